	.target	sm_80

	.elftype	@"ET_EXEC"


//--------------------- .note.nv.tkinfo           --------------------------
	.section	.note.nv.tkinfo,"",@"SHT_NOTE"
	.sectionflags	@"SHF_NOTE_NV_TKINFO"
	.tkinfo
        /*0018*/ 	.word	0x00000002
        /*0030*/ 	.string	""
        /*0030*/ 	.string	"ptxas"
        /*0030*/ 	.string	"Cuda compilation tools, release 13.0, V13.0.88"
        /*0030*/ 	.string	"Build cuda_13.0.r13.0/compiler.36424714_0"
        /*0030*/ 	.string	"-arch sm_80 -m 64 "



//--------------------- .note.nv.cuinfo           --------------------------
	.section	.note.nv.cuinfo,"",@"SHT_NOTE"
	.sectionflags	@"SHF_NOTE_NV_CUINFO"
        /*0018*/ 	.short	0x0002
        /*001a*/ 	.short	0x0050
        /*001c*/ 	.short	0x0082
	.zero		2


//--------------------- .nv.info                  --------------------------
	.section	.nv.info,"",@"SHT_CUDA_INFO"
	.align	4


	//----- nvinfo : EIATTR_REGCOUNT
	.align		4
        /*0000*/ 	.byte	0x04, 0x2f
        /*0002*/ 	.short	(.L_12 - .L_11)
	.align		4
.L_11:
        /*0004*/ 	.word	index@(_ZN7cutlass13device_kernelIN5flash19enable_sm80_to_sm89INS1_16FlashAttnFwdSm80INS1_25CollectiveMainloopFwdSm80ILi8ELi1ELb0EN4cute5tupleIJNS5_1CILi128EEENS7_ILi48EEENS7_ILi256EEEEEELi256ENS_6half_tEfNS_4arch4Sm80ELb1ELb0ELb0ELb1ELb0ELb1ELb1ELb0EEENS1_21CollectiveEpilogueFwdINS6_IJS8_SA_S9_EEENS6_IJNS7_ILi1EEESI_SI_EEESC_SE_Li256ELb1ELb1ELb0ELb0EEENS1_19SingleTileSchedulerILb1ELb0ELb1ELi128EEEEEEEEEvNT_6ParamsE)
        /*0008*/ 	.word	0x000000fd


	//----- nvinfo : EIATTR_FRAME_SIZE
	.align		4
.L_12:
        /*000c*/ 	.byte	0x04, 0x11
        /*000e*/ 	.short	(.L_14 - .L_13)
	.align		4
.L_13:
        /*0010*/ 	.word	index@(_ZN7cutlass13device_kernelIN5flash19enable_sm80_to_sm89INS1_16FlashAttnFwdSm80INS1_25CollectiveMainloopFwdSm80ILi8ELi1ELb0EN4cute5tupleIJNS5_1CILi128EEENS7_ILi48EEENS7_ILi256EEEEEELi256ENS_6half_tEfNS_4arch4Sm80ELb1ELb0ELb0ELb1ELb0ELb1ELb1ELb0EEENS1_21CollectiveEpilogueFwdINS6_IJS8_SA_S9_EEENS6_IJNS7_ILi1EEESI_SI_EEESC_SE_Li256ELb1ELb1ELb0ELb0EEENS1_19SingleTileSchedulerILb1ELb0ELb1ELi128EEEEEEEEEvNT_6ParamsE)
        /*0014*/ 	.word	0x00000000


	//----- nvinfo : EIATTR_REGCOUNT
	.align		4
.L_14:
        /*0018*/ 	.byte	0x04, 0x2f
        /*001a*/ 	.short	(.L_16 - .L_15)
	.align		4
.L_15:
        /*001c*/ 	.word	index@(_ZN7cutlass13device_kernelIN5flash19enable_sm80_to_sm89INS1_16FlashAttnFwdSm80INS1_25CollectiveMainloopFwdSm80ILi8ELi1ELb0EN4cute5tupleIJNS5_1CILi128EEENS7_ILi96EEENS7_ILi256EEEEEELi256ENS_6half_tEfNS_4arch4Sm80ELb1ELb0ELb0ELb1ELb0ELb0ELb1ELb0EEENS1_21CollectiveEpilogueFwdINS6_IJS8_SA_S9_EEENS6_IJNS7_ILi1EEESI_SI_EEESC_SE_Li256ELb1ELb1ELb0ELb0EEENS1_19SingleTileSchedulerILb1ELb0ELb1ELi128EEEEEEEEEvNT_6ParamsE)
        /*0020*/ 	.word	0x000000ff


	//----- nvinfo : EIATTR_FRAME_SIZE
	.align		4
.L_16:
        /*0024*/ 	.byte	0x04, 0x11
        /*0026*/ 	.short	(.L_18 - .L_17)
	.align		4
.L_17:
        /*0028*/ 	.word	index@(_ZN7cutlass13device_kernelIN5flash19enable_sm80_to_sm89INS1_16FlashAttnFwdSm80INS1_25CollectiveMainloopFwdSm80ILi8ELi1ELb0EN4cute5tupleIJNS5_1CILi128EEENS7_ILi96EEENS7_ILi256EEEEEELi256ENS_6half_tEfNS_4arch4Sm80ELb1ELb0ELb0ELb1ELb0ELb0ELb1ELb0EEENS1_21CollectiveEpilogueFwdINS6_IJS8_SA_S9_EEENS6_IJNS7_ILi1EEESI_SI_EEESC_SE_Li256ELb1ELb1ELb0ELb0EEENS1_19SingleTileSchedulerILb1ELb0ELb1ELi128EEEEEEEEEvNT_6ParamsE)
        /*002c*/ 	.word	0x00000068


	//----- nvinfo : EIATTR_REGCOUNT
	.align		4
.L_18:
        /*0030*/ 	.byte	0x04, 0x2f
        /*0032*/ 	.short	(.L_20 - .L_19)
	.align		4
.L_19:
        /*0034*/ 	.word	index@(_ZN7cutlass13device_kernelIN5flash19enable_sm80_to_sm89INS1_16FlashAttnFwdSm80INS1_25CollectiveMainloopFwdSm80ILi8ELi1ELb0EN4cute5tupleIJNS5_1CILi128EEENS7_ILi96EEENS7_ILi256EEEEEELi256ENS_6half_tEfNS_4arch4Sm80ELb1ELb0ELb0ELb0ELb0ELb0ELb1ELb0EEENS1_21CollectiveEpilogueFwdINS6_IJS8_SA_S9_EEENS6_IJNS7_ILi1EEESI_SI_EEESC_SE_Li256ELb0ELb1ELb0ELb0EEENS1_30DynamicPersistentTileSchedulerILi256ELi256ELb0ELb1ELb0EEEEEEEEEvNT_6ParamsE)
        /*0038*/ 	.word	0x000000ff


	//----- nvinfo : EIATTR_FRAME_SIZE
	.align		4
.L_20:
        /*003c*/ 	.byte	0x04, 0x11
        /*003e*/ 	.short	(.L_22 - .L_21)
	.align		4
.L_21:
        /*0040*/ 	.word	index@($__internal_3_$__cuda_sm70_shflsync_idx_p)
        /*0044*/ 	.word	0x00000000


	//----- nvinfo : EIATTR_FRAME_SIZE
	.align		4
.L_22:
        /*0048*/ 	.byte	0x04, 0x11
        /*004a*/ 	.short	(.L_24 - .L_23)
	.align		4
.L_23:
        /*004c*/ 	.word	index@($__internal_2_$__cuda_sm70_shflsync_bfly_p)
        /*0050*/ 	.word	0x00000000


	//----- nvinfo : EIATTR_FRAME_SIZE
	.align		4
.L_24:
        /*0054*/ 	.byte	0x04, 0x11
        /*0056*/ 	.short	(.L_26 - .L_25)
	.align		4
.L_25:
        /*0058*/ 	.word	index@(_ZN7cutlass13device_kernelIN5flash19enable_sm80_to_sm89INS1_16FlashAttnFwdSm80INS1_25CollectiveMainloopFwdSm80ILi8ELi1ELb0EN4cute5tupleIJNS5_1CILi128EEENS7_ILi96EEENS7_ILi256EEEEEELi256ENS_6half_tEfNS_4arch4Sm80ELb1ELb0ELb0ELb0ELb0ELb0ELb1ELb0EEENS1_21CollectiveEpilogueFwdINS6_IJS8_SA_S9_EEENS6_IJNS7_ILi1EEESI_SI_EEESC_SE_Li256ELb0ELb1ELb0ELb0EEENS1_30DynamicPersistentTileSchedulerILi256ELi256ELb0ELb1ELb0EEEEEEEEEvNT_6ParamsE)
        /*005c*/ 	.word	0x000000a8


	//----- nvinfo : EIATTR_REGCOUNT
	.align		4
.L_26:
        /*0060*/ 	.byte	0x04, 0x2f
        /*0062*/ 	.short	(.L_28 - .L_27)
	.align		4
.L_27:
        /*0064*/ 	.word	index@(_ZN7cutlass13device_kernelIN5flash19enable_sm80_to_sm89INS1_16FlashAttnFwdSm80INS1_25CollectiveMainloopFwdSm80ILi8ELi1ELb0EN4cute5tupleIJNS5_1CILi128EEENS7_ILi48EEENS7_ILi256EEEEEELi256ENS_6half_tEfNS_4arch4Sm80ELb0ELb1ELb0ELb1ELb0ELb1ELb1ELb0EEENS1_21CollectiveEpilogueFwdINS6_IJS8_SA_S9_EEENS6_IJNS7_ILi1EEESI_SI_EEESC_SE_Li256ELb1ELb1ELb0ELb0EEENS1_19SingleTileSchedulerILb1ELb0ELb1ELi128EEEEEEEEEvNT_6ParamsE)
        /*0068*/ 	.word	0x000000fa


	//----- nvinfo : EIATTR_FRAME_SIZE
	.align		4
.L_28:
        /*006c*/ 	.byte	0x04, 0x11
        /*006e*/ 	.short	(.L_30 - .L_29)
	.align		4
.L_29:
        /*0070*/ 	.word	index@(_ZN7cutlass13device_kernelIN5flash19enable_sm80_to_sm89INS1_16FlashAttnFwdSm80INS1_25CollectiveMainloopFwdSm80ILi8ELi1ELb0EN4cute5tupleIJNS5_1CILi128EEENS7_ILi48EEENS7_ILi256EEEEEELi256ENS_6half_tEfNS_4arch4Sm80ELb0ELb1ELb0ELb1ELb0ELb1ELb1ELb0EEENS1_21CollectiveEpilogueFwdINS6_IJS8_SA_S9_EEENS6_IJNS7_ILi1EEESI_SI_EEESC_SE_Li256ELb1ELb1ELb0ELb0EEENS1_19SingleTileSchedulerILb1ELb0ELb1ELi128EEEEEEEEEvNT_6ParamsE)
        /*0074*/ 	.word	0x00000000


	//----- nvinfo : EIATTR_REGCOUNT
	.align		4
.L_30:
        /*0078*/ 	.byte	0x04, 0x2f
        /*007a*/ 	.short	(.L_32 - .L_31)
	.align		4
.L_31:
        /*007c*/ 	.word	index@(_ZN7cutlass13device_kernelIN5flash19enable_sm80_to_sm89INS1_16FlashAttnFwdSm80INS1_25CollectiveMainloopFwdSm80ILi8ELi1ELb0EN4cute5tupleIJNS5_1CILi128EEENS7_ILi64EEENS7_ILi256EEEEEELi256ENS_6half_tEfNS_4arch4Sm80ELb0ELb1ELb0ELb1ELb0ELb0ELb1ELb0EEENS1_21CollectiveEpilogueFwdINS6_IJS8_SA_S9_EEENS6_IJNS7_ILi1EEESI_SI_EEESC_SE_Li256ELb1ELb1ELb0ELb0EEENS1_19SingleTileSchedulerILb1ELb0ELb1ELi128EEEEEEEEEvNT_6ParamsE)
        /*0080*/ 	.word	0x000000ff


	//----- nvinfo : EIATTR_FRAME_SIZE
	.align		4
.L_32:
        /*0084*/ 	.byte	0x04, 0x11
        /*0086*/ 	.short	(.L_34 - .L_33)
	.align		4
.L_33:
        /*0088*/ 	.word	index@(_ZN7cutlass13device_kernelIN5flash19enable_sm80_to_sm89INS1_16FlashAttnFwdSm80INS1_25CollectiveMainloopFwdSm80ILi8ELi1ELb0EN4cute5tupleIJNS5_1CILi128EEENS7_ILi64EEENS7_ILi256EEEEEELi256ENS_6half_tEfNS_4arch4Sm80ELb0ELb1ELb0ELb1ELb0ELb0ELb1ELb0EEENS1_21CollectiveEpilogueFwdINS6_IJS8_SA_S9_EEENS6_IJNS7_ILi1EEESI_SI_EEESC_SE_Li256ELb1ELb1ELb0ELb0EEENS1_19SingleTileSchedulerILb1ELb0ELb1ELi128EEEEEEEEEvNT_6ParamsE)
        /*008c*/ 	.word	0x00000018


	//----- nvinfo : EIATTR_REGCOUNT
	.align		4
.L_34:
        /*0090*/ 	.byte	0x04, 0x2f
        /*0092*/ 	.short	(.L_36 - .L_35)
	.align		4
.L_35:
        /*0094*/ 	.word	index@(_ZN7cutlass13device_kernelIN5flash19enable_sm80_to_sm89INS1_16FlashAttnFwdSm80INS1_25CollectiveMainloopFwdSm80ILi8ELi1ELb0EN4cute5tupleIJNS5_1CILi128EEENS7_ILi64EEENS7_ILi256EEEEEELi256ENS_6half_tEfNS_4arch4Sm80ELb0ELb1ELb0ELb0ELb0ELb0ELb1ELb0EEENS1_21CollectiveEpilogueFwdINS6_IJS8_SA_S9_EEENS6_IJNS7_ILi1EEESI_SI_EEESC_SE_Li256ELb0ELb1ELb0ELb0EEENS1_19SingleTileSchedulerILb0ELb0ELb1ELi128EEEEEEEEEvNT_6ParamsE)
        /*0098*/ 	.word	0x000000ff


	//----- nvinfo : EIATTR_FRAME_SIZE
	.align		4
.L_36:
        /*009c*/ 	.byte	0x04, 0x11
        /*009e*/ 	.short	(.L_38 - .L_37)
	.align		4
.L_37:
        /*00a0*/ 	.word	index@(_ZN7cutlass13device_kernelIN5flash19enable_sm80_to_sm89INS1_16FlashAttnFwdSm80INS1_25CollectiveMainloopFwdSm80ILi8ELi1ELb0EN4cute5tupleIJNS5_1CILi128EEENS7_ILi64EEENS7_ILi256EEEEEELi256ENS_6half_tEfNS_4arch4Sm80ELb0ELb1ELb0ELb0ELb0ELb0ELb1ELb0EEENS1_21CollectiveEpilogueFwdINS6_IJS8_SA_S9_EEENS6_IJNS7_ILi1EEESI_SI_EEESC_SE_Li256ELb0ELb1ELb0ELb0EEENS1_19SingleTileSchedulerILb0ELb0ELb1ELi128EEEEEEEEEvNT_6ParamsE)
        /*00a4*/ 	.word	0x00000040


	//----- nvinfo : EIATTR_REGCOUNT
	.align		4
.L_38:
        /*00a8*/ 	.byte	0x04, 0x2f
        /*00aa*/ 	.short	(.L_40 - .L_39)
	.align		4
.L_39:
        /*00ac*/ 	.word	index@(_ZN7cutlass13device_kernelIN5flash19enable_sm80_to_sm89INS1_16FlashAttnFwdSm80INS1_25CollectiveMainloopFwdSm80ILi8ELi1ELb0EN4cute5tupleIJNS5_1CILi128EEENS7_ILi48EEENS7_ILi256EEEEEELi256ENS_6half_tEfNS_4arch4Sm80ELb0ELb0ELb0ELb1ELb0ELb1ELb1ELb0EEENS1_21CollectiveEpilogueFwdINS6_IJS8_SA_S9_EEENS6_IJNS7_ILi1EEESI_SI_EEESC_SE_Li256ELb1ELb1ELb0ELb0EEENS1_19SingleTileSchedulerILb1ELb0ELb1ELi128EEEEEEEEEvNT_6ParamsE)
        /*00b0*/ 	.word	0x000000fe


	//----- nvinfo : EIATTR_FRAME_SIZE
	.align		4
.L_40:
        /*00b4*/ 	.byte	0x04, 0x11
        /*00b6*/ 	.short	(.L_42 - .L_41)
	.align		4
.L_41:
        /*00b8*/ 	.word	index@(_ZN7cutlass13device_kernelIN5flash19enable_sm80_to_sm89INS1_16FlashAttnFwdSm80INS1_25CollectiveMainloopFwdSm80ILi8ELi1ELb0EN4cute5tupleIJNS5_1CILi128EEENS7_ILi48EEENS7_ILi256EEEEEELi256ENS_6half_tEfNS_4arch4Sm80ELb0ELb0ELb0ELb1ELb0ELb1ELb1ELb0EEENS1_21CollectiveEpilogueFwdINS6_IJS8_SA_S9_EEENS6_IJNS7_ILi1EEESI_SI_EEESC_SE_Li256ELb1ELb1ELb0ELb0EEENS1_19SingleTileSchedulerILb1ELb0ELb1ELi128EEEEEEEEEvNT_6ParamsE)
        /*00bc*/ 	.word	0x00000000


	//----- nvinfo : EIATTR_REGCOUNT
	.align		4
.L_42:
        /*00c0*/ 	.byte	0x04, 0x2f
        /*00c2*/ 	.short	(.L_44 - .L_43)
	.align		4
.L_43:
        /*00c4*/ 	.word	index@(_ZN7cutlass13device_kernelIN5flash19enable_sm80_to_sm89INS1_16FlashAttnFwdSm80INS1_25CollectiveMainloopFwdSm80ILi8ELi1ELb0EN4cute5tupleIJNS5_1CILi128EEENS7_ILi96EEENS7_ILi256EEEEEELi256ENS_6half_tEfNS_4arch4Sm80ELb0ELb0ELb0ELb1ELb0ELb0ELb1ELb0EEENS1_21CollectiveEpilogueFwdINS6_IJS8_SA_S9_EEENS6_IJNS7_ILi1EEESI_SI_EEESC_SE_Li256ELb1ELb1ELb0ELb0EEENS1_19SingleTileSchedulerILb1ELb0ELb1ELi128EEEEEEEEEvNT_6ParamsE)
        /*00c8*/ 	.word	0x000000ff


	//----- nvinfo : EIATTR_FRAME_SIZE
	.align		4
.L_44:
        /*00cc*/ 	.byte	0x04, 0x11
        /*00ce*/ 	.short	(.L_46 - .L_45)
	.align		4
.L_45:
        /*00d0*/ 	.word	index@(_ZN7cutlass13device_kernelIN5flash19enable_sm80_to_sm89INS1_16FlashAttnFwdSm80INS1_25CollectiveMainloopFwdSm80ILi8ELi1ELb0EN4cute5tupleIJNS5_1CILi128EEENS7_ILi96EEENS7_ILi256EEEEEELi256ENS_6half_tEfNS_4arch4Sm80ELb0ELb0ELb0ELb1ELb0ELb0ELb1ELb0EEENS1_21CollectiveEpilogueFwdINS6_IJS8_SA_S9_EEENS6_IJNS7_ILi1EEESI_SI_EEESC_SE_Li256ELb1ELb1ELb0ELb0EEENS1_19SingleTileSchedulerILb1ELb0ELb1ELi128EEEEEEEEEvNT_6ParamsE)
        /*00d4*/ 	.word	0x00000058


	//----- nvinfo : EIATTR_REGCOUNT
	.align		4
.L_46:
        /*00d8*/ 	.byte	0x04, 0x2f
        /*00da*/ 	.short	(.L_48 - .L_47)
	.align		4
.L_47:
        /*00dc*/ 	.word	index@(_ZN7cutlass13device_kernelIN5flash19enable_sm80_to_sm89INS1_16FlashAttnFwdSm80INS1_25CollectiveMainloopFwdSm80ILi8ELi1ELb0EN4cute5tupleIJNS5_1CILi128EEENS7_ILi96EEENS7_ILi256EEEEEELi256ENS_6half_tEfNS_4arch4Sm80ELb0ELb0ELb0ELb0ELb0ELb0ELb1ELb0EEENS1_21CollectiveEpilogueFwdINS6_IJS8_SA_S9_EEENS6_IJNS7_ILi1EEESI_SI_EEESC_SE_Li256ELb0ELb1ELb0ELb0EEENS1_19SingleTileSchedulerILb0ELb0ELb1ELi128EEEEEEEEEvNT_6ParamsE)
        /*00e0*/ 	.word	0x000000ff


	//----- nvinfo : EIATTR_FRAME_SIZE
	.align		4
.L_48:
        /*00e4*/ 	.byte	0x04, 0x11
        /*00e6*/ 	.short	(.L_50 - .L_49)
	.align		4
.L_49:
        /*00e8*/ 	.word	index@(_ZN7cutlass13device_kernelIN5flash19enable_sm80_to_sm89INS1_16FlashAttnFwdSm80INS1_25CollectiveMainloopFwdSm80ILi8ELi1ELb0EN4cute5tupleIJNS5_1CILi128EEENS7_ILi96EEENS7_ILi256EEEEEELi256ENS_6half_tEfNS_4arch4Sm80ELb0ELb0ELb0ELb0ELb0ELb0ELb1ELb0EEENS1_21CollectiveEpilogueFwdINS6_IJS8_SA_S9_EEENS6_IJNS7_ILi1EEESI_SI_EEESC_SE_Li256ELb0ELb1ELb0ELb0EEENS1_19SingleTileSchedulerILb0ELb0ELb1ELi128EEEEEEEEEvNT_6ParamsE)
        /*00ec*/ 	.word	0x00000068


	//----- nvinfo : EIATTR_REGCOUNT
	.align		4
.L_50:
        /*00f0*/ 	.byte	0x04, 0x2f
        /*00f2*/ 	.short	(.L_52 - .L_51)
	.align		4
.L_51:
        /*00f4*/ 	.word	index@(_ZN7cutlass13device_kernelIN5flash19enable_sm80_to_sm89INS1_16FlashAttnFwdSm80INS1_25CollectiveMainloopFwdSm80ILi8ELi1ELb0EN4cute5tupleIJNS5_1CILi128EEENS7_ILi32EEENS7_ILi256EEEEEELi256ENS_6half_tEfNS_4arch4Sm80ELb1ELb0ELb0ELb1ELb0ELb1ELb1ELb0EEENS1_21CollectiveEpilogueFwdINS6_IJS8_SA_S9_EEENS6_IJNS7_ILi1EEESI_SI_EEESC_SE_Li256ELb1ELb1ELb0ELb0EEENS1_19SingleTileSchedulerILb1ELb0ELb1ELi128EEEEEEEEEvNT_6ParamsE)
        /*00f8*/ 	.word	0x000000fb


	//----- nvinfo : EIATTR_FRAME_SIZE
	.align		4
.L_52:
        /*00fc*/ 	.byte	0x04, 0x11
        /*00fe*/ 	.short	(.L_54 - .L_53)
	.align		4
.L_53:
        /*0100*/ 	.word	index@(_ZN7cutlass13device_kernelIN5flash19enable_sm80_to_sm89INS1_16FlashAttnFwdSm80INS1_25CollectiveMainloopFwdSm80ILi8ELi1ELb0EN4cute5tupleIJNS5_1CILi128EEENS7_ILi32EEENS7_ILi256EEEEEELi256ENS_6half_tEfNS_4arch4Sm80ELb1ELb0ELb0ELb1ELb0ELb1ELb1ELb0EEENS1_21CollectiveEpilogueFwdINS6_IJS8_SA_S9_EEENS6_IJNS7_ILi1EEESI_SI_EEESC_SE_Li256ELb1ELb1ELb0ELb0EEENS1_19SingleTileSchedulerILb1ELb0ELb1ELi128EEEEEEEEEvNT_6ParamsE)
        /*0104*/ 	.word	0x00000000


	//----- nvinfo : EIATTR_REGCOUNT
	.align		4
.L_54:
        /*0108*/ 	.byte	0x04, 0x2f
        /*010a*/ 	.short	(.L_56 - .L_55)
	.align		4
.L_55:
        /*010c*/ 	.word	index@(_ZN7cutlass13device_kernelIN5flash19enable_sm80_to_sm89INS1_16FlashAttnFwdSm80INS1_25CollectiveMainloopFwdSm80ILi8ELi1ELb1EN4cute5tupleIJNS5_1CILi128EEENS7_ILi64EEENS7_ILi256EEEEEELi256ENS_6half_tEfNS_4arch4Sm80ELb1ELb0ELb0ELb1ELb0ELb0ELb1ELb0EEENS1_21CollectiveEpilogueFwdINS6_IJS8_SA_S9_EEENS6_IJNS7_ILi1EEESI_SI_EEESC_SE_Li256ELb1ELb1ELb0ELb0EEENS1_19SingleTileSchedulerILb1ELb0ELb1ELi128EEEEEEEEEvNT_6ParamsE)
        /*0110*/ 	.word	0x000000ff


	//----- nvinfo : EIATTR_FRAME_SIZE
	.align		4
.L_56:
        /*0114*/ 	.byte	0x04, 0x11
        /*0116*/ 	.short	(.L_58 - .L_57)
	.align		4
.L_57:
        /*0118*/ 	.word	index@(_ZN7cutlass13device_kernelIN5flash19enable_sm80_to_sm89INS1_16FlashAttnFwdSm80INS1_25CollectiveMainloopFwdSm80ILi8ELi1ELb1EN4cute5tupleIJNS5_1CILi128EEENS7_ILi64EEENS7_ILi256EEEEEELi256ENS_6half_tEfNS_4arch4Sm80ELb1ELb0ELb0ELb1ELb0ELb0ELb1ELb0EEENS1_21CollectiveEpilogueFwdINS6_IJS8_SA_S9_EEENS6_IJNS7_ILi1EEESI_SI_EEESC_SE_Li256ELb1ELb1ELb0ELb0EEENS1_19SingleTileSchedulerILb1ELb0ELb1ELi128EEEEEEEEEvNT_6ParamsE)
        /*011c*/ 	.word	0x00000130


	//----- nvinfo : EIATTR_REGCOUNT
	.align		4
.L_58:
        /*0120*/ 	.byte	0x04, 0x2f
        /*0122*/ 	.short	(.L_60 - .L_59)
	.align		4
.L_59:
        /*0124*/ 	.word	index@(_ZN7cutlass13device_kernelIN5flash19enable_sm80_to_sm89INS1_16FlashAttnFwdSm80INS1_25CollectiveMainloopFwdSm80ILi8ELi1ELb1EN4cute5tupleIJNS5_1CILi128EEENS7_ILi64EEENS7_ILi256EEEEEELi256ENS_6half_tEfNS_4arch4Sm80ELb1ELb0ELb0ELb0ELb0ELb0ELb1ELb0EEENS1_21CollectiveEpilogueFwdINS6_IJS8_SA_S9_EEENS6_IJNS7_ILi1EEESI_SI_EEESC_SE_Li256ELb0ELb1ELb0ELb0EEENS1_30DynamicPersistentTileSchedulerILi256ELi256ELb0ELb1ELb0EEEEEEEEEvNT_6ParamsE)
        /*0128*/ 	.word	0x000000ff


	//----- nvinfo : EIATTR_FRAME_SIZE
	.align		4
.L_60:
        /*012c*/ 	.byte	0x04, 0x11
        /*012e*/ 	.short	(.L_62 - .L_61)
	.align		4
.L_61:
        /*0130*/ 	.word	index@($__internal_1_$__cuda_sm70_shflsync_idx_p)
        /*0134*/ 	.word	0x00000000


	//----- nvinfo : EIATTR_FRAME_SIZE
	.align		4
.L_62:
        /*0138*/ 	.byte	0x04, 0x11
        /*013a*/ 	.short	(.L_64 - .L_63)
	.align		4
.L_63:
        /*013c*/ 	.word	index@($__internal_0_$__cuda_sm70_shflsync_bfly_p)
        /*0140*/ 	.word	0x00000000


	//----- nvinfo : EIATTR_FRAME_SIZE
	.align		4
.L_64:
        /*0144*/ 	.byte	0x04, 0x11
        /*0146*/ 	.short	(.L_66 - .L_65)
	.align		4
.L_65:
        /*0148*/ 	.word	index@(_ZN7cutlass13device_kernelIN5flash19enable_sm80_to_sm89INS1_16FlashAttnFwdSm80INS1_25CollectiveMainloopFwdSm80ILi8ELi1ELb1EN4cute5tupleIJNS5_1CILi128EEENS7_ILi64EEENS7_ILi256EEEEEELi256ENS_6half_tEfNS_4arch4Sm80ELb1ELb0ELb0ELb0ELb0ELb0ELb1ELb0EEENS1_21CollectiveEpilogueFwdINS6_IJS8_SA_S9_EEENS6_IJNS7_ILi1EEESI_SI_EEESC_SE_Li256ELb0ELb1ELb0ELb0EEENS1_30DynamicPersistentTileSchedulerILi256ELi256ELb0ELb1ELb0EEEEEEEEEvNT_6ParamsE)
        /*014c*/ 	.word	0x00000158


	//----- nvinfo : EIATTR_REGCOUNT
	.align		4
.L_66:
        /*0150*/ 	.byte	0x04, 0x2f
        /*0152*/ 	.short	(.L_68 - .L_67)
	.align		4
.L_67:
        /*0154*/ 	.word	index@(_ZN7cutlass13device_kernelIN5flash19enable_sm80_to_sm89INS1_16FlashAttnFwdSm80INS1_25CollectiveMainloopFwdSm80ILi8ELi1ELb0EN4cute5tupleIJNS5_1CILi128EEENS7_ILi32EEENS7_ILi256EEEEEELi256ENS_6half_tEfNS_4arch4Sm80ELb0ELb1ELb0ELb1ELb0ELb1ELb1ELb0EEENS1_21CollectiveEpilogueFwdINS6_IJS8_SA_S9_EEENS6_IJNS7_ILi1EEESI_SI_EEESC_SE_Li256ELb1ELb1ELb0ELb0EEENS1_19SingleTileSchedulerILb1ELb0ELb1ELi128EEEEEEEEEvNT_6ParamsE)
        /*0158*/ 	.word	0x000000f5


	//----- nvinfo : EIATTR_FRAME_SIZE
	.align		4
.L_68:
        /*015c*/ 	.byte	0x04, 0x11
        /*015e*/ 	.short	(.L_70 - .L_69)
	.align		4
.L_69:
        /*0160*/ 	.word	index@(_ZN7cutlass13device_kernelIN5flash19enable_sm80_to_sm89INS1_16FlashAttnFwdSm80INS1_25CollectiveMainloopFwdSm80ILi8ELi1ELb0EN4cute5tupleIJNS5_1CILi128EEENS7_ILi32EEENS7_ILi256EEEEEELi256ENS_6half_tEfNS_4arch4Sm80ELb0ELb1ELb0ELb1ELb0ELb1ELb1ELb0EEENS1_21CollectiveEpilogueFwdINS6_IJS8_SA_S9_EEENS6_IJNS7_ILi1EEESI_SI_EEESC_SE_Li256ELb1ELb1ELb0ELb0EEENS1_19SingleTileSchedulerILb1ELb0ELb1ELi128EEEEEEEEEvNT_6ParamsE)
        /*0164*/ 	.word	0x00000000


	//----- nvinfo : EIATTR_REGCOUNT
	.align		4
.L_70:
        /*0168*/ 	.byte	0x04, 0x2f
        /*016a*/ 	.short	(.L_72 - .L_71)
	.align		4
.L_71:
        /*016c*/ 	.word	index@(_ZN7cutlass13device_kernelIN5flash19enable_sm80_to_sm89INS1_16FlashAttnFwdSm80INS1_25CollectiveMainloopFwdSm80ILi8ELi1ELb1EN4cute5tupleIJNS5_1CILi128EEENS7_ILi48EEENS7_ILi256EEEEEELi256ENS_6half_tEfNS_4arch4Sm80ELb0ELb1ELb0ELb1ELb0ELb0ELb1ELb0EEENS1_21CollectiveEpilogueFwdINS6_IJS8_SA_S9_EEENS6_IJNS7_ILi1EEESI_SI_EEESC_SE_Li256ELb1ELb1ELb0ELb0EEENS1_19SingleTileSchedulerILb1ELb0ELb1ELi128EEEEEEEEEvNT_6ParamsE)
        /*0170*/ 	.word	0x000000ff


	//----- nvinfo : EIATTR_FRAME_SIZE
	.align		4
.L_72:
        /*0174*/ 	.byte	0x04, 0x11
        /*0176*/ 	.short	(.L_74 - .L_73)
	.align		4
.L_73:
        /*0178*/ 	.word	index@(_ZN7cutlass13device_kernelIN5flash19enable_sm80_to_sm89INS1_16FlashAttnFwdSm80INS1_25CollectiveMainloopFwdSm80ILi8ELi1ELb1EN4cute5tupleIJNS5_1CILi128EEENS7_ILi48EEENS7_ILi256EEEEEELi256ENS_6half_tEfNS_4arch4Sm80ELb0ELb1ELb0ELb1ELb0ELb0ELb1ELb0EEENS1_21CollectiveEpilogueFwdINS6_IJS8_SA_S9_EEENS6_IJNS7_ILi1EEESI_SI_EEESC_SE_Li256ELb1ELb1ELb0ELb0EEENS1_19SingleTileSchedulerILb1ELb0ELb1ELi128EEEEEEEEEvNT_6ParamsE)
        /*017c*/ 	.word	0x00000098


	//----- nvinfo : EIATTR_REGCOUNT
	.align		4
.L_74:
        /*0180*/ 	.byte	0x04, 0x2f
        /*0182*/ 	.short	(.L_76 - .L_75)
	.align		4
.L_75:
        /*0184*/ 	.word	index@(_ZN7cutlass13device_kernelIN5flash19enable_sm80_to_sm89INS1_16FlashAttnFwdSm80INS1_25CollectiveMainloopFwdSm80ILi8ELi1ELb1EN4cute5tupleIJNS5_1CILi128EEENS7_ILi48EEENS7_ILi256EEEEEELi256ENS_6half_tEfNS_4arch4Sm80ELb0ELb1ELb0ELb0ELb0ELb0ELb1ELb0EEENS1_21CollectiveEpilogueFwdINS6_IJS8_SA_S9_EEENS6_IJNS7_ILi1EEESI_SI_EEESC_SE_Li256ELb0ELb1ELb0ELb0EEENS1_19SingleTileSchedulerILb0ELb0ELb1ELi128EEEEEEEEEvNT_6ParamsE)
        /*0188*/ 	.word	0x000000ff


	//----- nvinfo : EIATTR_FRAME_SIZE
	.align		4
.L_76:
        /*018c*/ 	.byte	0x04, 0x11
        /*018e*/ 	.short	(.L_78 - .L_77)
	.align		4
.L_77:
        /*0190*/ 	.word	index@(_ZN7cutlass13device_kernelIN5flash19enable_sm80_to_sm89INS1_16FlashAttnFwdSm80INS1_25CollectiveMainloopFwdSm80ILi8ELi1ELb1EN4cute5tupleIJNS5_1CILi128EEENS7_ILi48EEENS7_ILi256EEEEEELi256ENS_6half_tEfNS_4arch4Sm80ELb0ELb1ELb0ELb0ELb0ELb0ELb1ELb0EEENS1_21CollectiveEpilogueFwdINS6_IJS8_SA_S9_EEENS6_IJNS7_ILi1EEESI_SI_EEESC_SE_Li256ELb0ELb1ELb0ELb0EEENS1_19SingleTileSchedulerILb0ELb0ELb1ELi128EEEEEEEEEvNT_6ParamsE)
        /*0194*/ 	.word	0x00000098


	//----- nvinfo : EIATTR_REGCOUNT
	.align		4
.L_78:
        /*0198*/ 	.byte	0x04, 0x2f
        /*019a*/ 	.short	(.L_80 - .L_79)
	.align		4
.L_79:
        /*019c*/ 	.word	index@(_ZN7cutlass13device_kernelIN5flash19enable_sm80_to_sm89INS1_16FlashAttnFwdSm80INS1_25CollectiveMainloopFwdSm80ILi8ELi1ELb0EN4cute5tupleIJNS5_1CILi128EEENS7_ILi32EEENS7_ILi256EEEEEELi256ENS_6half_tEfNS_4arch4Sm80ELb0ELb0ELb0ELb1ELb0ELb1ELb1ELb0EEENS1_21CollectiveEpilogueFwdINS6_IJS8_SA_S9_EEENS6_IJNS7_ILi1EEESI_SI_EEESC_SE_Li256ELb1ELb1ELb0ELb0EEENS1_19SingleTileSchedulerILb1ELb0ELb1ELi128EEEEEEEEEvNT_6ParamsE)
        /*01a0*/ 	.word	0x000000fc


	//----- nvinfo : EIATTR_FRAME_SIZE
	.align		4
.L_80:
        /*01a4*/ 	.byte	0x04, 0x11
        /*01a6*/ 	.short	(.L_82 - .L_81)
	.align		4
.L_81:
        /*01a8*/ 	.word	index@(_ZN7cutlass13device_kernelIN5flash19enable_sm80_to_sm89INS1_16FlashAttnFwdSm80INS1_25CollectiveMainloopFwdSm80ILi8ELi1ELb0EN4cute5tupleIJNS5_1CILi128EEENS7_ILi32EEENS7_ILi256EEEEEELi256ENS_6half_tEfNS_4arch4Sm80ELb0ELb0ELb0ELb1ELb0ELb1ELb1ELb0EEENS1_21CollectiveEpilogueFwdINS6_IJS8_SA_S9_EEENS6_IJNS7_ILi1EEESI_SI_EEESC_SE_Li256ELb1ELb1ELb0ELb0EEENS1_19SingleTileSchedulerILb1ELb0ELb1ELi128EEEEEEEEEvNT_6ParamsE)
        /*01ac*/ 	.word	0x00000000


	//----- nvinfo : EIATTR_REGCOUNT
	.align		4
.L_82:
        /*01b0*/ 	.byte	0x04, 0x2f
        /*01b2*/ 	.short	(.L_84 - .L_83)
	.align		4
.L_83:
        /*01b4*/ 	.word	index@(_ZN7cutlass13device_kernelIN5flash19enable_sm80_to_sm89INS1_16FlashAttnFwdSm80INS1_25CollectiveMainloopFwdSm80ILi8ELi1ELb1EN4cute5tupleIJNS5_1CILi128EEENS7_ILi64EEENS7_ILi256EEEEEELi256ENS_6half_tEfNS_4arch4Sm80ELb0ELb0ELb0ELb1ELb0ELb0ELb1ELb0EEENS1_21CollectiveEpilogueFwdINS6_IJS8_SA_S9_EEENS6_IJNS7_ILi1EEESI_SI_EEESC_SE_Li256ELb1ELb1ELb0ELb0EEENS1_19SingleTileSchedulerILb1ELb0ELb1ELi128EEEEEEEEEvNT_6ParamsE)
        /*01b8*/ 	.word	0x000000ff


	//----- nvinfo : EIATTR_FRAME_SIZE
	.align		4
.L_84:
        /*01bc*/ 	.byte	0x04, 0x11
        /*01be*/ 	.short	(.L_86 - .L_85)
	.align		4
.L_85:
        /*01c0*/ 	.word	index@(_ZN7cutlass13device_kernelIN5flash19enable_sm80_to_sm89INS1_16FlashAttnFwdSm80INS1_25CollectiveMainloopFwdSm80ILi8ELi1ELb1EN4cute5tupleIJNS5_1CILi128EEENS7_ILi64EEENS7_ILi256EEEEEELi256ENS_6half_tEfNS_4arch4Sm80ELb0ELb0ELb0ELb1ELb0ELb0ELb1ELb0EEENS1_21CollectiveEpilogueFwdINS6_IJS8_SA_S9_EEENS6_IJNS7_ILi1EEESI_SI_EEESC_SE_Li256ELb1ELb1ELb0ELb0EEENS1_19SingleTileSchedulerILb1ELb0ELb1ELi128EEEEEEEEEvNT_6ParamsE)
        /*01c4*/ 	.word	0x000000c8


	//----- nvinfo : EIATTR_REGCOUNT
	.align		4
.L_86:
        /*01c8*/ 	.byte	0x04, 0x2f
        /*01ca*/ 	.short	(.L_88 - .L_87)
	.align		4
.L_87:
        /*01cc*/ 	.word	index@(_ZN7cutlass13device_kernelIN5flash19enable_sm80_to_sm89INS1_16FlashAttnFwdSm80INS1_25CollectiveMainloopFwdSm80ILi8ELi1ELb1EN4cute5tupleIJNS5_1CILi128EEENS7_ILi64EEENS7_ILi256EEEEEELi256ENS_6half_tEfNS_4arch4Sm80ELb0ELb0ELb0ELb0ELb0ELb0ELb1ELb0EEENS1_21CollectiveEpilogueFwdINS6_IJS8_SA_S9_EEENS6_IJNS7_ILi1EEESI_SI_EEESC_SE_Li256ELb0ELb1ELb0ELb0EEENS1_19SingleTileSchedulerILb0ELb0ELb1ELi128EEEEEEEEEvNT_6ParamsE)
        /*01d0*/ 	.word	0x000000ff


	//----- nvinfo : EIATTR_FRAME_SIZE
	.align		4
.L_88:
        /*01d4*/ 	.byte	0x04, 0x11
        /*01d6*/ 	.short	(.L_90 - .L_89)
	.align		4
.L_89:
        /*01d8*/ 	.word	index@(_ZN7cutlass13device_kernelIN5flash19enable_sm80_to_sm89INS1_16FlashAttnFwdSm80INS1_25CollectiveMainloopFwdSm80ILi8ELi1ELb1EN4cute5tupleIJNS5_1CILi128EEENS7_ILi64EEENS7_ILi256EEEEEELi256ENS_6half_tEfNS_4arch4Sm80ELb0ELb0ELb0ELb0ELb0ELb0ELb1ELb0EEENS1_21CollectiveEpilogueFwdINS6_IJS8_SA_S9_EEENS6_IJNS7_ILi1EEESI_SI_EEESC_SE_Li256ELb0ELb1ELb0ELb0EEENS1_19SingleTileSchedulerILb0ELb0ELb1ELi128EEEEEEEEEvNT_6ParamsE)
        /*01dc*/ 	.word	0x000000e8


	//----- nvinfo : EIATTR_MIN_STACK_SIZE
	.align		4
.L_90:
        /*01e0*/ 	.byte	0x04, 0x12
        /*01e2*/ 	.short	(.L_92 - .L_91)
	.align		4
.L_91:
        /*01e4*/ 	.word	index@(_ZN7cutlass13device_kernelIN5flash19enable_sm80_to_sm89INS1_16FlashAttnFwdSm80INS1_25CollectiveMainloopFwdSm80ILi8ELi1ELb1EN4cute5tupleIJNS5_1CILi128EEENS7_ILi64EEENS7_ILi256EEEEEELi256ENS_6half_tEfNS_4arch4Sm80ELb0ELb0ELb0ELb0ELb0ELb0ELb1ELb0EEENS1_21CollectiveEpilogueFwdINS6_IJS8_SA_S9_EEENS6_IJNS7_ILi1EEESI_SI_EEESC_SE_Li256ELb0ELb1ELb0ELb0EEENS1_19SingleTileSchedulerILb0ELb0ELb1ELi128EEEEEEEEEvNT_6ParamsE)
        /*01e8*/ 	.word	0x000000e8


	//----- nvinfo : EIATTR_MIN_STACK_SIZE
	.align		4
.L_92:
        /*01ec*/ 	.byte	0x04, 0x12
        /*01ee*/ 	.short	(.L_94 - .L_93)
	.align		4
.L_93:
        /*01f0*/ 	.word	index@(_ZN7cutlass13device_kernelIN5flash19enable_sm80_to_sm89INS1_16FlashAttnFwdSm80INS1_25CollectiveMainloopFwdSm80ILi8ELi1ELb1EN4cute5tupleIJNS5_1CILi128EEENS7_ILi64EEENS7_ILi256EEEEEELi256ENS_6half_tEfNS_4arch4Sm80ELb0ELb0ELb0ELb1ELb0ELb0ELb1ELb0EEENS1_21CollectiveEpilogueFwdINS6_IJS8_SA_S9_EEENS6_IJNS7_ILi1EEESI_SI_EEESC_SE_Li256ELb1ELb1ELb0ELb0EEENS1_19SingleTileSchedulerILb1ELb0ELb1ELi128EEEEEEEEEvNT_6ParamsE)
        /*01f4*/ 	.word	0x000000c8


	//----- nvinfo : EIATTR_MIN_STACK_SIZE
	.align		4
.L_94:
        /*01f8*/ 	.byte	0x04, 0x12
        /*01fa*/ 	.short	(.L_96 - .L_95)
	.align		4
.L_95:
        /*01fc*/ 	.word	index@(_ZN7cutlass13device_kernelIN5flash19enable_sm80_to_sm89INS1_16FlashAttnFwdSm80INS1_25CollectiveMainloopFwdSm80ILi8ELi1ELb0EN4cute5tupleIJNS5_1CILi128EEENS7_ILi32EEENS7_ILi256EEEEEELi256ENS_6half_tEfNS_4arch4Sm80ELb0ELb0ELb0ELb1ELb0ELb1ELb1ELb0EEENS1_21CollectiveEpilogueFwdINS6_IJS8_SA_S9_EEENS6_IJNS7_ILi1EEESI_SI_EEESC_SE_Li256ELb1ELb1ELb0ELb0EEENS1_19SingleTileSchedulerILb1ELb0ELb1ELi128EEEEEEEEEvNT_6ParamsE)
        /*0200*/ 	.word	0x00000000


	//----- nvinfo : EIATTR_MIN_STACK_SIZE
	.align		4
.L_96:
        /*0204*/ 	.byte	0x04, 0x12
        /*0206*/ 	.short	(.L_98 - .L_97)
	.align		4
.L_97:
        /*0208*/ 	.word	index@(_ZN7cutlass13device_kernelIN5flash19enable_sm80_to_sm89INS1_16FlashAttnFwdSm80INS1_25CollectiveMainloopFwdSm80ILi8ELi1ELb1EN4cute5tupleIJNS5_1CILi128EEENS7_ILi48EEENS7_ILi256EEEEEELi256ENS_6half_tEfNS_4arch4Sm80ELb0ELb1ELb0ELb0ELb0ELb0ELb1ELb0EEENS1_21CollectiveEpilogueFwdINS6_IJS8_SA_S9_EEENS6_IJNS7_ILi1EEESI_SI_EEESC_SE_Li256ELb0ELb1ELb0ELb0EEENS1_19SingleTileSchedulerILb0ELb0ELb1ELi128EEEEEEEEEvNT_6ParamsE)
        /*020c*/ 	.word	0x00000098


	//----- nvinfo : EIATTR_MIN_STACK_SIZE
	.align		4
.L_98:
        /*0210*/ 	.byte	0x04, 0x12
        /*0212*/ 	.short	(.L_100 - .L_99)
	.align		4
.L_99:
        /*0214*/ 	.word	index@(_ZN7cutlass13device_kernelIN5flash19enable_sm80_to_sm89INS1_16FlashAttnFwdSm80INS1_25CollectiveMainloopFwdSm80ILi8ELi1ELb1EN4cute5tupleIJNS5_1CILi128EEENS7_ILi48EEENS7_ILi256EEEEEELi256ENS_6half_tEfNS_4arch4Sm80ELb0ELb1ELb0ELb1ELb0ELb0ELb1ELb0EEENS1_21CollectiveEpilogueFwdINS6_IJS8_SA_S9_EEENS6_IJNS7_ILi1EEESI_SI_EEESC_SE_Li256ELb1ELb1ELb0ELb0EEENS1_19SingleTileSchedulerILb1ELb0ELb1ELi128EEEEEEEEEvNT_6ParamsE)
        /*0218*/ 	.word	0x00000098


	//----- nvinfo : EIATTR_MIN_STACK_SIZE
	.align		4
.L_100:
        /*021c*/ 	.byte	0x04, 0x12
        /*021e*/ 	.short	(.L_102 - .L_101)
	.align		4
.L_101:
        /*0220*/ 	.word	index@(_ZN7cutlass13device_kernelIN5flash19enable_sm80_to_sm89INS1_16FlashAttnFwdSm80INS1_25CollectiveMainloopFwdSm80ILi8ELi1ELb0EN4cute5tupleIJNS5_1CILi128EEENS7_ILi32EEENS7_ILi256EEEEEELi256ENS_6half_tEfNS_4arch4Sm80ELb0ELb1ELb0ELb1ELb0ELb1ELb1ELb0EEENS1_21CollectiveEpilogueFwdINS6_IJS8_SA_S9_EEENS6_IJNS7_ILi1EEESI_SI_EEESC_SE_Li256ELb1ELb1ELb0ELb0EEENS1_19SingleTileSchedulerILb1ELb0ELb1ELi128EEEEEEEEEvNT_6ParamsE)
        /*0224*/ 	.word	0x00000000


	//----- nvinfo : EIATTR_MIN_STACK_SIZE
	.align		4
.L_102:
        /*0228*/ 	.byte	0x04, 0x12
        /*022a*/ 	.short	(.L_104 - .L_103)
	.align		4
.L_103:
        /*022c*/ 	.word	index@(_ZN7cutlass13device_kernelIN5flash19enable_sm80_to_sm89INS1_16FlashAttnFwdSm80INS1_25CollectiveMainloopFwdSm80ILi8ELi1ELb1EN4cute5tupleIJNS5_1CILi128EEENS7_ILi64EEENS7_ILi256EEEEEELi256ENS_6half_tEfNS_4arch4Sm80ELb1ELb0ELb0ELb0ELb0ELb0ELb1ELb0EEENS1_21CollectiveEpilogueFwdINS6_IJS8_SA_S9_EEENS6_IJNS7_ILi1EEESI_SI_EEESC_SE_Li256ELb0ELb1ELb0ELb0EEENS1_30DynamicPersistentTileSchedulerILi256ELi256ELb0ELb1ELb0EEEEEEEEEvNT_6ParamsE)
        /*0230*/ 	.word	0x00000158


	//----- nvinfo : EIATTR_MIN_STACK_SIZE
	.align		4
.L_104:
        /*0234*/ 	.byte	0x04, 0x12
        /*0236*/ 	.short	(.L_106 - .L_105)
	.align		4
.L_105:
        /*0238*/ 	.word	index@(_ZN7cutlass13device_kernelIN5flash19enable_sm80_to_sm89INS1_16FlashAttnFwdSm80INS1_25CollectiveMainloopFwdSm80ILi8ELi1ELb1EN4cute5tupleIJNS5_1CILi128EEENS7_ILi64EEENS7_ILi256EEEEEELi256ENS_6half_tEfNS_4arch4Sm80ELb1ELb0ELb0ELb1ELb0ELb0ELb1ELb0EEENS1_21CollectiveEpilogueFwdINS6_IJS8_SA_S9_EEENS6_IJNS7_ILi1EEESI_SI_EEESC_SE_Li256ELb1ELb1ELb0ELb0EEENS1_19SingleTileSchedulerILb1ELb0ELb1ELi128EEEEEEEEEvNT_6ParamsE)
        /*023c*/ 	.word	0x00000130


	//----- nvinfo : EIATTR_MIN_STACK_SIZE
	.align		4
.L_106:
        /*0240*/ 	.byte	0x04, 0x12
        /*0242*/ 	.short	(.L_108 - .L_107)
	.align		4
.L_107:
        /*0244*/ 	.word	index@(_ZN7cutlass13device_kernelIN5flash19enable_sm80_to_sm89INS1_16FlashAttnFwdSm80INS1_25CollectiveMainloopFwdSm80ILi8ELi1ELb0EN4cute5tupleIJNS5_1CILi128EEENS7_ILi32EEENS7_ILi256EEEEEELi256ENS_6half_tEfNS_4arch4Sm80ELb1ELb0ELb0ELb1ELb0ELb1ELb1ELb0EEENS1_21CollectiveEpilogueFwdINS6_IJS8_SA_S9_EEENS6_IJNS7_ILi1EEESI_SI_EEESC_SE_Li256ELb1ELb1ELb0ELb0EEENS1_19SingleTileSchedulerILb1ELb0ELb1ELi128EEEEEEEEEvNT_6ParamsE)
        /*0248*/ 	.word	0x00000000


	//----- nvinfo : EIATTR_MIN_STACK_SIZE
	.align		4
.L_108:
        /*024c*/ 	.byte	0x04, 0x12
        /*024e*/ 	.short	(.L_110 - .L_109)
	.align		4
.L_109:
        /*0250*/ 	.word	index@(_ZN7cutlass13device_kernelIN5flash19enable_sm80_to_sm89INS1_16FlashAttnFwdSm80INS1_25CollectiveMainloopFwdSm80ILi8ELi1ELb0EN4cute5tupleIJNS5_1CILi128EEENS7_ILi96EEENS7_ILi256EEEEEELi256ENS_6half_tEfNS_4arch4Sm80ELb0ELb0ELb0ELb0ELb0ELb0ELb1ELb0EEENS1_21CollectiveEpilogueFwdINS6_IJS8_SA_S9_EEENS6_IJNS7_ILi1EEESI_SI_EEESC_SE_Li256ELb0ELb1ELb0ELb0EEENS1_19SingleTileSchedulerILb0ELb0ELb1ELi128EEEEEEEEEvNT_6ParamsE)
        /*0254*/ 	.word	0x00000068


	//----- nvinfo : EIATTR_MIN_STACK_SIZE
	.align		4
.L_110:
        /*0258*/ 	.byte	0x04, 0x12
        /*025a*/ 	.short	(.L_112 - .L_111)
	.align		4
.L_111:
        /*025c*/ 	.word	index@(_ZN7cutlass13device_kernelIN5flash19enable_sm80_to_sm89INS1_16FlashAttnFwdSm80INS1_25CollectiveMainloopFwdSm80ILi8ELi1ELb0EN4cute5tupleIJNS5_1CILi128EEENS7_ILi96EEENS7_ILi256EEEEEELi256ENS_6half_tEfNS_4arch4Sm80ELb0ELb0ELb0ELb1ELb0ELb0ELb1ELb0EEENS1_21CollectiveEpilogueFwdINS6_IJS8_SA_S9_EEENS6_IJNS7_ILi1EEESI_SI_EEESC_SE_Li256ELb1ELb1ELb0ELb0EEENS1_19SingleTileSchedulerILb1ELb0ELb1ELi128EEEEEEEEEvNT_6ParamsE)
        /*0260*/ 	.word	0x00000058


	//----- nvinfo : EIATTR_MIN_STACK_SIZE
	.align		4
.L_112:
        /*0264*/ 	.byte	0x04, 0x12
        /*0266*/ 	.short	(.L_114 - .L_113)
	.align		4
.L_113:
        /*0268*/ 	.word	index@(_ZN7cutlass13device_kernelIN5flash19enable_sm80_to_sm89INS1_16FlashAttnFwdSm80INS1_25CollectiveMainloopFwdSm80ILi8ELi1ELb0EN4cute5tupleIJNS5_1CILi128EEENS7_ILi48EEENS7_ILi256EEEEEELi256ENS_6half_tEfNS_4arch4Sm80ELb0ELb0ELb0ELb1ELb0ELb1ELb1ELb0EEENS1_21CollectiveEpilogueFwdINS6_IJS8_SA_S9_EEENS6_IJNS7_ILi1EEESI_SI_EEESC_SE_Li256ELb1ELb1ELb0ELb0EEENS1_19SingleTileSchedulerILb1ELb0ELb1ELi128EEEEEEEEEvNT_6ParamsE)
        /*026c*/ 	.word	0x00000000


	//----- nvinfo : EIATTR_MIN_STACK_SIZE
	.align		4
.L_114:
        /*0270*/ 	.byte	0x04, 0x12
        /*0272*/ 	.short	(.L_116 - .L_115)
	.align		4
.L_115:
        /*0274*/ 	.word	index@(_ZN7cutlass13device_kernelIN5flash19enable_sm80_to_sm89INS1_16FlashAttnFwdSm80INS1_25CollectiveMainloopFwdSm80ILi8ELi1ELb0EN4cute5tupleIJNS5_1CILi128EEENS7_ILi64EEENS7_ILi256EEEEEELi256ENS_6half_tEfNS_4arch4Sm80ELb0ELb1ELb0ELb0ELb0ELb0ELb1ELb0EEENS1_21CollectiveEpilogueFwdINS6_IJS8_SA_S9_EEENS6_IJNS7_ILi1EEESI_SI_EEESC_SE_Li256ELb0ELb1ELb0ELb0EEENS1_19SingleTileSchedulerILb0ELb0ELb1ELi128EEEEEEEEEvNT_6ParamsE)
        /*0278*/ 	.word	0x00000040


	//----- nvinfo : EIATTR_MIN_STACK_SIZE
	.align		4
.L_116:
        /*027c*/ 	.byte	0x04, 0x12
        /*027e*/ 	.short	(.L_118 - .L_117)
	.align		4
.L_117:
        /*0280*/ 	.word	index@(_ZN7cutlass13device_kernelIN5flash19enable_sm80_to_sm89INS1_16FlashAttnFwdSm80INS1_25CollectiveMainloopFwdSm80ILi8ELi1ELb0EN4cute5tupleIJNS5_1CILi128EEENS7_ILi64EEENS7_ILi256EEEEEELi256ENS_6half_tEfNS_4arch4Sm80ELb0ELb1ELb0ELb1ELb0ELb0ELb1ELb0EEENS1_21CollectiveEpilogueFwdINS6_IJS8_SA_S9_EEENS6_IJNS7_ILi1EEESI_SI_EEESC_SE_Li256ELb1ELb1ELb0ELb0EEENS1_19SingleTileSchedulerILb1ELb0ELb1ELi128EEEEEEEEEvNT_6ParamsE)
        /*0284*/ 	.word	0x00000018


	//----- nvinfo : EIATTR_MIN_STACK_SIZE
	.align		4
.L_118:
        /*0288*/ 	.byte	0x04, 0x12
        /*028a*/ 	.short	(.L_120 - .L_119)
	.align		4
.L_119:
        /*028c*/ 	.word	index@(_ZN7cutlass13device_kernelIN5flash19enable_sm80_to_sm89INS1_16FlashAttnFwdSm80INS1_25CollectiveMainloopFwdSm80ILi8ELi1ELb0EN4cute5tupleIJNS5_1CILi128EEENS7_ILi48EEENS7_ILi256EEEEEELi256ENS_6half_tEfNS_4arch4Sm80ELb0ELb1ELb0ELb1ELb0ELb1ELb1ELb0EEENS1_21CollectiveEpilogueFwdINS6_IJS8_SA_S9_EEENS6_IJNS7_ILi1EEESI_SI_EEESC_SE_Li256ELb1ELb1ELb0ELb0EEENS1_19SingleTileSchedulerILb1ELb0ELb1ELi128EEEEEEEEEvNT_6ParamsE)
        /*0290*/ 	.word	0x00000000


	//----- nvinfo : EIATTR_MIN_STACK_SIZE
	.align		4
.L_120:
        /*0294*/ 	.byte	0x04, 0x12
        /*0296*/ 	.short	(.L_122 - .L_121)
	.align		4
.L_121:
        /*0298*/ 	.word	index@(_ZN7cutlass13device_kernelIN5flash19enable_sm80_to_sm89INS1_16FlashAttnFwdSm80INS1_25CollectiveMainloopFwdSm80ILi8ELi1ELb0EN4cute5tupleIJNS5_1CILi128EEENS7_ILi96EEENS7_ILi256EEEEEELi256ENS_6half_tEfNS_4arch4Sm80ELb1ELb0ELb0ELb0ELb0ELb0ELb1ELb0EEENS1_21CollectiveEpilogueFwdINS6_IJS8_SA_S9_EEENS6_IJNS7_ILi1EEESI_SI_EEESC_SE_Li256ELb0ELb1ELb0ELb0EEENS1_30DynamicPersistentTileSchedulerILi256ELi256ELb0ELb1ELb0EEEEEEEEEvNT_6ParamsE)
        /*029c*/ 	.word	0x000000a8


	//----- nvinfo : EIATTR_MIN_STACK_SIZE
	.align		4
.L_122:
        /*02a0*/ 	.byte	0x04, 0x12
        /*02a2*/ 	.short	(.L_124 - .L_123)
	.align		4
.L_123:
        /*02a4*/ 	.word	index@(_ZN7cutlass13device_kernelIN5flash19enable_sm80_to_sm89INS1_16FlashAttnFwdSm80INS1_25CollectiveMainloopFwdSm80ILi8ELi1ELb0EN4cute5tupleIJNS5_1CILi128EEENS7_ILi96EEENS7_ILi256EEEEEELi256ENS_6half_tEfNS_4arch4Sm80ELb1ELb0ELb0ELb1ELb0ELb0ELb1ELb0EEENS1_21CollectiveEpilogueFwdINS6_IJS8_SA_S9_EEENS6_IJNS7_ILi1EEESI_SI_EEESC_SE_Li256ELb1ELb1ELb0ELb0EEENS1_19SingleTileSchedulerILb1ELb0ELb1ELi128EEEEEEEEEvNT_6ParamsE)
        /*02a8*/ 	.word	0x00000068


	//----- nvinfo : EIATTR_MIN_STACK_SIZE
	.align		4
.L_124:
        /*02ac*/ 	.byte	0x04, 0x12
        /*02ae*/ 	.short	(.L_126 - .L_125)
	.align		4
.L_125:
        /*02b0*/ 	.word	index@(_ZN7cutlass13device_kernelIN5flash19enable_sm80_to_sm89INS1_16FlashAttnFwdSm80INS1_25CollectiveMainloopFwdSm80ILi8ELi1ELb0EN4cute5tupleIJNS5_1CILi128EEENS7_ILi48EEENS7_ILi256EEEEEELi256ENS_6half_tEfNS_4arch4Sm80ELb1ELb0ELb0ELb1ELb0ELb1ELb1ELb0EEENS1_21CollectiveEpilogueFwdINS6_IJS8_SA_S9_EEENS6_IJNS7_ILi1EEESI_SI_EEESC_SE_Li256ELb1ELb1ELb0ELb0EEENS1_19SingleTileSchedulerILb1ELb0ELb1ELi128EEEEEEEEEvNT_6ParamsE)
        /*02b4*/ 	.word	0x00000000
.L_126:


//--------------------- .nv.info._ZN7cutlass13device_kernelIN5flash19enable_sm80_to_sm89INS1_16FlashAttnFwdSm80INS1_25CollectiveMainloopFwdSm80ILi8ELi1ELb1EN4cute5tupleIJNS5_1CILi128EEENS7_ILi64EEENS7_ILi256EEEEEELi256ENS_6half_tEfNS_4arch4Sm80ELb0ELb0ELb0ELb0ELb0ELb0ELb1ELb0EEENS1_21CollectiveEpilogueFwdINS6_IJS8_SA_S9_EEENS6_IJNS7_ILi1EEESI_SI_EEESC_SE_Li256ELb0ELb1ELb0ELb0EEENS1_19SingleTileSchedulerILb0ELb0ELb1ELi128EEEEEEEEEvNT_6ParamsE --------------------------
	.section	.nv.info._ZN7cutlass13device_kernelIN5flash19enable_sm80_to_sm89INS1_16FlashAttnFwdSm80INS1_25CollectiveMainloopFwdSm80ILi8ELi1ELb1EN4cute5tupleIJNS5_1CILi128EEENS7_ILi64EEENS7_ILi256EEEEEELi256ENS_6half_tEfNS_4arch4Sm80ELb0ELb0ELb0ELb0ELb0ELb0ELb1ELb0EEENS1_21CollectiveEpilogueFwdINS6_IJS8_SA_S9_EEENS6_IJNS7_ILi1EEESI_SI_EEESC_SE_Li256ELb0ELb1ELb0ELb0EEENS1_19SingleTileSchedulerILb0ELb0ELb1ELi128EEEEEEEEEvNT_6ParamsE,"",@"SHT_CUDA_INFO"
	.sectionflags	@""
	.align	4


	//----- nvinfo : EIATTR_CUDA_API_VERSION
	.align		4
        /*0000*/ 	.byte	0x04, 0x37
        /*0002*/ 	.short	(.L_128 - .L_127)
.L_127:
        /*0004*/ 	.word	0x00000082


	//----- nvinfo : EIATTR_SW2861232_WAR
	.align		4
.L_128:
        /*0008*/ 	.byte	0x01, 0x35
	.zero		2


	//----- nvinfo : EIATTR_PARAM_CBANK
	.align		4
        /*000c*/ 	.byte	0x04, 0x0a
        /*000e*/ 	.short	(.L_130 - .L_129)
	.align		4
.L_129:
        /*0010*/ 	.word	index@(.nv.constant0._ZN7cutlass13device_kernelIN5flash19enable_sm80_to_sm89INS1_16FlashAttnFwdSm80INS1_25CollectiveMainloopFwdSm80ILi8ELi1ELb1EN4cute5tupleIJNS5_1CILi128EEENS7_ILi64EEENS7_ILi256EEEEEELi256ENS_6half_tEfNS_4arch4Sm80ELb0ELb0ELb0ELb0ELb0ELb0ELb1ELb0EEENS1_21CollectiveEpilogueFwdINS6_IJS8_SA_S9_EEENS6_IJNS7_ILi1EEESI_SI_EEESC_SE_Li256ELb0ELb1ELb0ELb0EEENS1_19SingleTileSchedulerILb0ELb0ELb1ELi128EEEEEEEEEvNT_6ParamsE)
        /*0014*/ 	.short	0x0160
        /*0016*/ 	.short	0x0418


	//----- nvinfo : EIATTR_CBANK_PARAM_SIZE
	.align		4
.L_130:
        /*0018*/ 	.byte	0x03, 0x19
        /*001a*/ 	.short	0x0418


	//----- nvinfo : EIATTR_KPARAM_INFO
	.align		4
        /*001c*/ 	.byte	0x04, 0x17
        /*001e*/ 	.short	(.L_132 - .L_131)
.L_131:
        /*0020*/ 	.word	0x00000000
        /*0024*/ 	.short	0x0000
        /*0026*/ 	.short	0x0000
        /*0028*/ 	.byte	0x00, 0xf0, 0x61, 0x10


	//----- nvinfo : EIATTR_MAXREG_COUNT
	.align		4
.L_132:
        /*002c*/ 	.byte	0x03, 0x1b
        /*002e*/ 	.short	0x00ff


	//----- nvinfo : EIATTR_NUM_BARRIERS
	.align		4
        /*0030*/ 	.byte	0x02, 0x4c
        /*0032*/ 	.byte	0x02
	.zero		1


	//----- nvinfo : EIATTR_ANNOTATIONS
	.align		4
        /*0034*/ 	.byte	0x04, 0x55
        /*0036*/ 	.short	(.L_134 - .L_133)


	//   ....[0]....
.L_133:
        /*0038*/ 	.word	0x00000001
        /*003c*/ 	.byte	0x30, 0x02, 0x00, 0x00, 0x01, 0x00, 0x00, 0x00, 0x30, 0x04, 0x00, 0x00, 0x01, 0x00, 0x00, 0x00
        /* <DEDUP_REMOVED lines=55> */
        /*03bc*/ 	.byte	0xe0, 0x96, 0x00, 0x00


	//----- nvinfo : EIATTR_MERCURY_ISA_VERSION
	.align		4
.L_134:
        /*03c0*/ 	.byte	0x03, 0x5f
        /*03c2*/ 	.short	0x0000


	//----- nvinfo : EIATTR_COOP_GROUP_MASK_REGIDS
	.align		4
        /*03c4*/ 	.byte	0x04, 0x29
        /*03c6*/ 	.short	(.L_136 - .L_135)


	//   ....[0]....
.L_135:
        /*03c8*/ 	.word	0xffffffff


	//   ....[1]....
        /*03cc*/ 	.word	0xffffffff


	//   ....[2]....
        /*03d0*/ 	.word	0xffffffff


	//   ....[3]....
        /*03d4*/ 	.word	0xffffffff


	//   ....[4]....
        /*03d8*/ 	.word	0xffffffff


	//   ....[5]....
        /*03dc*/ 	.word	0xffffffff


	//   ....[6]....
        /*03e0*/ 	.word	0xffffffff


	//   ....[7]....
        /*03e4*/ 	.word	0xffffffff


	//   ....[8]....
        /*03e8*/ 	.word	0xffffffff


	//   ....[9]....
        /*03ec*/ 	.word	0xffffffff


	//   ....[10]....
        /*03f0*/ 	.word	0xffffffff


	//   ....[11]....
        /*03f4*/ 	.word	0xffffffff


	//   ....[12]....
        /*03f8*/ 	.word	0xffffffff


	//   ....[13]....
        /*03fc*/ 	.word	0xffffffff


	//   ....[14]....
        /*0400*/ 	.word	0xffffffff


	//   ....[15]....
        /*0404*/ 	.word	0xffffffff


	//   ....[16]....
        /*0408*/ 	.word	0xffffffff


	//   ....[17]....
        /*040c*/ 	.word	0xffffffff


	//   ....[18]....
        /*0410*/ 	.word	0xffffffff


	//   ....[19]....
        /*0414*/ 	.word	0xffffffff


	//   ....[20]....
        /*0418*/ 	.word	0xffffffff


	//   ....[21]....
        /*041c*/ 	.word	0xffffffff


	//   ....[22]....
        /*0420*/ 	.word	0xffffffff


	//   ....[23]....
        /*0424*/ 	.word	0xffffffff


	//   ....[24]....
        /*0428*/ 	.word	0xffffffff


	//   ....[25]....
        /*042c*/ 	.word	0xffffffff


	//   ....[26]....
        /*0430*/ 	.word	0xffffffff


	//   ....[27]....
        /*0434*/ 	.word	0xffffffff


	//   ....[28]....
        /*0438*/ 	.word	0xffffffff


	//   ....[29]....
        /*043c*/ 	.word	0xffffffff


	//   ....[30]....
        /*0440*/ 	.word	0xffffffff


	//   ....[31]....
        /*0444*/ 	.word	0xffffffff


	//----- nvinfo : EIATTR_COOP_GROUP_INSTR_OFFSETS
	.align		4
.L_136:
        /*0448*/ 	.byte	0x04, 0x28
        /*044a*/ 	.short	(.L_138 - .L_137)


	//   ....[0]....
.L_137:
        /*044c*/ 	.word	0x00000480


	//   ....[1]....
        /*0450*/ 	.word	0x000004d0


	//   ....[2]....
        /*0454*/ 	.word	0x00000570


	//   ....[3]....
        /*0458*/ 	.word	0x000005a0


	//   ....[4]....
        /*045c*/ 	.word	0x000007c0


	//   ....[5]....
        /*0460*/ 	.word	0x00000860


	//   ....[6]....
        /*0464*/ 	.word	0x00000a60


	//   ....[7]....
        /*0468*/ 	.word	0x00000a80


	//   ....[8]....
        /*046c*/ 	.word	0x00002c50


	//   ....[9]....
        /*0470*/ 	.word	0x00002cf0


	//   ....[10]....
        /*0474*/ 	.word	0x00002d00


	//   ....[11]....
        /*0478*/ 	.word	0x00002d30


	//   ....[12]....
        /*047c*/ 	.word	0x00005cc0


	//   ....[13]....
        /*0480*/ 	.word	0x00005cf0


	//   ....[14]....
        /*0484*/ 	.word	0x00005d20


	//   ....[15]....
        /*0488*/ 	.word	0x00005d60


	//   ....[16]....
        /*048c*/ 	.word	0x00007ee0


	//   ....[17]....
        /*0490*/ 	.word	0x00007ef0


	//   ....[18]....
        /*0494*/ 	.word	0x00007f40


	//   ....[19]....
        /*0498*/ 	.word	0x00007f60


	//   ....[20]....
        /*049c*/ 	.word	0x00009760


	//   ....[21]....
        /*04a0*/ 	.word	0x00009770


	//   ....[22]....
        /*04a4*/ 	.word	0x00009790


	//   ....[23]....
        /*04a8*/ 	.word	0x000097a0


	//   ....[24]....
        /*04ac*/ 	.word	0x000098c0


	//   ....[25]....
        /*04b0*/ 	.word	0x000098f0


	//   ....[26]....
        /*04b4*/ 	.word	0x00009ac0


	//   ....[27]....
        /*04b8*/ 	.word	0x00009af0


	//   ....[28]....
        /*04bc*/ 	.word	0x00009c80


	//   ....[29]....
        /*04c0*/ 	.word	0x00009cb0


	//   ....[30]....
        /*04c4*/ 	.word	0x00009e40


	//   ....[31]....
        /*04c8*/ 	.word	0x00009e60


	//----- nvinfo : EIATTR_EXIT_INSTR_OFFSETS
	.align		4
.L_138:
        /*04cc*/ 	.byte	0x04, 0x1c
        /*04ce*/ 	.short	(.L_140 - .L_139)


	//   ....[0]....
.L_139:
        /*04d0*/ 	.word	0x00000040


	//   ....[1]....
        /*04d4*/ 	.word	0x00009e70


	//   ....[2]....
        /*04d8*/ 	.word	0x00009f80


	//   ....[3]....
        /*04dc*/ 	.word	0x00009fe0


	//----- nvinfo : EIATTR_CTAIDZ_USED
	.align		4
.L_140:
        /*04e0*/ 	.byte	0x01, 0x04
	.zero		2


	//----- nvinfo : EIATTR_MAX_THREADS
	.align		4
        /*04e4*/ 	.byte	0x04, 0x05
        /*04e6*/ 	.short	(.L_142 - .L_141)
.L_141:
        /*04e8*/ 	.word	0x00000100
        /*04ec*/ 	.word	0x00000001
        /*04f0*/ 	.word	0x00000001


	//----- nvinfo : EIATTR_CRS_STACK_SIZE
	.align		4
.L_142:
        /*04f4*/ 	.byte	0x04, 0x1e
        /*04f6*/ 	.short	(.L_144 - .L_143)
.L_143:
        /*04f8*/ 	.word	0x00000000
.L_144:


//--------------------- .nv.info._ZN7cutlass13device_kernelIN5flash19enable_sm80_to_sm89INS1_16FlashAttnFwdSm80INS1_25CollectiveMainloopFwdSm80ILi8ELi1ELb1EN4cute5tupleIJNS5_1CILi128EEENS7_ILi64EEENS7_ILi256EEEEEELi256ENS_6half_tEfNS_4arch4Sm80ELb0ELb0ELb0ELb1ELb0ELb0ELb1ELb0EEENS1_21CollectiveEpilogueFwdINS6_IJS8_SA_S9_EEENS6_IJNS7_ILi1EEESI_SI_EEESC_SE_Li256ELb1ELb1ELb0ELb0EEENS1_19SingleTileSchedulerILb1ELb0ELb1ELi128EEEEEEEEEvNT_6ParamsE --------------------------
	.section	.nv.info._ZN7cutlass13device_kernelIN5flash19enable_sm80_to_sm89INS1_16FlashAttnFwdSm80INS1_25CollectiveMainloopFwdSm80ILi8ELi1ELb1EN4cute5tupleIJNS5_1CILi128EEENS7_ILi64EEENS7_ILi256EEEEEELi256ENS_6half_tEfNS_4arch4Sm80ELb0ELb0ELb0ELb1ELb0ELb0ELb1ELb0EEENS1_21CollectiveEpilogueFwdINS6_IJS8_SA_S9_EEENS6_IJNS7_ILi1EEESI_SI_EEESC_SE_Li256ELb1ELb1ELb0ELb0EEENS1_19SingleTileSchedulerILb1ELb0ELb1ELi128EEEEEEEEEvNT_6ParamsE,"",@"SHT_CUDA_INFO"
	.sectionflags	@""
	.align	4


	//----- nvinfo : EIATTR_CUDA_API_VERSION
	.align		4
        /*0000*/ 	.byte	0x04, 0x37
        /*0002*/ 	.short	(.L_146 - .L_145)
.L_145:
        /*0004*/ 	.word	0x00000082


	//----- nvinfo : EIATTR_SW2861232_WAR
	.align		4
.L_146:
        /*0008*/ 	.byte	0x01, 0x35
	.zero		2


	//----- nvinfo : EIATTR_PARAM_CBANK
	.align		4
        /*000c*/ 	.byte	0x04, 0x0a
        /*000e*/ 	.short	(.L_148 - .L_147)
	.align		4
.L_147:
        /*0010*/ 	.word	index@(.nv.constant0._ZN7cutlass13device_kernelIN5flash19enable_sm80_to_sm89INS1_16FlashAttnFwdSm80INS1_25CollectiveMainloopFwdSm80ILi8ELi1ELb1EN4cute5tupleIJNS5_1CILi128EEENS7_ILi64EEENS7_ILi256EEEEEELi256ENS_6half_tEfNS_4arch4Sm80ELb0ELb0ELb0ELb1ELb0ELb0ELb1ELb0EEENS1_21CollectiveEpilogueFwdINS6_IJS8_SA_S9_EEENS6_IJNS7_ILi1EEESI_SI_EEESC_SE_Li256ELb1ELb1ELb0ELb0EEENS1_19SingleTileSchedulerILb1ELb0ELb1ELi128EEEEEEEEEvNT_6ParamsE)
        /*0014*/ 	.short	0x0160
        /*0016*/ 	.short	0x0418


	//----- nvinfo : EIATTR_CBANK_PARAM_SIZE
	.align		4
.L_148:
        /*0018*/ 	.byte	0x03, 0x19
        /*001a*/ 	.short	0x0418


	//----- nvinfo : EIATTR_KPARAM_INFO
	.align		4
        /*001c*/ 	.byte	0x04, 0x17
        /*001e*/ 	.short	(.L_150 - .L_149)
.L_149:
        /*0020*/ 	.word	0x00000000
        /*0024*/ 	.short	0x0000
        /*0026*/ 	.short	0x0000
        /*0028*/ 	.byte	0x00, 0xf0, 0x61, 0x10


	//----- nvinfo : EIATTR_MAXREG_COUNT
	.align		4
.L_150:
        /*002c*/ 	.byte	0x03, 0x1b
        /*002e*/ 	.short	0x00ff


	//----- nvinfo : EIATTR_NUM_BARRIERS
	.align		4
        /*0030*/ 	.byte	0x02, 0x4c
        /*0032*/ 	.byte	0x02
	.zero		1


	//----- nvinfo : EIATTR_ANNOTATIONS
	.align		4
        /*0034*/ 	.byte	0x04, 0x55
        /*0036*/ 	.short	(.L_152 - .L_151)


	//   ....[0]....
.L_151:
        /* <DEDUP_REMOVED lines=54> */


	//----- nvinfo : EIATTR_MERCURY_ISA_VERSION
	.align		4
.L_152:
        /*0380*/ 	.byte	0x03, 0x5f
        /*0382*/ 	.short	0x0000


	//----- nvinfo : EIATTR_COOP_GROUP_MASK_REGIDS
	.align		4
        /*0384*/ 	.byte	0x04, 0x29
        /*0386*/ 	.short	(.L_154 - .L_153)


	//   ....[0]....
.L_153:
        /*0388*/ 	.word	0xffffffff


	//   ....[1]....
        /*038c*/ 	.word	0xffffffff


	//   ....[2]....
        /*0390*/ 	.word	0xffffffff


	//   ....[3]....
        /*0394*/ 	.word	0xffffffff


	//   ....[4]....
        /*0398*/ 	.word	0xffffffff


	//   ....[5]....
        /*039c*/ 	.word	0xffffffff


	//   ....[6]....
        /*03a0*/ 	.word	0xffffffff


	//   ....[7]....
        /*03a4*/ 	.word	0xffffffff


	//   ....[8]....
        /*03a8*/ 	.word	0xffffffff


	//   ....[9]....
        /*03ac*/ 	.word	0xffffffff


	//   ....[10]....
        /*03b0*/ 	.word	0xffffffff


	//   ....[11]....
        /*03b4*/ 	.word	0xffffffff


	//   ....[12]....
        /*03b8*/ 	.word	0xffffffff


	//   ....[13]....
        /*03bc*/ 	.word	0xffffffff


	//   ....[14]....
        /*03c0*/ 	.word	0xffffffff


	//   ....[15]....
        /*03c4*/ 	.word	0xffffffff


	//   ....[16]....
        /*03c8*/ 	.word	0xffffffff


	//   ....[17]....
        /*03cc*/ 	.word	0xffffffff


	//   ....[18]....
        /*03d0*/ 	.word	0xffffffff


	//   ....[19]....
        /*03d4*/ 	.word	0xffffffff


	//   ....[20]....
        /*03d8*/ 	.word	0xffffffff


	//   ....[21]....
        /*03dc*/ 	.word	0xffffffff


	//   ....[22]....
        /*03e0*/ 	.word	0xffffffff


	//   ....[23]....
        /*03e4*/ 	.word	0xffffffff


	//   ....[24]....
        /*03e8*/ 	.word	0xffffffff


	//   ....[25]....
        /*03ec*/ 	.word	0xffffffff


	//   ....[26]....
        /*03f0*/ 	.word	0xffffffff


	//   ....[27]....
        /*03f4*/ 	.word	0xffffffff


	//   ....[28]....
        /*03f8*/ 	.word	0xffffffff


	//   ....[29]....
        /*03fc*/ 	.word	0xffffffff


	//   ....[30]....
        /*0400*/ 	.word	0xffffffff


	//   ....[31]....
        /*0404*/ 	.word	0xffffffff


	//   ....[32]....
        /*0408*/ 	.word	0xffffffff


	//   ....[33]....
        /*040c*/ 	.word	0xffffffff


	//   ....[34]....
        /*0410*/ 	.word	0xffffffff


	//   ....[35]....
        /*0414*/ 	.word	0xffffffff


	//   ....[36]....
        /*0418*/ 	.word	0xffffffff


	//   ....[37]....
        /*041c*/ 	.word	0xffffffff


	//   ....[38]....
        /*0420*/ 	.word	0xffffffff


	//   ....[39]....
        /*0424*/ 	.word	0xffffffff


	//   ....[40]....
        /*0428*/ 	.word	0xffffffff


	//----- nvinfo : EIATTR_COOP_GROUP_INSTR_OFFSETS
	.align		4
.L_154:
        /*042c*/ 	.byte	0x04, 0x28
        /*042e*/ 	.short	(.L_156 - .L_155)


	//   ....[0]....
.L_155:
        /*0430*/ 	.word	0x00000090


	//   ....[1]....
        /*0434*/ 	.word	0x00000eb0


	//   ....[2]....
        /*0438*/ 	.word	0x00000ee0


	//   ....[3]....
        /*043c*/ 	.word	0x00001040


	//   ....[4]....
        /*0440*/ 	.word	0x00001090


	//   ....[5]....
        /*0444*/ 	.word	0x00001230


	//   ....[6]....
        /*0448*/ 	.word	0x00001260


	//   ....[7]....
        /*044c*/ 	.word	0x000012c0


	//   ....[8]....
        /*0450*/ 	.word	0x000012d0


	//   ....[9]....
        /*0454*/ 	.word	0x00003250


	//   ....[10]....
        /*0458*/ 	.word	0x00003300


	//   ....[11]....
        /*045c*/ 	.word	0x00003310


	//   ....[12]....
        /*0460*/ 	.word	0x00003350


	//   ....[13]....
        /*0464*/ 	.word	0x00006980


	//   ....[14]....
        /*0468*/ 	.word	0x000069b0


	//   ....[15]....
        /*046c*/ 	.word	0x000069e0


	//   ....[16]....
        /*0470*/ 	.word	0x00006a20


	//   ....[17]....
        /*0474*/ 	.word	0x00008ad0


	//   ....[18]....
        /*0478*/ 	.word	0x00008ae0


	//   ....[19]....
        /*047c*/ 	.word	0x00008b10


	//   ....[20]....
        /*0480*/ 	.word	0x00008b30


	//   ....[21]....
        /*0484*/ 	.word	0x0000a4e0


	//   ....[22]....
        /*0488*/ 	.word	0x0000a510


	//   ....[23]....
        /*048c*/ 	.word	0x0000a530


	//   ....[24]....
        /*0490*/ 	.word	0x0000a540


	//   ....[25]....
        /*0494*/ 	.word	0x0000a760


	//   ....[26]....
        /*0498*/ 	.word	0x0000a770


	//   ....[27]....
        /*049c*/ 	.word	0x0000a970


	//   ....[28]....
        /*04a0*/ 	.word	0x0000a9a0


	//   ....[29]....
        /*04a4*/ 	.word	0x0000ab60


	//   ....[30]....
        /*04a8*/ 	.word	0x0000ab90


	//   ....[31]....
        /*04ac*/ 	.word	0x0000ad50


	//   ....[32]....
        /*04b0*/ 	.word	0x0000ad70


	//   ....[33]....
        /*04b4*/ 	.word	0x0000b5e0


	//   ....[34]....
        /*04b8*/ 	.word	0x0000b600


	//   ....[35]....
        /*04bc*/ 	.word	0x0000b7c0


	//   ....[36]....
        /*04c0*/ 	.word	0x0000b7f0


	//   ....[37]....
        /*04c4*/ 	.word	0x0000b980


	//   ....[38]....
        /*04c8*/ 	.word	0x0000b9b0


	//   ....[39]....
        /*04cc*/ 	.word	0x0000bb40


	//   ....[40]....
        /*04d0*/ 	.word	0x0000bb60


	//----- nvinfo : EIATTR_EXIT_INSTR_OFFSETS
	.align		4
.L_156:
        /*04d4*/ 	.byte	0x04, 0x1c
        /*04d6*/ 	.short	(.L_158 - .L_157)


	//   ....[0]....
.L_157:
        /*04d8*/ 	.word	0x00000350


	//   ....[1]....
        /*04dc*/ 	.word	0x0000ad80


	//   ....[2]....
        /*04e0*/ 	.word	0x0000aec0


	//   ....[3]....
        /*04e4*/ 	.word	0x0000af20


	//   ....[4]....
        /*04e8*/ 	.word	0x0000bb70


	//   ....[5]....
        /*04ec*/ 	.word	0x0000bc80


	//   ....[6]....
        /*04f0*/ 	.word	0x0000bce0


	//----- nvinfo : EIATTR_CTAIDZ_USED
	.align		4
.L_158:
        /*04f4*/ 	.byte	0x01, 0x04
	.zero		2


	//----- nvinfo : EIATTR_MAX_THREADS
	.align		4
        /*04f8*/ 	.byte	0x04, 0x05
        /*04fa*/ 	.short	(.L_160 - .L_159)
.L_159:
        /*04fc*/ 	.word	0x00000100
        /*0500*/ 	.word	0x00000001
        /*0504*/ 	.word	0x00000001


	//----- nvinfo : EIATTR_CRS_STACK_SIZE
	.align		4
.L_160:
        /*0508*/ 	.byte	0x04, 0x1e
        /*050a*/ 	.short	(.L_162 - .L_161)
.L_161:
        /*050c*/ 	.word	0x00000000
.L_162:


//--------------------- .nv.info._ZN7cutlass13device_kernelIN5flash19enable_sm80_to_sm89INS1_16FlashAttnFwdSm80INS1_25CollectiveMainloopFwdSm80ILi8ELi1ELb0EN4cute5tupleIJNS5_1CILi128EEENS7_ILi32EEENS7_ILi256EEEEEELi256ENS_6half_tEfNS_4arch4Sm80ELb0ELb0ELb0ELb1ELb0ELb1ELb1ELb0EEENS1_21CollectiveEpilogueFwdINS6_IJS8_SA_S9_EEENS6_IJNS7_ILi1EEESI_SI_EEESC_SE_Li256ELb1ELb1ELb0ELb0EEENS1_19SingleTileSchedulerILb1ELb0ELb1ELi128EEEEEEEEEvNT_6ParamsE --------------------------
	.section	.nv.info._ZN7cutlass13device_kernelIN5flash19enable_sm80_to_sm89INS1_16FlashAttnFwdSm80INS1_25CollectiveMainloopFwdSm80ILi8ELi1ELb0EN4cute5tupleIJNS5_1CILi128EEENS7_ILi32EEENS7_ILi256EEEEEELi256ENS_6half_tEfNS_4arch4Sm80ELb0ELb0ELb0ELb1ELb0ELb1ELb1ELb0EEENS1_21CollectiveEpilogueFwdINS6_IJS8_SA_S9_EEENS6_IJNS7_ILi1EEESI_SI_EEESC_SE_Li256ELb1ELb1ELb0ELb0EEENS1_19SingleTileSchedulerILb1ELb0ELb1ELi128EEEEEEEEEvNT_6ParamsE,"",@"SHT_CUDA_INFO"
	.sectionflags	@""
	.align	4


	//----- nvinfo : EIATTR_CUDA_API_VERSION
	.align		4
        /*0000*/ 	.byte	0x04, 0x37
        /*0002*/ 	.short	(.L_164 - .L_163)
.L_163:
        /*0004*/ 	.word	0x00000082


	//----- nvinfo : EIATTR_SW2861232_WAR
	.align		4
.L_164:
        /*0008*/ 	.byte	0x01, 0x35
	.zero		2


	//----- nvinfo : EIATTR_PARAM_CBANK
	.align		4
        /*000c*/ 	.byte	0x04, 0x0a
        /*000e*/ 	.short	(.L_166 - .L_165)
	.align		4
.L_165:
        /*0010*/ 	.word	index@(.nv.constant0._ZN7cutlass13device_kernelIN5flash19enable_sm80_to_sm89INS1_16FlashAttnFwdSm80INS1_25CollectiveMainloopFwdSm80ILi8ELi1ELb0EN4cute5tupleIJNS5_1CILi128EEENS7_ILi32EEENS7_ILi256EEEEEELi256ENS_6half_tEfNS_4arch4Sm80ELb0ELb0ELb0ELb1ELb0ELb1ELb1ELb0EEENS1_21CollectiveEpilogueFwdINS6_IJS8_SA_S9_EEENS6_IJNS7_ILi1EEESI_SI_EEESC_SE_Li256ELb1ELb1ELb0ELb0EEENS1_19SingleTileSchedulerILb1ELb0ELb1ELi128EEEEEEEEEvNT_6ParamsE)
        /*0014*/ 	.short	0x0160
        /*0016*/ 	.short	0x0418


	//----- nvinfo : EIATTR_CBANK_PARAM_SIZE
	.align		4
.L_166:
        /*0018*/ 	.byte	0x03, 0x19
        /*001a*/ 	.short	0x0418


	//----- nvinfo : EIATTR_KPARAM_INFO
	.align		4
        /*001c*/ 	.byte	0x04, 0x17
        /*001e*/ 	.short	(.L_168 - .L_167)
.L_167:
        /*0020*/ 	.word	0x00000000
        /*0024*/ 	.short	0x0000
        /*0026*/ 	.short	0x0000
        /*0028*/ 	.byte	0x00, 0xf0, 0x61, 0x10


	//----- nvinfo : EIATTR_MAXREG_COUNT
	.align		4
.L_168:
        /*002c*/ 	.byte	0x03, 0x1b
        /*002e*/ 	.short	0x00ff


	//----- nvinfo : EIATTR_NUM_BARRIERS
	.align		4
        /*0030*/ 	.byte	0x02, 0x4c
        /*0032*/ 	.byte	0x02
	.zero		1


	//----- nvinfo : EIATTR_MERCURY_ISA_VERSION
	.align		4
        /*0034*/ 	.byte	0x03, 0x5f
        /*0036*/ 	.short	0x0000


	//----- nvinfo : EIATTR_COOP_GROUP_MASK_REGIDS
	.align		4
        /*0038*/ 	.byte	0x04, 0x29
        /*003a*/ 	.short	(.L_170 - .L_169)


	//   ....[0]....
.L_169:
        /*003c*/ 	.word	0xffffffff


	//   ....[1]....
        /*0040*/ 	.word	0xffffffff


	//   ....[2]....
        /*0044*/ 	.word	0xffffffff


	//   ....[3]....
        /*0048*/ 	.word	0xffffffff


	//   ....[4]....
        /*004c*/ 	.word	0xffffffff


	//   ....[5]....
        /*0050*/ 	.word	0xffffffff


	//   ....[6]....
        /*0054*/ 	.word	0xffffffff


	//   ....[7]....
        /*0058*/ 	.word	0xffffffff


	//   ....[8]....
        /*005c*/ 	.word	0xffffffff


	//   ....[9]....
        /*0060*/ 	.word	0xffffffff


	//   ....[10]....
        /*0064*/ 	.word	0xffffffff


	//   ....[11]....
        /*0068*/ 	.word	0xffffffff


	//   ....[12]....
        /*006c*/ 	.word	0xffffffff


	//   ....[13]....
        /*0070*/ 	.word	0xffffffff


	//   ....[14]....
        /*0074*/ 	.word	0xffffffff


	//   ....[15]....
        /*0078*/ 	.word	0xffffffff


	//   ....[16]....
        /*007c*/ 	.word	0xffffffff


	//   ....[17]....
        /*0080*/ 	.word	0xffffffff


	//   ....[18]....
        /*0084*/ 	.word	0xffffffff


	//   ....[19]....
        /*0088*/ 	.word	0xffffffff


	//   ....[20]....
        /*008c*/ 	.word	0xffffffff


	//   ....[21]....
        /*0090*/ 	.word	0xffffffff


	//   ....[22]....
        /*0094*/ 	.word	0xffffffff


	//   ....[23]....
        /*0098*/ 	.word	0xffffffff


	//   ....[24]....
        /*009c*/ 	.word	0xffffffff


	//   ....[25]....
        /*00a0*/ 	.word	0xffffffff


	//   ....[26]....
        /*00a4*/ 	.word	0xffffffff


	//   ....[27]....
        /*00a8*/ 	.word	0xffffffff


	//   ....[28]....
        /*00ac*/ 	.word	0xffffffff


	//   ....[29]....
        /*00b0*/ 	.word	0xffffffff


	//   ....[30]....
        /*00b4*/ 	.word	0xffffffff


	//   ....[31]....
        /*00b8*/ 	.word	0xffffffff


	//   ....[32]....
        /*00bc*/ 	.word	0xffffffff


	//   ....[33]....
        /*00c0*/ 	.word	0xffffffff


	//   ....[34]....
        /*00c4*/ 	.word	0xffffffff


	//   ....[35]....
        /*00c8*/ 	.word	0xffffffff


	//   ....[36]....
        /*00cc*/ 	.word	0xffffffff


	//   ....[37]....
        /*00d0*/ 	.word	0xffffffff


	//   ....[38]....
        /*00d4*/ 	.word	0xffffffff


	//   ....[39]....
        /*00d8*/ 	.word	0xffffffff


	//   ....[40]....
        /*00dc*/ 	.word	0xffffffff


	//----- nvinfo : EIATTR_COOP_GROUP_INSTR_OFFSETS
	.align		4
.L_170:
        /*00e0*/ 	.byte	0x04, 0x28
        /*00e2*/ 	.short	(.L_172 - .L_171)


	//   ....[0]....
.L_171:
        /*00e4*/ 	.word	0x00000080


	//   ....[1]....
        /*00e8*/ 	.word	0x00004c40


	//   ....[2]....
        /*00ec*/ 	.word	0x00004c80


	//   ....[3]....
        /*00f0*/ 	.word	0x00005010


	//   ....[4]....
        /*00f4*/ 	.word	0x00005040


	//   ....[5]....
        /*00f8*/ 	.word	0x000053f0


	//   ....[6]....
        /*00fc*/ 	.word	0x00005420


	//   ....[7]....
        /*0100*/ 	.word	0x00005630


	//   ....[8]....
        /*0104*/ 	.word	0x00005660


	//   ....[9]....
        /*0108*/ 	.word	0x0000d280


	//   ....[10]....
        /*010c*/ 	.word	0x0000d310


	//   ....[11]....
        /*0110*/ 	.word	0x0000d350


	//   ....[12]....
        /*0114*/ 	.word	0x0000d3d0


	//   ....[13]....
        /*0118*/ 	.word	0x0000e850


	//   ....[14]....
        /*011c*/ 	.word	0x0000e870


	//   ....[15]....
        /*0120*/ 	.word	0x0000e8a0


	//   ....[16]....
        /*0124*/ 	.word	0x0000e8d0


	//   ....[17]....
        /*0128*/ 	.word	0x0000fbf0


	//   ....[18]....
        /*012c*/ 	.word	0x0000fc20


	//   ....[19]....
        /*0130*/ 	.word	0x0000fc80


	//   ....[20]....
        /*0134*/ 	.word	0x0000fc90


	//   ....[21]....
        /*0138*/ 	.word	0x000115a0


	//   ....[22]....
        /*013c*/ 	.word	0x000115e0


	//   ....[23]....
        /*0140*/ 	.word	0x00011620


	//   ....[24]....
        /*0144*/ 	.word	0x00011660


	//   ....[25]....
        /*0148*/ 	.word	0x00011880


	//   ....[26]....
        /*014c*/ 	.word	0x00011890


	//   ....[27]....
        /*0150*/ 	.word	0x00011a90


	//   ....[28]....
        /*0154*/ 	.word	0x00011ac0


	//   ....[29]....
        /*0158*/ 	.word	0x00011c80


	//   ....[30]....
        /*015c*/ 	.word	0x00011cb0


	//   ....[31]....
        /*0160*/ 	.word	0x00011e70


	//   ....[32]....
        /*0164*/ 	.word	0x00011e90


	//   ....[33]....
        /*0168*/ 	.word	0x00012700


	//   ....[34]....
        /*016c*/ 	.word	0x00012720


	//   ....[35]....
        /*0170*/ 	.word	0x000128b0


	//   ....[36]....
        /*0174*/ 	.word	0x000128e0


	//   ....[37]....
        /*0178*/ 	.word	0x00012a70


	//   ....[38]....
        /*017c*/ 	.word	0x00012aa0


	//   ....[39]....
        /*0180*/ 	.word	0x00012c30


	//   ....[40]....
        /*0184*/ 	.word	0x00012c50


	//----- nvinfo : EIATTR_EXIT_INSTR_OFFSETS
	.align		4
.L_172:
        /*0188*/ 	.byte	0x04, 0x1c
        /*018a*/ 	.short	(.L_174 - .L_173)


	//   ....[0]....
.L_173:
        /*018c*/ 	.word	0x00000310


	//   ....[1]....
        /*0190*/ 	.word	0x00011ea0


	//   ....[2]....
        /*0194*/ 	.word	0x00011fe0


	//   ....[3]....
        /*0198*/ 	.word	0x00012040


	//   ....[4]....
        /*019c*/ 	.word	0x00012c60


	//   ....[5]....
        /*01a0*/ 	.word	0x00012d70


	//   ....[6]....
        /*01a4*/ 	.word	0x00012dd0


	//----- nvinfo : EIATTR_CTAIDZ_USED
	.align		4
.L_174:
        /*01a8*/ 	.byte	0x01, 0x04
	.zero		2


	//----- nvinfo : EIATTR_MAX_THREADS
	.align		4
        /*01ac*/ 	.byte	0x04, 0x05
        /*01ae*/ 	.short	(.L_176 - .L_175)
.L_175:
        /*01b0*/ 	.word	0x00000100
        /*01b4*/ 	.word	0x00000001
        /*01b8*/ 	.word	0x00000001


	//----- nvinfo : EIATTR_CRS_STACK_SIZE
	.align		4
.L_176:
        /*01bc*/ 	.byte	0x04, 0x1e
        /*01be*/ 	.short	(.L_178 - .L_177)
.L_177:
        /*01c0*/ 	.word	0x00000000
.L_178:


//--------------------- .nv.info._ZN7cutlass13device_kernelIN5flash19enable_sm80_to_sm89INS1_16FlashAttnFwdSm80INS1_25CollectiveMainloopFwdSm80ILi8ELi1ELb1EN4cute5tupleIJNS5_1CILi128EEENS7_ILi48EEENS7_ILi256EEEEEELi256ENS_6half_tEfNS_4arch4Sm80ELb0ELb1ELb0ELb0ELb0ELb0ELb1ELb0EEENS1_21CollectiveEpilogueFwdINS6_IJS8_SA_S9_EEENS6_IJNS7_ILi1EEESI_SI_EEESC_SE_Li256ELb0ELb1ELb0ELb0EEENS1_19SingleTileSchedulerILb0ELb0ELb1ELi128EEEEEEEEEvNT_6ParamsE --------------------------
	.section	.nv.info._ZN7cutlass13device_kernelIN5flash19enable_sm80_to_sm89INS1_16FlashAttnFwdSm80INS1_25CollectiveMainloopFwdSm80ILi8ELi1ELb1EN4cute5tupleIJNS5_1CILi128EEENS7_ILi48EEENS7_ILi256EEEEEELi256ENS_6half_tEfNS_4arch4Sm80ELb0ELb1ELb0ELb0ELb0ELb0ELb1ELb0EEENS1_21CollectiveEpilogueFwdINS6_IJS8_SA_S9_EEENS6_IJNS7_ILi1EEESI_SI_EEESC_SE_Li256ELb0ELb1ELb0ELb0EEENS1_19SingleTileSchedulerILb0ELb0ELb1ELi128EEEEEEEEEvNT_6ParamsE,"",@"SHT_CUDA_INFO"
	.sectionflags	@""
	.align	4


	//----- nvinfo : EIATTR_CUDA_API_VERSION
	.align		4
        /*0000*/ 	.byte	0x04, 0x37
        /*0002*/ 	.short	(.L_180 - .L_179)
.L_179:
        /*0004*/ 	.word	0x00000082


	//----- nvinfo : EIATTR_SW2861232_WAR
	.align		4
.L_180:
        /*0008*/ 	.byte	0x01, 0x35
	.zero		2


	//----- nvinfo : EIATTR_PARAM_CBANK
	.align		4
        /*000c*/ 	.byte	0x04, 0x0a
        /*000e*/ 	.short	(.L_182 - .L_181)
	.align		4
.L_181:
        /*0010*/ 	.word	index@(.nv.constant0._ZN7cutlass13device_kernelIN5flash19enable_sm80_to_sm89INS1_16FlashAttnFwdSm80INS1_25CollectiveMainloopFwdSm80ILi8ELi1ELb1EN4cute5tupleIJNS5_1CILi128EEENS7_ILi48EEENS7_ILi256EEEEEELi256ENS_6half_tEfNS_4arch4Sm80ELb0ELb1ELb0ELb0ELb0ELb0ELb1ELb0EEENS1_21CollectiveEpilogueFwdINS6_IJS8_SA_S9_EEENS6_IJNS7_ILi1EEESI_SI_EEESC_SE_Li256ELb0ELb1ELb0ELb0EEENS1_19SingleTileSchedulerILb0ELb0ELb1ELi128EEEEEEEEEvNT_6ParamsE)
        /*0014*/ 	.short	0x0160
        /*0016*/ 	.short	0x0418


	//----- nvinfo : EIATTR_CBANK_PARAM_SIZE
	.align		4
.L_182:
        /*0018*/ 	.byte	0x03, 0x19
        /*001a*/ 	.short	0x0418


	//----- nvinfo : EIATTR_KPARAM_INFO
	.align		4
        /*001c*/ 	.byte	0x04, 0x17
        /*001e*/ 	.short	(.L_184 - .L_183)
.L_183:
        /*0020*/ 	.word	0x00000000
        /*0024*/ 	.short	0x0000
        /*0026*/ 	.short	0x0000
        /*0028*/ 	.byte	0x00, 0xf0, 0x61, 0x10


	//----- nvinfo : EIATTR_MAXREG_COUNT
	.align		4
.L_184:
        /*002c*/ 	.byte	0x03, 0x1b
        /*002e*/ 	.short	0x00ff


	//----- nvinfo : EIATTR_NUM_BARRIERS
	.align		4
        /*0030*/ 	.byte	0x02, 0x4c
        /*0032*/ 	.byte	0x02
	.zero		1


	//----- nvinfo : EIATTR_ANNOTATIONS
	.align		4
        /*0034*/ 	.byte	0x04, 0x55
        /*0036*/ 	.short	(.L_186 - .L_185)


	//   ....[0]....
.L_185:
        /* <DEDUP_REMOVED lines=79> */
        /*051c*/ 	.byte	0x00, 0x02, 0x01, 0x00, 0x01, 0x00, 0x00, 0x00, 0x10, 0x02, 0x01, 0x00


	//----- nvinfo : EIATTR_MERCURY_ISA_VERSION
	.align		4
.L_186:
        /*0528*/ 	.byte	0x03, 0x5f
        /*052a*/ 	.short	0x0000


	//----- nvinfo : EIATTR_INT_WARP_WIDE_INSTR_OFFSETS
	.align		4
        /*052c*/ 	.byte	0x04, 0x31
        /*052e*/ 	.short	(.L_188 - .L_187)


	//   ....[0]....
.L_187:
        /*0530*/ 	.word	0x00006880


	//   ....[1]....
        /*0534*/ 	.word	0x0000a800


	//   ....[2]....
        /*0538*/ 	.word	0x0000d8d0


	//----- nvinfo : EIATTR_COOP_GROUP_MASK_REGIDS
	.align		4
.L_188:
        /*053c*/ 	.byte	0x04, 0x29
        /*053e*/ 	.short	(.L_190 - .L_189)


	//   ....[0]....
.L_189:
        /*0540*/ 	.word	0xffffffff


	//   ....[1]....
        /*0544*/ 	.word	0xffffffff


	//   ....[2]....
        /*0548*/ 	.word	0xffffffff


	//   ....[3]....
        /*054c*/ 	.word	0xffffffff


	//   ....[4]....
        /*0550*/ 	.word	0xffffffff


	//   ....[5]....
        /*0554*/ 	.word	0xffffffff


	//   ....[6]....
        /*0558*/ 	.word	0xffffffff


	//   ....[7]....
        /*055c*/ 	.word	0xffffffff


	//   ....[8]....
        /*0560*/ 	.word	0xffffffff


	//   ....[9]....
        /*0564*/ 	.word	0xffffffff


	//   ....[10]....
        /*0568*/ 	.word	0xffffffff


	//   ....[11]....
        /*056c*/ 	.word	0xffffffff


	//   ....[12]....
        /*0570*/ 	.word	0xffffffff


	//   ....[13]....
        /*0574*/ 	.word	0xffffffff


	//   ....[14]....
        /*0578*/ 	.word	0xffffffff


	//   ....[15]....
        /*057c*/ 	.word	0xffffffff


	//   ....[16]....
        /*0580*/ 	.word	0xffffffff


	//   ....[17]....
        /*0584*/ 	.word	0xffffffff


	//   ....[18]....
        /*0588*/ 	.word	0xffffffff


	//   ....[19]....
        /*058c*/ 	.word	0xffffffff


	//   ....[20]....
        /*0590*/ 	.word	0xffffffff


	//   ....[21]....
        /*0594*/ 	.word	0xffffffff


	//   ....[22]....
        /*0598*/ 	.word	0xffffffff


	//   ....[23]....
        /*059c*/ 	.word	0xffffffff


	//   ....[24]....
        /*05a0*/ 	.word	0xffffffff


	//   ....[25]....
        /*05a4*/ 	.word	0xffffffff


	//   ....[26]....
        /*05a8*/ 	.word	0xffffffff


	//   ....[27]....
        /*05ac*/ 	.word	0xffffffff


	//   ....[28]....
        /*05b0*/ 	.word	0xffffffff


	//   ....[29]....
        /*05b4*/ 	.word	0xffffffff


	//   ....[30]....
        /*05b8*/ 	.word	0xffffffff


	//   ....[31]....
        /*05bc*/ 	.word	0xffffffff


	//   ....[32]....
        /*05c0*/ 	.word	0xffffffff


	//   ....[33]....
        /*05c4*/ 	.word	0xffffffff


	//   ....[34]....
        /*05c8*/ 	.word	0xffffffff


	//   ....[35]....
        /*05cc*/ 	.word	0xffffffff


	//   ....[36]....
        /*05d0*/ 	.word	0xffffffff


	//   ....[37]....
        /*05d4*/ 	.word	0xffffffff


	//   ....[38]....
        /*05d8*/ 	.word	0xffffffff


	//   ....[39]....
        /*05dc*/ 	.word	0xffffffff


	//   ....[40]....
        /*05e0*/ 	.word	0xffffffff


	//   ....[41]....
        /*05e4*/ 	.word	0xffffffff


	//   ....[42]....
        /*05e8*/ 	.word	0xffffffff


	//   ....[43]....
        /*05ec*/ 	.word	0xffffffff


	//   ....[44]....
        /*05f0*/ 	.word	0xffffffff


	//   ....[45]....
        /*05f4*/ 	.word	0xffffffff


	//   ....[46]....
        /*05f8*/ 	.word	0xffffffff


	//   ....[47]....
        /*05fc*/ 	.word	0xffffffff


	//   ....[48]....
        /*0600*/ 	.word	0xffffffff


	//   ....[49]....
        /*0604*/ 	.word	0xffffffff


	//   ....[50]....
        /*0608*/ 	.word	0xffffffff


	//   ....[51]....
        /*060c*/ 	.word	0xffffffff


	//   ....[52]....
        /*0610*/ 	.word	0xffffffff


	//   ....[53]....
        /*0614*/ 	.word	0xffffffff


	//----- nvinfo : EIATTR_COOP_GROUP_INSTR_OFFSETS
	.align		4
.L_190:
        /*0618*/ 	.byte	0x04, 0x28
        /*061a*/ 	.short	(.L_192 - .L_191)


	//   ....[0]....
.L_191:
        /*061c*/ 	.word	0x00000f50


	//   ....[1]....
        /*0620*/ 	.word	0x00000f80


	//   ....[2]....
        /*0624*/ 	.word	0x00001180


	//   ....[3]....
        /*0628*/ 	.word	0x000011e0


	//   ....[4]....
        /*062c*/ 	.word	0x00001280


	//   ....[5]....
        /*0630*/ 	.word	0x000012f0


	//   ....[6]....
        /*0634*/ 	.word	0x00001320


	//   ....[7]....
        /*0638*/ 	.word	0x000013c0


	//   ....[8]....
        /*063c*/ 	.word	0x00002fa0


	//   ....[9]....
        /*0640*/ 	.word	0x000031f0


	//   ....[10]....
        /*0644*/ 	.word	0x00003e20


	//   ....[11]....
        /*0648*/ 	.word	0x00003e90


	//   ....[12]....
        /*064c*/ 	.word	0x00003ed0


	//   ....[13]....
        /*0650*/ 	.word	0x00003f00


	//   ....[14]....
        /*0654*/ 	.word	0x00006c60


	//   ....[15]....
        /*0658*/ 	.word	0x00007060


	//   ....[16]....
        /*065c*/ 	.word	0x00007640


	//   ....[17]....
        /*0660*/ 	.word	0x00007660


	//   ....[18]....
        /*0664*/ 	.word	0x00008090


	//   ....[19]....
        /*0668*/ 	.word	0x000080b0


	//   ....[20]....
        /*066c*/ 	.word	0x0000ac20


	//   ....[21]....
        /*0670*/ 	.word	0x0000ac40


	//   ....[22]....
        /*0674*/ 	.word	0x0000b280


	//   ....[23]....
        /*0678*/ 	.word	0x0000b2a0


	//   ....[24]....
        /*067c*/ 	.word	0x0000db20


	//   ....[25]....
        /*0680*/ 	.word	0x0000df10


	//   ....[26]....
        /*0684*/ 	.word	0x0000e4f0


	//   ....[27]....
        /*0688*/ 	.word	0x0000e510


	//   ....[28]....
        /*068c*/ 	.word	0x0000eed0


	//   ....[29]....
        /*0690*/ 	.word	0x0000eef0


	//   ....[30]....
        /*0694*/ 	.word	0x00010230


	//   ....[31]....
        /*0698*/ 	.word	0x00010240


	//   ....[32]....
        /*069c*/ 	.word	0x00010270


	//   ....[33]....
        /*06a0*/ 	.word	0x00010280


	//   ....[34]....
        /*06a4*/ 	.word	0x00011c00


	//   ....[35]....
        /*06a8*/ 	.word	0x00011c10


	//   ....[36]....
        /*06ac*/ 	.word	0x00011c30


	//   ....[37]....
        /*06b0*/ 	.word	0x00011c40


	//   ....[38]....
        /*06b4*/ 	.word	0x00011c50


	//   ....[39]....
        /*06b8*/ 	.word	0x00011c60


	//   ....[40]....
        /*06bc*/ 	.word	0x00011f60


	//   ....[41]....
        /*06c0*/ 	.word	0x00011f90


	//   ....[42]....
        /*06c4*/ 	.word	0x00012150


	//   ....[43]....
        /*06c8*/ 	.word	0x00012180


	//   ....[44]....
        /*06cc*/ 	.word	0x00012340


	//   ....[45]....
        /*06d0*/ 	.word	0x00012360


	//   ....[46]....
        /*06d4*/ 	.word	0x00012a60


	//   ....[47]....
        /*06d8*/ 	.word	0x00012a80


	//   ....[48]....
        /*06dc*/ 	.word	0x00012c30


	//   ....[49]....
        /*06e0*/ 	.word	0x00012c60


	//   ....[50]....
        /*06e4*/ 	.word	0x00012df0


	//   ....[51]....
        /*06e8*/ 	.word	0x00012e20


	//   ....[52]....
        /*06ec*/ 	.word	0x00012fb0


	//   ....[53]....
        /*06f0*/ 	.word	0x00012fd0


	//----- nvinfo : EIATTR_EXIT_INSTR_OFFSETS
	.align		4
.L_192:
        /*06f4*/ 	.byte	0x04, 0x1c
        /*06f6*/ 	.short	(.L_194 - .L_193)


	//   ....[0]....
.L_193:
        /*06f8*/ 	.word	0x00000040


	//   ....[1]....
        /*06fc*/ 	.word	0x00012370


	//   ....[2]....
        /*0700*/ 	.word	0x000124b0


	//   ....[3]....
        /*0704*/ 	.word	0x00012510


	//   ....[4]....
        /*0708*/ 	.word	0x00012fe0


	//   ....[5]....
        /*070c*/ 	.word	0x000130f0


	//   ....[6]....
        /*0710*/ 	.word	0x00013150


	//----- nvinfo : EIATTR_CTAIDZ_USED
	.align		4
.L_194:
        /*0714*/ 	.byte	0x01, 0x04
	.zero		2


	//----- nvinfo : EIATTR_MAX_THREADS
	.align		4
        /*0718*/ 	.byte	0x04, 0x05
        /*071a*/ 	.short	(.L_196 - .L_195)
.L_195:
        /*071c*/ 	.word	0x00000100
        /*0720*/ 	.word	0x00000001
        /*0724*/ 	.word	0x00000001


	//----- nvinfo : EIATTR_CRS_STACK_SIZE
	.align		4
.L_196:
        /*0728*/ 	.byte	0x04, 0x1e
        /*072a*/ 	.short	(.L_198 - .L_197)
.L_197:
        /*072c*/ 	.word	0x00000000
.L_198:


//--------------------- .nv.info._ZN7cutlass13device_kernelIN5flash19enable_sm80_to_sm89INS1_16FlashAttnFwdSm80INS1_25CollectiveMainloopFwdSm80ILi8ELi1ELb1EN4cute5tupleIJNS5_1CILi128EEENS7_ILi48EEENS7_ILi256EEEEEELi256ENS_6half_tEfNS_4arch4Sm80ELb0ELb1ELb0ELb1ELb0ELb0ELb1ELb0EEENS1_21CollectiveEpilogueFwdINS6_IJS8_SA_S9_EEENS6_IJNS7_ILi1EEESI_SI_EEESC_SE_Li256ELb1ELb1ELb0ELb0EEENS1_19SingleTileSchedulerILb1ELb0ELb1ELi128EEEEEEEEEvNT_6ParamsE --------------------------
	.section	.nv.info._ZN7cutlass13device_kernelIN5flash19enable_sm80_to_sm89INS1_16FlashAttnFwdSm80INS1_25CollectiveMainloopFwdSm80ILi8ELi1ELb1EN4cute5tupleIJNS5_1CILi128EEENS7_ILi48EEENS7_ILi256EEEEEELi256ENS_6half_tEfNS_4arch4Sm80ELb0ELb1ELb0ELb1ELb0ELb0ELb1ELb0EEENS1_21CollectiveEpilogueFwdINS6_IJS8_SA_S9_EEENS6_IJNS7_ILi1EEESI_SI_EEESC_SE_Li256ELb1ELb1ELb0ELb0EEENS1_19SingleTileSchedulerILb1ELb0ELb1ELi128EEEEEEEEEvNT_6ParamsE,"",@"SHT_CUDA_INFO"
	.sectionflags	@""
	.align	4


	//----- nvinfo : EIATTR_CUDA_API_VERSION
	.align		4
        /*0000*/ 	.byte	0x04, 0x37
        /*0002*/ 	.short	(.L_200 - .L_199)
.L_199:
        /*0004*/ 	.word	0x00000082


	//----- nvinfo : EIATTR_SW2861232_WAR
	.align		4
.L_200:
        /*0008*/ 	.byte	0x01, 0x35
	.zero		2


	//----- nvinfo : EIATTR_PARAM_CBANK
	.align		4
        /*000c*/ 	.byte	0x04, 0x0a
        /*000e*/ 	.short	(.L_202 - .L_201)
	.align		4
.L_201:
        /*0010*/ 	.word	index@(.nv.constant0._ZN7cutlass13device_kernelIN5flash19enable_sm80_to_sm89INS1_16FlashAttnFwdSm80INS1_25CollectiveMainloopFwdSm80ILi8ELi1ELb1EN4cute5tupleIJNS5_1CILi128EEENS7_ILi48EEENS7_ILi256EEEEEELi256ENS_6half_tEfNS_4arch4Sm80ELb0ELb1ELb0ELb1ELb0ELb0ELb1ELb0EEENS1_21CollectiveEpilogueFwdINS6_IJS8_SA_S9_EEENS6_IJNS7_ILi1EEESI_SI_EEESC_SE_Li256ELb1ELb1ELb0ELb0EEENS1_19SingleTileSchedulerILb1ELb0ELb1ELi128EEEEEEEEEvNT_6ParamsE)
        /*0014*/ 	.short	0x0160
        /*0016*/ 	.short	0x0418


	//----- nvinfo : EIATTR_CBANK_PARAM_SIZE
	.align		4
.L_202:
        /*0018*/ 	.byte	0x03, 0x19
        /*001a*/ 	.short	0x0418


	//----- nvinfo : EIATTR_KPARAM_INFO
	.align		4
        /*001c*/ 	.byte	0x04, 0x17
        /*001e*/ 	.short	(.L_204 - .L_203)
.L_203:
        /*0020*/ 	.word	0x00000000
        /*0024*/ 	.short	0x0000
        /*0026*/ 	.short	0x0000
        /*0028*/ 	.byte	0x00, 0xf0, 0x61, 0x10


	//----- nvinfo : EIATTR_MAXREG_COUNT
	.align		4
.L_204:
        /*002c*/ 	.byte	0x03, 0x1b
        /*002e*/ 	.short	0x00ff


	//----- nvinfo : EIATTR_NUM_BARRIERS
	.align		4
        /*0030*/ 	.byte	0x02, 0x4c
        /*0032*/ 	.byte	0x02
	.zero		1


	//----- nvinfo : EIATTR_ANNOTATIONS
	.align		4
        /*0034*/ 	.byte	0x04, 0x55
        /*0036*/ 	.short	(.L_206 - .L_205)


	//   ....[0]....
.L_205:
        /* <DEDUP_REMOVED lines=80> */


	//----- nvinfo : EIATTR_MERCURY_ISA_VERSION
	.align		4
.L_206:
        /*0528*/ 	.byte	0x03, 0x5f
        /*052a*/ 	.short	0x0000


	//----- nvinfo : EIATTR_INT_WARP_WIDE_INSTR_OFFSETS
	.align		4
        /*052c*/ 	.byte	0x04, 0x31
        /*052e*/ 	.short	(.L_208 - .L_207)


	//   ....[0]....
.L_207:
        /*0530*/ 	.word	0x000072c0


	//   ....[1]....
        /*0534*/ 	.word	0x0000b220


	//   ....[2]....
        /*0538*/ 	.word	0x0000e2f0


	//----- nvinfo : EIATTR_COOP_GROUP_MASK_REGIDS
	.align		4
.L_208:
        /*053c*/ 	.byte	0x04, 0x29
        /*053e*/ 	.short	(.L_210 - .L_209)


	//   ....[0]....
.L_209:
        /*0540*/ 	.word	0xffffffff


	//   ....[1]....
        /*0544*/ 	.word	0xffffffff


	//   ....[2]....
        /*0548*/ 	.word	0xffffffff


	//   ....[3]....
        /*054c*/ 	.word	0xffffffff


	//   ....[4]....
        /*0550*/ 	.word	0xffffffff


	//   ....[5]....
        /*0554*/ 	.word	0xffffffff


	//   ....[6]....
        /*0558*/ 	.word	0xffffffff


	//   ....[7]....
        /*055c*/ 	.word	0xffffffff


	//   ....[8]....
        /*0560*/ 	.word	0xffffffff


	//   ....[9]....
        /*0564*/ 	.word	0xffffffff


	//   ....[10]....
        /*0568*/ 	.word	0xffffffff


	//   ....[11]....
        /*056c*/ 	.word	0xffffffff


	//   ....[12]....
        /*0570*/ 	.word	0xffffffff


	//   ....[13]....
        /*0574*/ 	.word	0xffffffff


	//   ....[14]....
        /*0578*/ 	.word	0xffffffff


	//   ....[15]....
        /*057c*/ 	.word	0xffffffff


	//   ....[16]....
        /*0580*/ 	.word	0xffffffff


	//   ....[17]....
        /*0584*/ 	.word	0xffffffff


	//   ....[18]....
        /*0588*/ 	.word	0xffffffff


	//   ....[19]....
        /*058c*/ 	.word	0xffffffff


	//   ....[20]....
        /*0590*/ 	.word	0xffffffff


	//   ....[21]....
        /*0594*/ 	.word	0xffffffff


	//   ....[22]....
        /*0598*/ 	.word	0xffffffff


	//   ....[23]....
        /*059c*/ 	.word	0xffffffff


	//   ....[24]....
        /*05a0*/ 	.word	0xffffffff


	//   ....[25]....
        /*05a4*/ 	.word	0xffffffff


	//   ....[26]....
        /*05a8*/ 	.word	0xffffffff


	//   ....[27]....
        /*05ac*/ 	.word	0xffffffff


	//   ....[28]....
        /*05b0*/ 	.word	0xffffffff


	//   ....[29]....
        /*05b4*/ 	.word	0xffffffff


	//   ....[30]....
        /*05b8*/ 	.word	0xffffffff


	//   ....[31]....
        /*05bc*/ 	.word	0xffffffff


	//   ....[32]....
        /*05c0*/ 	.word	0xffffffff


	//   ....[33]....
        /*05c4*/ 	.word	0xffffffff


	//   ....[34]....
        /*05c8*/ 	.word	0xffffffff


	//   ....[35]....
        /*05cc*/ 	.word	0xffffffff


	//   ....[36]....
        /*05d0*/ 	.word	0xffffffff


	//   ....[37]....
        /*05d4*/ 	.word	0xffffffff


	//   ....[38]....
        /*05d8*/ 	.word	0xffffffff


	//   ....[39]....
        /*05dc*/ 	.word	0xffffffff


	//   ....[40]....
        /*05e0*/ 	.word	0xffffffff


	//   ....[41]....
        /*05e4*/ 	.word	0xffffffff


	//   ....[42]....
        /*05e8*/ 	.word	0xffffffff


	//   ....[43]....
        /*05ec*/ 	.word	0xffffffff


	//   ....[44]....
        /*05f0*/ 	.word	0xffffffff


	//   ....[45]....
        /*05f4*/ 	.word	0xffffffff


	//   ....[46]....
        /*05f8*/ 	.word	0xffffffff


	//   ....[47]....
        /*05fc*/ 	.word	0xffffffff


	//   ....[48]....
        /*0600*/ 	.word	0xffffffff


	//   ....[49]....
        /*0604*/ 	.word	0xffffffff


	//   ....[50]....
        /*0608*/ 	.word	0xffffffff


	//   ....[51]....
        /*060c*/ 	.word	0xffffffff


	//   ....[52]....
        /*0610*/ 	.word	0xffffffff


	//   ....[53]....
        /*0614*/ 	.word	0xffffffff


	//   ....[54]....
        /*0618*/ 	.word	0xffffffff


	//----- nvinfo : EIATTR_COOP_GROUP_INSTR_OFFSETS
	.align		4
.L_210:
        /*061c*/ 	.byte	0x04, 0x28
        /*061e*/ 	.short	(.L_212 - .L_211)


	//   ....[0]....
.L_211:
        /*0620*/ 	.word	0x000000a0


	//   ....[1]....
        /*0624*/ 	.word	0x00001820


	//   ....[2]....
        /*0628*/ 	.word	0x00001850


	//   ....[3]....
        /*062c*/ 	.word	0x000018a0


	//   ....[4]....
        /*0630*/ 	.word	0x00001900


	//   ....[5]....
        /*0634*/ 	.word	0x00001cf0


	//   ....[6]....
        /*0638*/ 	.word	0x00001d30


	//   ....[7]....
        /*063c*/ 	.word	0x00001e60


	//   ....[8]....
        /*0640*/ 	.word	0x00001e90


	//   ....[9]....
        /*0644*/ 	.word	0x00003950


	//   ....[10]....
        /*0648*/ 	.word	0x00003bc0


	//   ....[11]....
        /*064c*/ 	.word	0x00004840


	//   ....[12]....
        /*0650*/ 	.word	0x000048b0


	//   ....[13]....
        /*0654*/ 	.word	0x000048f0


	//   ....[14]....
        /*0658*/ 	.word	0x00004920


	//   ....[15]....
        /*065c*/ 	.word	0x000076b0


	//   ....[16]....
        /*0660*/ 	.word	0x00007aa0


	//   ....[17]....
        /*0664*/ 	.word	0x00008080


	//   ....[18]....
        /*0668*/ 	.word	0x000080a0


	//   ....[19]....
        /*066c*/ 	.word	0x00008ad0


	//   ....[20]....
        /*0670*/ 	.word	0x00008af0


	//   ....[21]....
        /*0674*/ 	.word	0x0000b640


	//   ....[22]....
        /*0678*/ 	.word	0x0000b660


	//   ....[23]....
        /*067c*/ 	.word	0x0000bca0


	//   ....[24]....
        /*0680*/ 	.word	0x0000bcc0


	//   ....[25]....
        /*0684*/ 	.word	0x0000e540


	//   ....[26]....
        /*0688*/ 	.word	0x0000e930


	//   ....[27]....
        /*068c*/ 	.word	0x0000ef10


	//   ....[28]....
        /*0690*/ 	.word	0x0000ef30


	//   ....[29]....
        /*0694*/ 	.word	0x0000f8f0


	//   ....[30]....
        /*0698*/ 	.word	0x0000f910


	//   ....[31]....
        /*069c*/ 	.word	0x00010c60


	//   ....[32]....
        /*06a0*/ 	.word	0x00010c70


	//   ....[33]....
        /*06a4*/ 	.word	0x00010ca0


	//   ....[34]....
        /*06a8*/ 	.word	0x00010cb0


	//   ....[35]....
        /*06ac*/ 	.word	0x00012740


	//   ....[36]....
        /*06b0*/ 	.word	0x000127a0


	//   ....[37]....
        /*06b4*/ 	.word	0x000127d0


	//   ....[38]....
        /*06b8*/ 	.word	0x00012800


	//   ....[39]....
        /*06bc*/ 	.word	0x00012a30


	//   ....[40]....
        /*06c0*/ 	.word	0x00012a40


	//   ....[41]....
        /*06c4*/ 	.word	0x00012c40


	//   ....[42]....
        /*06c8*/ 	.word	0x00012c70


	//   ....[43]....
        /*06cc*/ 	.word	0x00012e30


	//   ....[44]....
        /*06d0*/ 	.word	0x00012e60


	//   ....[45]....
        /*06d4*/ 	.word	0x00013020


	//   ....[46]....
        /*06d8*/ 	.word	0x00013040


	//   ....[47]....
        /*06dc*/ 	.word	0x00013a10


	//   ....[48]....
        /*06e0*/ 	.word	0x00013a30


	//   ....[49]....
        /*06e4*/ 	.word	0x00013bf0


	//   ....[50]....
        /*06e8*/ 	.word	0x00013c20


	//   ....[51]....
        /*06ec*/ 	.word	0x00013db0


	//   ....[52]....
        /*06f0*/ 	.word	0x00013de0


	//   ....[53]....
        /*06f4*/ 	.word	0x00013f70


	//   ....[54]....
        /*06f8*/ 	.word	0x00013f90


	//----- nvinfo : EIATTR_EXIT_INSTR_OFFSETS
	.align		4
.L_212:
        /*06fc*/ 	.byte	0x04, 0x1c
        /*06fe*/ 	.short	(.L_214 - .L_213)


	//   ....[0]....
.L_213:
        /*0700*/ 	.word	0x00000450


	//   ....[1]....
        /*0704*/ 	.word	0x00013050


	//   ....[2]....
        /*0708*/ 	.word	0x00013190


	//   ....[3]....
        /*070c*/ 	.word	0x000131f0


	//   ....[4]....
        /*0710*/ 	.word	0x00013fa0


	//   ....[5]....
        /*0714*/ 	.word	0x000140b0


	//   ....[6]....
        /*0718*/ 	.word	0x00014110


	//----- nvinfo : EIATTR_CTAIDZ_USED
	.align		4
.L_214:
        /*071c*/ 	.byte	0x01, 0x04
	.zero		2


	//----- nvinfo : EIATTR_MAX_THREADS
	.align		4
        /*0720*/ 	.byte	0x04, 0x05
        /*0722*/ 	.short	(.L_216 - .L_215)
.L_215:
        /*0724*/ 	.word	0x00000100
        /*0728*/ 	.word	0x00000001
        /*072c*/ 	.word	0x00000001


	//----- nvinfo : EIATTR_CRS_STACK_SIZE
	.align		4
.L_216:
        /*0730*/ 	.byte	0x04, 0x1e
        /*0732*/ 	.short	(.L_218 - .L_217)
.L_217:
        /*0734*/ 	.word	0x00000000
.L_218:


//--------------------- .nv.info._ZN7cutlass13device_kernelIN5flash19enable_sm80_to_sm89INS1_16FlashAttnFwdSm80INS1_25CollectiveMainloopFwdSm80ILi8ELi1ELb0EN4cute5tupleIJNS5_1CILi128EEENS7_ILi32EEENS7_ILi256EEEEEELi256ENS_6half_tEfNS_4arch4Sm80ELb0ELb1ELb0ELb1ELb0ELb1ELb1ELb0EEENS1_21CollectiveEpilogueFwdINS6_IJS8_SA_S9_EEENS6_IJNS7_ILi1EEESI_SI_EEESC_SE_Li256ELb1ELb1ELb0ELb0EEENS1_19SingleTileSchedulerILb1ELb0ELb1ELi128EEEEEEEEEvNT_6ParamsE --------------------------
	.section	.nv.info._ZN7cutlass13device_kernelIN5flash19enable_sm80_to_sm89INS1_16FlashAttnFwdSm80INS1_25CollectiveMainloopFwdSm80ILi8ELi1ELb0EN4cute5tupleIJNS5_1CILi128EEENS7_ILi32EEENS7_ILi256EEEEEELi256ENS_6half_tEfNS_4arch4Sm80ELb0ELb1ELb0ELb1ELb0ELb1ELb1ELb0EEENS1_21CollectiveEpilogueFwdINS6_IJS8_SA_S9_EEENS6_IJNS7_ILi1EEESI_SI_EEESC_SE_Li256ELb1ELb1ELb0ELb0EEENS1_19SingleTileSchedulerILb1ELb0ELb1ELi128EEEEEEEEEvNT_6ParamsE,"",@"SHT_CUDA_INFO"
	.sectionflags	@""
	.align	4


	//----- nvinfo : EIATTR_CUDA_API_VERSION
	.align		4
        /*0000*/ 	.byte	0x04, 0x37
        /*0002*/ 	.short	(.L_220 - .L_219)
.L_219:
        /*0004*/ 	.word	0x00000082


	//----- nvinfo : EIATTR_SW2861232_WAR
	.align		4
.L_220:
        /*0008*/ 	.byte	0x01, 0x35
	.zero		2


	//----- nvinfo : EIATTR_PARAM_CBANK
	.align		4
        /*000c*/ 	.byte	0x04, 0x0a
        /*000e*/ 	.short	(.L_222 - .L_221)
	.align		4
.L_221:
        /*0010*/ 	.word	index@(.nv.constant0._ZN7cutlass13device_kernelIN5flash19enable_sm80_to_sm89INS1_16FlashAttnFwdSm80INS1_25CollectiveMainloopFwdSm80ILi8ELi1ELb0EN4cute5tupleIJNS5_1CILi128EEENS7_ILi32EEENS7_ILi256EEEEEELi256ENS_6half_tEfNS_4arch4Sm80ELb0ELb1ELb0ELb1ELb0ELb1ELb1ELb0EEENS1_21CollectiveEpilogueFwdINS6_IJS8_SA_S9_EEENS6_IJNS7_ILi1EEESI_SI_EEESC_SE_Li256ELb1ELb1ELb0ELb0EEENS1_19SingleTileSchedulerILb1ELb0ELb1ELi128EEEEEEEEEvNT_6ParamsE)
        /*0014*/ 	.short	0x0160
        /*0016*/ 	.short	0x0418


	//----- nvinfo : EIATTR_CBANK_PARAM_SIZE
	.align		4
.L_222:
        /*0018*/ 	.byte	0x03, 0x19
        /*001a*/ 	.short	0x0418


	//----- nvinfo : EIATTR_KPARAM_INFO
	.align		4
        /*001c*/ 	.byte	0x04, 0x17
        /*001e*/ 	.short	(.L_224 - .L_223)
.L_223:
        /*0020*/ 	.word	0x00000000
        /*0024*/ 	.short	0x0000
        /*0026*/ 	.short	0x0000
        /*0028*/ 	.byte	0x00, 0xf0, 0x61, 0x10


	//----- nvinfo : EIATTR_MAXREG_COUNT
	.align		4
.L_224:
        /*002c*/ 	.byte	0x03, 0x1b
        /*002e*/ 	.short	0x00ff


	//----- nvinfo : EIATTR_NUM_BARRIERS
	.align		4
        /*0030*/ 	.byte	0x02, 0x4c
        /*0032*/ 	.byte	0x02
	.zero		1


	//----- nvinfo : EIATTR_MERCURY_ISA_VERSION
	.align		4
        /*0034*/ 	.byte	0x03, 0x5f
        /*0036*/ 	.short	0x0000


	//----- nvinfo : EIATTR_INT_WARP_WIDE_INSTR_OFFSETS
	.align		4
        /*0038*/ 	.byte	0x04, 0x31
        /*003a*/ 	.short	(.L_226 - .L_225)


	//   ....[0]....
.L_225:
        /*003c*/ 	.word	0x00006820


	//----- nvinfo : EIATTR_COOP_GROUP_MASK_REGIDS
	.align		4
.L_226:
        /*0040*/ 	.byte	0x04, 0x29
        /*0042*/ 	.short	(.L_228 - .L_227)


	//   ....[0]....
.L_227:
        /*0044*/ 	.word	0xffffffff


	//   ....[1]....
        /*0048*/ 	.word	0xffffffff


	//   ....[2]....
        /*004c*/ 	.word	0xffffffff


	//   ....[3]....
        /*0050*/ 	.word	0xffffffff


	//   ....[4]....
        /*0054*/ 	.word	0xffffffff


	//   ....[5]....
        /*0058*/ 	.word	0xffffffff


	//   ....[6]....
        /*005c*/ 	.word	0xffffffff


	//   ....[7]....
        /*0060*/ 	.word	0xffffffff


	//   ....[8]....
        /*0064*/ 	.word	0xffffffff


	//   ....[9]....
        /*0068*/ 	.word	0xffffffff


	//   ....[10]....
        /*006c*/ 	.word	0xffffffff


	//   ....[11]....
        /*0070*/ 	.word	0xffffffff


	//   ....[12]....
        /*0074*/ 	.word	0xffffffff


	//   ....[13]....
        /*0078*/ 	.word	0xffffffff


	//   ....[14]....
        /*007c*/ 	.word	0xffffffff


	//   ....[15]....
        /*0080*/ 	.word	0xffffffff


	//   ....[16]....
        /*0084*/ 	.word	0xffffffff


	//   ....[17]....
        /*0088*/ 	.word	0xffffffff


	//   ....[18]....
        /*008c*/ 	.word	0xffffffff


	//   ....[19]....
        /*0090*/ 	.word	0xffffffff


	//   ....[20]....
        /*0094*/ 	.word	0xffffffff


	//   ....[21]....
        /*0098*/ 	.word	0xffffffff


	//   ....[22]....
        /*009c*/ 	.word	0xffffffff


	//   ....[23]....
        /*00a0*/ 	.word	0xffffffff


	//   ....[24]....
        /*00a4*/ 	.word	0xffffffff


	//   ....[25]....
        /*00a8*/ 	.word	0xffffffff


	//   ....[26]....
        /*00ac*/ 	.word	0xffffffff


	//   ....[27]....
        /*00b0*/ 	.word	0xffffffff


	//   ....[28]....
        /*00b4*/ 	.word	0xffffffff


	//   ....[29]....
        /*00b8*/ 	.word	0xffffffff


	//   ....[30]....
        /*00bc*/ 	.word	0xffffffff


	//   ....[31]....
        /*00c0*/ 	.word	0xffffffff


	//   ....[32]....
        /*00c4*/ 	.word	0xffffffff


	//   ....[33]....
        /*00c8*/ 	.word	0xffffffff


	//   ....[34]....
        /*00cc*/ 	.word	0xffffffff


	//   ....[35]....
        /*00d0*/ 	.word	0xffffffff


	//   ....[36]....
        /*00d4*/ 	.word	0xffffffff


	//   ....[37]....
        /*00d8*/ 	.word	0xffffffff


	//   ....[38]....
        /*00dc*/ 	.word	0xffffffff


	//   ....[39]....
        /*00e0*/ 	.word	0xffffffff


	//   ....[40]....
        /*00e4*/ 	.word	0xffffffff


	//   ....[41]....
        /*00e8*/ 	.word	0xffffffff


	//   ....[42]....
        /*00ec*/ 	.word	0xffffffff


	//   ....[43]....
        /*00f0*/ 	.word	0xffffffff


	//   ....[44]....
        /*00f4*/ 	.word	0xffffffff


	//   ....[45]....
        /*00f8*/ 	.word	0xffffffff


	//   ....[46]....
        /*00fc*/ 	.word	0xffffffff


	//   ....[47]....
        /*0100*/ 	.word	0xffffffff


	//   ....[48]....
        /*0104*/ 	.word	0xffffffff


	//   ....[49]....
        /*0108*/ 	.word	0xffffffff


	//   ....[50]....
        /*010c*/ 	.word	0xffffffff


	//   ....[51]....
        /*0110*/ 	.word	0xffffffff


	//   ....[52]....
        /*0114*/ 	.word	0xffffffff


	//   ....[53]....
        /*0118*/ 	.word	0xffffffff


	//   ....[54]....
        /*011c*/ 	.word	0xffffffff


	//   ....[55]....
        /*0120*/ 	.word	0xffffffff


	//   ....[56]....
        /*0124*/ 	.word	0xffffffff


	//   ....[57]....
        /*0128*/ 	.word	0xffffffff


	//   ....[58]....
        /*012c*/ 	.word	0xffffffff


	//   ....[59]....
        /*0130*/ 	.word	0xffffffff


	//   ....[60]....
        /*0134*/ 	.word	0xffffffff


	//   ....[61]....
        /*0138*/ 	.word	0xffffffff


	//   ....[62]....
        /*013c*/ 	.word	0xffffffff


	//   ....[63]....
        /*0140*/ 	.word	0xffffffff


	//   ....[64]....
        /*0144*/ 	.word	0xffffffff


	//   ....[65]....
        /*0148*/ 	.word	0xffffffff


	//   ....[66]....
        /*014c*/ 	.word	0xffffffff


	//   ....[67]....
        /*0150*/ 	.word	0xffffffff


	//   ....[68]....
        /*0154*/ 	.word	0xffffffff


	//   ....[69]....
        /*0158*/ 	.word	0xffffffff


	//   ....[70]....
        /*015c*/ 	.word	0xffffffff


	//   ....[71]....
        /*0160*/ 	.word	0xffffffff


	//   ....[72]....
        /*0164*/ 	.word	0xffffffff


	//   ....[73]....
        /*0168*/ 	.word	0xffffffff


	//   ....[74]....
        /*016c*/ 	.word	0xffffffff


	//   ....[75]....
        /*0170*/ 	.word	0xffffffff


	//   ....[76]....
        /*0174*/ 	.word	0xffffffff


	//   ....[77]....
        /*0178*/ 	.word	0xffffffff


	//   ....[78]....
        /*017c*/ 	.word	0xffffffff


	//   ....[79]....
        /*0180*/ 	.word	0xffffffff


	//   ....[80]....
        /*0184*/ 	.word	0xffffffff


	//   ....[81]....
        /*0188*/ 	.word	0xffffffff


	//   ....[82]....
        /*018c*/ 	.word	0xffffffff


	//   ....[83]....
        /*0190*/ 	.word	0xffffffff


	//   ....[84]....
        /*0194*/ 	.word	0xffffffff


	//   ....[85]....
        /*0198*/ 	.word	0xffffffff


	//   ....[86]....
        /*019c*/ 	.word	0xffffffff


	//----- nvinfo : EIATTR_COOP_GROUP_INSTR_OFFSETS
	.align		4
.L_228:
        /*01a0*/ 	.byte	0x04, 0x28
        /*01a2*/ 	.short	(.L_230 - .L_229)


	//   ....[0]....
.L_229:
        /*01a4*/ 	.word	0x00000090


	//   ....[1]....
        /*01a8*/ 	.word	0x00005d00


	//   ....[2]....
        /*01ac*/ 	.word	0x00005d40


	//   ....[3]....
        /*01b0*/ 	.word	0x00005f50


	//   ....[4]....
        /*01b4*/ 	.word	0x00005f60


	//   ....[5]....
        /*01b8*/ 	.word	0x00006340


	//   ....[6]....
        /*01bc*/ 	.word	0x00006370


	//   ....[7]....
        /*01c0*/ 	.word	0x00006520


	//   ....[8]....
        /*01c4*/ 	.word	0x00006560


	//   ....[9]....
        /*01c8*/ 	.word	0x00006bb0


	//   ....[10]....
        /*01cc*/ 	.word	0x00006c00


	//   ....[11]....
        /*01d0*/ 	.word	0x00006c60


	//   ....[12]....
        /*01d4*/ 	.word	0x00006c70


	//   ....[13]....
        /*01d8*/ 	.word	0x00007040


	//   ....[14]....
        /*01dc*/ 	.word	0x00007090


	//   ....[15]....
        /*01e0*/ 	.word	0x000070d0


	//   ....[16]....
        /*01e4*/ 	.word	0x00007110


	//   ....[17]....
        /*01e8*/ 	.word	0x00007450


	//   ....[18]....
        /*01ec*/ 	.word	0x000074f0


	//   ....[19]....
        /*01f0*/ 	.word	0x00007570


	//   ....[20]....
        /*01f4*/ 	.word	0x000075e0


	//   ....[21]....
        /*01f8*/ 	.word	0x00007960


	//   ....[22]....
        /*01fc*/ 	.word	0x00007a00


	//   ....[23]....
        /*0200*/ 	.word	0x00007a80


	//   ....[24]....
        /*0204*/ 	.word	0x00007af0


	//   ....[25]....
        /*0208*/ 	.word	0x0000b0c0


	//   ....[26]....
        /*020c*/ 	.word	0x0000b120


	//   ....[27]....
        /*0210*/ 	.word	0x0000b160


	//   ....[28]....
        /*0214*/ 	.word	0x0000b170


	//   ....[29]....
        /*0218*/ 	.word	0x0000b370


	//   ....[30]....
        /*021c*/ 	.word	0x0000b410


	//   ....[31]....
        /*0220*/ 	.word	0x0000b460


	//   ....[32]....
        /*0224*/ 	.word	0x0000b4d0


	//   ....[33]....
        /*0228*/ 	.word	0x0000b770


	//   ....[34]....
        /*022c*/ 	.word	0x0000b810


	//   ....[35]....
        /*0230*/ 	.word	0x0000b890


	//   ....[36]....
        /*0234*/ 	.word	0x0000b900


	//   ....[37]....
        /*0238*/ 	.word	0x0000bb90


	//   ....[38]....
        /*023c*/ 	.word	0x0000bc30


	//   ....[39]....
        /*0240*/ 	.word	0x0000bc80


	//   ....[40]....
        /*0244*/ 	.word	0x0000bcf0


	//   ....[41]....
        /*0248*/ 	.word	0x00010660


	//   ....[42]....
        /*024c*/ 	.word	0x000108e0


	//   ....[43]....
        /*0250*/ 	.word	0x00010ed0


	//   ....[44]....
        /*0254*/ 	.word	0x00011070


	//   ....[45]....
        /*0258*/ 	.word	0x00011080


	//   ....[46]....
        /*025c*/ 	.word	0x00011140


	//   ....[47]....
        /*0260*/ 	.word	0x00012220


	//   ....[48]....
        /*0264*/ 	.word	0x000129d0


	//   ....[49]....
        /*0268*/ 	.word	0x00012f00


	//   ....[50]....
        /*026c*/ 	.word	0x00013140


	//   ....[51]....
        /*0270*/ 	.word	0x00013170


	//   ....[52]....
        /*0274*/ 	.word	0x000131e0


	//   ....[53]....
        /*0278*/ 	.word	0x000151d0


	//   ....[54]....
        /*027c*/ 	.word	0x000151f0


	//   ....[55]....
        /*0280*/ 	.word	0x00015220


	//   ....[56]....
        /*0284*/ 	.word	0x00015260


	//   ....[57]....
        /*0288*/ 	.word	0x00017150


	//   ....[58]....
        /*028c*/ 	.word	0x000173d0


	//   ....[59]....
        /*0290*/ 	.word	0x00017900


	//   ....[60]....
        /*0294*/ 	.word	0x00017b30


	//   ....[61]....
        /*0298*/ 	.word	0x00017b60


	//   ....[62]....
        /*029c*/ 	.word	0x00017bd0


	//   ....[63]....
        /*02a0*/ 	.word	0x00018df0


	//   ....[64]....
        /*02a4*/ 	.word	0x00018e20


	//   ....[65]....
        /*02a8*/ 	.word	0x00018e70


	//   ....[66]....
        /*02ac*/ 	.word	0x00018e80


	//   ....[67]....
        /*02b0*/ 	.word	0x0001a8f0


	//   ....[68]....
        /*02b4*/ 	.word	0x0001a930


	//   ....[69]....
        /*02b8*/ 	.word	0x0001a970


	//   ....[70]....
        /*02bc*/ 	.word	0x0001a9b0


	//   ....[71]....
        /*02c0*/ 	.word	0x0001abd0


	//   ....[72]....
        /*02c4*/ 	.word	0x0001abe0


	//   ....[73]....
        /*02c8*/ 	.word	0x0001ade0


	//   ....[74]....
        /*02cc*/ 	.word	0x0001ae10


	//   ....[75]....
        /*02d0*/ 	.word	0x0001afd0


	//   ....[76]....
        /*02d4*/ 	.word	0x0001b000


	//   ....[77]....
        /*02d8*/ 	.word	0x0001b1c0


	//   ....[78]....
        /*02dc*/ 	.word	0x0001b1e0


	//   ....[79]....
        /*02e0*/ 	.word	0x0001bb90


	//   ....[80]....
        /*02e4*/ 	.word	0x0001bbb0


	//   ....[81]....
        /*02e8*/ 	.word	0x0001bd40


	//   ....[82]....
        /*02ec*/ 	.word	0x0001bd70


	//   ....[83]....
        /*02f0*/ 	.word	0x0001bf00


	//   ....[84]....
        /*02f4*/ 	.word	0x0001bf30


	//   ....[85]....
        /*02f8*/ 	.word	0x0001c0c0


	//   ....[86]....
        /*02fc*/ 	.word	0x0001c0e0


	//----- nvinfo : EIATTR_EXIT_INSTR_OFFSETS
	.align		4
.L_230:
        /*0300*/ 	.byte	0x04, 0x1c
        /*0302*/ 	.short	(.L_232 - .L_231)


	//   ....[0]....
.L_231:
        /*0304*/ 	.word	0x00000440


	//   ....[1]....
        /*0308*/ 	.word	0x0001b1f0


	//   ....[2]....
        /*030c*/ 	.word	0x0001b330


	//   ....[3]....
        /*0310*/ 	.word	0x0001b390


	//   ....[4]....
        /*0314*/ 	.word	0x0001c0f0


	//   ....[5]....
        /*0318*/ 	.word	0x0001c200


	//   ....[6]....
        /*031c*/ 	.word	0x0001c260


	//----- nvinfo : EIATTR_CTAIDZ_USED
	.align		4
.L_232:
        /*0320*/ 	.byte	0x01, 0x04
	.zero		2


	//----- nvinfo : EIATTR_MAX_THREADS
	.align		4
        /*0324*/ 	.byte	0x04, 0x05
        /*0326*/ 	.short	(.L_234 - .L_233)
.L_233:
        /*0328*/ 	.word	0x00000100
        /*032c*/ 	.word	0x00000001
        /*0330*/ 	.word	0x00000001


	//----- nvinfo : EIATTR_CRS_STACK_SIZE
	.align		4
.L_234:
        /*0334*/ 	.byte	0x04, 0x1e
        /*0336*/ 	.short	(.L_236 - .L_235)
.L_235:
        /*0338*/ 	.word	0x00000000
.L_236:


//--------------------- .nv.info._ZN7cutlass13device_kernelIN5flash19enable_sm80_to_sm89INS1_16FlashAttnFwdSm80INS1_25CollectiveMainloopFwdSm80ILi8ELi1ELb1EN4cute5tupleIJNS5_1CILi128EEENS7_ILi64EEENS7_ILi256EEEEEELi256ENS_6half_tEfNS_4arch4Sm80ELb1ELb0ELb0ELb0ELb0ELb0ELb1ELb0EEENS1_21CollectiveEpilogueFwdINS6_IJS8_SA_S9_EEENS6_IJNS7_ILi1EEESI_SI_EEESC_SE_Li256ELb0ELb1ELb0ELb0EEENS1_30DynamicPersistentTileSchedulerILi256ELi256ELb0ELb1ELb0EEEEEEEEEvNT_6ParamsE --------------------------
	.section	.nv.info._ZN7cutlass13device_kernelIN5flash19enable_sm80_to_sm89INS1_16FlashAttnFwdSm80INS1_25CollectiveMainloopFwdSm80ILi8ELi1ELb1EN4cute5tupleIJNS5_1CILi128EEENS7_ILi64EEENS7_ILi256EEEEEELi256ENS_6half_tEfNS_4arch4Sm80ELb1ELb0ELb0ELb0ELb0ELb0ELb1ELb0EEENS1_21CollectiveEpilogueFwdINS6_IJS8_SA_S9_EEENS6_IJNS7_ILi1EEESI_SI_EEESC_SE_Li256ELb0ELb1ELb0ELb0EEENS1_30DynamicPersistentTileSchedulerILi256ELi256ELb0ELb1ELb0EEEEEEEEEvNT_6ParamsE,"",@"SHT_CUDA_INFO"
	.sectionflags	@""
	.align	4


	//----- nvinfo : EIATTR_CUDA_API_VERSION
	.align		4
        /*0000*/ 	.byte	0x04, 0x37
        /*0002*/ 	.short	(.L_238 - .L_237)
.L_237:
        /*0004*/ 	.word	0x00000082


	//----- nvinfo : EIATTR_SW2861232_WAR
	.align		4
.L_238:
        /*0008*/ 	.byte	0x01, 0x35
	.zero		2


	//----- nvinfo : EIATTR_PARAM_CBANK
	.align		4
        /*000c*/ 	.byte	0x04, 0x0a
        /*000e*/ 	.short	(.L_240 - .L_239)
	.align		4
.L_239:
        /*0010*/ 	.word	index@(.nv.constant0._ZN7cutlass13device_kernelIN5flash19enable_sm80_to_sm89INS1_16FlashAttnFwdSm80INS1_25CollectiveMainloopFwdSm80ILi8ELi1ELb1EN4cute5tupleIJNS5_1CILi128EEENS7_ILi64EEENS7_ILi256EEEEEELi256ENS_6half_tEfNS_4arch4Sm80ELb1ELb0ELb0ELb0ELb0ELb0ELb1ELb0EEENS1_21CollectiveEpilogueFwdINS6_IJS8_SA_S9_EEENS6_IJNS7_ILi1EEESI_SI_EEESC_SE_Li256ELb0ELb1ELb0ELb0EEENS1_30DynamicPersistentTileSchedulerILi256ELi256ELb0ELb1ELb0EEEEEEEEEvNT_6ParamsE)
        /*0014*/ 	.short	0x0160
        /*0016*/ 	.short	0x0428


	//----- nvinfo : EIATTR_CBANK_PARAM_SIZE
	.align		4
.L_240:
        /*0018*/ 	.byte	0x03, 0x19
        /*001a*/ 	.short	0x0428


	//----- nvinfo : EIATTR_KPARAM_INFO
	.align		4
        /*001c*/ 	.byte	0x04, 0x17
        /*001e*/ 	.short	(.L_242 - .L_241)
.L_241:
        /*0020*/ 	.word	0x00000000
        /*0024*/ 	.short	0x0000
        /*0026*/ 	.short	0x0000
        /*0028*/ 	.byte	0x00, 0xf0, 0xa1, 0x10


	//----- nvinfo : EIATTR_MAXREG_COUNT
	.align		4
.L_242:
        /*002c*/ 	.byte	0x03, 0x1b
        /*002e*/ 	.short	0x00ff


	//----- nvinfo : EIATTR_NUM_BARRIERS
	.align		4
        /*0030*/ 	.byte	0x02, 0x4c
        /*0032*/ 	.byte	0x06
	.zero		1


	//----- nvinfo : EIATTR_ANNOTATIONS
	.align		4
        /*0034*/ 	.byte	0x04, 0x55
        /*0036*/ 	.short	(.L_244 - .L_243)


	//   ....[0]....
.L_243:
        /* <DEDUP_REMOVED lines=139> */


	//----- nvinfo : EIATTR_MERCURY_ISA_VERSION
	.align		4
.L_244:
        /*08d0*/ 	.byte	0x03, 0x5f
        /*08d2*/ 	.short	0x0000


	//----- nvinfo : EIATTR_INT_WARP_WIDE_INSTR_OFFSETS
	.align		4
        /*08d4*/ 	.byte	0x04, 0x31
        /*08d6*/ 	.short	(.L_246 - .L_245)


	//   ....[0]....
.L_245:
        /*08d8*/ 	.word	0x0000d780


	//   ....[1]....
        /*08dc*/ 	.word	0x0000d800


	//----- nvinfo : EIATTR_COOP_GROUP_MASK_REGIDS
	.align		4
.L_246:
        /*08e0*/ 	.byte	0x04, 0x29
        /*08e2*/ 	.short	(.L_248 - .L_247)


	//   ....[0]....
.L_247:
        /*08e4*/ 	.word	0xffffffff


	//   ....[1]....
        /*08e8*/ 	.word	0xffffffff


	//   ....[2]....
        /*08ec*/ 	.word	0xffffffff


	//   ....[3]....
        /*08f0*/ 	.word	0xffffffff


	//   ....[4]....
        /*08f4*/ 	.word	0xffffffff


	//   ....[5]....
        /*08f8*/ 	.word	0xffffffff


	//   ....[6]....
        /*08fc*/ 	.word	0xffffffff


	//   ....[7]....
        /*0900*/ 	.word	0xffffffff


	//   ....[8]....
        /*0904*/ 	.word	0xffffffff


	//   ....[9]....
        /*0908*/ 	.word	0xffffffff


	//   ....[10]....
        /*090c*/ 	.word	0xffffffff


	//   ....[11]....
        /*0910*/ 	.word	0xffffffff


	//   ....[12]....
        /*0914*/ 	.word	0xffffffff


	//   ....[13]....
        /*0918*/ 	.word	0xffffffff


	//   ....[14]....
        /*091c*/ 	.word	0xffffffff


	//   ....[15]....
        /*0920*/ 	.word	0xffffffff


	//   ....[16]....
        /*0924*/ 	.word	0xffffffff


	//   ....[17]....
        /*0928*/ 	.word	0xffffffff


	//   ....[18]....
        /*092c*/ 	.word	0xffffffff


	//   ....[19]....
        /*0930*/ 	.word	0xffffffff


	//   ....[20]....
        /*0934*/ 	.word	0xffffffff


	//   ....[21]....
        /*0938*/ 	.word	0xffffffff


	//   ....[22]....
        /*093c*/ 	.word	0xffffffff


	//   ....[23]....
        /*0940*/ 	.word	0xffffffff


	//   ....[24]....
        /*0944*/ 	.word	0xffffffff


	//   ....[25]....
        /*0948*/ 	.word	0xffffffff


	//   ....[26]....
        /*094c*/ 	.word	0xffffffff


	//   ....[27]....
        /*0950*/ 	.word	0xffffffff


	//   ....[28]....
        /*0954*/ 	.word	0xffffffff


	//   ....[29]....
        /*0958*/ 	.word	0xffffffff


	//   ....[30]....
        /*095c*/ 	.word	0xffffffff


	//   ....[31]....
        /*0960*/ 	.word	0xffffffff


	//   ....[32]....
        /*0964*/ 	.word	0xffffffff


	//   ....[33]....
        /*0968*/ 	.word	0xffffffff


	//   ....[34]....
        /*096c*/ 	.word	0xffffffff


	//   ....[35]....
        /*0970*/ 	.word	0xffffffff


	//   ....[36]....
        /*0974*/ 	.word	0xffffffff


	//   ....[37]....
        /*0978*/ 	.word	0xffffffff


	//   ....[38]....
        /*097c*/ 	.word	0xffffffff


	//   ....[39]....
        /*0980*/ 	.word	0xffffffff


	//   ....[40]....
        /*0984*/ 	.word	0xffffffff


	//   ....[41]....
        /*0988*/ 	.word	0xffffffff


	//   ....[42]....
        /*098c*/ 	.word	0xffffffff


	//   ....[43]....
        /*0990*/ 	.word	0xffffffff


	//   ....[44]....
        /*0994*/ 	.word	0xffffffff


	//   ....[45]....
        /*0998*/ 	.word	0xffffffff


	//   ....[46]....
        /*099c*/ 	.word	0xffffffff


	//   ....[47]....
        /*09a0*/ 	.word	0xffffffff


	//   ....[48]....
        /*09a4*/ 	.word	0xffffffff


	//   ....[49]....
        /*09a8*/ 	.word	0xffffffff


	//   ....[50]....
        /*09ac*/ 	.word	0xffffffff


	//   ....[51]....
        /*09b0*/ 	.word	0xffffffff


	//   ....[52]....
        /*09b4*/ 	.word	0xffffffff


	//   ....[53]....
        /*09b8*/ 	.word	0xffffffff


	//   ....[54]....
        /*09bc*/ 	.word	0xffffffff


	//   ....[55]....
        /*09c0*/ 	.word	0xffffffff


	//   ....[56]....
        /*09c4*/ 	.word	0xffffffff


	//   ....[57]....
        /*09c8*/ 	.word	0xffffffff


	//   ....[58]....
        /*09cc*/ 	.word	0xffffffff


	//   ....[59]....
        /*09d0*/ 	.word	0xffffffff


	//   ....[60]....
        /*09d4*/ 	.word	0xffffffff


	//   ....[61]....
        /*09d8*/ 	.word	0xffffffff


	//   ....[62]....
        /*09dc*/ 	.word	0xffffffff


	//   ....[63]....
        /*09e0*/ 	.word	0xffffffff


	//----- nvinfo : EIATTR_COOP_GROUP_INSTR_OFFSETS
	.align		4
.L_248:
        /*09e4*/ 	.byte	0x04, 0x28
        /*09e6*/ 	.short	(.L_250 - .L_249)


	//   ....[0]....
.L_249:
        /*09e8*/ 	.word	0x00000050


	//   ....[1]....
        /*09ec*/ 	.word	0x00001bd0


	//   ....[2]....
        /*09f0*/ 	.word	0x00001bf0


	//   ....[3]....
        /*09f4*/ 	.word	0x00001c10


	//   ....[4]....
        /*09f8*/ 	.word	0x00001c50


	//   ....[5]....
        /*09fc*/ 	.word	0x00001de0


	//   ....[6]....
        /*0a00*/ 	.word	0x00001e00


	//   ....[7]....
        /*0a04*/ 	.word	0x00001ee0


	//   ....[8]....
        /*0a08*/ 	.word	0x00001f00


	//   ....[9]....
        /*0a0c*/ 	.word	0x00003680


	//   ....[10]....
        /*0a10*/ 	.word	0x00003690


	//   ....[11]....
        /*0a14*/ 	.word	0x00003be0


	//   ....[12]....
        /*0a18*/ 	.word	0x00003d80


	//   ....[13]....
        /*0a1c*/ 	.word	0x00003d90


	//   ....[14]....
        /*0a20*/ 	.word	0x00003dc0


	//   ....[15]....
        /*0a24*/ 	.word	0x00006b40


	//   ....[16]....
        /*0a28*/ 	.word	0x00006b90


	//   ....[17]....
        /*0a2c*/ 	.word	0x000071c0


	//   ....[18]....
        /*0a30*/ 	.word	0x000073a0


	//   ....[19]....
        /*0a34*/ 	.word	0x00007410


	//   ....[20]....
        /*0a38*/ 	.word	0x000074a0


	//   ....[21]....
        /*0a3c*/ 	.word	0x0000ab60


	//   ....[22]....
        /*0a40*/ 	.word	0x0000abc0


	//   ....[23]....
        /*0a44*/ 	.word	0x0000ac50


	//   ....[24]....
        /*0a48*/ 	.word	0x0000ac80


	//   ....[25]....
        /*0a4c*/ 	.word	0x0000cd30


	//   ....[26]....
        /*0a50*/ 	.word	0x0000cd80


	//   ....[27]....
        /*0a54*/ 	.word	0x0000cda0


	//   ....[28]....
        /*0a58*/ 	.word	0x0000cdc0


	//   ....[29]....
        /*0a5c*/ 	.word	0x0000e1e0


	//   ....[30]....
        /*0a60*/ 	.word	0x0000e5d0


	//   ....[31]....
        /*0a64*/ 	.word	0x0000e5f0


	//   ....[32]....
        /*0a68*/ 	.word	0x0000e610


	//   ....[33]....
        /*0a6c*/ 	.word	0x0000e620


	//   ....[34]....
        /*0a70*/ 	.word	0x0000e7c0


	//   ....[35]....
        /*0a74*/ 	.word	0x0000e7e0


	//   ....[36]....
        /*0a78*/ 	.word	0x0000ea20


	//   ....[37]....
        /*0a7c*/ 	.word	0x0000ea50


	//   ....[38]....
        /*0a80*/ 	.word	0x0000eb90


	//   ....[39]....
        /*0a84*/ 	.word	0x0000ebc0


	//   ....[40]....
        /*0a88*/ 	.word	0x0000ecf0


	//   ....[41]....
        /*0a8c*/ 	.word	0x0000ed00


	//   ....[42]....
        /*0a90*/ 	.word	0x0000f310


	//   ....[43]....
        /*0a94*/ 	.word	0x0000f330


	//   ....[44]....
        /*0a98*/ 	.word	0x0000f520


	//   ....[45]....
        /*0a9c*/ 	.word	0x0000f530


	//   ....[46]....
        /*0aa0*/ 	.word	0x0000f710


	//   ....[47]....
        /*0aa4*/ 	.word	0x0000f730


	//   ....[48]....
        /*0aa8*/ 	.word	0x0000f910


	//   ....[49]....
        /*0aac*/ 	.word	0x0000f920


	//   ....[50]....
        /*0ab0*/ 	.word	0x0000fb70


	//   ....[51]....
        /*0ab4*/ 	.word	0x0000fc70


	//   ....[52]....
        /*0ab8*/ 	.word	0x0000fcd0


	//   ....[53]....
        /*0abc*/ 	.word	0x0000fd20


	//   ....[54]....
        /*0ac0*/ 	.word	0x0000fd70


	//   ....[55]....
        /*0ac4*/ 	.word	0x0000fde0


	//   ....[56]....
        /*0ac8*/ 	.word	0x0000fe50


	//   ....[57]....
        /*0acc*/ 	.word	0x0000feb0


	//   ....[58]....
        /*0ad0*/ 	.word	0x0000ff10


	//   ....[59]....
        /*0ad4*/ 	.word	0x0000ff70


	//   ....[60]....
        /*0ad8*/ 	.word	0x0000ffe0


	//   ....[61]....
        /*0adc*/ 	.word	0x00010040


	//   ....[62]....
        /*0ae0*/ 	.word	0x000100a0


	//   ....[63]....
        /*0ae4*/ 	.word	0x00010100


	//----- nvinfo : EIATTR_EXIT_INSTR_OFFSETS
	.align		4
.L_250:
        /*0ae8*/ 	.byte	0x04, 0x1c
        /*0aea*/ 	.short	(.L_252 - .L_251)


	//   ....[0]....
.L_251:
        /*0aec*/ 	.word	0x000000a0


	//   ....[1]....
        /*0af0*/ 	.word	0x0000fc30


	//----- nvinfo : EIATTR_MAX_THREADS
	.align		4
.L_252:
        /*0af4*/ 	.byte	0x04, 0x05
        /*0af6*/ 	.short	(.L_254 - .L_253)
.L_253:
        /*0af8*/ 	.word	0x00000100
        /*0afc*/ 	.word	0x00000001
        /*0b00*/ 	.word	0x00000001


	//----- nvinfo : EIATTR_CRS_STACK_SIZE
	.align		4
.L_254:
        /*0b04*/ 	.byte	0x04, 0x1e
        /*0b06*/ 	.short	(.L_256 - .L_255)
.L_255:
        /*0b08*/ 	.word	0x00000000
.L_256:


//--------------------- .nv.info._ZN7cutlass13device_kernelIN5flash19enable_sm80_to_sm89INS1_16FlashAttnFwdSm80INS1_25CollectiveMainloopFwdSm80ILi8ELi1ELb1EN4cute5tupleIJNS5_1CILi128EEENS7_ILi64EEENS7_ILi256EEEEEELi256ENS_6half_tEfNS_4arch4Sm80ELb1ELb0ELb0ELb1ELb0ELb0ELb1ELb0EEENS1_21CollectiveEpilogueFwdINS6_IJS8_SA_S9_EEENS6_IJNS7_ILi1EEESI_SI_EEESC_SE_Li256ELb1ELb1ELb0ELb0EEENS1_19SingleTileSchedulerILb1ELb0ELb1ELi128EEEEEEEEEvNT_6ParamsE --------------------------
	.section	.nv.info._ZN7cutlass13device_kernelIN5flash19enable_sm80_to_sm89INS1_16FlashAttnFwdSm80INS1_25CollectiveMainloopFwdSm80ILi8ELi1ELb1EN4cute5tupleIJNS5_1CILi128EEENS7_ILi64EEENS7_ILi256EEEEEELi256ENS_6half_tEfNS_4arch4Sm80ELb1ELb0ELb0ELb1ELb0ELb0ELb1ELb0EEENS1_21CollectiveEpilogueFwdINS6_IJS8_SA_S9_EEENS6_IJNS7_ILi1EEESI_SI_EEESC_SE_Li256ELb1ELb1ELb0ELb0EEENS1_19SingleTileSchedulerILb1ELb0ELb1ELi128EEEEEEEEEvNT_6ParamsE,"",@"SHT_CUDA_INFO"
	.sectionflags	@""
	.align	4


	//----- nvinfo : EIATTR_CUDA_API_VERSION
	.align		4
        /*0000*/ 	.byte	0x04, 0x37
        /*0002*/ 	.short	(.L_258 - .L_257)
.L_257:
        /*0004*/ 	.word	0x00000082


	//----- nvinfo : EIATTR_SW2861232_WAR
	.align		4
.L_258:
        /*0008*/ 	.byte	0x01, 0x35
	.zero		2


	//----- nvinfo : EIATTR_PARAM_CBANK
	.align		4
        /*000c*/ 	.byte	0x04, 0x0a
        /*000e*/ 	.short	(.L_260 - .L_259)
	.align		4
.L_259:
        /*0010*/ 	.word	index@(.nv.constant0._ZN7cutlass13device_kernelIN5flash19enable_sm80_to_sm89INS1_16FlashAttnFwdSm80INS1_25CollectiveMainloopFwdSm80ILi8ELi1ELb1EN4cute5tupleIJNS5_1CILi128EEENS7_ILi64EEENS7_ILi256EEEEEELi256ENS_6half_tEfNS_4arch4Sm80ELb1ELb0ELb0ELb1ELb0ELb0ELb1ELb0EEENS1_21CollectiveEpilogueFwdINS6_IJS8_SA_S9_EEENS6_IJNS7_ILi1EEESI_SI_EEESC_SE_Li256ELb1ELb1ELb0ELb0EEENS1_19SingleTileSchedulerILb1ELb0ELb1ELi128EEEEEEEEEvNT_6ParamsE)
        /*0014*/ 	.short	0x0160
        /*0016*/ 	.short	0x0418


	//----- nvinfo : EIATTR_CBANK_PARAM_SIZE
	.align		4
.L_260:
        /*0018*/ 	.byte	0x03, 0x19
        /*001a*/ 	.short	0x0418


	//----- nvinfo : EIATTR_KPARAM_INFO
	.align		4
        /*001c*/ 	.byte	0x04, 0x17
        /*001e*/ 	.short	(.L_262 - .L_261)
.L_261:
        /*0020*/ 	.word	0x00000000
        /*0024*/ 	.short	0x0000
        /*0026*/ 	.short	0x0000
        /*0028*/ 	.byte	0x00, 0xf0, 0x61, 0x10


	//----- nvinfo : EIATTR_MAXREG_COUNT
	.align		4
.L_262:
        /*002c*/ 	.byte	0x03, 0x1b
        /*002e*/ 	.short	0x00ff


	//----- nvinfo : EIATTR_NUM_BARRIERS
	.align		4
        /*0030*/ 	.byte	0x02, 0x4c
        /*0032*/ 	.byte	0x02
	.zero		1


	//----- nvinfo : EIATTR_ANNOTATIONS
	.align		4
        /*0034*/ 	.byte	0x04, 0x55
        /*0036*/ 	.short	(.L_264 - .L_263)


	//   ....[0]....
.L_263:
        /* <DEDUP_REMOVED lines=99> */


	//----- nvinfo : EIATTR_MERCURY_ISA_VERSION
	.align		4
.L_264:
        /*0658*/ 	.byte	0x03, 0x5f
        /*065a*/ 	.short	0x0000


	//----- nvinfo : EIATTR_COOP_GROUP_MASK_REGIDS
	.align		4
        /*065c*/ 	.byte	0x04, 0x29
        /*065e*/ 	.short	(.L_266 - .L_265)


	//   ....[0]....
.L_265:
        /*0660*/ 	.word	0xffffffff


	//   ....[1]....
        /*0664*/ 	.word	0xffffffff


	//   ....[2]....
        /*0668*/ 	.word	0xffffffff


	//   ....[3]....
        /*066c*/ 	.word	0xffffffff


	//   ....[4]....
        /*0670*/ 	.word	0xffffffff


	//   ....[5]....
        /*0674*/ 	.word	0xffffffff


	//   ....[6]....
        /*0678*/ 	.word	0xffffffff


	//   ....[7]....
        /*067c*/ 	.word	0xffffffff


	//   ....[8]....
        /*0680*/ 	.word	0xffffffff


	//   ....[9]....
        /*0684*/ 	.word	0xffffffff


	//   ....[10]....
        /*0688*/ 	.word	0xffffffff


	//   ....[11]....
        /*068c*/ 	.word	0xffffffff


	//   ....[12]....
        /*0690*/ 	.word	0xffffffff


	//   ....[13]....
        /*0694*/ 	.word	0xffffffff


	//   ....[14]....
        /*0698*/ 	.word	0xffffffff


	//   ....[15]....
        /*069c*/ 	.word	0xffffffff


	//   ....[16]....
        /*06a0*/ 	.word	0xffffffff


	//   ....[17]....
        /*06a4*/ 	.word	0xffffffff


	//   ....[18]....
        /*06a8*/ 	.word	0xffffffff


	//   ....[19]....
        /*06ac*/ 	.word	0xffffffff


	//   ....[20]....
        /*06b0*/ 	.word	0xffffffff


	//   ....[21]....
        /*06b4*/ 	.word	0xffffffff


	//   ....[22]....
        /*06b8*/ 	.word	0xffffffff


	//   ....[23]....
        /*06bc*/ 	.word	0xffffffff


	//   ....[24]....
        /*06c0*/ 	.word	0xffffffff


	//   ....[25]....
        /*06c4*/ 	.word	0xffffffff


	//   ....[26]....
        /*06c8*/ 	.word	0xffffffff


	//   ....[27]....
        /*06cc*/ 	.word	0xffffffff


	//   ....[28]....
        /*06d0*/ 	.word	0xffffffff


	//   ....[29]....
        /*06d4*/ 	.word	0xffffffff


	//   ....[30]....
        /*06d8*/ 	.word	0xffffffff


	//   ....[31]....
        /*06dc*/ 	.word	0xffffffff


	//   ....[32]....
        /*06e0*/ 	.word	0xffffffff


	//   ....[33]....
        /*06e4*/ 	.word	0xffffffff


	//   ....[34]....
        /*06e8*/ 	.word	0xffffffff


	//   ....[35]....
        /*06ec*/ 	.word	0xffffffff


	//   ....[36]....
        /*06f0*/ 	.word	0xffffffff


	//   ....[37]....
        /*06f4*/ 	.word	0xffffffff


	//   ....[38]....
        /*06f8*/ 	.word	0xffffffff


	//   ....[39]....
        /*06fc*/ 	.word	0xffffffff


	//   ....[40]....
        /*0700*/ 	.word	0xffffffff


	//   ....[41]....
        /*0704*/ 	.word	0xffffffff


	//   ....[42]....
        /*0708*/ 	.word	0xffffffff


	//   ....[43]....
        /*070c*/ 	.word	0xffffffff


	//   ....[44]....
        /*0710*/ 	.word	0xffffffff


	//   ....[45]....
        /*0714*/ 	.word	0xffffffff


	//   ....[46]....
        /*0718*/ 	.word	0xffffffff


	//   ....[47]....
        /*071c*/ 	.word	0xffffffff


	//   ....[48]....
        /*0720*/ 	.word	0xffffffff


	//----- nvinfo : EIATTR_COOP_GROUP_INSTR_OFFSETS
	.align		4
.L_266:
        /*0724*/ 	.byte	0x04, 0x28
        /*0726*/ 	.short	(.L_268 - .L_267)


	//   ....[0]....
.L_267:
        /*0728*/ 	.word	0x00000090


	//   ....[1]....
        /*072c*/ 	.word	0x00001160


	//   ....[2]....
        /*0730*/ 	.word	0x000011a0


	//   ....[3]....
        /*0734*/ 	.word	0x000012f0


	//   ....[4]....
        /*0738*/ 	.word	0x00001330


	//   ....[5]....
        /*073c*/ 	.word	0x00001470


	//   ....[6]....
        /*0740*/ 	.word	0x000014a0


	//   ....[7]....
        /*0744*/ 	.word	0x00001610


	//   ....[8]....
        /*0748*/ 	.word	0x00001670


	//   ....[9]....
        /*074c*/ 	.word	0x00003050


	//   ....[10]....
        /*0750*/ 	.word	0x00003070


	//   ....[11]....
        /*0754*/ 	.word	0x00003690


	//   ....[12]....
        /*0758*/ 	.word	0x000037f0


	//   ....[13]....
        /*075c*/ 	.word	0x00003800


	//   ....[14]....
        /*0760*/ 	.word	0x00003860


	//   ....[15]....
        /*0764*/ 	.word	0x00007060


	//   ....[16]....
        /*0768*/ 	.word	0x00007070


	//   ....[17]....
        /*076c*/ 	.word	0x00007730


	//   ....[18]....
        /*0770*/ 	.word	0x00007800


	//   ....[19]....
        /*0774*/ 	.word	0x00007810


	//   ....[20]....
        /*0778*/ 	.word	0x00007830


	//   ....[21]....
        /*077c*/ 	.word	0x0000b000


	//   ....[22]....
        /*0780*/ 	.word	0x0000b020


	//   ....[23]....
        /*0784*/ 	.word	0x0000b740


	//   ....[24]....
        /*0788*/ 	.word	0x0000b760


	//   ....[25]....
        /*078c*/ 	.word	0x0000d130


	//   ....[26]....
        /*0790*/ 	.word	0x0000d140


	//   ....[27]....
        /*0794*/ 	.word	0x0000d170


	//   ....[28]....
        /*0798*/ 	.word	0x0000d190


	//   ....[29]....
        /*079c*/ 	.word	0x0000eb10


	//   ....[30]....
        /*07a0*/ 	.word	0x0000eb50


	//   ....[31]....
        /*07a4*/ 	.word	0x0000eb80


	//   ....[32]....
        /*07a8*/ 	.word	0x0000eba0


	//   ....[33]....
        /*07ac*/ 	.word	0x0000edc0


	//   ....[34]....
        /*07b0*/ 	.word	0x0000edd0


	//   ....[35]....
        /*07b4*/ 	.word	0x0000efd0


	//   ....[36]....
        /*07b8*/ 	.word	0x0000f000


	//   ....[37]....
        /*07bc*/ 	.word	0x0000f1c0


	//   ....[38]....
        /*07c0*/ 	.word	0x0000f1f0


	//   ....[39]....
        /*07c4*/ 	.word	0x0000f3b0


	//   ....[40]....
        /*07c8*/ 	.word	0x0000f3d0


	//   ....[41]....
        /*07cc*/ 	.word	0x0000fc40


	//   ....[42]....
        /*07d0*/ 	.word	0x0000fc60


	//   ....[43]....
        /*07d4*/ 	.word	0x0000fe20


	//   ....[44]....
        /*07d8*/ 	.word	0x0000fe50


	//   ....[45]....
        /*07dc*/ 	.word	0x0000ffe0


	//   ....[46]....
        /*07e0*/ 	.word	0x00010010


	//   ....[47]....
        /*07e4*/ 	.word	0x000101a0


	//   ....[48]....
        /*07e8*/ 	.word	0x000101c0


	//----- nvinfo : EIATTR_EXIT_INSTR_OFFSETS
	.align		4
.L_268:
        /*07ec*/ 	.byte	0x04, 0x1c
        /*07ee*/ 	.short	(.L_270 - .L_269)


	//   ....[0]....
.L_269:
        /*07f0*/ 	.word	0x00000350


	//   ....[1]....
        /*07f4*/ 	.word	0x0000f3e0


	//   ....[2]....
        /*07f8*/ 	.word	0x0000f520


	//   ....[3]....
        /*07fc*/ 	.word	0x0000f580


	//   ....[4]....
        /*0800*/ 	.word	0x000101d0


	//   ....[5]....
        /*0804*/ 	.word	0x000102e0


	//   ....[6]....
        /*0808*/ 	.word	0x00010340


	//----- nvinfo : EIATTR_CTAIDZ_USED
	.align		4
.L_270:
        /*080c*/ 	.byte	0x01, 0x04
	.zero		2


	//----- nvinfo : EIATTR_MAX_THREADS
	.align		4
        /*0810*/ 	.byte	0x04, 0x05
        /*0812*/ 	.short	(.L_272 - .L_271)
.L_271:
        /*0814*/ 	.word	0x00000100
        /*0818*/ 	.word	0x00000001
        /*081c*/ 	.word	0x00000001


	//----- nvinfo : EIATTR_CRS_STACK_SIZE
	.align		4
.L_272:
        /*0820*/ 	.byte	0x04, 0x1e
        /*0822*/ 	.short	(.L_274 - .L_273)
.L_273:
        /*0824*/ 	.word	0x00000000
.L_274:


//--------------------- .nv.info._ZN7cutlass13device_kernelIN5flash19enable_sm80_to_sm89INS1_16FlashAttnFwdSm80INS1_25CollectiveMainloopFwdSm80ILi8ELi1ELb0EN4cute5tupleIJNS5_1CILi128EEENS7_ILi32EEENS7_ILi256EEEEEELi256ENS_6half_tEfNS_4arch4Sm80ELb1ELb0ELb0ELb1ELb0ELb1ELb1ELb0EEENS1_21CollectiveEpilogueFwdINS6_IJS8_SA_S9_EEENS6_IJNS7_ILi1EEESI_SI_EEESC_SE_Li256ELb1ELb1ELb0ELb0EEENS1_19SingleTileSchedulerILb1ELb0ELb1ELi128EEEEEEEEEvNT_6ParamsE --------------------------
	.section	.nv.info._ZN7cutlass13device_kernelIN5flash19enable_sm80_to_sm89INS1_16FlashAttnFwdSm80INS1_25CollectiveMainloopFwdSm80ILi8ELi1ELb0EN4cute5tupleIJNS5_1CILi128EEENS7_ILi32EEENS7_ILi256EEEEEELi256ENS_6half_tEfNS_4arch4Sm80ELb1ELb0ELb0ELb1ELb0ELb1ELb1ELb0EEENS1_21CollectiveEpilogueFwdINS6_IJS8_SA_S9_EEENS6_IJNS7_ILi1EEESI_SI_EEESC_SE_Li256ELb1ELb1ELb0ELb0EEENS1_19SingleTileSchedulerILb1ELb0ELb1ELi128EEEEEEEEEvNT_6ParamsE,"",@"SHT_CUDA_INFO"
	.sectionflags	@""
	.align	4


	//----- nvinfo : EIATTR_CUDA_API_VERSION
	.align		4
        /*0000*/ 	.byte	0x04, 0x37
        /*0002*/ 	.short	(.L_276 - .L_275)
.L_275:
        /*0004*/ 	.word	0x00000082


	//----- nvinfo : EIATTR_SW2861232_WAR
	.align		4
.L_276:
        /*0008*/ 	.byte	0x01, 0x35
	.zero		2


	//----- nvinfo : EIATTR_PARAM_CBANK
	.align		4
        /*000c*/ 	.byte	0x04, 0x0a
        /*000e*/ 	.short	(.L_278 - .L_277)
	.align		4
.L_277:
        /*0010*/ 	.word	index@(.nv.constant0._ZN7cutlass13device_kernelIN5flash19enable_sm80_to_sm89INS1_16FlashAttnFwdSm80INS1_25CollectiveMainloopFwdSm80ILi8ELi1ELb0EN4cute5tupleIJNS5_1CILi128EEENS7_ILi32EEENS7_ILi256EEEEEELi256ENS_6half_tEfNS_4arch4Sm80ELb1ELb0ELb0ELb1ELb0ELb1ELb1ELb0EEENS1_21CollectiveEpilogueFwdINS6_IJS8_SA_S9_EEENS6_IJNS7_ILi1EEESI_SI_EEESC_SE_Li256ELb1ELb1ELb0ELb0EEENS1_19SingleTileSchedulerILb1ELb0ELb1ELi128EEEEEEEEEvNT_6ParamsE)
        /*0014*/ 	.short	0x0160
        /*0016*/ 	.short	0x0418


	//----- nvinfo : EIATTR_CBANK_PARAM_SIZE
	.align		4
.L_278:
        /*0018*/ 	.byte	0x03, 0x19
        /*001a*/ 	.short	0x0418


	//----- nvinfo : EIATTR_KPARAM_INFO
	.align		4
        /*001c*/ 	.byte	0x04, 0x17
        /*001e*/ 	.short	(.L_280 - .L_279)
.L_279:
        /*0020*/ 	.word	0x00000000
        /*0024*/ 	.short	0x0000
        /*0026*/ 	.short	0x0000
        /*0028*/ 	.byte	0x00, 0xf0, 0x61, 0x10


	//----- nvinfo : EIATTR_MAXREG_COUNT
	.align		4
.L_280:
        /*002c*/ 	.byte	0x03, 0x1b
        /*002e*/ 	.short	0x00ff


	//----- nvinfo : EIATTR_NUM_BARRIERS
	.align		4
        /*0030*/ 	.byte	0x02, 0x4c
        /*0032*/ 	.byte	0x02
	.zero		1


	//----- nvinfo : EIATTR_MERCURY_ISA_VERSION
	.align		4
        /*0034*/ 	.byte	0x03, 0x5f
        /*0036*/ 	.short	0x0000


	//----- nvinfo : EIATTR_COOP_GROUP_MASK_REGIDS
	.align		4
        /*0038*/ 	.byte	0x04, 0x29
        /*003a*/ 	.short	(.L_282 - .L_281)


	//   ....[0]....
.L_281:
        /*003c*/ 	.word	0xffffffff


	//   ....[1]....
        /*0040*/ 	.word	0xffffffff


	//   ....[2]....
        /*0044*/ 	.word	0xffffffff


	//   ....[3]....
        /*0048*/ 	.word	0xffffffff


	//   ....[4]....
        /*004c*/ 	.word	0xffffffff


	//   ....[5]....
        /*0050*/ 	.word	0xffffffff


	//   ....[6]....
        /*0054*/ 	.word	0xffffffff


	//   ....[7]....
        /*0058*/ 	.word	0xffffffff


	//   ....[8]....
        /*005c*/ 	.word	0xffffffff


	//   ....[9]....
        /*0060*/ 	.word	0xffffffff


	//   ....[10]....
        /*0064*/ 	.word	0xffffffff


	//   ....[11]....
        /*0068*/ 	.word	0xffffffff


	//   ....[12]....
        /*006c*/ 	.word	0xffffffff


	//   ....[13]....
        /*0070*/ 	.word	0xffffffff


	//   ....[14]....
        /*0074*/ 	.word	0xffffffff


	//   ....[15]....
        /*0078*/ 	.word	0xffffffff


	//   ....[16]....
        /*007c*/ 	.word	0xffffffff


	//   ....[17]....
        /*0080*/ 	.word	0xffffffff


	//   ....[18]....
        /*0084*/ 	.word	0xffffffff


	//   ....[19]....
        /*0088*/ 	.word	0xffffffff


	//   ....[20]....
        /*008c*/ 	.word	0xffffffff


	//   ....[21]....
        /*0090*/ 	.word	0xffffffff


	//   ....[22]....
        /*0094*/ 	.word	0xffffffff


	//   ....[23]....
        /*0098*/ 	.word	0xffffffff


	//   ....[24]....
        /*009c*/ 	.word	0xffffffff


	//   ....[25]....
        /*00a0*/ 	.word	0xffffffff


	//   ....[26]....
        /*00a4*/ 	.word	0xffffffff


	//   ....[27]....
        /*00a8*/ 	.word	0xffffffff


	//   ....[28]....
        /*00ac*/ 	.word	0xffffffff


	//   ....[29]....
        /*00b0*/ 	.word	0xffffffff


	//   ....[30]....
        /*00b4*/ 	.word	0xffffffff


	//   ....[31]....
        /*00b8*/ 	.word	0xffffffff


	//   ....[32]....
        /*00bc*/ 	.word	0xffffffff


	//   ....[33]....
        /*00c0*/ 	.word	0xffffffff


	//   ....[34]....
        /*00c4*/ 	.word	0xffffffff


	//   ....[35]....
        /*00c8*/ 	.word	0xffffffff


	//   ....[36]....
        /*00cc*/ 	.word	0xffffffff


	//   ....[37]....
        /*00d0*/ 	.word	0xffffffff


	//   ....[38]....
        /*00d4*/ 	.word	0xffffffff


	//   ....[39]....
        /*00d8*/ 	.word	0xffffffff


	//   ....[40]....
        /*00dc*/ 	.word	0xffffffff


	//   ....[41]....
        /*00e0*/ 	.word	0xffffffff


	//   ....[42]....
        /*00e4*/ 	.word	0xffffffff


	//   ....[43]....
        /*00e8*/ 	.word	0xffffffff


	//   ....[44]....
        /*00ec*/ 	.word	0xffffffff


	//   ....[45]....
        /*00f0*/ 	.word	0xffffffff


	//   ....[46]....
        /*00f4*/ 	.word	0xffffffff


	//   ....[47]....
        /*00f8*/ 	.word	0xffffffff


	//   ....[48]....
        /*00fc*/ 	.word	0xffffffff


	//   ....[49]....
        /*0100*/ 	.word	0xffffffff


	//   ....[50]....
        /*0104*/ 	.word	0xffffffff


	//   ....[51]....
        /*0108*/ 	.word	0xffffffff


	//   ....[52]....
        /*010c*/ 	.word	0xffffffff


	//   ....[53]....
        /*0110*/ 	.word	0xffffffff


	//   ....[54]....
        /*0114*/ 	.word	0xffffffff


	//   ....[55]....
        /*0118*/ 	.word	0xffffffff


	//   ....[56]....
        /*011c*/ 	.word	0xffffffff


	//   ....[57]....
        /*0120*/ 	.word	0xffffffff


	//   ....[58]....
        /*0124*/ 	.word	0xffffffff


	//   ....[59]....
        /*0128*/ 	.word	0xffffffff


	//   ....[60]....
        /*012c*/ 	.word	0xffffffff


	//   ....[61]....
        /*0130*/ 	.word	0xffffffff


	//   ....[62]....
        /*0134*/ 	.word	0xffffffff


	//   ....[63]....
        /*0138*/ 	.word	0xffffffff


	//   ....[64]....
        /*013c*/ 	.word	0xffffffff


	//   ....[65]....
        /*0140*/ 	.word	0xffffffff


	//   ....[66]....
        /*0144*/ 	.word	0xffffffff


	//   ....[67]....
        /*0148*/ 	.word	0xffffffff


	//   ....[68]....
        /*014c*/ 	.word	0xffffffff


	//   ....[69]....
        /*0150*/ 	.word	0xffffffff


	//   ....[70]....
        /*0154*/ 	.word	0xffffffff


	//   ....[71]....
        /*0158*/ 	.word	0xffffffff


	//   ....[72]....
        /*015c*/ 	.word	0xffffffff


	//   ....[73]....
        /*0160*/ 	.word	0xffffffff


	//   ....[74]....
        /*0164*/ 	.word	0xffffffff


	//   ....[75]....
        /*0168*/ 	.word	0xffffffff


	//   ....[76]....
        /*016c*/ 	.word	0xffffffff


	//   ....[77]....
        /*0170*/ 	.word	0xffffffff


	//   ....[78]....
        /*0174*/ 	.word	0xffffffff


	//   ....[79]....
        /*0178*/ 	.word	0xffffffff


	//   ....[80]....
        /*017c*/ 	.word	0xffffffff


	//----- nvinfo : EIATTR_COOP_GROUP_INSTR_OFFSETS
	.align		4
.L_282:
        /*0180*/ 	.byte	0x04, 0x28
        /*0182*/ 	.short	(.L_284 - .L_283)


	//   ....[0]....
.L_283:
        /*0184*/ 	.word	0x00000060


	//   ....[1]....
        /*0188*/ 	.word	0x00004d70


	//   ....[2]....
        /*018c*/ 	.word	0x00004db0


	//   ....[3]....
        /*0190*/ 	.word	0x00005330


	//   ....[4]....
        /*0194*/ 	.word	0x00005340


	//   ....[5]....
        /*0198*/ 	.word	0x00005540


	//   ....[6]....
        /*019c*/ 	.word	0x00005570


	//   ....[7]....
        /*01a0*/ 	.word	0x00005780


	//   ....[8]....
        /*01a4*/ 	.word	0x000057a0


	//   ....[9]....
        /*01a8*/ 	.word	0x00005e50


	//   ....[10]....
        /*01ac*/ 	.word	0x00005e70


	//   ....[11]....
        /*01b0*/ 	.word	0x00005e90


	//   ....[12]....
        /*01b4*/ 	.word	0x00005ea0


	//   ....[13]....
        /*01b8*/ 	.word	0x00006270


	//   ....[14]....
        /*01bc*/ 	.word	0x000062c0


	//   ....[15]....
        /*01c0*/ 	.word	0x00006300


	//   ....[16]....
        /*01c4*/ 	.word	0x00006340


	//   ....[17]....
        /*01c8*/ 	.word	0x00006680


	//   ....[18]....
        /*01cc*/ 	.word	0x00006720


	//   ....[19]....
        /*01d0*/ 	.word	0x000067a0


	//   ....[20]....
        /*01d4*/ 	.word	0x00006810


	//   ....[21]....
        /*01d8*/ 	.word	0x00006b80


	//   ....[22]....
        /*01dc*/ 	.word	0x00006be0


	//   ....[23]....
        /*01e0*/ 	.word	0x00006c20


	//   ....[24]....
        /*01e4*/ 	.word	0x00006c60


	//   ....[25]....
        /*01e8*/ 	.word	0x0000a330


	//   ....[26]....
        /*01ec*/ 	.word	0x0000a350


	//   ....[27]....
        /*01f0*/ 	.word	0x0000a370


	//   ....[28]....
        /*01f4*/ 	.word	0x0000a380


	//   ....[29]....
        /*01f8*/ 	.word	0x0000a580


	//   ....[30]....
        /*01fc*/ 	.word	0x0000a620


	//   ....[31]....
        /*0200*/ 	.word	0x0000a670


	//   ....[32]....
        /*0204*/ 	.word	0x0000a6e0


	//   ....[33]....
        /*0208*/ 	.word	0x0000a980


	//   ....[34]....
        /*020c*/ 	.word	0x0000aa20


	//   ....[35]....
        /*0210*/ 	.word	0x0000aaa0


	//   ....[36]....
        /*0214*/ 	.word	0x0000ab10


	//   ....[37]....
        /*0218*/ 	.word	0x0000ada0


	//   ....[38]....
        /*021c*/ 	.word	0x0000ae40


	//   ....[39]....
        /*0220*/ 	.word	0x0000ae90


	//   ....[40]....
        /*0224*/ 	.word	0x0000aee0


	//   ....[41]....
        /*0228*/ 	.word	0x0000f5e0


	//   ....[42]....
        /*022c*/ 	.word	0x0000f5f0


	//   ....[43]....
        /*0230*/ 	.word	0x0000f8e0


	//   ....[44]....
        /*0234*/ 	.word	0x0000f9e0


	//   ....[45]....
        /*0238*/ 	.word	0x0000fa00


	//   ....[46]....
        /*023c*/ 	.word	0x0000faa0


	//   ....[47]....
        /*0240*/ 	.word	0x00010ea0


	//   ....[48]....
        /*0244*/ 	.word	0x00010ed0


	//   ....[49]....
        /*0248*/ 	.word	0x00011140


	//   ....[50]....
        /*024c*/ 	.word	0x00011270


	//   ....[51]....
        /*0250*/ 	.word	0x00011290


	//   ....[52]....
        /*0254*/ 	.word	0x00011340


	//   ....[53]....
        /*0258*/ 	.word	0x00013050


	//   ....[54]....
        /*025c*/ 	.word	0x00013080


	//   ....[55]....
        /*0260*/ 	.word	0x000130a0


	//   ....[56]....
        /*0264*/ 	.word	0x000130c0


	//   ....[57]....
        /*0268*/ 	.word	0x000143f0


	//   ....[58]....
        /*026c*/ 	.word	0x00014420


	//   ....[59]....
        /*0270*/ 	.word	0x00014470


	//   ....[60]....
        /*0274*/ 	.word	0x00014480


	//   ....[61]....
        /*0278*/ 	.word	0x00015d60


	//   ....[62]....
        /*027c*/ 	.word	0x00015dc0


	//   ....[63]....
        /*0280*/ 	.word	0x00015e10


	//   ....[64]....
        /*0284*/ 	.word	0x00015e50


	//   ....[65]....
        /*0288*/ 	.word	0x00016070


	//   ....[66]....
        /*028c*/ 	.word	0x00016080


	//   ....[67]....
        /*0290*/ 	.word	0x00016280


	//   ....[68]....
        /*0294*/ 	.word	0x000162b0


	//   ....[69]....
        /*0298*/ 	.word	0x00016470


	//   ....[70]....
        /*029c*/ 	.word	0x000164a0


	//   ....[71]....
        /*02a0*/ 	.word	0x00016660


	//   ....[72]....
        /*02a4*/ 	.word	0x00016680


	//   ....[73]....
        /*02a8*/ 	.word	0x00016ee0


	//   ....[74]....
        /*02ac*/ 	.word	0x00016f00


	//   ....[75]....
        /*02b0*/ 	.word	0x00017090


	//   ....[76]....
        /*02b4*/ 	.word	0x000170c0


	//   ....[77]....
        /*02b8*/ 	.word	0x00017250


	//   ....[78]....
        /*02bc*/ 	.word	0x00017280


	//   ....[79]....
        /*02c0*/ 	.word	0x00017410


	//   ....[80]....
        /*02c4*/ 	.word	0x00017430


	//----- nvinfo : EIATTR_EXIT_INSTR_OFFSETS
	.align		4
.L_284:
        /*02c8*/ 	.byte	0x04, 0x1c
        /*02ca*/ 	.short	(.L_286 - .L_285)


	//   ....[0]....
.L_285:
        /*02cc*/ 	.word	0x00000330


	//   ....[1]....
        /*02d0*/ 	.word	0x00016690


	//   ....[2]....
        /*02d4*/ 	.word	0x000167d0


	//   ....[3]....
        /*02d8*/ 	.word	0x00016830


	//   ....[4]....
        /*02dc*/ 	.word	0x00017440


	//   ....[5]....
        /*02e0*/ 	.word	0x00017550


	//   ....[6]....
        /*02e4*/ 	.word	0x000175b0


	//----- nvinfo : EIATTR_CTAIDZ_USED
	.align		4
.L_286:
        /*02e8*/ 	.byte	0x01, 0x04
	.zero		2


	//----- nvinfo : EIATTR_MAX_THREADS
	.align		4
        /*02ec*/ 	.byte	0x04, 0x05
        /*02ee*/ 	.short	(.L_288 - .L_287)
.L_287:
        /*02f0*/ 	.word	0x00000100
        /*02f4*/ 	.word	0x00000001
        /*02f8*/ 	.word	0x00000001


	//----- nvinfo : EIATTR_CRS_STACK_SIZE
	.align		4
.L_288:
        /*02fc*/ 	.byte	0x04, 0x1e
        /*02fe*/ 	.short	(.L_290 - .L_289)
.L_289:
        /*0300*/ 	.word	0x00000000
.L_290:


//--------------------- .nv.info._ZN7cutlass13device_kernelIN5flash19enable_sm80_to_sm89INS1_16FlashAttnFwdSm80INS1_25CollectiveMainloopFwdSm80ILi8ELi1ELb0EN4cute5tupleIJNS5_1CILi128EEENS7_ILi96EEENS7_ILi256EEEEEELi256ENS_6half_tEfNS_4arch4Sm80ELb0ELb0ELb0ELb0ELb0ELb0ELb1ELb0EEENS1_21CollectiveEpilogueFwdINS6_IJS8_SA_S9_EEENS6_IJNS7_ILi1EEESI_SI_EEESC_SE_Li256ELb0ELb1ELb0ELb0EEENS1_19SingleTileSchedulerILb0ELb0ELb1ELi128EEEEEEEEEvNT_6ParamsE --------------------------
	.section	.nv.info._ZN7cutlass13device_kernelIN5flash19enable_sm80_to_sm89INS1_16FlashAttnFwdSm80INS1_25CollectiveMainloopFwdSm80ILi8ELi1ELb0EN4cute5tupleIJNS5_1CILi128EEENS7_ILi96EEENS7_ILi256EEEEEELi256ENS_6half_tEfNS_4arch4Sm80ELb0ELb0ELb0ELb0ELb0ELb0ELb1ELb0EEENS1_21CollectiveEpilogueFwdINS6_IJS8_SA_S9_EEENS6_IJNS7_ILi1EEESI_SI_EEESC_SE_Li256ELb0ELb1ELb0ELb0EEENS1_19SingleTileSchedulerILb0ELb0ELb1ELi128EEEEEEEEEvNT_6ParamsE,"",@"SHT_CUDA_INFO"
	.sectionflags	@""
	.align	4


	//----- nvinfo : EIATTR_CUDA_API_VERSION
	.align		4
        /*0000*/ 	.byte	0x04, 0x37
        /*0002*/ 	.short	(.L_292 - .L_291)
.L_291:
        /*0004*/ 	.word	0x00000082


	//----- nvinfo : EIATTR_SW2861232_WAR
	.align		4
.L_292:
        /*0008*/ 	.byte	0x01, 0x35
	.zero		2


	//----- nvinfo : EIATTR_PARAM_CBANK
	.align		4
        /*000c*/ 	.byte	0x04, 0x0a
        /*000e*/ 	.short	(.L_294 - .L_293)
	.align		4
.L_293:
        /*0010*/ 	.word	index@(.nv.constant0._ZN7cutlass13device_kernelIN5flash19enable_sm80_to_sm89INS1_16FlashAttnFwdSm80INS1_25CollectiveMainloopFwdSm80ILi8ELi1ELb0EN4cute5tupleIJNS5_1CILi128EEENS7_ILi96EEENS7_ILi256EEEEEELi256ENS_6half_tEfNS_4arch4Sm80ELb0ELb0ELb0ELb0ELb0ELb0ELb1ELb0EEENS1_21CollectiveEpilogueFwdINS6_IJS8_SA_S9_EEENS6_IJNS7_ILi1EEESI_SI_EEESC_SE_Li256ELb0ELb1ELb0ELb0EEENS1_19SingleTileSchedulerILb0ELb0ELb1ELi128EEEEEEEEEvNT_6ParamsE)
        /*0014*/ 	.short	0x0160
        /*0016*/ 	.short	0x0418


	//----- nvinfo : EIATTR_CBANK_PARAM_SIZE
	.align		4
.L_294:
        /*0018*/ 	.byte	0x03, 0x19
        /*001a*/ 	.short	0x0418


	//----- nvinfo : EIATTR_KPARAM_INFO
	.align		4
        /*001c*/ 	.byte	0x04, 0x17
        /*001e*/ 	.short	(.L_296 - .L_295)
.L_295:
        /*0020*/ 	.word	0x00000000
        /*0024*/ 	.short	0x0000
        /*0026*/ 	.short	0x0000
        /*0028*/ 	.byte	0x00, 0xf0, 0x61, 0x10


	//----- nvinfo : EIATTR_MAXREG_COUNT
	.align		4
.L_296:
        /*002c*/ 	.byte	0x03, 0x1b
        /*002e*/ 	.short	0x00ff


	//----- nvinfo : EIATTR_NUM_BARRIERS
	.align		4
        /*0030*/ 	.byte	0x02, 0x4c
        /*0032*/ 	.byte	0x02
	.zero		1


	//----- nvinfo : EIATTR_ANNOTATIONS
	.align		4
        /*0034*/ 	.byte	0x04, 0x55
        /*0036*/ 	.short	(.L_298 - .L_297)


	//   ....[0]....
.L_297:
        /* <DEDUP_REMOVED lines=23> */


	//----- nvinfo : EIATTR_MERCURY_ISA_VERSION
	.align		4
.L_298:
        /*0198*/ 	.byte	0x03, 0x5f
        /*019a*/ 	.short	0x0000


	//----- nvinfo : EIATTR_COOP_GROUP_MASK_REGIDS
	.align		4
        /*019c*/ 	.byte	0x04, 0x29
        /*019e*/ 	.short	(.L_300 - .L_299)


	//   ....[0]....
.L_299:
        /*01a0*/ 	.word	0xffffffff


	//   ....[1]....
        /*01a4*/ 	.word	0xffffffff


	//   ....[2]....
        /*01a8*/ 	.word	0xffffffff


	//   ....[3]....
        /*01ac*/ 	.word	0xffffffff


	//   ....[4]....
        /*01b0*/ 	.word	0xffffffff


	//   ....[5]....
        /*01b4*/ 	.word	0xffffffff


	//   ....[6]....
        /*01b8*/ 	.word	0xffffffff


	//   ....[7]....
        /*01bc*/ 	.word	0xffffffff


	//   ....[8]....
        /*01c0*/ 	.word	0xffffffff


	//   ....[9]....
        /*01c4*/ 	.word	0xffffffff


	//   ....[10]....
        /*01c8*/ 	.word	0xffffffff


	//   ....[11]....
        /*01cc*/ 	.word	0xffffffff


	//   ....[12]....
        /*01d0*/ 	.word	0xffffffff


	//   ....[13]....
        /*01d4*/ 	.word	0xffffffff


	//   ....[14]....
        /*01d8*/ 	.word	0xffffffff


	//   ....[15]....
        /*01dc*/ 	.word	0xffffffff


	//   ....[16]....
        /*01e0*/ 	.word	0xffffffff


	//   ....[17]....
        /*01e4*/ 	.word	0xffffffff


	//   ....[18]....
        /*01e8*/ 	.word	0xffffffff


	//   ....[19]....
        /*01ec*/ 	.word	0xffffffff


	//   ....[20]....
        /*01f0*/ 	.word	0xffffffff


	//   ....[21]....
        /*01f4*/ 	.word	0xffffffff


	//   ....[22]....
        /*01f8*/ 	.word	0xffffffff


	//   ....[23]....
        /*01fc*/ 	.word	0xffffffff


	//   ....[24]....
        /*0200*/ 	.word	0xffffffff


	//   ....[25]....
        /*0204*/ 	.word	0xffffffff


	//   ....[26]....
        /*0208*/ 	.word	0xffffffff


	//   ....[27]....
        /*020c*/ 	.word	0xffffffff


	//   ....[28]....
        /*0210*/ 	.word	0xffffffff


	//   ....[29]....
        /*0214*/ 	.word	0xffffffff


	//   ....[30]....
        /*0218*/ 	.word	0xffffffff


	//   ....[31]....
        /*021c*/ 	.word	0xffffffff


	//----- nvinfo : EIATTR_COOP_GROUP_INSTR_OFFSETS
	.align		4
.L_300:
        /*0220*/ 	.byte	0x04, 0x28
        /*0222*/ 	.short	(.L_302 - .L_301)


	//   ....[0]....
.L_301:
        /*0224*/ 	.word	0x000003f0


	//   ....[1]....
        /*0228*/ 	.word	0x00000420


	//   ....[2]....
        /*022c*/ 	.word	0x00000450


	//   ....[3]....
        /*0230*/ 	.word	0x00000480


	//   ....[4]....
        /*0234*/ 	.word	0x00000730


	//   ....[5]....
        /*0238*/ 	.word	0x00000770


	//   ....[6]....
        /*023c*/ 	.word	0x00000940


	//   ....[7]....
        /*0240*/ 	.word	0x00000a10


	//   ....[8]....
        /*0244*/ 	.word	0x00003760


	//   ....[9]....
        /*0248*/ 	.word	0x00003830


	//   ....[10]....
        /*024c*/ 	.word	0x00003880


	//   ....[11]....
        /*0250*/ 	.word	0x00003900


	//   ....[12]....
        /*0254*/ 	.word	0x000082f0


	//   ....[13]....
        /*0258*/ 	.word	0x00008320


	//   ....[14]....
        /*025c*/ 	.word	0x00008340


	//   ....[15]....
        /*0260*/ 	.word	0x00008360


	//   ....[16]....
        /*0264*/ 	.word	0x0000acb0


	//   ....[17]....
        /*0268*/ 	.word	0x0000acc0


	//   ....[18]....
        /*026c*/ 	.word	0x0000ad10


	//   ....[19]....
        /*0270*/ 	.word	0x0000ad30


	//   ....[20]....
        /*0274*/ 	.word	0x0000c530


	//   ....[21]....
        /*0278*/ 	.word	0x0000c540


	//   ....[22]....
        /*027c*/ 	.word	0x0000c560


	//   ....[23]....
        /*0280*/ 	.word	0x0000c570


	//   ....[24]....
        /*0284*/ 	.word	0x0000c6a0


	//   ....[25]....
        /*0288*/ 	.word	0x0000c6c0


	//   ....[26]....
        /*028c*/ 	.word	0x0000c890


	//   ....[27]....
        /*0290*/ 	.word	0x0000c8c0


	//   ....[28]....
        /*0294*/ 	.word	0x0000ca50


	//   ....[29]....
        /*0298*/ 	.word	0x0000ca80


	//   ....[30]....
        /*029c*/ 	.word	0x0000cc10


	//   ....[31]....
        /*02a0*/ 	.word	0x0000cc30


	//----- nvinfo : EIATTR_EXIT_INSTR_OFFSETS
	.align		4
.L_302:
        /*02a4*/ 	.byte	0x04, 0x1c
        /*02a6*/ 	.short	(.L_304 - .L_303)


	//   ....[0]....
.L_303:
        /*02a8*/ 	.word	0x00000040


	//   ....[1]....
        /*02ac*/ 	.word	0x0000cc40


	//   ....[2]....
        /*02b0*/ 	.word	0x0000cd50


	//   ....[3]....
        /*02b4*/ 	.word	0x0000cdb0


	//----- nvinfo : EIATTR_CTAIDZ_USED
	.align		4
.L_304:
        /*02b8*/ 	.byte	0x01, 0x04
	.zero		2


	//----- nvinfo : EIATTR_MAX_THREADS
	.align		4
        /*02bc*/ 	.byte	0x04, 0x05
        /*02be*/ 	.short	(.L_306 - .L_305)
.L_305:
        /*02c0*/ 	.word	0x00000100
        /*02c4*/ 	.word	0x00000001
        /*02c8*/ 	.word	0x00000001


	//----- nvinfo : EIATTR_CRS_STACK_SIZE
	.align		4
.L_306:
        /*02cc*/ 	.byte	0x04, 0x1e
        /*02ce*/ 	.short	(.L_308 - .L_307)
.L_307:
        /*02d0*/ 	.word	0x00000000
.L_308:


//--------------------- .nv.info._ZN7cutlass13device_kernelIN5flash19enable_sm80_to_sm89INS1_16FlashAttnFwdSm80INS1_25CollectiveMainloopFwdSm80ILi8ELi1ELb0EN4cute5tupleIJNS5_1CILi128EEENS7_ILi96EEENS7_ILi256EEEEEELi256ENS_6half_tEfNS_4arch4Sm80ELb0ELb0ELb0ELb1ELb0ELb0ELb1ELb0EEENS1_21CollectiveEpilogueFwdINS6_IJS8_SA_S9_EEENS6_IJNS7_ILi1EEESI_SI_EEESC_SE_Li256ELb1ELb1ELb0ELb0EEENS1_19SingleTileSchedulerILb1ELb0ELb1ELi128EEEEEEEEEvNT_6ParamsE --------------------------
	.section	.nv.info._ZN7cutlass13device_kernelIN5flash19enable_sm80_to_sm89INS1_16FlashAttnFwdSm80INS1_25CollectiveMainloopFwdSm80ILi8ELi1ELb0EN4cute5tupleIJNS5_1CILi128EEENS7_ILi96EEENS7_ILi256EEEEEELi256ENS_6half_tEfNS_4arch4Sm80ELb0ELb0ELb0ELb1ELb0ELb0ELb1ELb0EEENS1_21CollectiveEpilogueFwdINS6_IJS8_SA_S9_EEENS6_IJNS7_ILi1EEESI_SI_EEESC_SE_Li256ELb1ELb1ELb0ELb0EEENS1_19SingleTileSchedulerILb1ELb0ELb1ELi128EEEEEEEEEvNT_6ParamsE,"",@"SHT_CUDA_INFO"
	.sectionflags	@""
	.align	4


	//----- nvinfo : EIATTR_CUDA_API_VERSION
	.align		4
        /*0000*/ 	.byte	0x04, 0x37
        /*0002*/ 	.short	(.L_310 - .L_309)
.L_309:
        /*0004*/ 	.word	0x00000082


	//----- nvinfo : EIATTR_SW2861232_WAR
	.align		4
.L_310:
        /*0008*/ 	.byte	0x01, 0x35
	.zero		2


	//----- nvinfo : EIATTR_PARAM_CBANK
	.align		4
        /*000c*/ 	.byte	0x04, 0x0a
        /*000e*/ 	.short	(.L_312 - .L_311)
	.align		4
.L_311:
        /*0010*/ 	.word	index@(.nv.constant0._ZN7cutlass13device_kernelIN5flash19enable_sm80_to_sm89INS1_16FlashAttnFwdSm80INS1_25CollectiveMainloopFwdSm80ILi8ELi1ELb0EN4cute5tupleIJNS5_1CILi128EEENS7_ILi96EEENS7_ILi256EEEEEELi256ENS_6half_tEfNS_4arch4Sm80ELb0ELb0ELb0ELb1ELb0ELb0ELb1ELb0EEENS1_21CollectiveEpilogueFwdINS6_IJS8_SA_S9_EEENS6_IJNS7_ILi1EEESI_SI_EEESC_SE_Li256ELb1ELb1ELb0ELb0EEENS1_19SingleTileSchedulerILb1ELb0ELb1ELi128EEEEEEEEEvNT_6ParamsE)
        /*0014*/ 	.short	0x0160
        /*0016*/ 	.short	0x0418


	//----- nvinfo : EIATTR_CBANK_PARAM_SIZE
	.align		4
.L_312:
        /*0018*/ 	.byte	0x03, 0x19
        /*001a*/ 	.short	0x0418


	//----- nvinfo : EIATTR_KPARAM_INFO
	.align		4
        /*001c*/ 	.byte	0x04, 0x17
        /*001e*/ 	.short	(.L_314 - .L_313)
.L_313:
        /*0020*/ 	.word	0x00000000
        /*0024*/ 	.short	0x0000
        /*0026*/ 	.short	0x0000
        /*0028*/ 	.byte	0x00, 0xf0, 0x61, 0x10


	//----- nvinfo : EIATTR_MAXREG_COUNT
	.align		4
.L_314:
        /*002c*/ 	.byte	0x03, 0x1b
        /*002e*/ 	.short	0x00ff


	//----- nvinfo : EIATTR_NUM_BARRIERS
	.align		4
        /*0030*/ 	.byte	0x02, 0x4c
        /*0032*/ 	.byte	0x02
	.zero		1


	//----- nvinfo : EIATTR_ANNOTATIONS
	.align		4
        /*0034*/ 	.byte	0x04, 0x55
        /*0036*/ 	.short	(.L_316 - .L_315)


	//   ....[0]....
.L_315:
        /* <DEDUP_REMOVED lines=21> */


	//----- nvinfo : EIATTR_MERCURY_ISA_VERSION
	.align		4
.L_316:
        /*0170*/ 	.byte	0x03, 0x5f
        /*0172*/ 	.short	0x0000


	//----- nvinfo : EIATTR_COOP_GROUP_MASK_REGIDS
	.align		4
        /*0174*/ 	.byte	0x04, 0x29
        /*0176*/ 	.short	(.L_318 - .L_317)


	//   ....[0]....
.L_317:
        /*0178*/ 	.word	0xffffffff


	//   ....[1]....
        /*017c*/ 	.word	0xffffffff


	//   ....[2]....
        /*0180*/ 	.word	0xffffffff


	//   ....[3]....
        /*0184*/ 	.word	0xffffffff


	//   ....[4]....
        /*0188*/ 	.word	0xffffffff


	//   ....[5]....
        /*018c*/ 	.word	0xffffffff


	//   ....[6]....
        /*0190*/ 	.word	0xffffffff


	//   ....[7]....
        /*0194*/ 	.word	0xffffffff


	//   ....[8]....
        /*0198*/ 	.word	0xffffffff


	//   ....[9]....
        /*019c*/ 	.word	0xffffffff


	//   ....[10]....
        /*01a0*/ 	.word	0xffffffff


	//   ....[11]....
        /*01a4*/ 	.word	0xffffffff


	//   ....[12]....
        /*01a8*/ 	.word	0xffffffff


	//   ....[13]....
        /*01ac*/ 	.word	0xffffffff


	//   ....[14]....
        /*01b0*/ 	.word	0xffffffff


	//   ....[15]....
        /*01b4*/ 	.word	0xffffffff


	//   ....[16]....
        /*01b8*/ 	.word	0xffffffff


	//   ....[17]....
        /*01bc*/ 	.word	0xffffffff


	//   ....[18]....
        /*01c0*/ 	.word	0xffffffff


	//   ....[19]....
        /*01c4*/ 	.word	0xffffffff


	//   ....[20]....
        /*01c8*/ 	.word	0xffffffff


	//   ....[21]....
        /*01cc*/ 	.word	0xffffffff


	//   ....[22]....
        /*01d0*/ 	.word	0xffffffff


	//   ....[23]....
        /*01d4*/ 	.word	0xffffffff


	//   ....[24]....
        /*01d8*/ 	.word	0xffffffff


	//   ....[25]....
        /*01dc*/ 	.word	0xffffffff


	//   ....[26]....
        /*01e0*/ 	.word	0xffffffff


	//   ....[27]....
        /*01e4*/ 	.word	0xffffffff


	//   ....[28]....
        /*01e8*/ 	.word	0xffffffff


	//   ....[29]....
        /*01ec*/ 	.word	0xffffffff


	//   ....[30]....
        /*01f0*/ 	.word	0xffffffff


	//   ....[31]....
        /*01f4*/ 	.word	0xffffffff


	//   ....[32]....
        /*01f8*/ 	.word	0xffffffff


	//   ....[33]....
        /*01fc*/ 	.word	0xffffffff


	//   ....[34]....
        /*0200*/ 	.word	0xffffffff


	//   ....[35]....
        /*0204*/ 	.word	0xffffffff


	//   ....[36]....
        /*0208*/ 	.word	0xffffffff


	//   ....[37]....
        /*020c*/ 	.word	0xffffffff


	//   ....[38]....
        /*0210*/ 	.word	0xffffffff


	//   ....[39]....
        /*0214*/ 	.word	0xffffffff


	//   ....[40]....
        /*0218*/ 	.word	0xffffffff


	//----- nvinfo : EIATTR_COOP_GROUP_INSTR_OFFSETS
	.align		4
.L_318:
        /*021c*/ 	.byte	0x04, 0x28
        /*021e*/ 	.short	(.L_320 - .L_319)


	//   ....[0]....
.L_319:
        /*0220*/ 	.word	0x00000090


	//   ....[1]....
        /*0224*/ 	.word	0x000010a0


	//   ....[2]....
        /*0228*/ 	.word	0x000010e0


	//   ....[3]....
        /*022c*/ 	.word	0x000014f0


	//   ....[4]....
        /*0230*/ 	.word	0x00001530


	//   ....[5]....
        /*0234*/ 	.word	0x000017d0


	//   ....[6]....
        /*0238*/ 	.word	0x00001800


	//   ....[7]....
        /*023c*/ 	.word	0x000019e0


	//   ....[8]....
        /*0240*/ 	.word	0x00001a20


	//   ....[9]....
        /*0244*/ 	.word	0x000044c0


	//   ....[10]....
        /*0248*/ 	.word	0x00004590


	//   ....[11]....
        /*024c*/ 	.word	0x000045a0


	//   ....[12]....
        /*0250*/ 	.word	0x000045f0


	//   ....[13]....
        /*0254*/ 	.word	0x000097a0


	//   ....[14]....
        /*0258*/ 	.word	0x000097d0


	//   ....[15]....
        /*025c*/ 	.word	0x000097f0


	//   ....[16]....
        /*0260*/ 	.word	0x00009810


	//   ....[17]....
        /*0264*/ 	.word	0x0000c0b0


	//   ....[18]....
        /*0268*/ 	.word	0x0000c0c0


	//   ....[19]....
        /*026c*/ 	.word	0x0000c0f0


	//   ....[20]....
        /*0270*/ 	.word	0x0000c110


	//   ....[21]....
        /*0274*/ 	.word	0x0000daa0


	//   ....[22]....
        /*0278*/ 	.word	0x0000dad0


	//   ....[23]....
        /*027c*/ 	.word	0x0000daf0


	//   ....[24]....
        /*0280*/ 	.word	0x0000db00


	//   ....[25]....
        /*0284*/ 	.word	0x0000dd20


	//   ....[26]....
        /*0288*/ 	.word	0x0000dd30


	//   ....[27]....
        /*028c*/ 	.word	0x0000df30


	//   ....[28]....
        /*0290*/ 	.word	0x0000df60


	//   ....[29]....
        /*0294*/ 	.word	0x0000e120


	//   ....[30]....
        /*0298*/ 	.word	0x0000e150


	//   ....[31]....
        /*029c*/ 	.word	0x0000e310


	//   ....[32]....
        /*02a0*/ 	.word	0x0000e330


	//   ....[33]....
        /*02a4*/ 	.word	0x0000eba0


	//   ....[34]....
        /*02a8*/ 	.word	0x0000ebc0


	//   ....[35]....
        /*02ac*/ 	.word	0x0000ed80


	//   ....[36]....
        /*02b0*/ 	.word	0x0000edb0


	//   ....[37]....
        /*02b4*/ 	.word	0x0000ef40


	//   ....[38]....
        /*02b8*/ 	.word	0x0000ef70


	//   ....[39]....
        /*02bc*/ 	.word	0x0000f100


	//   ....[40]....
        /*02c0*/ 	.word	0x0000f120


	//----- nvinfo : EIATTR_EXIT_INSTR_OFFSETS
	.align		4
.L_320:
        /*02c4*/ 	.byte	0x04, 0x1c
        /*02c6*/ 	.short	(.L_322 - .L_321)


	//   ....[0]....
.L_321:
        /*02c8*/ 	.word	0x00000350


	//   ....[1]....
        /*02cc*/ 	.word	0x0000e340


	//   ....[2]....
        /*02d0*/ 	.word	0x0000e480


	//   ....[3]....
        /*02d4*/ 	.word	0x0000e4e0


	//   ....[4]....
        /*02d8*/ 	.word	0x0000f130


	//   ....[5]....
        /*02dc*/ 	.word	0x0000f240


	//   ....[6]....
        /*02e0*/ 	.word	0x0000f2a0


	//----- nvinfo : EIATTR_CTAIDZ_USED
	.align		4
.L_322:
        /*02e4*/ 	.byte	0x01, 0x04
	.zero		2


	//----- nvinfo : EIATTR_MAX_THREADS
	.align		4
        /*02e8*/ 	.byte	0x04, 0x05
        /*02ea*/ 	.short	(.L_324 - .L_323)
.L_323:
        /*02ec*/ 	.word	0x00000100
        /*02f0*/ 	.word	0x00000001
        /*02f4*/ 	.word	0x00000001


	//----- nvinfo : EIATTR_CRS_STACK_SIZE
	.align		4
.L_324:
        /*02f8*/ 	.byte	0x04, 0x1e
        /*02fa*/ 	.short	(.L_326 - .L_325)
.L_325:
        /*02fc*/ 	.word	0x00000000
.L_326:


//--------------------- .nv.info._ZN7cutlass13device_kernelIN5flash19enable_sm80_to_sm89INS1_16FlashAttnFwdSm80INS1_25CollectiveMainloopFwdSm80ILi8ELi1ELb0EN4cute5tupleIJNS5_1CILi128EEENS7_ILi48EEENS7_ILi256EEEEEELi256ENS_6half_tEfNS_4arch4Sm80ELb0ELb0ELb0ELb1ELb0ELb1ELb1ELb0EEENS1_21CollectiveEpilogueFwdINS6_IJS8_SA_S9_EEENS6_IJNS7_ILi1EEESI_SI_EEESC_SE_Li256ELb1ELb1ELb0ELb0EEENS1_19SingleTileSchedulerILb1ELb0ELb1ELi128EEEEEEEEEvNT_6ParamsE --------------------------
	.section	.nv.info._ZN7cutlass13device_kernelIN5flash19enable_sm80_to_sm89INS1_16FlashAttnFwdSm80INS1_25CollectiveMainloopFwdSm80ILi8ELi1ELb0EN4cute5tupleIJNS5_1CILi128EEENS7_ILi48EEENS7_ILi256EEEEEELi256ENS_6half_tEfNS_4arch4Sm80ELb0ELb0ELb0ELb1ELb0ELb1ELb1ELb0EEENS1_21CollectiveEpilogueFwdINS6_IJS8_SA_S9_EEENS6_IJNS7_ILi1EEESI_SI_EEESC_SE_Li256ELb1ELb1ELb0ELb0EEENS1_19SingleTileSchedulerILb1ELb0ELb1ELi128EEEEEEEEEvNT_6ParamsE,"",@"SHT_CUDA_INFO"
	.sectionflags	@""
	.align	4


	//----- nvinfo : EIATTR_CUDA_API_VERSION
	.align		4
        /*0000*/ 	.byte	0x04, 0x37
        /*0002*/ 	.short	(.L_328 - .L_327)
.L_327:
        /*0004*/ 	.word	0x00000082


	//----- nvinfo : EIATTR_SW2861232_WAR
	.align		4
.L_328:
        /*0008*/ 	.byte	0x01, 0x35
	.zero		2


	//----- nvinfo : EIATTR_PARAM_CBANK
	.align		4
        /*000c*/ 	.byte	0x04, 0x0a
        /*000e*/ 	.short	(.L_330 - .L_329)
	.align		4
.L_329:
        /*0010*/ 	.word	index@(.nv.constant0._ZN7cutlass13device_kernelIN5flash19enable_sm80_to_sm89INS1_16FlashAttnFwdSm80INS1_25CollectiveMainloopFwdSm80ILi8ELi1ELb0EN4cute5tupleIJNS5_1CILi128EEENS7_ILi48EEENS7_ILi256EEEEEELi256ENS_6half_tEfNS_4arch4Sm80ELb0ELb0ELb0ELb1ELb0ELb1ELb1ELb0EEENS1_21CollectiveEpilogueFwdINS6_IJS8_SA_S9_EEENS6_IJNS7_ILi1EEESI_SI_EEESC_SE_Li256ELb1ELb1ELb0ELb0EEENS1_19SingleTileSchedulerILb1ELb0ELb1ELi128EEEEEEEEEvNT_6ParamsE)
        /*0014*/ 	.short	0x0160
        /*0016*/ 	.short	0x0418


	//----- nvinfo : EIATTR_CBANK_PARAM_SIZE
	.align		4
.L_330:
        /*0018*/ 	.byte	0x03, 0x19
        /*001a*/ 	.short	0x0418


	//----- nvinfo : EIATTR_KPARAM_INFO
	.align		4
        /*001c*/ 	.byte	0x04, 0x17
        /*001e*/ 	.short	(.L_332 - .L_331)
.L_331:
        /*0020*/ 	.word	0x00000000
        /*0024*/ 	.short	0x0000
        /*0026*/ 	.short	0x0000
        /*0028*/ 	.byte	0x00, 0xf0, 0x61, 0x10


	//----- nvinfo : EIATTR_MAXREG_COUNT
	.align		4
.L_332:
        /*002c*/ 	.byte	0x03, 0x1b
        /*002e*/ 	.short	0x00ff


	//----- nvinfo : EIATTR_NUM_BARRIERS
	.align		4
        /*0030*/ 	.byte	0x02, 0x4c
        /*0032*/ 	.byte	0x02
	.zero		1


	//----- nvinfo : EIATTR_MERCURY_ISA_VERSION
	.align		4
        /*0034*/ 	.byte	0x03, 0x5f
        /*0036*/ 	.short	0x0000


	//----- nvinfo : EIATTR_INT_WARP_WIDE_INSTR_OFFSETS
	.align		4
        /*0038*/ 	.byte	0x04, 0x31
        /*003a*/ 	.short	(.L_334 - .L_333)


	//   ....[0]....
.L_333:
        /*003c*/ 	.word	0x00011be0


	//----- nvinfo : EIATTR_COOP_GROUP_MASK_REGIDS
	.align		4
.L_334:
        /*0040*/ 	.byte	0x04, 0x29
        /*0042*/ 	.short	(.L_336 - .L_335)


	//   ....[0]....
.L_335:
        /*0044*/ 	.word	0xffffffff


	//   ....[1]....
        /*0048*/ 	.word	0xffffffff


	//   ....[2]....
        /*004c*/ 	.word	0xffffffff


	//   ....[3]....
        /*0050*/ 	.word	0xffffffff


	//   ....[4]....
        /*0054*/ 	.word	0xffffffff


	//   ....[5]....
        /*0058*/ 	.word	0xffffffff


	//   ....[6]....
        /*005c*/ 	.word	0xffffffff


	//   ....[7]....
        /*0060*/ 	.word	0xffffffff


	//   ....[8]....
        /*0064*/ 	.word	0xffffffff


	//   ....[9]....
        /*0068*/ 	.word	0xffffffff


	//   ....[10]....
        /*006c*/ 	.word	0xffffffff


	//   ....[11]....
        /*0070*/ 	.word	0xffffffff


	//   ....[12]....
        /*0074*/ 	.word	0xffffffff


	//   ....[13]....
        /*0078*/ 	.word	0xffffffff


	//   ....[14]....
        /*007c*/ 	.word	0xffffffff


	//   ....[15]....
        /*0080*/ 	.word	0xffffffff


	//   ....[16]....
        /*0084*/ 	.word	0xffffffff


	//   ....[17]....
        /*0088*/ 	.word	0xffffffff


	//   ....[18]....
        /*008c*/ 	.word	0xffffffff


	//   ....[19]....
        /*0090*/ 	.word	0xffffffff


	//   ....[20]....
        /*0094*/ 	.word	0xffffffff


	//   ....[21]....
        /*0098*/ 	.word	0xffffffff


	//   ....[22]....
        /*009c*/ 	.word	0xffffffff


	//   ....[23]....
        /*00a0*/ 	.word	0xffffffff


	//   ....[24]....
        /*00a4*/ 	.word	0xffffffff


	//   ....[25]....
        /*00a8*/ 	.word	0xffffffff


	//   ....[26]....
        /*00ac*/ 	.word	0xffffffff


	//   ....[27]....
        /*00b0*/ 	.word	0xffffffff


	//   ....[28]....
        /*00b4*/ 	.word	0xffffffff


	//   ....[29]....
        /*00b8*/ 	.word	0xffffffff


	//   ....[30]....
        /*00bc*/ 	.word	0xffffffff


	//   ....[31]....
        /*00c0*/ 	.word	0xffffffff


	//   ....[32]....
        /*00c4*/ 	.word	0xffffffff


	//   ....[33]....
        /*00c8*/ 	.word	0xffffffff


	//   ....[34]....
        /*00cc*/ 	.word	0xffffffff


	//   ....[35]....
        /*00d0*/ 	.word	0xffffffff


	//   ....[36]....
        /*00d4*/ 	.word	0xffffffff


	//   ....[37]....
        /*00d8*/ 	.word	0xffffffff


	//   ....[38]....
        /*00dc*/ 	.word	0xffffffff


	//   ....[39]....
        /*00e0*/ 	.word	0xffffffff


	//   ....[40]....
        /*00e4*/ 	.word	0xffffffff


	//----- nvinfo : EIATTR_COOP_GROUP_INSTR_OFFSETS
	.align		4
.L_336:
        /*00e8*/ 	.byte	0x04, 0x28
        /*00ea*/ 	.short	(.L_338 - .L_337)


	//   ....[0]....
.L_337:
        /*00ec*/ 	.word	0x00000080


	//   ....[1]....
        /*00f0*/ 	.word	0x00007940


	//   ....[2]....
        /*00f4*/ 	.word	0x00007970


	//   ....[3]....
        /*00f8*/ 	.word	0x00007e80


	//   ....[4]....
        /*00fc*/ 	.word	0x00007f90


	//   ....[5]....
        /*0100*/ 	.word	0x00008170


	//   ....[6]....
        /*0104*/ 	.word	0x000081a0


	//   ....[7]....
        /*0108*/ 	.word	0x00008350


	//   ....[8]....
        /*010c*/ 	.word	0x00008390


	//   ....[9]....
        /*0110*/ 	.word	0x000109e0


	//   ....[10]....
        /*0114*/ 	.word	0x00010a30


	//   ....[11]....
        /*0118*/ 	.word	0x00010a50


	//   ....[12]....
        /*011c*/ 	.word	0x00010a80


	//   ....[13]....
        /*0120*/ 	.word	0x00012db0


	//   ....[14]....
        /*0124*/ 	.word	0x00012dd0


	//   ....[15]....
        /*0128*/ 	.word	0x00012e10


	//   ....[16]....
        /*012c*/ 	.word	0x00012e20


	//   ....[17]....
        /*0130*/ 	.word	0x000144d0


	//   ....[18]....
        /*0134*/ 	.word	0x00014500


	//   ....[19]....
        /*0138*/ 	.word	0x00014560


	//   ....[20]....
        /*013c*/ 	.word	0x00014570


	//   ....[21]....
        /*0140*/ 	.word	0x00015e80


	//   ....[22]....
        /*0144*/ 	.word	0x00015ec0


	//   ....[23]....
        /*0148*/ 	.word	0x00015f00


	//   ....[24]....
        /*014c*/ 	.word	0x00015f40


	//   ....[25]....
        /*0150*/ 	.word	0x00016160


	//   ....[26]....
        /*0154*/ 	.word	0x00016170


	//   ....[27]....
        /*0158*/ 	.word	0x00016370


	//   ....[28]....
        /*015c*/ 	.word	0x000163a0


	//   ....[29]....
        /*0160*/ 	.word	0x00016560


	//   ....[30]....
        /*0164*/ 	.word	0x00016590


	//   ....[31]....
        /*0168*/ 	.word	0x00016750


	//   ....[32]....
        /*016c*/ 	.word	0x00016770


	//   ....[33]....
        /*0170*/ 	.word	0x00016fe0


	//   ....[34]....
        /*0174*/ 	.word	0x00017000


	//   ....[35]....
        /*0178*/ 	.word	0x00017190


	//   ....[36]....
        /*017c*/ 	.word	0x000171c0


	//   ....[37]....
        /*0180*/ 	.word	0x00017350


	//   ....[38]....
        /*0184*/ 	.word	0x00017380


	//   ....[39]....
        /*0188*/ 	.word	0x00017510


	//   ....[40]....
        /*018c*/ 	.word	0x00017530


	//----- nvinfo : EIATTR_EXIT_INSTR_OFFSETS
	.align		4
.L_338:
        /*0190*/ 	.byte	0x04, 0x1c
        /*0192*/ 	.short	(.L_340 - .L_339)


	//   ....[0]....
.L_339:
        /*0194*/ 	.word	0x00000310


	//   ....[1]....
        /*0198*/ 	.word	0x00016780


	//   ....[2]....
        /*019c*/ 	.word	0x000168c0


	//   ....[3]....
        /*01a0*/ 	.word	0x00016920


	//   ....[4]....
        /*01a4*/ 	.word	0x00017540


	//   ....[5]....
        /*01a8*/ 	.word	0x00017650


	//   ....[6]....
        /*01ac*/ 	.word	0x000176b0


	//----- nvinfo : EIATTR_CTAIDZ_USED
	.align		4
.L_340:
        /*01b0*/ 	.byte	0x01, 0x04
	.zero		2


	//----- nvinfo : EIATTR_MAX_THREADS
	.align		4
        /*01b4*/ 	.byte	0x04, 0x05
        /*01b6*/ 	.short	(.L_342 - .L_341)
.L_341:
        /*01b8*/ 	.word	0x00000100
        /*01bc*/ 	.word	0x00000001
        /*01c0*/ 	.word	0x00000001


	//----- nvinfo : EIATTR_CRS_STACK_SIZE
	.align		4
.L_342:
        /*01c4*/ 	.byte	0x04, 0x1e
        /*01c6*/ 	.short	(.L_344 - .L_343)
.L_343:
        /*01c8*/ 	.word	0x00000000
.L_344:


//--------------------- .nv.info._ZN7cutlass13device_kernelIN5flash19enable_sm80_to_sm89INS1_16FlashAttnFwdSm80INS1_25CollectiveMainloopFwdSm80ILi8ELi1ELb0EN4cute5tupleIJNS5_1CILi128EEENS7_ILi64EEENS7_ILi256EEEEEELi256ENS_6half_tEfNS_4arch4Sm80ELb0ELb1ELb0ELb0ELb0ELb0ELb1ELb0EEENS1_21CollectiveEpilogueFwdINS6_IJS8_SA_S9_EEENS6_IJNS7_ILi1EEESI_SI_EEESC_SE_Li256ELb0ELb1ELb0ELb0EEENS1_19SingleTileSchedulerILb0ELb0ELb1ELi128EEEEEEEEEvNT_6ParamsE --------------------------
	.section	.nv.info._ZN7cutlass13device_kernelIN5flash19enable_sm80_to_sm89INS1_16FlashAttnFwdSm80INS1_25CollectiveMainloopFwdSm80ILi8ELi1ELb0EN4cute5tupleIJNS5_1CILi128EEENS7_ILi64EEENS7_ILi256EEEEEELi256ENS_6half_tEfNS_4arch4Sm80ELb0ELb1ELb0ELb0ELb0ELb0ELb1ELb0EEENS1_21CollectiveEpilogueFwdINS6_IJS8_SA_S9_EEENS6_IJNS7_ILi1EEESI_SI_EEESC_SE_Li256ELb0ELb1ELb0ELb0EEENS1_19SingleTileSchedulerILb0ELb0ELb1ELi128EEEEEEEEEvNT_6ParamsE,"",@"SHT_CUDA_INFO"
	.sectionflags	@""
	.align	4


	//----- nvinfo : EIATTR_CUDA_API_VERSION
	.align		4
        /*0000*/ 	.byte	0x04, 0x37
        /*0002*/ 	.short	(.L_346 - .L_345)
.L_345:
        /*0004*/ 	.word	0x00000082


	//----- nvinfo : EIATTR_SW2861232_WAR
	.align		4
.L_346:
        /*0008*/ 	.byte	0x01, 0x35
	.zero		2


	//----- nvinfo : EIATTR_PARAM_CBANK
	.align		4
        /*000c*/ 	.byte	0x04, 0x0a
        /*000e*/ 	.short	(.L_348 - .L_347)
	.align		4
.L_347:
        /*0010*/ 	.word	index@(.nv.constant0._ZN7cutlass13device_kernelIN5flash19enable_sm80_to_sm89INS1_16FlashAttnFwdSm80INS1_25CollectiveMainloopFwdSm80ILi8ELi1ELb0EN4cute5tupleIJNS5_1CILi128EEENS7_ILi64EEENS7_ILi256EEEEEELi256ENS_6half_tEfNS_4arch4Sm80ELb0ELb1ELb0ELb0ELb0ELb0ELb1ELb0EEENS1_21CollectiveEpilogueFwdINS6_IJS8_SA_S9_EEENS6_IJNS7_ILi1EEESI_SI_EEESC_SE_Li256ELb0ELb1ELb0ELb0EEENS1_19SingleTileSchedulerILb0ELb0ELb1ELi128EEEEEEEEEvNT_6ParamsE)
        /*0014*/ 	.short	0x0160
        /*0016*/ 	.short	0x0418


	//----- nvinfo : EIATTR_CBANK_PARAM_SIZE
	.align		4
.L_348:
        /*0018*/ 	.byte	0x03, 0x19
        /*001a*/ 	.short	0x0418


	//----- nvinfo : EIATTR_KPARAM_INFO
	.align		4
        /*001c*/ 	.byte	0x04, 0x17
        /*001e*/ 	.short	(.L_350 - .L_349)
.L_349:
        /*0020*/ 	.word	0x00000000
        /*0024*/ 	.short	0x0000
        /*0026*/ 	.short	0x0000
        /*0028*/ 	.byte	0x00, 0xf0, 0x61, 0x10


	//----- nvinfo : EIATTR_MAXREG_COUNT
	.align		4
.L_350:
        /*002c*/ 	.byte	0x03, 0x1b
        /*002e*/ 	.short	0x00ff


	//----- nvinfo : EIATTR_NUM_BARRIERS
	.align		4
        /*0030*/ 	.byte	0x02, 0x4c
        /*0032*/ 	.byte	0x02
	.zero		1


	//----- nvinfo : EIATTR_ANNOTATIONS
	.align		4
        /*0034*/ 	.byte	0x04, 0x55
        /*0036*/ 	.short	(.L_352 - .L_351)


	//   ....[0]....
.L_351:
        /* <DEDUP_REMOVED lines=28> */


	//----- nvinfo : EIATTR_MERCURY_ISA_VERSION
	.align		4
.L_352:
        /*01e0*/ 	.byte	0x03, 0x5f
        /*01e2*/ 	.short	0x0000


	//----- nvinfo : EIATTR_COOP_GROUP_MASK_REGIDS
	.align		4
        /*01e4*/ 	.byte	0x04, 0x29
        /*01e6*/ 	.short	(.L_354 - .L_353)


	//   ....[0]....
.L_353:
        /*01e8*/ 	.word	0xffffffff


	//   ....[1]....
        /*01ec*/ 	.word	0xffffffff


	//   ....[2]....
        /*01f0*/ 	.word	0xffffffff


	//   ....[3]....
        /*01f4*/ 	.word	0xffffffff


	//   ....[4]....
        /*01f8*/ 	.word	0xffffffff


	//   ....[5]....
        /*01fc*/ 	.word	0xffffffff


	//   ....[6]....
        /*0200*/ 	.word	0xffffffff


	//   ....[7]....
        /*0204*/ 	.word	0xffffffff


	//   ....[8]....
        /*0208*/ 	.word	0xffffffff


	//   ....[9]....
        /*020c*/ 	.word	0xffffffff


	//   ....[10]....
        /*0210*/ 	.word	0xffffffff


	//   ....[11]....
        /*0214*/ 	.word	0xffffffff


	//   ....[12]....
        /*0218*/ 	.word	0xffffffff


	//   ....[13]....
        /*021c*/ 	.word	0xffffffff


	//   ....[14]....
        /*0220*/ 	.word	0xffffffff


	//   ....[15]....
        /*0224*/ 	.word	0xffffffff


	//   ....[16]....
        /*0228*/ 	.word	0xffffffff


	//   ....[17]....
        /*022c*/ 	.word	0xffffffff


	//   ....[18]....
        /*0230*/ 	.word	0xffffffff


	//   ....[19]....
        /*0234*/ 	.word	0xffffffff


	//   ....[20]....
        /*0238*/ 	.word	0xffffffff


	//   ....[21]....
        /*023c*/ 	.word	0xffffffff


	//   ....[22]....
        /*0240*/ 	.word	0xffffffff


	//   ....[23]....
        /*0244*/ 	.word	0xffffffff


	//   ....[24]....
        /*0248*/ 	.word	0xffffffff


	//   ....[25]....
        /*024c*/ 	.word	0xffffffff


	//   ....[26]....
        /*0250*/ 	.word	0xffffffff


	//   ....[27]....
        /*0254*/ 	.word	0xffffffff


	//   ....[28]....
        /*0258*/ 	.word	0xffffffff


	//   ....[29]....
        /*025c*/ 	.word	0xffffffff


	//   ....[30]....
        /*0260*/ 	.word	0xffffffff


	//   ....[31]....
        /*0264*/ 	.word	0xffffffff


	//   ....[32]....
        /*0268*/ 	.word	0xffffffff


	//   ....[33]....
        /*026c*/ 	.word	0xffffffff


	//   ....[34]....
        /*0270*/ 	.word	0xffffffff


	//   ....[35]....
        /*0274*/ 	.word	0xffffffff


	//   ....[36]....
        /*0278*/ 	.word	0xffffffff


	//   ....[37]....
        /*027c*/ 	.word	0xffffffff


	//   ....[38]....
        /*0280*/ 	.word	0xffffffff


	//   ....[39]....
        /*0284*/ 	.word	0xffffffff


	//   ....[40]....
        /*0288*/ 	.word	0xffffffff


	//   ....[41]....
        /*028c*/ 	.word	0xffffffff


	//   ....[42]....
        /*0290*/ 	.word	0xffffffff


	//   ....[43]....
        /*0294*/ 	.word	0xffffffff


	//   ....[44]....
        /*0298*/ 	.word	0xffffffff


	//   ....[45]....
        /*029c*/ 	.word	0xffffffff


	//   ....[46]....
        /*02a0*/ 	.word	0xffffffff


	//   ....[47]....
        /*02a4*/ 	.word	0xffffffff


	//   ....[48]....
        /*02a8*/ 	.word	0xffffffff


	//   ....[49]....
        /*02ac*/ 	.word	0xffffffff


	//   ....[50]....
        /*02b0*/ 	.word	0xffffffff


	//   ....[51]....
        /*02b4*/ 	.word	0xffffffff


	//   ....[52]....
        /*02b8*/ 	.word	0xffffffff


	//   ....[53]....
        /*02bc*/ 	.word	0xffffffff


	//----- nvinfo : EIATTR_COOP_GROUP_INSTR_OFFSETS
	.align		4
.L_354:
        /*02c0*/ 	.byte	0x04, 0x28
        /*02c2*/ 	.short	(.L_356 - .L_355)


	//   ....[0]....
.L_355:
        /*02c4*/ 	.word	0x00000c00


	//   ....[1]....
        /*02c8*/ 	.word	0x00000c30


	//   ....[2]....
        /*02cc*/ 	.word	0x00000c60


	//   ....[3]....
        /*02d0*/ 	.word	0x00000ca0


	//   ....[4]....
        /*02d4*/ 	.word	0x00000cc0


	//   ....[5]....
        /*02d8*/ 	.word	0x00000cf0


	//   ....[6]....
        /*02dc*/ 	.word	0x00000f10


	//   ....[7]....
        /*02e0*/ 	.word	0x00000f20


	//   ....[8]....
        /*02e4*/ 	.word	0x00002e90


	//   ....[9]....
        /*02e8*/ 	.word	0x00003120


	//   ....[10]....
        /*02ec*/ 	.word	0x00003850


	//   ....[11]....
        /*02f0*/ 	.word	0x00003b20


	//   ....[12]....
        /*02f4*/ 	.word	0x00003b60


	//   ....[13]....
        /*02f8*/ 	.word	0x00003be0


	//   ....[14]....
        /*02fc*/ 	.word	0x00006780


	//   ....[15]....
        /*0300*/ 	.word	0x00007400


	//   ....[16]....
        /*0304*/ 	.word	0x00007ce0


	//   ....[17]....
        /*0308*/ 	.word	0x00007e00


	//   ....[18]....
        /*030c*/ 	.word	0x00007e40


	//   ....[19]....
        /*0310*/ 	.word	0x00007e60


	//   ....[20]....
        /*0314*/ 	.word	0x0000b4e0


	//   ....[21]....
        /*0318*/ 	.word	0x0000b520


	//   ....[22]....
        /*031c*/ 	.word	0x0000b560


	//   ....[23]....
        /*0320*/ 	.word	0x0000b590


	//   ....[24]....
        /*0324*/ 	.word	0x0000dd40


	//   ....[25]....
        /*0328*/ 	.word	0x0000ea80


	//   ....[26]....
        /*032c*/ 	.word	0x0000f380


	//   ....[27]....
        /*0330*/ 	.word	0x0000f490


	//   ....[28]....
        /*0334*/ 	.word	0x0000f4c0


	//   ....[29]....
        /*0338*/ 	.word	0x0000f4e0


	//   ....[30]....
        /*033c*/ 	.word	0x00011110


	//   ....[31]....
        /*0340*/ 	.word	0x00011130


	//   ....[32]....
        /*0344*/ 	.word	0x00011160


	//   ....[33]....
        /*0348*/ 	.word	0x00011170


	//   ....[34]....
        /*034c*/ 	.word	0x00012b10


	//   ....[35]....
        /*0350*/ 	.word	0x00012b20


	//   ....[36]....
        /*0354*/ 	.word	0x00012b40


	//   ....[37]....
        /*0358*/ 	.word	0x00012b50


	//   ....[38]....
        /*035c*/ 	.word	0x00012b60


	//   ....[39]....
        /*0360*/ 	.word	0x00012b70


	//   ....[40]....
        /*0364*/ 	.word	0x00012e50


	//   ....[41]....
        /*0368*/ 	.word	0x00012e80


	//   ....[42]....
        /*036c*/ 	.word	0x00013040


	//   ....[43]....
        /*0370*/ 	.word	0x00013070


	//   ....[44]....
        /*0374*/ 	.word	0x00013230


	//   ....[45]....
        /*0378*/ 	.word	0x00013250


	//   ....[46]....
        /*037c*/ 	.word	0x00013950


	//   ....[47]....
        /*0380*/ 	.word	0x00013970


	//   ....[48]....
        /*0384*/ 	.word	0x00013b20


	//   ....[49]....
        /*0388*/ 	.word	0x00013b50


	//   ....[50]....
        /*038c*/ 	.word	0x00013ce0


	//   ....[51]....
        /*0390*/ 	.word	0x00013d10


	//   ....[52]....
        /*0394*/ 	.word	0x00013ea0


	//   ....[53]....
        /*0398*/ 	.word	0x00013ec0


	//----- nvinfo : EIATTR_EXIT_INSTR_OFFSETS
	.align		4
.L_356:
        /*039c*/ 	.byte	0x04, 0x1c
        /*039e*/ 	.short	(.L_358 - .L_357)


	//   ....[0]....
.L_357:
        /*03a0*/ 	.word	0x00000040


	//   ....[1]....
        /*03a4*/ 	.word	0x00013260


	//   ....[2]....
        /*03a8*/ 	.word	0x000133a0


	//   ....[3]....
        /*03ac*/ 	.word	0x00013400


	//   ....[4]....
        /*03b0*/ 	.word	0x00013ed0


	//   ....[5]....
        /*03b4*/ 	.word	0x00013fe0


	//   ....[6]....
        /*03b8*/ 	.word	0x00014040


	//----- nvinfo : EIATTR_CTAIDZ_USED
	.align		4
.L_358:
        /*03bc*/ 	.byte	0x01, 0x04
	.zero		2


	//----- nvinfo : EIATTR_MAX_THREADS
	.align		4
        /*03c0*/ 	.byte	0x04, 0x05
        /*03c2*/ 	.short	(.L_360 - .L_359)
.L_359:
        /*03c4*/ 	.word	0x00000100
        /*03c8*/ 	.word	0x00000001
        /*03cc*/ 	.word	0x00000001


	//----- nvinfo : EIATTR_CRS_STACK_SIZE
	.align		4
.L_360:
        /*03d0*/ 	.byte	0x04, 0x1e
        /*03d2*/ 	.short	(.L_362 - .L_361)
.L_361:
        /*03d4*/ 	.word	0x00000000
.L_362:


//--------------------- .nv.info._ZN7cutlass13device_kernelIN5flash19enable_sm80_to_sm89INS1_16FlashAttnFwdSm80INS1_25CollectiveMainloopFwdSm80ILi8ELi1ELb0EN4cute5tupleIJNS5_1CILi128EEENS7_ILi64EEENS7_ILi256EEEEEELi256ENS_6half_tEfNS_4arch4Sm80ELb0ELb1ELb0ELb1ELb0ELb0ELb1ELb0EEENS1_21CollectiveEpilogueFwdINS6_IJS8_SA_S9_EEENS6_IJNS7_ILi1EEESI_SI_EEESC_SE_Li256ELb1ELb1ELb0ELb0EEENS1_19SingleTileSchedulerILb1ELb0ELb1ELi128EEEEEEEEEvNT_6ParamsE --------------------------
	.section	.nv.info._ZN7cutlass13device_kernelIN5flash19enable_sm80_to_sm89INS1_16FlashAttnFwdSm80INS1_25CollectiveMainloopFwdSm80ILi8ELi1ELb0EN4cute5tupleIJNS5_1CILi128EEENS7_ILi64EEENS7_ILi256EEEEEELi256ENS_6half_tEfNS_4arch4Sm80ELb0ELb1ELb0ELb1ELb0ELb0ELb1ELb0EEENS1_21CollectiveEpilogueFwdINS6_IJS8_SA_S9_EEENS6_IJNS7_ILi1EEESI_SI_EEESC_SE_Li256ELb1ELb1ELb0ELb0EEENS1_19SingleTileSchedulerILb1ELb0ELb1ELi128EEEEEEEEEvNT_6ParamsE,"",@"SHT_CUDA_INFO"
	.sectionflags	@""
	.align	4


	//----- nvinfo : EIATTR_CUDA_API_VERSION
	.align		4
        /*0000*/ 	.byte	0x04, 0x37
        /*0002*/ 	.short	(.L_364 - .L_363)
.L_363:
        /*0004*/ 	.word	0x00000082


	//----- nvinfo : EIATTR_SW2861232_WAR
	.align		4
.L_364:
        /*0008*/ 	.byte	0x01, 0x35
	.zero		2


	//----- nvinfo : EIATTR_PARAM_CBANK
	.align		4
        /*000c*/ 	.byte	0x04, 0x0a
        /*000e*/ 	.short	(.L_366 - .L_365)
	.align		4
.L_365:
        /*0010*/ 	.word	index@(.nv.constant0._ZN7cutlass13device_kernelIN5flash19enable_sm80_to_sm89INS1_16FlashAttnFwdSm80INS1_25CollectiveMainloopFwdSm80ILi8ELi1ELb0EN4cute5tupleIJNS5_1CILi128EEENS7_ILi64EEENS7_ILi256EEEEEELi256ENS_6half_tEfNS_4arch4Sm80ELb0ELb1ELb0ELb1ELb0ELb0ELb1ELb0EEENS1_21CollectiveEpilogueFwdINS6_IJS8_SA_S9_EEENS6_IJNS7_ILi1EEESI_SI_EEESC_SE_Li256ELb1ELb1ELb0ELb0EEENS1_19SingleTileSchedulerILb1ELb0ELb1ELi128EEEEEEEEEvNT_6ParamsE)
        /*0014*/ 	.short	0x0160
        /*0016*/ 	.short	0x0418


	//----- nvinfo : EIATTR_CBANK_PARAM_SIZE
	.align		4
.L_366:
        /*0018*/ 	.byte	0x03, 0x19
        /*001a*/ 	.short	0x0418


	//----- nvinfo : EIATTR_KPARAM_INFO
	.align		4
        /*001c*/ 	.byte	0x04, 0x17
        /*001e*/ 	.short	(.L_368 - .L_367)
.L_367:
        /*0020*/ 	.word	0x00000000
        /*0024*/ 	.short	0x0000
        /*0026*/ 	.short	0x0000
        /*0028*/ 	.byte	0x00, 0xf0, 0x61, 0x10


	//----- nvinfo : EIATTR_MAXREG_COUNT
	.align		4
.L_368:
        /*002c*/ 	.byte	0x03, 0x1b
        /*002e*/ 	.short	0x00ff


	//----- nvinfo : EIATTR_NUM_BARRIERS
	.align		4
        /*0030*/ 	.byte	0x02, 0x4c
        /*0032*/ 	.byte	0x02
	.zero		1


	//----- nvinfo : EIATTR_ANNOTATIONS
	.align		4
        /*0034*/ 	.byte	0x04, 0x55
        /*0036*/ 	.short	(.L_370 - .L_369)


	//   ....[0]....
.L_369:
        /* <DEDUP_REMOVED lines=9> */


	//----- nvinfo : EIATTR_MERCURY_ISA_VERSION
	.align		4
.L_370:
        /*00b8*/ 	.byte	0x03, 0x5f
        /*00ba*/ 	.short	0x0000


	//----- nvinfo : EIATTR_COOP_GROUP_MASK_REGIDS
	.align		4
        /*00bc*/ 	.byte	0x04, 0x29
        /*00be*/ 	.short	(.L_372 - .L_371)


	//   ....[0]....
.L_371:
        /*00c0*/ 	.word	0xffffffff


	//   ....[1]....
        /*00c4*/ 	.word	0xffffffff


	//   ....[2]....
        /*00c8*/ 	.word	0xffffffff


	//   ....[3]....
        /*00cc*/ 	.word	0xffffffff


	//   ....[4]....
        /*00d0*/ 	.word	0xffffffff


	//   ....[5]....
        /*00d4*/ 	.word	0xffffffff


	//   ....[6]....
        /*00d8*/ 	.word	0xffffffff


	//   ....[7]....
        /*00dc*/ 	.word	0xffffffff


	//   ....[8]....
        /*00e0*/ 	.word	0xffffffff


	//   ....[9]....
        /*00e4*/ 	.word	0xffffffff


	//   ....[10]....
        /*00e8*/ 	.word	0xffffffff


	//   ....[11]....
        /*00ec*/ 	.word	0xffffffff


	//   ....[12]....
        /*00f0*/ 	.word	0xffffffff


	//   ....[13]....
        /*00f4*/ 	.word	0xffffffff


	//   ....[14]....
        /*00f8*/ 	.word	0xffffffff


	//   ....[15]....
        /*00fc*/ 	.word	0xffffffff


	//   ....[16]....
        /*0100*/ 	.word	0xffffffff


	//   ....[17]....
        /*0104*/ 	.word	0xffffffff


	//   ....[18]....
        /*0108*/ 	.word	0xffffffff


	//   ....[19]....
        /*010c*/ 	.word	0xffffffff


	//   ....[20]....
        /*0110*/ 	.word	0xffffffff


	//   ....[21]....
        /*0114*/ 	.word	0xffffffff


	//   ....[22]....
        /*0118*/ 	.word	0xffffffff


	//   ....[23]....
        /*011c*/ 	.word	0xffffffff


	//   ....[24]....
        /*0120*/ 	.word	0xffffffff


	//   ....[25]....
        /*0124*/ 	.word	0xffffffff


	//   ....[26]....
        /*0128*/ 	.word	0xffffffff


	//   ....[27]....
        /*012c*/ 	.word	0xffffffff


	//   ....[28]....
        /*0130*/ 	.word	0xffffffff


	//   ....[29]....
        /*0134*/ 	.word	0xffffffff


	//   ....[30]....
        /*0138*/ 	.word	0xffffffff


	//   ....[31]....
        /*013c*/ 	.word	0xffffffff


	//   ....[32]....
        /*0140*/ 	.word	0xffffffff


	//   ....[33]....
        /*0144*/ 	.word	0xffffffff


	//   ....[34]....
        /*0148*/ 	.word	0xffffffff


	//   ....[35]....
        /*014c*/ 	.word	0xffffffff


	//   ....[36]....
        /*0150*/ 	.word	0xffffffff


	//   ....[37]....
        /*0154*/ 	.word	0xffffffff


	//   ....[38]....
        /*0158*/ 	.word	0xffffffff


	//   ....[39]....
        /*015c*/ 	.word	0xffffffff


	//   ....[40]....
        /*0160*/ 	.word	0xffffffff


	//   ....[41]....
        /*0164*/ 	.word	0xffffffff


	//   ....[42]....
        /*0168*/ 	.word	0xffffffff


	//   ....[43]....
        /*016c*/ 	.word	0xffffffff


	//   ....[44]....
        /*0170*/ 	.word	0xffffffff


	//   ....[45]....
        /*0174*/ 	.word	0xffffffff


	//   ....[46]....
        /*0178*/ 	.word	0xffffffff


	//   ....[47]....
        /*017c*/ 	.word	0xffffffff


	//   ....[48]....
        /*0180*/ 	.word	0xffffffff


	//   ....[49]....
        /*0184*/ 	.word	0xffffffff


	//   ....[50]....
        /*0188*/ 	.word	0xffffffff


	//   ....[51]....
        /*018c*/ 	.word	0xffffffff


	//   ....[52]....
        /*0190*/ 	.word	0xffffffff


	//   ....[53]....
        /*0194*/ 	.word	0xffffffff


	//   ....[54]....
        /*0198*/ 	.word	0xffffffff


	//----- nvinfo : EIATTR_COOP_GROUP_INSTR_OFFSETS
	.align		4
.L_372:
        /*019c*/ 	.byte	0x04, 0x28
        /*019e*/ 	.short	(.L_374 - .L_373)


	//   ....[0]....
.L_373:
        /*01a0*/ 	.word	0x00000090


	//   ....[1]....
        /*01a4*/ 	.word	0x00001410


	//   ....[2]....
        /*01a8*/ 	.word	0x00001450


	//   ....[3]....
        /*01ac*/ 	.word	0x00001930


	//   ....[4]....
        /*01b0*/ 	.word	0x00001960


	//   ....[5]....
        /*01b4*/ 	.word	0x00001b60


	//   ....[6]....
        /*01b8*/ 	.word	0x00001b90


	//   ....[7]....
        /*01bc*/ 	.word	0x00001d80


	//   ....[8]....
        /*01c0*/ 	.word	0x00001dc0


	//   ....[9]....
        /*01c4*/ 	.word	0x00003970


	//   ....[10]....
        /*01c8*/ 	.word	0x00003b70


	//   ....[11]....
        /*01cc*/ 	.word	0x00004640


	//   ....[12]....
        /*01d0*/ 	.word	0x00004720


	//   ....[13]....
        /*01d4*/ 	.word	0x00004730


	//   ....[14]....
        /*01d8*/ 	.word	0x00004760


	//   ....[15]....
        /*01dc*/ 	.word	0x000077d0


	//   ....[16]....
        /*01e0*/ 	.word	0x00007af0


	//   ....[17]....
        /*01e4*/ 	.word	0x00008400


	//   ....[18]....
        /*01e8*/ 	.word	0x00008690


	//   ....[19]....
        /*01ec*/ 	.word	0x000086c0


	//   ....[20]....
        /*01f0*/ 	.word	0x00008730


	//   ....[21]....
        /*01f4*/ 	.word	0x0000c200


	//   ....[22]....
        /*01f8*/ 	.word	0x0000c260


	//   ....[23]....
        /*01fc*/ 	.word	0x0000c2e0


	//   ....[24]....
        /*0200*/ 	.word	0x0000c320


	//   ....[25]....
        /*0204*/ 	.word	0x0000f960


	//   ....[26]....
        /*0208*/ 	.word	0x0000fd10


	//   ....[27]....
        /*020c*/ 	.word	0x000106c0


	//   ....[28]....
        /*0210*/ 	.word	0x00010890


	//   ....[29]....
        /*0214*/ 	.word	0x000108a0


	//   ....[30]....
        /*0218*/ 	.word	0x000108c0


	//   ....[31]....
        /*021c*/ 	.word	0x000124e0


	//   ....[32]....
        /*0220*/ 	.word	0x00012510


	//   ....[33]....
        /*0224*/ 	.word	0x00012550


	//   ....[34]....
        /*0228*/ 	.word	0x00012560


	//   ....[35]....
        /*022c*/ 	.word	0x00013e70


	//   ....[36]....
        /*0230*/ 	.word	0x00013ec0


	//   ....[37]....
        /*0234*/ 	.word	0x00013f30


	//   ....[38]....
        /*0238*/ 	.word	0x00013f70


	//   ....[39]....
        /*023c*/ 	.word	0x00014170


	//   ....[40]....
        /*0240*/ 	.word	0x00014180


	//   ....[41]....
        /*0244*/ 	.word	0x00014380


	//   ....[42]....
        /*0248*/ 	.word	0x000143b0


	//   ....[43]....
        /*024c*/ 	.word	0x00014570


	//   ....[44]....
        /*0250*/ 	.word	0x000145a0


	//   ....[45]....
        /*0254*/ 	.word	0x00014760


	//   ....[46]....
        /*0258*/ 	.word	0x00014780


	//   ....[47]....
        /*025c*/ 	.word	0x00015010


	//   ....[48]....
        /*0260*/ 	.word	0x00015030


	//   ....[49]....
        /*0264*/ 	.word	0x000151c0


	//   ....[50]....
        /*0268*/ 	.word	0x000151f0


	//   ....[51]....
        /*026c*/ 	.word	0x00015380


	//   ....[52]....
        /*0270*/ 	.word	0x000153b0


	//   ....[53]....
        /*0274*/ 	.word	0x00015540


	//   ....[54]....
        /*0278*/ 	.word	0x00015560


	//----- nvinfo : EIATTR_EXIT_INSTR_OFFSETS
	.align		4
.L_374:
        /*027c*/ 	.byte	0x04, 0x1c
        /*027e*/ 	.short	(.L_376 - .L_375)


	//   ....[0]....
.L_375:
        /*0280*/ 	.word	0x00000320


	//   ....[1]....
        /*0284*/ 	.word	0x00014790


	//   ....[2]....
        /*0288*/ 	.word	0x000148d0


	//   ....[3]....
        /*028c*/ 	.word	0x00014930


	//   ....[4]....
        /*0290*/ 	.word	0x00015570


	//   ....[5]....
        /*0294*/ 	.word	0x00015680


	//   ....[6]....
        /*0298*/ 	.word	0x000156e0


	//----- nvinfo : EIATTR_CTAIDZ_USED
	.align		4
.L_376:
        /*029c*/ 	.byte	0x01, 0x04
	.zero		2


	//----- nvinfo : EIATTR_MAX_THREADS
	.align		4
        /*02a0*/ 	.byte	0x04, 0x05
        /*02a2*/ 	.short	(.L_378 - .L_377)
.L_377:
        /*02a4*/ 	.word	0x00000100
        /*02a8*/ 	.word	0x00000001
        /*02ac*/ 	.word	0x00000001


	//----- nvinfo : EIATTR_CRS_STACK_SIZE
	.align		4
.L_378:
        /*02b0*/ 	.byte	0x04, 0x1e
        /*02b2*/ 	.short	(.L_380 - .L_379)
.L_379:
        /*02b4*/ 	.word	0x00000000
.L_380:


//--------------------- .nv.info._ZN7cutlass13device_kernelIN5flash19enable_sm80_to_sm89INS1_16FlashAttnFwdSm80INS1_25CollectiveMainloopFwdSm80ILi8ELi1ELb0EN4cute5tupleIJNS5_1CILi128EEENS7_ILi48EEENS7_ILi256EEEEEELi256ENS_6half_tEfNS_4arch4Sm80ELb0ELb1ELb0ELb1ELb0ELb1ELb1ELb0EEENS1_21CollectiveEpilogueFwdINS6_IJS8_SA_S9_EEENS6_IJNS7_ILi1EEESI_SI_EEESC_SE_Li256ELb1ELb1ELb0ELb0EEENS1_19SingleTileSchedulerILb1ELb0ELb1ELi128EEEEEEEEEvNT_6ParamsE --------------------------
	.section	.nv.info._ZN7cutlass13device_kernelIN5flash19enable_sm80_to_sm89INS1_16FlashAttnFwdSm80INS1_25CollectiveMainloopFwdSm80ILi8ELi1ELb0EN4cute5tupleIJNS5_1CILi128EEENS7_ILi48EEENS7_ILi256EEEEEELi256ENS_6half_tEfNS_4arch4Sm80ELb0ELb1ELb0ELb1ELb0ELb1ELb1ELb0EEENS1_21CollectiveEpilogueFwdINS6_IJS8_SA_S9_EEENS6_IJNS7_ILi1EEESI_SI_EEESC_SE_Li256ELb1ELb1ELb0ELb0EEENS1_19SingleTileSchedulerILb1ELb0ELb1ELi128EEEEEEEEEvNT_6ParamsE,"",@"SHT_CUDA_INFO"
	.sectionflags	@""
	.align	4


	//----- nvinfo : EIATTR_CUDA_API_VERSION
	.align		4
        /*0000*/ 	.byte	0x04, 0x37
        /*0002*/ 	.short	(.L_382 - .L_381)
.L_381:
        /*0004*/ 	.word	0x00000082


	//----- nvinfo : EIATTR_SW2861232_WAR
	.align		4
.L_382:
        /*0008*/ 	.byte	0x01, 0x35
	.zero		2


	//----- nvinfo : EIATTR_PARAM_CBANK
	.align		4
        /*000c*/ 	.byte	0x04, 0x0a
        /*000e*/ 	.short	(.L_384 - .L_383)
	.align		4
.L_383:
        /*0010*/ 	.word	index@(.nv.constant0._ZN7cutlass13device_kernelIN5flash19enable_sm80_to_sm89INS1_16FlashAttnFwdSm80INS1_25CollectiveMainloopFwdSm80ILi8ELi1ELb0EN4cute5tupleIJNS5_1CILi128EEENS7_ILi48EEENS7_ILi256EEEEEELi256ENS_6half_tEfNS_4arch4Sm80ELb0ELb1ELb0ELb1ELb0ELb1ELb1ELb0EEENS1_21CollectiveEpilogueFwdINS6_IJS8_SA_S9_EEENS6_IJNS7_ILi1EEESI_SI_EEESC_SE_Li256ELb1ELb1ELb0ELb0EEENS1_19SingleTileSchedulerILb1ELb0ELb1ELi128EEEEEEEEEvNT_6ParamsE)
        /*0014*/ 	.short	0x0160
        /*0016*/ 	.short	0x0418


	//----- nvinfo : EIATTR_CBANK_PARAM_SIZE
	.align		4
.L_384:
        /*0018*/ 	.byte	0x03, 0x19
        /*001a*/ 	.short	0x0418


	//----- nvinfo : EIATTR_KPARAM_INFO
	.align		4
        /*001c*/ 	.byte	0x04, 0x17
        /*001e*/ 	.short	(.L_386 - .L_385)
.L_385:
        /*0020*/ 	.word	0x00000000
        /*0024*/ 	.short	0x0000
        /*0026*/ 	.short	0x0000
        /*0028*/ 	.byte	0x00, 0xf0, 0x61, 0x10


	//----- nvinfo : EIATTR_MAXREG_COUNT
	.align		4
.L_386:
        /*002c*/ 	.byte	0x03, 0x1b
        /*002e*/ 	.short	0x00ff


	//----- nvinfo : EIATTR_NUM_BARRIERS
	.align		4
        /*0030*/ 	.byte	0x02, 0x4c
        /*0032*/ 	.byte	0x02
	.zero		1


	//----- nvinfo : EIATTR_MERCURY_ISA_VERSION
	.align		4
        /*0034*/ 	.byte	0x03, 0x5f
        /*0036*/ 	.short	0x0000


	//----- nvinfo : EIATTR_INT_WARP_WIDE_INSTR_OFFSETS
	.align		4
        /*0038*/ 	.byte	0x04, 0x31
        /*003a*/ 	.short	(.L_388 - .L_387)


	//   ....[0]....
.L_387:
        /*003c*/ 	.word	0x00016d30


	//   ....[1]....
        /*0040*/ 	.word	0x0001a9a0


	//   ....[2]....
        /*0044*/ 	.word	0x0001d640


	//----- nvinfo : EIATTR_COOP_GROUP_MASK_REGIDS
	.align		4
.L_388:
        /*0048*/ 	.byte	0x04, 0x29
        /*004a*/ 	.short	(.L_390 - .L_389)


	//   ....[0]....
.L_389:
        /*004c*/ 	.word	0xffffffff


	//   ....[1]....
        /*0050*/ 	.word	0xffffffff


	//   ....[2]....
        /*0054*/ 	.word	0xffffffff


	//   ....[3]....
        /*0058*/ 	.word	0xffffffff


	//   ....[4]....
        /*005c*/ 	.word	0xffffffff


	//   ....[5]....
        /*0060*/ 	.word	0xffffffff


	//   ....[6]....
        /*0064*/ 	.word	0xffffffff


	//   ....[7]....
        /*0068*/ 	.word	0xffffffff


	//   ....[8]....
        /*006c*/ 	.word	0xffffffff


	//   ....[9]....
        /*0070*/ 	.word	0xffffffff


	//   ....[10]....
        /*0074*/ 	.word	0xffffffff


	//   ....[11]....
        /*0078*/ 	.word	0xffffffff


	//   ....[12]....
        /*007c*/ 	.word	0xffffffff


	//   ....[13]....
        /*0080*/ 	.word	0xffffffff


	//   ....[14]....
        /*0084*/ 	.word	0xffffffff


	//   ....[15]....
        /*0088*/ 	.word	0xffffffff


	//   ....[16]....
        /*008c*/ 	.word	0xffffffff


	//   ....[17]....
        /*0090*/ 	.word	0xffffffff


	//   ....[18]....
        /*0094*/ 	.word	0xffffffff


	//   ....[19]....
        /*0098*/ 	.word	0xffffffff


	//   ....[20]....
        /*009c*/ 	.word	0xffffffff


	//   ....[21]....
        /*00a0*/ 	.word	0xffffffff


	//   ....[22]....
        /*00a4*/ 	.word	0xffffffff


	//   ....[23]....
        /*00a8*/ 	.word	0xffffffff


	//   ....[24]....
        /*00ac*/ 	.word	0xffffffff


	//   ....[25]....
        /*00b0*/ 	.word	0xffffffff


	//   ....[26]....
        /*00b4*/ 	.word	0xffffffff


	//   ....[27]....
        /*00b8*/ 	.word	0xffffffff


	//   ....[28]....
        /*00bc*/ 	.word	0xffffffff


	//   ....[29]....
        /*00c0*/ 	.word	0xffffffff


	//   ....[30]....
        /*00c4*/ 	.word	0xffffffff


	//   ....[31]....
        /*00c8*/ 	.word	0xffffffff


	//   ....[32]....
        /*00cc*/ 	.word	0xffffffff


	//   ....[33]....
        /*00d0*/ 	.word	0xffffffff


	//   ....[34]....
        /*00d4*/ 	.word	0xffffffff


	//   ....[35]....
        /*00d8*/ 	.word	0xffffffff


	//   ....[36]....
        /*00dc*/ 	.word	0xffffffff


	//   ....[37]....
        /*00e0*/ 	.word	0xffffffff


	//   ....[38]....
        /*00e4*/ 	.word	0xffffffff


	//   ....[39]....
        /*00e8*/ 	.word	0xffffffff


	//   ....[40]....
        /*00ec*/ 	.word	0xffffffff


	//   ....[41]....
        /*00f0*/ 	.word	0xffffffff


	//   ....[42]....
        /*00f4*/ 	.word	0xffffffff


	//   ....[43]....
        /*00f8*/ 	.word	0xffffffff


	//   ....[44]....
        /*00fc*/ 	.word	0xffffffff


	//   ....[45]....
        /*0100*/ 	.word	0xffffffff


	//   ....[46]....
        /*0104*/ 	.word	0xffffffff


	//   ....[47]....
        /*0108*/ 	.word	0xffffffff


	//   ....[48]....
        /*010c*/ 	.word	0xffffffff


	//   ....[49]....
        /*0110*/ 	.word	0xffffffff


	//   ....[50]....
        /*0114*/ 	.word	0xffffffff


	//   ....[51]....
        /*0118*/ 	.word	0xffffffff


	//   ....[52]....
        /*011c*/ 	.word	0xffffffff


	//   ....[53]....
        /*0120*/ 	.word	0xffffffff


	//   ....[54]....
        /*0124*/ 	.word	0xffffffff


	//   ....[55]....
        /*0128*/ 	.word	0xffffffff


	//   ....[56]....
        /*012c*/ 	.word	0xffffffff


	//   ....[57]....
        /*0130*/ 	.word	0xffffffff


	//   ....[58]....
        /*0134*/ 	.word	0xffffffff


	//   ....[59]....
        /*0138*/ 	.word	0xffffffff


	//   ....[60]....
        /*013c*/ 	.word	0xffffffff


	//   ....[61]....
        /*0140*/ 	.word	0xffffffff


	//   ....[62]....
        /*0144*/ 	.word	0xffffffff


	//   ....[63]....
        /*0148*/ 	.word	0xffffffff


	//   ....[64]....
        /*014c*/ 	.word	0xffffffff


	//   ....[65]....
        /*0150*/ 	.word	0xffffffff


	//   ....[66]....
        /*0154*/ 	.word	0xffffffff


	//   ....[67]....
        /*0158*/ 	.word	0xffffffff


	//   ....[68]....
        /*015c*/ 	.word	0xffffffff


	//   ....[69]....
        /*0160*/ 	.word	0xffffffff


	//   ....[70]....
        /*0164*/ 	.word	0xffffffff


	//   ....[71]....
        /*0168*/ 	.word	0xffffffff


	//   ....[72]....
        /*016c*/ 	.word	0xffffffff


	//   ....[73]....
        /*0170*/ 	.word	0xffffffff


	//   ....[74]....
        /*0174*/ 	.word	0xffffffff


	//   ....[75]....
        /*0178*/ 	.word	0xffffffff


	//   ....[76]....
        /*017c*/ 	.word	0xffffffff


	//   ....[77]....
        /*0180*/ 	.word	0xffffffff


	//   ....[78]....
        /*0184*/ 	.word	0xffffffff


	//   ....[79]....
        /*0188*/ 	.word	0xffffffff


	//   ....[80]....
        /*018c*/ 	.word	0xffffffff


	//   ....[81]....
        /*0190*/ 	.word	0xffffffff


	//   ....[82]....
        /*0194*/ 	.word	0xffffffff


	//   ....[83]....
        /*0198*/ 	.word	0xffffffff


	//   ....[84]....
        /*019c*/ 	.word	0xffffffff


	//   ....[85]....
        /*01a0*/ 	.word	0xffffffff


	//   ....[86]....
        /*01a4*/ 	.word	0xffffffff


	//----- nvinfo : EIATTR_COOP_GROUP_INSTR_OFFSETS
	.align		4
.L_390:
        /*01a8*/ 	.byte	0x04, 0x28
        /*01aa*/ 	.short	(.L_392 - .L_391)


	//   ....[0]....
.L_391:
        /*01ac*/ 	.word	0x00000090


	//   ....[1]....
        /*01b0*/ 	.word	0x00008c20


	//   ....[2]....
        /*01b4*/ 	.word	0x00008c60


	//   ....[3]....
        /*01b8*/ 	.word	0x00008e60


	//   ....[4]....
        /*01bc*/ 	.word	0x00008ea0


	//   ....[5]....
        /*01c0*/ 	.word	0x000092f0


	//   ....[6]....
        /*01c4*/ 	.word	0x00009320


	//   ....[7]....
        /*01c8*/ 	.word	0x00009520


	//   ....[8]....
        /*01cc*/ 	.word	0x00009560


	//   ....[9]....
        /*01d0*/ 	.word	0x00009d30


	//   ....[10]....
        /*01d4*/ 	.word	0x00009d50


	//   ....[11]....
        /*01d8*/ 	.word	0x00009d70


	//   ....[12]....
        /*01dc*/ 	.word	0x00009d80


	//   ....[13]....
        /*01e0*/ 	.word	0x0000a150


	//   ....[14]....
        /*01e4*/ 	.word	0x0000a1a0


	//   ....[15]....
        /*01e8*/ 	.word	0x0000a1e0


	//   ....[16]....
        /*01ec*/ 	.word	0x0000a220


	//   ....[17]....
        /*01f0*/ 	.word	0x0000a560


	//   ....[18]....
        /*01f4*/ 	.word	0x0000a600


	//   ....[19]....
        /*01f8*/ 	.word	0x0000a680


	//   ....[20]....
        /*01fc*/ 	.word	0x0000a6f0


	//   ....[21]....
        /*0200*/ 	.word	0x0000aa70


	//   ....[22]....
        /*0204*/ 	.word	0x0000ab10


	//   ....[23]....
        /*0208*/ 	.word	0x0000ab90


	//   ....[24]....
        /*020c*/ 	.word	0x0000ac00


	//   ....[25]....
        /*0210*/ 	.word	0x0000e230


	//   ....[26]....
        /*0214*/ 	.word	0x0000e250


	//   ....[27]....
        /*0218*/ 	.word	0x0000e270


	//   ....[28]....
        /*021c*/ 	.word	0x0000e280


	//   ....[29]....
        /*0220*/ 	.word	0x0000e480


	//   ....[30]....
        /*0224*/ 	.word	0x0000e520


	//   ....[31]....
        /*0228*/ 	.word	0x0000e570


	//   ....[32]....
        /*022c*/ 	.word	0x0000e5e0


	//   ....[33]....
        /*0230*/ 	.word	0x0000e880


	//   ....[34]....
        /*0234*/ 	.word	0x0000e920


	//   ....[35]....
        /*0238*/ 	.word	0x0000e9a0


	//   ....[36]....
        /*023c*/ 	.word	0x0000ea10


	//   ....[37]....
        /*0240*/ 	.word	0x0000eca0


	//   ....[38]....
        /*0244*/ 	.word	0x0000ed40


	//   ....[39]....
        /*0248*/ 	.word	0x0000ed90


	//   ....[40]....
        /*024c*/ 	.word	0x0000ee00


	//   ....[41]....
        /*0250*/ 	.word	0x00013c90


	//   ....[42]....
        /*0254*/ 	.word	0x00013eb0


	//   ....[43]....
        /*0258*/ 	.word	0x00014be0


	//   ....[44]....
        /*025c*/ 	.word	0x00014c00


	//   ....[45]....
        /*0260*/ 	.word	0x00014c20


	//   ....[46]....
        /*0264*/ 	.word	0x00014c40


	//   ....[47]....
        /*0268*/ 	.word	0x00017000


	//   ....[48]....
        /*026c*/ 	.word	0x000173e0


	//   ....[49]....
        /*0270*/ 	.word	0x00017bd0


	//   ....[50]....
        /*0274*/ 	.word	0x00017dc0


	//   ....[51]....
        /*0278*/ 	.word	0x00017df0


	//   ....[52]....
        /*027c*/ 	.word	0x00017e60


	//   ....[53]....
        /*0280*/ 	.word	0x0001ada0


	//   ....[54]....
        /*0284*/ 	.word	0x0001adc0


	//   ....[55]....
        /*0288*/ 	.word	0x0001ae00


	//   ....[56]....
        /*028c*/ 	.word	0x0001ae10


	//   ....[57]....
        /*0290*/ 	.word	0x0001d910


	//   ....[58]....
        /*0294*/ 	.word	0x0001ddc0


	//   ....[59]....
        /*0298*/ 	.word	0x0001e6b0


	//   ....[60]....
        /*029c*/ 	.word	0x0001e6d0


	//   ....[61]....
        /*02a0*/ 	.word	0x0001e700


	//   ....[62]....
        /*02a4*/ 	.word	0x0001e710


	//   ....[63]....
        /*02a8*/ 	.word	0x0001fea0


	//   ....[64]....
        /*02ac*/ 	.word	0x0001fed0


	//   ....[65]....
        /*02b0*/ 	.word	0x0001ff20


	//   ....[66]....
        /*02b4*/ 	.word	0x0001ff30


	//   ....[67]....
        /*02b8*/ 	.word	0x000219a0


	//   ....[68]....
        /*02bc*/ 	.word	0x000219e0


	//   ....[69]....
        /*02c0*/ 	.word	0x00021a10


	//   ....[70]....
        /*02c4*/ 	.word	0x00021a40


	//   ....[71]....
        /*02c8*/ 	.word	0x00021c80


	//   ....[72]....
        /*02cc*/ 	.word	0x00021c90


	//   ....[73]....
        /*02d0*/ 	.word	0x00021e90


	//   ....[74]....
        /*02d4*/ 	.word	0x00021ec0


	//   ....[75]....
        /*02d8*/ 	.word	0x00022080


	//   ....[76]....
        /*02dc*/ 	.word	0x000220b0


	//   ....[77]....
        /*02e0*/ 	.word	0x00022270


	//   ....[78]....
        /*02e4*/ 	.word	0x00022290


	//   ....[79]....
        /*02e8*/ 	.word	0x00022c40


	//   ....[80]....
        /*02ec*/ 	.word	0x00022c60


	//   ....[81]....
        /*02f0*/ 	.word	0x00022df0


	//   ....[82]....
        /*02f4*/ 	.word	0x00022e20


	//   ....[83]....
        /*02f8*/ 	.word	0x00022fb0


	//   ....[84]....
        /*02fc*/ 	.word	0x00022fe0


	//   ....[85]....
        /*0300*/ 	.word	0x00023170


	//   ....[86]....
        /*0304*/ 	.word	0x00023190


	//----- nvinfo : EIATTR_EXIT_INSTR_OFFSETS
	.align		4
.L_392:
        /*0308*/ 	.byte	0x04, 0x1c
        /*030a*/ 	.short	(.L_394 - .L_393)


	//   ....[0]....
.L_393:
        /*030c*/ 	.word	0x00000440


	//   ....[1]....
        /*0310*/ 	.word	0x000222a0


	//   ....[2]....
        /*0314*/ 	.word	0x000223e0


	//   ....[3]....
        /*0318*/ 	.word	0x00022440


	//   ....[4]....
        /*031c*/ 	.word	0x000231a0


	//   ....[5]....
        /*0320*/ 	.word	0x000232b0


	//   ....[6]....
        /*0324*/ 	.word	0x00023310


	//----- nvinfo : EIATTR_CTAIDZ_USED
	.align		4
.L_394:
        /*0328*/ 	.byte	0x01, 0x04
	.zero		2


	//----- nvinfo : EIATTR_MAX_THREADS
	.align		4
        /*032c*/ 	.byte	0x04, 0x05
        /*032e*/ 	.short	(.L_396 - .L_395)
.L_395:
        /*0330*/ 	.word	0x00000100
        /*0334*/ 	.word	0x00000001
        /*0338*/ 	.word	0x00000001


	//----- nvinfo : EIATTR_CRS_STACK_SIZE
	.align		4
.L_396:
        /*033c*/ 	.byte	0x04, 0x1e
        /*033e*/ 	.short	(.L_398 - .L_397)
.L_397:
        /*0340*/ 	.word	0x00000000
.L_398:


//--------------------- .nv.info._ZN7cutlass13device_kernelIN5flash19enable_sm80_to_sm89INS1_16FlashAttnFwdSm80INS1_25CollectiveMainloopFwdSm80ILi8ELi1ELb0EN4cute5tupleIJNS5_1CILi128EEENS7_ILi96EEENS7_ILi256EEEEEELi256ENS_6half_tEfNS_4arch4Sm80ELb1ELb0ELb0ELb0ELb0ELb0ELb1ELb0EEENS1_21CollectiveEpilogueFwdINS6_IJS8_SA_S9_EEENS6_IJNS7_ILi1EEESI_SI_EEESC_SE_Li256ELb0ELb1ELb0ELb0EEENS1_30DynamicPersistentTileSchedulerILi256ELi256ELb0ELb1ELb0EEEEEEEEEvNT_6ParamsE --------------------------
	.section	.nv.info._ZN7cutlass13device_kernelIN5flash19enable_sm80_to_sm89INS1_16FlashAttnFwdSm80INS1_25CollectiveMainloopFwdSm80ILi8ELi1ELb0EN4cute5tupleIJNS5_1CILi128EEENS7_ILi96EEENS7_ILi256EEEEEELi256ENS_6half_tEfNS_4arch4Sm80ELb1ELb0ELb0ELb0ELb0ELb0ELb1ELb0EEENS1_21CollectiveEpilogueFwdINS6_IJS8_SA_S9_EEENS6_IJNS7_ILi1EEESI_SI_EEESC_SE_Li256ELb0ELb1ELb0ELb0EEENS1_30DynamicPersistentTileSchedulerILi256ELi256ELb0ELb1ELb0EEEEEEEEEvNT_6ParamsE,"",@"SHT_CUDA_INFO"
	.sectionflags	@""
	.align	4


	//----- nvinfo : EIATTR_CUDA_API_VERSION
	.align		4
        /*0000*/ 	.byte	0x04, 0x37
        /*0002*/ 	.short	(.L_400 - .L_399)
.L_399:
        /*0004*/ 	.word	0x00000082


	//----- nvinfo : EIATTR_SW2861232_WAR
	.align		4
.L_400:
        /*0008*/ 	.byte	0x01, 0x35
	.zero		2


	//----- nvinfo : EIATTR_PARAM_CBANK
	.align		4
        /*000c*/ 	.byte	0x04, 0x0a
        /*000e*/ 	.short	(.L_402 - .L_401)
	.align		4
.L_401:
        /*0010*/ 	.word	index@(.nv.constant0._ZN7cutlass13device_kernelIN5flash19enable_sm80_to_sm89INS1_16FlashAttnFwdSm80INS1_25CollectiveMainloopFwdSm80ILi8ELi1ELb0EN4cute5tupleIJNS5_1CILi128EEENS7_ILi96EEENS7_ILi256EEEEEELi256ENS_6half_tEfNS_4arch4Sm80ELb1ELb0ELb0ELb0ELb0ELb0ELb1ELb0EEENS1_21CollectiveEpilogueFwdINS6_IJS8_SA_S9_EEENS6_IJNS7_ILi1EEESI_SI_EEESC_SE_Li256ELb0ELb1ELb0ELb0EEENS1_30DynamicPersistentTileSchedulerILi256ELi256ELb0ELb1ELb0EEEEEEEEEvNT_6ParamsE)
        /*0014*/ 	.short	0x0160
        /*0016*/ 	.short	0x0428


	//----- nvinfo : EIATTR_CBANK_PARAM_SIZE
	.align		4
.L_402:
        /*0018*/ 	.byte	0x03, 0x19
        /*001a*/ 	.short	0x0428


	//----- nvinfo : EIATTR_KPARAM_INFO
	.align		4
        /*001c*/ 	.byte	0x04, 0x17
        /*001e*/ 	.short	(.L_404 - .L_403)
.L_403:
        /*0020*/ 	.word	0x00000000
        /*0024*/ 	.short	0x0000
        /*0026*/ 	.short	0x0000
        /*0028*/ 	.byte	0x00, 0xf0, 0xa1, 0x10


	//----- nvinfo : EIATTR_MAXREG_COUNT
	.align		4
.L_404:
        /*002c*/ 	.byte	0x03, 0x1b
        /*002e*/ 	.short	0x00ff


	//----- nvinfo : EIATTR_NUM_BARRIERS
	.align		4
        /*0030*/ 	.byte	0x02, 0x4c
        /*0032*/ 	.byte	0x06
	.zero		1


	//----- nvinfo : EIATTR_ANNOTATIONS
	.align		4
        /*0034*/ 	.byte	0x04, 0x55
        /*0036*/ 	.short	(.L_406 - .L_405)


	//   ....[0]....
.L_405:
        /* <DEDUP_REMOVED lines=90> */


	//----- nvinfo : EIATTR_MERCURY_ISA_VERSION
	.align		4
.L_406:
        /*05c0*/ 	.byte	0x03, 0x5f
        /*05c2*/ 	.short	0x0000


	//----- nvinfo : EIATTR_INT_WARP_WIDE_INSTR_OFFSETS
	.align		4
        /*05c4*/ 	.byte	0x04, 0x31
        /*05c6*/ 	.short	(.L_408 - .L_407)


	//   ....[0]....
.L_407:
        /*05c8*/ 	.word	0x00011510


	//   ....[1]....
        /*05cc*/ 	.word	0x00011590


	//----- nvinfo : EIATTR_COOP_GROUP_MASK_REGIDS
	.align		4
.L_408:
        /*05d0*/ 	.byte	0x04, 0x29
        /*05d2*/ 	.short	(.L_410 - .L_409)


	//   ....[0]....
.L_409:
        /*05d4*/ 	.word	0xffffffff


	//   ....[1]....
        /*05d8*/ 	.word	0xffffffff


	//   ....[2]....
        /*05dc*/ 	.word	0xffffffff


	//   ....[3]....
        /*05e0*/ 	.word	0xffffffff


	//   ....[4]....
        /*05e4*/ 	.word	0xffffffff


	//   ....[5]....
        /*05e8*/ 	.word	0xffffffff


	//   ....[6]....
        /*05ec*/ 	.word	0xffffffff


	//   ....[7]....
        /*05f0*/ 	.word	0xffffffff


	//   ....[8]....
        /*05f4*/ 	.word	0xffffffff


	//   ....[9]....
        /*05f8*/ 	.word	0xffffffff


	//   ....[10]....
        /*05fc*/ 	.word	0xffffffff


	//   ....[11]....
        /*0600*/ 	.word	0xffffffff


	//   ....[12]....
        /*0604*/ 	.word	0xffffffff


	//   ....[13]....
        /*0608*/ 	.word	0xffffffff


	//   ....[14]....
        /*060c*/ 	.word	0xffffffff


	//   ....[15]....
        /*0610*/ 	.word	0xffffffff


	//   ....[16]....
        /*0614*/ 	.word	0xffffffff


	//   ....[17]....
        /*0618*/ 	.word	0xffffffff


	//   ....[18]....
        /*061c*/ 	.word	0xffffffff


	//   ....[19]....
        /*0620*/ 	.word	0xffffffff


	//   ....[20]....
        /*0624*/ 	.word	0xffffffff


	//   ....[21]....
        /*0628*/ 	.word	0xffffffff


	//   ....[22]....
        /*062c*/ 	.word	0xffffffff


	//   ....[23]....
        /*0630*/ 	.word	0xffffffff


	//   ....[24]....
        /*0634*/ 	.word	0xffffffff


	//   ....[25]....
        /*0638*/ 	.word	0xffffffff


	//   ....[26]....
        /*063c*/ 	.word	0xffffffff


	//   ....[27]....
        /*0640*/ 	.word	0xffffffff


	//   ....[28]....
        /*0644*/ 	.word	0xffffffff


	//   ....[29]....
        /*0648*/ 	.word	0xffffffff


	//   ....[30]....
        /*064c*/ 	.word	0xffffffff


	//   ....[31]....
        /*0650*/ 	.word	0xffffffff


	//   ....[32]....
        /*0654*/ 	.word	0xffffffff


	//   ....[33]....
        /*0658*/ 	.word	0xffffffff


	//   ....[34]....
        /*065c*/ 	.word	0xffffffff


	//   ....[35]....
        /*0660*/ 	.word	0xffffffff


	//   ....[36]....
        /*0664*/ 	.word	0xffffffff


	//   ....[37]....
        /*0668*/ 	.word	0xffffffff


	//   ....[38]....
        /*066c*/ 	.word	0xffffffff


	//   ....[39]....
        /*0670*/ 	.word	0xffffffff


	//   ....[40]....
        /*0674*/ 	.word	0xffffffff


	//   ....[41]....
        /*0678*/ 	.word	0xffffffff


	//   ....[42]....
        /*067c*/ 	.word	0xffffffff


	//   ....[43]....
        /*0680*/ 	.word	0xffffffff


	//   ....[44]....
        /*0684*/ 	.word	0xffffffff


	//   ....[45]....
        /*0688*/ 	.word	0xffffffff


	//   ....[46]....
        /*068c*/ 	.word	0xffffffff


	//   ....[47]....
        /*0690*/ 	.word	0xffffffff


	//   ....[48]....
        /*0694*/ 	.word	0xffffffff


	//   ....[49]....
        /*0698*/ 	.word	0xffffffff


	//   ....[50]....
        /*069c*/ 	.word	0xffffffff


	//   ....[51]....
        /*06a0*/ 	.word	0xffffffff


	//   ....[52]....
        /*06a4*/ 	.word	0xffffffff


	//   ....[53]....
        /*06a8*/ 	.word	0xffffffff


	//   ....[54]....
        /*06ac*/ 	.word	0xffffffff


	//   ....[55]....
        /*06b0*/ 	.word	0xffffffff


	//   ....[56]....
        /*06b4*/ 	.word	0xffffffff


	//   ....[57]....
        /*06b8*/ 	.word	0xffffffff


	//   ....[58]....
        /*06bc*/ 	.word	0xffffffff


	//   ....[59]....
        /*06c0*/ 	.word	0xffffffff


	//   ....[60]....
        /*06c4*/ 	.word	0xffffffff


	//   ....[61]....
        /*06c8*/ 	.word	0xffffffff


	//   ....[62]....
        /*06cc*/ 	.word	0xffffffff


	//   ....[63]....
        /*06d0*/ 	.word	0xffffffff


	//   ....[64]....
        /*06d4*/ 	.word	0xffffffff


	//   ....[65]....
        /*06d8*/ 	.word	0xffffffff


	//   ....[66]....
        /*06dc*/ 	.word	0xffffffff


	//   ....[67]....
        /*06e0*/ 	.word	0xffffffff


	//   ....[68]....
        /*06e4*/ 	.word	0xffffffff


	//   ....[69]....
        /*06e8*/ 	.word	0xffffffff


	//   ....[70]....
        /*06ec*/ 	.word	0xffffffff


	//   ....[71]....
        /*06f0*/ 	.word	0xffffffff


	//   ....[72]....
        /*06f4*/ 	.word	0xffffffff


	//----- nvinfo : EIATTR_COOP_GROUP_INSTR_OFFSETS
	.align		4
.L_410:
        /*06f8*/ 	.byte	0x04, 0x28
        /*06fa*/ 	.short	(.L_412 - .L_411)


	//   ....[0]....
.L_411:
        /*06fc*/ 	.word	0x00000050


	//   ....[1]....
        /*0700*/ 	.word	0x00000060


	//   ....[2]....
        /*0704*/ 	.word	0x00001aa0


	//   ....[3]....
        /*0708*/ 	.word	0x00001ac0


	//   ....[4]....
        /*070c*/ 	.word	0x00001cb0


	//   ....[5]....
        /*0710*/ 	.word	0x00001cc0


	//   ....[6]....
        /*0714*/ 	.word	0x00001ea0


	//   ....[7]....
        /*0718*/ 	.word	0x00001ec0


	//   ....[8]....
        /*071c*/ 	.word	0x000020a0


	//   ....[9]....
        /*0720*/ 	.word	0x000020b0


	//   ....[10]....
        /*0724*/ 	.word	0x000040e0


	//   ....[11]....
        /*0728*/ 	.word	0x00004100


	//   ....[12]....
        /*072c*/ 	.word	0x000049b0


	//   ....[13]....
        /*0730*/ 	.word	0x00004b00


	//   ....[14]....
        /*0734*/ 	.word	0x00004b10


	//   ....[15]....
        /*0738*/ 	.word	0x00004b60


	//   ....[16]....
        /*073c*/ 	.word	0x00008230


	//   ....[17]....
        /*0740*/ 	.word	0x00008240


	//   ....[18]....
        /*0744*/ 	.word	0x00009bc0


	//   ....[19]....
        /*0748*/ 	.word	0x00009bd0


	//   ....[20]....
        /*074c*/ 	.word	0x00009c00


	//   ....[21]....
        /*0750*/ 	.word	0x00009c20


	//   ....[22]....
        /*0754*/ 	.word	0x0000e170


	//   ....[23]....
        /*0758*/ 	.word	0x0000e1c0


	//   ....[24]....
        /*075c*/ 	.word	0x0000e1e0


	//   ....[25]....
        /*0760*/ 	.word	0x0000e200


	//   ....[26]....
        /*0764*/ 	.word	0x00010ac0


	//   ....[27]....
        /*0768*/ 	.word	0x00010b10


	//   ....[28]....
        /*076c*/ 	.word	0x00010b30


	//   ....[29]....
        /*0770*/ 	.word	0x00010b50


	//   ....[30]....
        /*0774*/ 	.word	0x00011f60


	//   ....[31]....
        /*0778*/ 	.word	0x000122f0


	//   ....[32]....
        /*077c*/ 	.word	0x00012320


	//   ....[33]....
        /*0780*/ 	.word	0x00012340


	//   ....[34]....
        /*0784*/ 	.word	0x00012370


	//   ....[35]....
        /*0788*/ 	.word	0x000125f0


	//   ....[36]....
        /*078c*/ 	.word	0x00012610


	//   ....[37]....
        /*0790*/ 	.word	0x00012790


	//   ....[38]....
        /*0794*/ 	.word	0x000127c0


	//   ....[39]....
        /*0798*/ 	.word	0x00012900


	//   ....[40]....
        /*079c*/ 	.word	0x00012930


	//   ....[41]....
        /*07a0*/ 	.word	0x00012a60


	//   ....[42]....
        /*07a4*/ 	.word	0x00012a70


	//   ....[43]....
        /*07a8*/ 	.word	0x00013080


	//   ....[44]....
        /*07ac*/ 	.word	0x000130a0


	//   ....[45]....
        /*07b0*/ 	.word	0x00013290


	//   ....[46]....
        /*07b4*/ 	.word	0x000132a0


	//   ....[47]....
        /*07b8*/ 	.word	0x00013480


	//   ....[48]....
        /*07bc*/ 	.word	0x000134a0


	//   ....[49]....
        /*07c0*/ 	.word	0x00013680


	//   ....[50]....
        /*07c4*/ 	.word	0x00013690


	//   ....[51]....
        /*07c8*/ 	.word	0x000138d0


	//   ....[52]....
        /*07cc*/ 	.word	0x000139e0


	//   ....[53]....
        /*07d0*/ 	.word	0x00013a50


	//   ....[54]....
        /*07d4*/ 	.word	0x00013ab0


	//   ....[55]....
        /*07d8*/ 	.word	0x00013b10


	//   ....[56]....
        /*07dc*/ 	.word	0x00013b70


	//   ....[57]....
        /*07e0*/ 	.word	0x00013be0


	//   ....[58]....
        /*07e4*/ 	.word	0x00013c40


	//   ....[59]....
        /*07e8*/ 	.word	0x00013ca0


	//   ....[60]....
        /*07ec*/ 	.word	0x00013cf0


	//   ....[61]....
        /*07f0*/ 	.word	0x00013d50


	//   ....[62]....
        /*07f4*/ 	.word	0x00013da0


	//   ....[63]....
        /*07f8*/ 	.word	0x00013df0


	//   ....[64]....
        /*07fc*/ 	.word	0x00013e60


	//   ....[65]....
        /*0800*/ 	.word	0x00013ed0


	//   ....[66]....
        /*0804*/ 	.word	0x00013f30


	//   ....[67]....
        /*0808*/ 	.word	0x00013f90


	//   ....[68]....
        /*080c*/ 	.word	0x00013ff0


	//   ....[69]....
        /*0810*/ 	.word	0x00014060


	//   ....[70]....
        /*0814*/ 	.word	0x000140c0


	//   ....[71]....
        /*0818*/ 	.word	0x00014120


	//   ....[72]....
        /*081c*/ 	.word	0x00014180


	//----- nvinfo : EIATTR_EXIT_INSTR_OFFSETS
	.align		4
.L_412:
        /*0820*/ 	.byte	0x04, 0x1c
        /*0822*/ 	.short	(.L_414 - .L_413)


	//   ....[0]....
.L_413:
        /*0824*/ 	.word	0x000000b0


	//   ....[1]....
        /*0828*/ 	.word	0x00013990


	//----- nvinfo : EIATTR_MAX_THREADS
	.align		4
.L_414:
        /*082c*/ 	.byte	0x04, 0x05
        /*082e*/ 	.short	(.L_416 - .L_415)
.L_415:
        /*0830*/ 	.word	0x00000100
        /*0834*/ 	.word	0x00000001
        /*0838*/ 	.word	0x00000001


	//----- nvinfo : EIATTR_CRS_STACK_SIZE
	.align		4
.L_416:
        /*083c*/ 	.byte	0x04, 0x1e
        /*083e*/ 	.short	(.L_418 - .L_417)
.L_417:
        /*0840*/ 	.word	0x00000000
.L_418:


//--------------------- .nv.info._ZN7cutlass13device_kernelIN5flash19enable_sm80_to_sm89INS1_16FlashAttnFwdSm80INS1_25CollectiveMainloopFwdSm80ILi8ELi1ELb0EN4cute5tupleIJNS5_1CILi128EEENS7_ILi96EEENS7_ILi256EEEEEELi256ENS_6half_tEfNS_4arch4Sm80ELb1ELb0ELb0ELb1ELb0ELb0ELb1ELb0EEENS1_21CollectiveEpilogueFwdINS6_IJS8_SA_S9_EEENS6_IJNS7_ILi1EEESI_SI_EEESC_SE_Li256ELb1ELb1ELb0ELb0EEENS1_19SingleTileSchedulerILb1ELb0ELb1ELi128EEEEEEEEEvNT_6ParamsE --------------------------
	.section	.nv.info._ZN7cutlass13device_kernelIN5flash19enable_sm80_to_sm89INS1_16FlashAttnFwdSm80INS1_25CollectiveMainloopFwdSm80ILi8ELi1ELb0EN4cute5tupleIJNS5_1CILi128EEENS7_ILi96EEENS7_ILi256EEEEEELi256ENS_6half_tEfNS_4arch4Sm80ELb1ELb0ELb0ELb1ELb0ELb0ELb1ELb0EEENS1_21CollectiveEpilogueFwdINS6_IJS8_SA_S9_EEENS6_IJNS7_ILi1EEESI_SI_EEESC_SE_Li256ELb1ELb1ELb0ELb0EEENS1_19SingleTileSchedulerILb1ELb0ELb1ELi128EEEEEEEEEvNT_6ParamsE,"",@"SHT_CUDA_INFO"
	.sectionflags	@""
	.align	4


	//----- nvinfo : EIATTR_CUDA_API_VERSION
	.align		4
        /*0000*/ 	.byte	0x04, 0x37
        /*0002*/ 	.short	(.L_420 - .L_419)
.L_419:
        /*0004*/ 	.word	0x00000082


	//----- nvinfo : EIATTR_SW2861232_WAR
	.align		4
.L_420:
        /*0008*/ 	.byte	0x01, 0x35
	.zero		2


	//----- nvinfo : EIATTR_PARAM_CBANK
	.align		4
        /*000c*/ 	.byte	0x04, 0x0a
        /*000e*/ 	.short	(.L_422 - .L_421)
	.align		4
.L_421:
        /*0010*/ 	.word	index@(.nv.constant0._ZN7cutlass13device_kernelIN5flash19enable_sm80_to_sm89INS1_16FlashAttnFwdSm80INS1_25CollectiveMainloopFwdSm80ILi8ELi1ELb0EN4cute5tupleIJNS5_1CILi128EEENS7_ILi96EEENS7_ILi256EEEEEELi256ENS_6half_tEfNS_4arch4Sm80ELb1ELb0ELb0ELb1ELb0ELb0ELb1ELb0EEENS1_21CollectiveEpilogueFwdINS6_IJS8_SA_S9_EEENS6_IJNS7_ILi1EEESI_SI_EEESC_SE_Li256ELb1ELb1ELb0ELb0EEENS1_19SingleTileSchedulerILb1ELb0ELb1ELi128EEEEEEEEEvNT_6ParamsE)
        /*0014*/ 	.short	0x0160
        /*0016*/ 	.short	0x0418


	//----- nvinfo : EIATTR_CBANK_PARAM_SIZE
	.align		4
.L_422:
        /*0018*/ 	.byte	0x03, 0x19
        /*001a*/ 	.short	0x0418


	//----- nvinfo : EIATTR_KPARAM_INFO
	.align		4
        /*001c*/ 	.byte	0x04, 0x17
        /*001e*/ 	.short	(.L_424 - .L_423)
.L_423:
        /*0020*/ 	.word	0x00000000
        /*0024*/ 	.short	0x0000
        /*0026*/ 	.short	0x0000
        /*0028*/ 	.byte	0x00, 0xf0, 0x61, 0x10


	//----- nvinfo : EIATTR_MAXREG_COUNT
	.align		4
.L_424:
        /*002c*/ 	.byte	0x03, 0x1b
        /*002e*/ 	.short	0x00ff


	//----- nvinfo : EIATTR_NUM_BARRIERS
	.align		4
        /*0030*/ 	.byte	0x02, 0x4c
        /*0032*/ 	.byte	0x02
	.zero		1


	//----- nvinfo : EIATTR_ANNOTATIONS
	.align		4
        /*0034*/ 	.byte	0x04, 0x55
        /*0036*/ 	.short	(.L_426 - .L_425)


	//   ....[0]....
.L_425:
        /* <DEDUP_REMOVED lines=27> */


	//----- nvinfo : EIATTR_MERCURY_ISA_VERSION
	.align		4
.L_426:
        /*01d8*/ 	.byte	0x03, 0x5f
        /*01da*/ 	.short	0x0000


	//----- nvinfo : EIATTR_COOP_GROUP_MASK_REGIDS
	.align		4
        /*01dc*/ 	.byte	0x04, 0x29
        /*01de*/ 	.short	(.L_428 - .L_427)


	//   ....[0]....
.L_427:
        /*01e0*/ 	.word	0xffffffff


	//   ....[1]....
        /*01e4*/ 	.word	0xffffffff


	//   ....[2]....
        /*01e8*/ 	.word	0xffffffff


	//   ....[3]....
        /*01ec*/ 	.word	0xffffffff


	//   ....[4]....
        /*01f0*/ 	.word	0xffffffff


	//   ....[5]....
        /*01f4*/ 	.word	0xffffffff


	//   ....[6]....
        /*01f8*/ 	.word	0xffffffff


	//   ....[7]....
        /*01fc*/ 	.word	0xffffffff


	//   ....[8]....
        /*0200*/ 	.word	0xffffffff


	//   ....[9]....
        /*0204*/ 	.word	0xffffffff


	//   ....[10]....
        /*0208*/ 	.word	0xffffffff


	//   ....[11]....
        /*020c*/ 	.word	0xffffffff


	//   ....[12]....
        /*0210*/ 	.word	0xffffffff


	//   ....[13]....
        /*0214*/ 	.word	0xffffffff


	//   ....[14]....
        /*0218*/ 	.word	0xffffffff


	//   ....[15]....
        /*021c*/ 	.word	0xffffffff


	//   ....[16]....
        /*0220*/ 	.word	0xffffffff


	//   ....[17]....
        /*0224*/ 	.word	0xffffffff


	//   ....[18]....
        /*0228*/ 	.word	0xffffffff


	//   ....[19]....
        /*022c*/ 	.word	0xffffffff


	//   ....[20]....
        /*0230*/ 	.word	0xffffffff


	//   ....[21]....
        /*0234*/ 	.word	0xffffffff


	//   ....[22]....
        /*0238*/ 	.word	0xffffffff


	//   ....[23]....
        /*023c*/ 	.word	0xffffffff


	//   ....[24]....
        /*0240*/ 	.word	0xffffffff


	//   ....[25]....
        /*0244*/ 	.word	0xffffffff


	//   ....[26]....
        /*0248*/ 	.word	0xffffffff


	//   ....[27]....
        /*024c*/ 	.word	0xffffffff


	//   ....[28]....
        /*0250*/ 	.word	0xffffffff


	//   ....[29]....
        /*0254*/ 	.word	0xffffffff


	//   ....[30]....
        /*0258*/ 	.word	0xffffffff


	//   ....[31]....
        /*025c*/ 	.word	0xffffffff


	//   ....[32]....
        /*0260*/ 	.word	0xffffffff


	//   ....[33]....
        /*0264*/ 	.word	0xffffffff


	//   ....[34]....
        /*0268*/ 	.word	0xffffffff


	//   ....[35]....
        /*026c*/ 	.word	0xffffffff


	//   ....[36]....
        /*0270*/ 	.word	0xffffffff


	//   ....[37]....
        /*0274*/ 	.word	0xffffffff


	//   ....[38]....
        /*0278*/ 	.word	0xffffffff


	//   ....[39]....
        /*027c*/ 	.word	0xffffffff


	//   ....[40]....
        /*0280*/ 	.word	0xffffffff


	//   ....[41]....
        /*0284*/ 	.word	0xffffffff


	//   ....[42]....
        /*0288*/ 	.word	0xffffffff


	//   ....[43]....
        /*028c*/ 	.word	0xffffffff


	//   ....[44]....
        /*0290*/ 	.word	0xffffffff


	//   ....[45]....
        /*0294*/ 	.word	0xffffffff


	//   ....[46]....
        /*0298*/ 	.word	0xffffffff


	//   ....[47]....
        /*029c*/ 	.word	0xffffffff


	//   ....[48]....
        /*02a0*/ 	.word	0xffffffff


	//----- nvinfo : EIATTR_COOP_GROUP_INSTR_OFFSETS
	.align		4
.L_428:
        /*02a4*/ 	.byte	0x04, 0x28
        /*02a6*/ 	.short	(.L_430 - .L_429)


	//   ....[0]....
.L_429:
        /*02a8*/ 	.word	0x00000090


	//   ....[1]....
        /*02ac*/ 	.word	0x00001270


	//   ....[2]....
        /*02b0*/ 	.word	0x000012e0


	//   ....[3]....
        /*02b4*/ 	.word	0x000015e0


	//   ....[4]....
        /*02b8*/ 	.word	0x00001660


	//   ....[5]....
        /*02bc*/ 	.word	0x00001930


	//   ....[6]....
        /*02c0*/ 	.word	0x00001960


	//   ....[7]....
        /*02c4*/ 	.word	0x00001b50


	//   ....[8]....
        /*02c8*/ 	.word	0x00001b90


	//   ....[9]....
        /*02cc*/ 	.word	0x000040a0


	//   ....[10]....
        /*02d0*/ 	.word	0x000040b0


	//   ....[11]....
        /*02d4*/ 	.word	0x000049f0


	//   ....[12]....
        /*02d8*/ 	.word	0x00004b10


	//   ....[13]....
        /*02dc*/ 	.word	0x00004b20


	//   ....[14]....
        /*02e0*/ 	.word	0x00004b70


	//   ....[15]....
        /*02e4*/ 	.word	0x00009720


	//   ....[16]....
        /*02e8*/ 	.word	0x00009730


	//   ....[17]....
        /*02ec*/ 	.word	0x0000a2d0


	//   ....[18]....
        /*02f0*/ 	.word	0x0000a340


	//   ....[19]....
        /*02f4*/ 	.word	0x0000a3b0


	//   ....[20]....
        /*02f8*/ 	.word	0x0000a450


	//   ....[21]....
        /*02fc*/ 	.word	0x0000ed50


	//   ....[22]....
        /*0300*/ 	.word	0x0000eda0


	//   ....[23]....
        /*0304*/ 	.word	0x0000edc0


	//   ....[24]....
        /*0308*/ 	.word	0x0000edf0


	//   ....[25]....
        /*030c*/ 	.word	0x00011680


	//   ....[26]....
        /*0310*/ 	.word	0x00011690


	//   ....[27]....
        /*0314*/ 	.word	0x000116c0


	//   ....[28]....
        /*0318*/ 	.word	0x000116e0


	//   ....[29]....
        /*031c*/ 	.word	0x00013070


	//   ....[30]....
        /*0320*/ 	.word	0x000130a0


	//   ....[31]....
        /*0324*/ 	.word	0x000130c0


	//   ....[32]....
        /*0328*/ 	.word	0x000130d0


	//   ....[33]....
        /*032c*/ 	.word	0x000132f0


	//   ....[34]....
        /*0330*/ 	.word	0x00013300


	//   ....[35]....
        /*0334*/ 	.word	0x00013500


	//   ....[36]....
        /*0338*/ 	.word	0x00013530


	//   ....[37]....
        /*033c*/ 	.word	0x000136f0


	//   ....[38]....
        /*0340*/ 	.word	0x00013720


	//   ....[39]....
        /*0344*/ 	.word	0x000138e0


	//   ....[40]....
        /*0348*/ 	.word	0x00013900


	//   ....[41]....
        /*034c*/ 	.word	0x00014170


	//   ....[42]....
        /*0350*/ 	.word	0x00014190


	//   ....[43]....
        /*0354*/ 	.word	0x00014350


	//   ....[44]....
        /*0358*/ 	.word	0x00014380


	//   ....[45]....
        /*035c*/ 	.word	0x00014510


	//   ....[46]....
        /*0360*/ 	.word	0x00014540


	//   ....[47]....
        /*0364*/ 	.word	0x000146d0


	//   ....[48]....
        /*0368*/ 	.word	0x000146f0


	//----- nvinfo : EIATTR_EXIT_INSTR_OFFSETS
	.align		4
.L_430:
        /*036c*/ 	.byte	0x04, 0x1c
        /*036e*/ 	.short	(.L_432 - .L_431)


	//   ....[0]....
.L_431:
        /*0370*/ 	.word	0x00000350


	//   ....[1]....
        /*0374*/ 	.word	0x00013910


	//   ....[2]....
        /*0378*/ 	.word	0x00013a50


	//   ....[3]....
        /*037c*/ 	.word	0x00013ab0


	//   ....[4]....
        /*0380*/ 	.word	0x00014700


	//   ....[5]....
        /*0384*/ 	.word	0x00014810


	//   ....[6]....
        /*0388*/ 	.word	0x00014870


	//----- nvinfo : EIATTR_CTAIDZ_USED
	.align		4
.L_432:
        /*038c*/ 	.byte	0x01, 0x04
	.zero		2


	//----- nvinfo : EIATTR_MAX_THREADS
	.align		4
        /*0390*/ 	.byte	0x04, 0x05
        /*0392*/ 	.short	(.L_434 - .L_433)
.L_433:
        /*0394*/ 	.word	0x00000100
        /*0398*/ 	.word	0x00000001
        /*039c*/ 	.word	0x00000001


	//----- nvinfo : EIATTR_CRS_STACK_SIZE
	.align		4
.L_434:
        /*03a0*/ 	.byte	0x04, 0x1e
        /*03a2*/ 	.short	(.L_436 - .L_435)
.L_435:
        /*03a4*/ 	.word	0x00000000
.L_436:


//--------------------- .nv.info._ZN7cutlass13device_kernelIN5flash19enable_sm80_to_sm89INS1_16FlashAttnFwdSm80INS1_25CollectiveMainloopFwdSm80ILi8ELi1ELb0EN4cute5tupleIJNS5_1CILi128EEENS7_ILi48EEENS7_ILi256EEEEEELi256ENS_6half_tEfNS_4arch4Sm80ELb1ELb0ELb0ELb1ELb0ELb1ELb1ELb0EEENS1_21CollectiveEpilogueFwdINS6_IJS8_SA_S9_EEENS6_IJNS7_ILi1EEESI_SI_EEESC_SE_Li256ELb1ELb1ELb0ELb0EEENS1_19SingleTileSchedulerILb1ELb0ELb1ELi128EEEEEEEEEvNT_6ParamsE --------------------------
	.section	.nv.info._ZN7cutlass13device_kernelIN5flash19enable_sm80_to_sm89INS1_16FlashAttnFwdSm80INS1_25CollectiveMainloopFwdSm80ILi8ELi1ELb0EN4cute5tupleIJNS5_1CILi128EEENS7_ILi48EEENS7_ILi256EEEEEELi256ENS_6half_tEfNS_4arch4Sm80ELb1ELb0ELb0ELb1ELb0ELb1ELb1ELb0EEENS1_21CollectiveEpilogueFwdINS6_IJS8_SA_S9_EEENS6_IJNS7_ILi1EEESI_SI_EEESC_SE_Li256ELb1ELb1ELb0ELb0EEENS1_19SingleTileSchedulerILb1ELb0ELb1ELi128EEEEEEEEEvNT_6ParamsE,"",@"SHT_CUDA_INFO"
	.sectionflags	@""
	.align	4


	//----- nvinfo : EIATTR_CUDA_API_VERSION
	.align		4
        /*0000*/ 	.byte	0x04, 0x37
        /*0002*/ 	.short	(.L_438 - .L_437)
.L_437:
        /*0004*/ 	.word	0x00000082


	//----- nvinfo : EIATTR_SW2861232_WAR
	.align		4
.L_438:
        /*0008*/ 	.byte	0x01, 0x35
	.zero		2


	//----- nvinfo : EIATTR_PARAM_CBANK
	.align		4
        /*000c*/ 	.byte	0x04, 0x0a
        /*000e*/ 	.short	(.L_440 - .L_439)
	.align		4
.L_439:
        /*0010*/ 	.word	index@(.nv.constant0._ZN7cutlass13device_kernelIN5flash19enable_sm80_to_sm89INS1_16FlashAttnFwdSm80INS1_25CollectiveMainloopFwdSm80ILi8ELi1ELb0EN4cute5tupleIJNS5_1CILi128EEENS7_ILi48EEENS7_ILi256EEEEEELi256ENS_6half_tEfNS_4arch4Sm80ELb1ELb0ELb0ELb1ELb0ELb1ELb1ELb0EEENS1_21CollectiveEpilogueFwdINS6_IJS8_SA_S9_EEENS6_IJNS7_ILi1EEESI_SI_EEESC_SE_Li256ELb1ELb1ELb0ELb0EEENS1_19SingleTileSchedulerILb1ELb0ELb1ELi128EEEEEEEEEvNT_6ParamsE)
        /*0014*/ 	.short	0x0160
        /*0016*/ 	.short	0x0418


	//----- nvinfo : EIATTR_CBANK_PARAM_SIZE
	.align		4
.L_440:
        /*0018*/ 	.byte	0x03, 0x19
        /*001a*/ 	.short	0x0418


	//----- nvinfo : EIATTR_KPARAM_INFO
	.align		4
        /*001c*/ 	.byte	0x04, 0x17
        /*001e*/ 	.short	(.L_442 - .L_441)
.L_441:
        /*0020*/ 	.word	0x00000000
        /*0024*/ 	.short	0x0000
        /*0026*/ 	.short	0x0000
        /*0028*/ 	.byte	0x00, 0xf0, 0x61, 0x10


	//----- nvinfo : EIATTR_MAXREG_COUNT
	.align		4
.L_442:
        /*002c*/ 	.byte	0x03, 0x1b
        /*002e*/ 	.short	0x00ff


	//----- nvinfo : EIATTR_NUM_BARRIERS
	.align		4
        /*0030*/ 	.byte	0x02, 0x4c
        /*0032*/ 	.byte	0x02
	.zero		1


	//----- nvinfo : EIATTR_MERCURY_ISA_VERSION
	.align		4
        /*0034*/ 	.byte	0x03, 0x5f
        /*0036*/ 	.short	0x0000


	//----- nvinfo : EIATTR_INT_WARP_WIDE_INSTR_OFFSETS
	.align		4
        /*0038*/ 	.byte	0x04, 0x31
        /*003a*/ 	.short	(.L_444 - .L_443)


	//   ....[0]....
.L_443:
        /*003c*/ 	.word	0x00015810


	//   ....[1]....
        /*0040*/ 	.word	0x00017af0


	//----- nvinfo : EIATTR_COOP_GROUP_MASK_REGIDS
	.align		4
.L_444:
        /*0044*/ 	.byte	0x04, 0x29
        /*0046*/ 	.short	(.L_446 - .L_445)


	//   ....[0]....
.L_445:
        /*0048*/ 	.word	0xffffffff


	//   ....[1]....
        /*004c*/ 	.word	0xffffffff


	//   ....[2]....
        /*0050*/ 	.word	0xffffffff


	//   ....[3]....
        /*0054*/ 	.word	0xffffffff


	//   ....[4]....
        /*0058*/ 	.word	0xffffffff


	//   ....[5]....
        /*005c*/ 	.word	0xffffffff


	//   ....[6]....
        /*0060*/ 	.word	0xffffffff


	//   ....[7]....
        /*0064*/ 	.word	0xffffffff


	//   ....[8]....
        /*0068*/ 	.word	0xffffffff


	//   ....[9]....
        /*006c*/ 	.word	0xffffffff


	//   ....[10]....
        /*0070*/ 	.word	0xffffffff


	//   ....[11]....
        /*0074*/ 	.word	0xffffffff


	//   ....[12]....
        /*0078*/ 	.word	0xffffffff


	//   ....[13]....
        /*007c*/ 	.word	0xffffffff


	//   ....[14]....
        /*0080*/ 	.word	0xffffffff


	//   ....[15]....
        /*0084*/ 	.word	0xffffffff


	//   ....[16]....
        /*0088*/ 	.word	0xffffffff


	//   ....[17]....
        /*008c*/ 	.word	0xffffffff


	//   ....[18]....
        /*0090*/ 	.word	0xffffffff


	//   ....[19]....
        /*0094*/ 	.word	0xffffffff


	//   ....[20]....
        /*0098*/ 	.word	0xffffffff


	//   ....[21]....
        /*009c*/ 	.word	0xffffffff


	//   ....[22]....
        /*00a0*/ 	.word	0xffffffff


	//   ....[23]....
        /*00a4*/ 	.word	0xffffffff


	//   ....[24]....
        /*00a8*/ 	.word	0xffffffff


	//   ....[25]....
        /*00ac*/ 	.word	0xffffffff


	//   ....[26]....
        /*00b0*/ 	.word	0xffffffff


	//   ....[27]....
        /*00b4*/ 	.word	0xffffffff


	//   ....[28]....
        /*00b8*/ 	.word	0xffffffff


	//   ....[29]....
        /*00bc*/ 	.word	0xffffffff


	//   ....[30]....
        /*00c0*/ 	.word	0xffffffff


	//   ....[31]....
        /*00c4*/ 	.word	0xffffffff


	//   ....[32]....
        /*00c8*/ 	.word	0xffffffff


	//   ....[33]....
        /*00cc*/ 	.word	0xffffffff


	//   ....[34]....
        /*00d0*/ 	.word	0xffffffff


	//   ....[35]....
        /*00d4*/ 	.word	0xffffffff


	//   ....[36]....
        /*00d8*/ 	.word	0xffffffff


	//   ....[37]....
        /*00dc*/ 	.word	0xffffffff


	//   ....[38]....
        /*00e0*/ 	.word	0xffffffff


	//   ....[39]....
        /*00e4*/ 	.word	0xffffffff


	//   ....[40]....
        /*00e8*/ 	.word	0xffffffff


	//   ....[41]....
        /*00ec*/ 	.word	0xffffffff


	//   ....[42]....
        /*00f0*/ 	.word	0xffffffff


	//   ....[43]....
        /*00f4*/ 	.word	0xffffffff


	//   ....[44]....
        /*00f8*/ 	.word	0xffffffff


	//   ....[45]....
        /*00fc*/ 	.word	0xffffffff


	//   ....[46]....
        /*0100*/ 	.word	0xffffffff


	//   ....[47]....
        /*0104*/ 	.word	0xffffffff


	//   ....[48]....
        /*0108*/ 	.word	0xffffffff


	//   ....[49]....
        /*010c*/ 	.word	0xffffffff


	//   ....[50]....
        /*0110*/ 	.word	0xffffffff


	//   ....[51]....
        /*0114*/ 	.word	0xffffffff


	//   ....[52]....
        /*0118*/ 	.word	0xffffffff


	//   ....[53]....
        /*011c*/ 	.word	0xffffffff


	//   ....[54]....
        /*0120*/ 	.word	0xffffffff


	//   ....[55]....
        /*0124*/ 	.word	0xffffffff


	//   ....[56]....
        /*0128*/ 	.word	0xffffffff


	//   ....[57]....
        /*012c*/ 	.word	0xffffffff


	//   ....[58]....
        /*0130*/ 	.word	0xffffffff


	//   ....[59]....
        /*0134*/ 	.word	0xffffffff


	//   ....[60]....
        /*0138*/ 	.word	0xffffffff


	//   ....[61]....
        /*013c*/ 	.word	0xffffffff


	//   ....[62]....
        /*0140*/ 	.word	0xffffffff


	//   ....[63]....
        /*0144*/ 	.word	0xffffffff


	//   ....[64]....
        /*0148*/ 	.word	0xffffffff


	//   ....[65]....
        /*014c*/ 	.word	0xffffffff


	//   ....[66]....
        /*0150*/ 	.word	0xffffffff


	//   ....[67]....
        /*0154*/ 	.word	0xffffffff


	//   ....[68]....
        /*0158*/ 	.word	0xffffffff


	//   ....[69]....
        /*015c*/ 	.word	0xffffffff


	//   ....[70]....
        /*0160*/ 	.word	0xffffffff


	//   ....[71]....
        /*0164*/ 	.word	0xffffffff


	//   ....[72]....
        /*0168*/ 	.word	0xffffffff


	//   ....[73]....
        /*016c*/ 	.word	0xffffffff


	//   ....[74]....
        /*0170*/ 	.word	0xffffffff


	//   ....[75]....
        /*0174*/ 	.word	0xffffffff


	//   ....[76]....
        /*0178*/ 	.word	0xffffffff


	//   ....[77]....
        /*017c*/ 	.word	0xffffffff


	//   ....[78]....
        /*0180*/ 	.word	0xffffffff


	//   ....[79]....
        /*0184*/ 	.word	0xffffffff


	//   ....[80]....
        /*0188*/ 	.word	0xffffffff


	//----- nvinfo : EIATTR_COOP_GROUP_INSTR_OFFSETS
	.align		4
.L_446:
        /*018c*/ 	.byte	0x04, 0x28
        /*018e*/ 	.short	(.L_448 - .L_447)


	//   ....[0]....
.L_447:
        /*0190*/ 	.word	0x00000070


	//   ....[1]....
        /*0194*/ 	.word	0x000080b0


	//   ....[2]....
        /*0198*/ 	.word	0x000080f0


	//   ....[3]....
        /*019c*/ 	.word	0x00008390


	//   ....[4]....
        /*01a0*/ 	.word	0x00008460


	//   ....[5]....
        /*01a4*/ 	.word	0x00008890


	//   ....[6]....
        /*01a8*/ 	.word	0x000088c0


	//   ....[7]....
        /*01ac*/ 	.word	0x00008ac0


	//   ....[8]....
        /*01b0*/ 	.word	0x00008b00


	//   ....[9]....
        /*01b4*/ 	.word	0x00009280


	//   ....[10]....
        /*01b8*/ 	.word	0x000092e0


	//   ....[11]....
        /*01bc*/ 	.word	0x00009300


	//   ....[12]....
        /*01c0*/ 	.word	0x00009310


	//   ....[13]....
        /*01c4*/ 	.word	0x000096e0


	//   ....[14]....
        /*01c8*/ 	.word	0x00009730


	//   ....[15]....
        /*01cc*/ 	.word	0x00009770


	//   ....[16]....
        /*01d0*/ 	.word	0x000097b0


	//   ....[17]....
        /*01d4*/ 	.word	0x00009af0


	//   ....[18]....
        /*01d8*/ 	.word	0x00009b90


	//   ....[19]....
        /*01dc*/ 	.word	0x00009c10


	//   ....[20]....
        /*01e0*/ 	.word	0x00009c80


	//   ....[21]....
        /*01e4*/ 	.word	0x0000a000


	//   ....[22]....
        /*01e8*/ 	.word	0x0000a0a0


	//   ....[23]....
        /*01ec*/ 	.word	0x0000a120


	//   ....[24]....
        /*01f0*/ 	.word	0x0000a190


	//   ....[25]....
        /*01f4*/ 	.word	0x0000d7b0


	//   ....[26]....
        /*01f8*/ 	.word	0x0000d7d0


	//   ....[27]....
        /*01fc*/ 	.word	0x0000d7f0


	//   ....[28]....
        /*0200*/ 	.word	0x0000d800


	//   ....[29]....
        /*0204*/ 	.word	0x0000da00


	//   ....[30]....
        /*0208*/ 	.word	0x0000daa0


	//   ....[31]....
        /*020c*/ 	.word	0x0000daf0


	//   ....[32]....
        /*0210*/ 	.word	0x0000db60


	//   ....[33]....
        /*0214*/ 	.word	0x0000de00


	//   ....[34]....
        /*0218*/ 	.word	0x0000dea0


	//   ....[35]....
        /*021c*/ 	.word	0x0000df20


	//   ....[36]....
        /*0220*/ 	.word	0x0000df90


	//   ....[37]....
        /*0224*/ 	.word	0x0000e220


	//   ....[38]....
        /*0228*/ 	.word	0x0000e2c0


	//   ....[39]....
        /*022c*/ 	.word	0x0000e310


	//   ....[40]....
        /*0230*/ 	.word	0x0000e380


	//   ....[41]....
        /*0234*/ 	.word	0x000132a0


	//   ....[42]....
        /*0238*/ 	.word	0x000132c0


	//   ....[43]....
        /*023c*/ 	.word	0x000138b0


	//   ....[44]....
        /*0240*/ 	.word	0x000138d0


	//   ....[45]....
        /*0244*/ 	.word	0x000138f0


	//   ....[46]....
        /*0248*/ 	.word	0x00013910


	//   ....[47]....
        /*024c*/ 	.word	0x00015ab0


	//   ....[48]....
        /*0250*/ 	.word	0x00015ac0


	//   ....[49]....
        /*0254*/ 	.word	0x00015f80


	//   ....[50]....
        /*0258*/ 	.word	0x00015fa0


	//   ....[51]....
        /*025c*/ 	.word	0x00015fc0


	//   ....[52]....
        /*0260*/ 	.word	0x00015fe0


	//   ....[53]....
        /*0264*/ 	.word	0x00018cb0


	//   ....[54]....
        /*0268*/ 	.word	0x00018cd0


	//   ....[55]....
        /*026c*/ 	.word	0x00018d10


	//   ....[56]....
        /*0270*/ 	.word	0x00018d20


	//   ....[57]....
        /*0274*/ 	.word	0x0001a3d0


	//   ....[58]....
        /*0278*/ 	.word	0x0001a400


	//   ....[59]....
        /*027c*/ 	.word	0x0001a450


	//   ....[60]....
        /*0280*/ 	.word	0x0001a460


	//   ....[61]....
        /*0284*/ 	.word	0x0001bf10


	//   ....[62]....
        /*0288*/ 	.word	0x0001bf60


	//   ....[63]....
        /*028c*/ 	.word	0x0001bf90


	//   ....[64]....
        /*0290*/ 	.word	0x0001bfc0


	//   ....[65]....
        /*0294*/ 	.word	0x0001c200


	//   ....[66]....
        /*0298*/ 	.word	0x0001c210


	//   ....[67]....
        /*029c*/ 	.word	0x0001c410


	//   ....[68]....
        /*02a0*/ 	.word	0x0001c440


	//   ....[69]....
        /*02a4*/ 	.word	0x0001c600


	//   ....[70]....
        /*02a8*/ 	.word	0x0001c630


	//   ....[71]....
        /*02ac*/ 	.word	0x0001c7f0


	//   ....[72]....
        /*02b0*/ 	.word	0x0001c810


	//   ....[73]....
        /*02b4*/ 	.word	0x0001d220


	//   ....[74]....
        /*02b8*/ 	.word	0x0001d240


	//   ....[75]....
        /*02bc*/ 	.word	0x0001d3d0


	//   ....[76]....
        /*02c0*/ 	.word	0x0001d400


	//   ....[77]....
        /*02c4*/ 	.word	0x0001d590


	//   ....[78]....
        /*02c8*/ 	.word	0x0001d5c0


	//   ....[79]....
        /*02cc*/ 	.word	0x0001d750


	//   ....[80]....
        /*02d0*/ 	.word	0x0001d770


	//----- nvinfo : EIATTR_EXIT_INSTR_OFFSETS
	.align		4
.L_448:
        /*02d4*/ 	.byte	0x04, 0x1c
        /*02d6*/ 	.short	(.L_450 - .L_449)


	//   ....[0]....
.L_449:
        /*02d8*/ 	.word	0x000003a0


	//   ....[1]....
        /*02dc*/ 	.word	0x0001c820


	//   ....[2]....
        /*02e0*/ 	.word	0x0001c960


	//   ....[3]....
        /*02e4*/ 	.word	0x0001c9c0


	//   ....[4]....
        /*02e8*/ 	.word	0x0001d780


	//   ....[5]....
        /*02ec*/ 	.word	0x0001d890


	//   ....[6]....
        /*02f0*/ 	.word	0x0001d8f0


	//----- nvinfo : EIATTR_CTAIDZ_USED
	.align		4
.L_450:
        /*02f4*/ 	.byte	0x01, 0x04
	.zero		2


	//----- nvinfo : EIATTR_MAX_THREADS
	.align		4
        /*02f8*/ 	.byte	0x04, 0x05
        /*02fa*/ 	.short	(.L_452 - .L_451)
.L_451:
        /*02fc*/ 	.word	0x00000100
        /*0300*/ 	.word	0x00000001
        /*0304*/ 	.word	0x00000001


	//----- nvinfo : EIATTR_CRS_STACK_SIZE
	.align		4
.L_452:
        /*0308*/ 	.byte	0x04, 0x1e
        /*030a*/ 	.short	(.L_454 - .L_453)
.L_453:
        /*030c*/ 	.word	0x00000000
.L_454:


//--------------------- .nv.callgraph             --------------------------
	.section	.nv.callgraph,"",@"SHT_CUDA_CALLGRAPH"
	.align	4
	.sectionentsize	8
	.align		4
        /*0000*/ 	.word	0x00000000
	.align		4
        /*0004*/ 	.word	0xffffffff
	.align		4
        /*0008*/ 	.word	0x00000000
	.align		4
        /*000c*/ 	.word	0xfffffffe
	.align		4
        /*0010*/ 	.word	0x00000000
	.align		4
        /*0014*/ 	.word	0xfffffffd
	.align		4
        /*0018*/ 	.word	0x00000000
	.align		4
        /*001c*/ 	.word	0xfffffffc


//--------------------- .nv.rel.action            --------------------------
	.section	.nv.rel.action,"",@"SHT_CUDA_RELOCINFO"
	.align	8
	.sectionentsize	8
        /*0000*/ 	.byte	0x73, 0x00, 0x00, 0x00, 0x00, 0x00, 0x00, 0x00, 0x00, 0x00, 0x00, 0x11, 0x25, 0x00, 0x05, 0x36


//--------------------- .nv.constant4             --------------------------
	.section	.nv.constant4,"a",@progbits
	.align	8
	.align		8
.nv.constant4:
        /*0000*/ 	.dword	_ZN66_INTERNAL_7fe396b5_30_flash_fwd_hdim256_fp16_sm80_cu_a6473388_32894cuda3std3__45__cpo5beginE
	.align		8
        /*0008*/ 	.dword	_ZN66_INTERNAL_7fe396b5_30_flash_fwd_hdim256_fp16_sm80_cu_a6473388_32894cuda3std3__45__cpo3endE
	.align		8
        /*0010*/ 	.dword	_ZN66_INTERNAL_7fe396b5_30_flash_fwd_hdim256_fp16_sm80_cu_a6473388_32894cuda3std3__45__cpo6cbeginE
	.align		8
        /*0018*/ 	.dword	_ZN66_INTERNAL_7fe396b5_30_flash_fwd_hdim256_fp16_sm80_cu_a6473388_32894cuda3std3__45__cpo4cendE
	.align		8
        /*0020*/ 	.dword	_ZN66_INTERNAL_7fe396b5_30_flash_fwd_hdim256_fp16_sm80_cu_a6473388_32894cuda3std3__468_GLOBAL__N__7fe396b5_30_flash_fwd_hdim256_fp16_sm80_cu_a6473388_32896ignoreE
	.align		8
        /*0028*/ 	.dword	_ZN66_INTERNAL_7fe396b5_30_flash_fwd_hdim256_fp16_sm80_cu_a6473388_32894cuda3std3__419piecewise_constructE
	.align		8
        /*0030*/ 	.dword	_ZN66_INTERNAL_7fe396b5_30_flash_fwd_hdim256_fp16_sm80_cu_a6473388_32894cuda3std3__48in_placeE
	.align		8
        /*0038*/ 	.dword	_ZN66_INTERNAL_7fe396b5_30_flash_fwd_hdim256_fp16_sm80_cu_a6473388_32894cuda3std6ranges3__45__cpo4swapE
	.align		8
        /*0040*/ 	.dword	_ZN66_INTERNAL_7fe396b5_30_flash_fwd_hdim256_fp16_sm80_cu_a6473388_32894cuda3std6ranges3__45__cpo9iter_moveE
	.align		8
        /*0048*/ 	.dword	_ZN66_INTERNAL_7fe396b5_30_flash_fwd_hdim256_fp16_sm80_cu_a6473388_32894cute7productE
	.align		8
        /*0050*/ 	.dword	_ZN66_INTERNAL_7fe396b5_30_flash_fwd_hdim256_fp16_sm80_cu_a6473388_32894cute1_E


//--------------------- .nv.constant0._ZN7cutlass13device_kernelIN5flash19enable_sm80_to_sm89INS1_16FlashAttnFwdSm80INS1_25CollectiveMainloopFwdSm80ILi8ELi1ELb1EN4cute5tupleIJNS5_1CILi128EEENS7_ILi64EEENS7_ILi256EEEEEELi256ENS_6half_tEfNS_4arch4Sm80ELb0ELb0ELb0ELb0ELb0ELb0ELb1ELb0EEENS1_21CollectiveEpilogueFwdINS6_IJS8_SA_S9_EEENS6_IJNS7_ILi1EEESI_SI_EEESC_SE_Li256ELb0ELb1ELb0ELb0EEENS1_19SingleTileSchedulerILb0ELb0ELb1ELi128EEEEEEEEEvNT_6ParamsE --------------------------
	.section	.nv.constant0._ZN7cutlass13device_kernelIN5flash19enable_sm80_to_sm89INS1_16FlashAttnFwdSm80INS1_25CollectiveMainloopFwdSm80ILi8ELi1ELb1EN4cute5tupleIJNS5_1CILi128EEENS7_ILi64EEENS7_ILi256EEEEEELi256ENS_6half_tEfNS_4arch4Sm80ELb0ELb0ELb0ELb0ELb0ELb0ELb1ELb0EEENS1_21CollectiveEpilogueFwdINS6_IJS8_SA_S9_EEENS6_IJNS7_ILi1EEESI_SI_EEESC_SE_Li256ELb0ELb1ELb0ELb0EEENS1_19SingleTileSchedulerILb0ELb0ELb1ELi128EEEEEEEEEvNT_6ParamsE,"a",@progbits
	.sectionflags	@""
	.align	4
.nv.constant0._ZN7cutlass13device_kernelIN5flash19enable_sm80_to_sm89INS1_16FlashAttnFwdSm80INS1_25CollectiveMainloopFwdSm80ILi8ELi1ELb1EN4cute5tupleIJNS5_1CILi128EEENS7_ILi64EEENS7_ILi256EEEEEELi256ENS_6half_tEfNS_4arch4Sm80ELb0ELb0ELb0ELb0ELb0ELb0ELb1ELb0EEENS1_21CollectiveEpilogueFwdINS6_IJS8_SA_S9_EEENS6_IJNS7_ILi1EEESI_SI_EEESC_SE_Li256ELb0ELb1ELb0ELb0EEENS1_19SingleTileSchedulerILb0ELb0ELb1ELi128EEEEEEEEEvNT_6ParamsE:
	.zero		1400


//--------------------- .nv.constant0._ZN7cutlass13device_kernelIN5flash19enable_sm80_to_sm89INS1_16FlashAttnFwdSm80INS1_25CollectiveMainloopFwdSm80ILi8ELi1ELb1EN4cute5tupleIJNS5_1CILi128EEENS7_ILi64EEENS7_ILi256EEEEEELi256ENS_6half_tEfNS_4arch4Sm80ELb0ELb0ELb0ELb1ELb0ELb0ELb1ELb0EEENS1_21CollectiveEpilogueFwdINS6_IJS8_SA_S9_EEENS6_IJNS7_ILi1EEESI_SI_EEESC_SE_Li256ELb1ELb1ELb0ELb0EEENS1_19SingleTileSchedulerILb1ELb0ELb1ELi128EEEEEEEEEvNT_6ParamsE --------------------------
	.section	.nv.constant0._ZN7cutlass13device_kernelIN5flash19enable_sm80_to_sm89INS1_16FlashAttnFwdSm80INS1_25CollectiveMainloopFwdSm80ILi8ELi1ELb1EN4cute5tupleIJNS5_1CILi128EEENS7_ILi64EEENS7_ILi256EEEEEELi256ENS_6half_tEfNS_4arch4Sm80ELb0ELb0ELb0ELb1ELb0ELb0ELb1ELb0EEENS1_21CollectiveEpilogueFwdINS6_IJS8_SA_S9_EEENS6_IJNS7_ILi1EEESI_SI_EEESC_SE_Li256ELb1ELb1ELb0ELb0EEENS1_19SingleTileSchedulerILb1ELb0ELb1ELi128EEEEEEEEEvNT_6ParamsE,"a",@progbits
	.sectionflags	@""
	.align	4
.nv.constant0._ZN7cutlass13device_kernelIN5flash19enable_sm80_to_sm89INS1_16FlashAttnFwdSm80INS1_25CollectiveMainloopFwdSm80ILi8ELi1ELb1EN4cute5tupleIJNS5_1CILi128EEENS7_ILi64EEENS7_ILi256EEEEEELi256ENS_6half_tEfNS_4arch4Sm80ELb0ELb0ELb0ELb1ELb0ELb0ELb1ELb0EEENS1_21CollectiveEpilogueFwdINS6_IJS8_SA_S9_EEENS6_IJNS7_ILi1EEESI_SI_EEESC_SE_Li256ELb1ELb1ELb0ELb0EEENS1_19SingleTileSchedulerILb1ELb0ELb1ELi128EEEEEEEEEvNT_6ParamsE:
	.zero		1400


//--------------------- .nv.constant0._ZN7cutlass13device_kernelIN5flash19enable_sm80_to_sm89INS1_16FlashAttnFwdSm80INS1_25CollectiveMainloopFwdSm80ILi8ELi1ELb0EN4cute5tupleIJNS5_1CILi128EEENS7_ILi32EEENS7_ILi256EEEEEELi256ENS_6half_tEfNS_4arch4Sm80ELb0ELb0ELb0ELb1ELb0ELb1ELb1ELb0EEENS1_21CollectiveEpilogueFwdINS6_IJS8_SA_S9_EEENS6_IJNS7_ILi1EEESI_SI_EEESC_SE_Li256ELb1ELb1ELb0ELb0EEENS1_19SingleTileSchedulerILb1ELb0ELb1ELi128EEEEEEEEEvNT_6ParamsE --------------------------
	.section	.nv.constant0._ZN7cutlass13device_kernelIN5flash19enable_sm80_to_sm89INS1_16FlashAttnFwdSm80INS1_25CollectiveMainloopFwdSm80ILi8ELi1ELb0EN4cute5tupleIJNS5_1CILi128EEENS7_ILi32EEENS7_ILi256EEEEEELi256ENS_6half_tEfNS_4arch4Sm80ELb0ELb0ELb0ELb1ELb0ELb1ELb1ELb0EEENS1_21CollectiveEpilogueFwdINS6_IJS8_SA_S9_EEENS6_IJNS7_ILi1EEESI_SI_EEESC_SE_Li256ELb1ELb1ELb0ELb0EEENS1_19SingleTileSchedulerILb1ELb0ELb1ELi128EEEEEEEEEvNT_6ParamsE,"a",@progbits
	.sectionflags	@""
	.align	4
.nv.constant0._ZN7cutlass13device_kernelIN5flash19enable_sm80_to_sm89INS1_16FlashAttnFwdSm80INS1_25CollectiveMainloopFwdSm80ILi8ELi1ELb0EN4cute5tupleIJNS5_1CILi128EEENS7_ILi32EEENS7_ILi256EEEEEELi256ENS_6half_tEfNS_4arch4Sm80ELb0ELb0ELb0ELb1ELb0ELb1ELb1ELb0EEENS1_21CollectiveEpilogueFwdINS6_IJS8_SA_S9_EEENS6_IJNS7_ILi1EEESI_SI_EEESC_SE_Li256ELb1ELb1ELb0ELb0EEENS1_19SingleTileSchedulerILb1ELb0ELb1ELi128EEEEEEEEEvNT_6ParamsE:
	.zero		1400


//--------------------- .nv.constant0._ZN7cutlass13device_kernelIN5flash19enable_sm80_to_sm89INS1_16FlashAttnFwdSm80INS1_25CollectiveMainloopFwdSm80ILi8ELi1ELb1EN4cute5tupleIJNS5_1CILi128EEENS7_ILi48EEENS7_ILi256EEEEEELi256ENS_6half_tEfNS_4arch4Sm80ELb0ELb1ELb0ELb0ELb0ELb0ELb1ELb0EEENS1_21CollectiveEpilogueFwdINS6_IJS8_SA_S9_EEENS6_IJNS7_ILi1EEESI_SI_EEESC_SE_Li256ELb0ELb1ELb0ELb0EEENS1_19SingleTileSchedulerILb0ELb0ELb1ELi128EEEEEEEEEvNT_6ParamsE --------------------------
	.section	.nv.constant0._ZN7cutlass13device_kernelIN5flash19enable_sm80_to_sm89INS1_16FlashAttnFwdSm80INS1_25CollectiveMainloopFwdSm80ILi8ELi1ELb1EN4cute5tupleIJNS5_1CILi128EEENS7_ILi48EEENS7_ILi256EEEEEELi256ENS_6half_tEfNS_4arch4Sm80ELb0ELb1ELb0ELb0ELb0ELb0ELb1ELb0EEENS1_21CollectiveEpilogueFwdINS6_IJS8_SA_S9_EEENS6_IJNS7_ILi1EEESI_SI_EEESC_SE_Li256ELb0ELb1ELb0ELb0EEENS1_19SingleTileSchedulerILb0ELb0ELb1ELi128EEEEEEEEEvNT_6ParamsE,"a",@progbits
	.sectionflags	@""
	.align	4
.nv.constant0._ZN7cutlass13device_kernelIN5flash19enable_sm80_to_sm89INS1_16FlashAttnFwdSm80INS1_25CollectiveMainloopFwdSm80ILi8ELi1ELb1EN4cute5tupleIJNS5_1CILi128EEENS7_ILi48EEENS7_ILi256EEEEEELi256ENS_6half_tEfNS_4arch4Sm80ELb0ELb1ELb0ELb0ELb0ELb0ELb1ELb0EEENS1_21CollectiveEpilogueFwdINS6_IJS8_SA_S9_EEENS6_IJNS7_ILi1EEESI_SI_EEESC_SE_Li256ELb0ELb1ELb0ELb0EEENS1_19SingleTileSchedulerILb0ELb0ELb1ELi128EEEEEEEEEvNT_6ParamsE:
	.zero		1400


//--------------------- .nv.constant0._ZN7cutlass13device_kernelIN5flash19enable_sm80_to_sm89INS1_16FlashAttnFwdSm80INS1_25CollectiveMainloopFwdSm80ILi8ELi1ELb1EN4cute5tupleIJNS5_1CILi128EEENS7_ILi48EEENS7_ILi256EEEEEELi256ENS_6half_tEfNS_4arch4Sm80ELb0ELb1ELb0ELb1ELb0ELb0ELb1ELb0EEENS1_21CollectiveEpilogueFwdINS6_IJS8_SA_S9_EEENS6_IJNS7_ILi1EEESI_SI_EEESC_SE_Li256ELb1ELb1ELb0ELb0EEENS1_19SingleTileSchedulerILb1ELb0ELb1ELi128EEEEEEEEEvNT_6ParamsE --------------------------
	.section	.nv.constant0._ZN7cutlass13device_kernelIN5flash19enable_sm80_to_sm89INS1_16FlashAttnFwdSm80INS1_25CollectiveMainloopFwdSm80ILi8ELi1ELb1EN4cute5tupleIJNS5_1CILi128EEENS7_ILi48EEENS7_ILi256EEEEEELi256ENS_6half_tEfNS_4arch4Sm80ELb0ELb1ELb0ELb1ELb0ELb0ELb1ELb0EEENS1_21CollectiveEpilogueFwdINS6_IJS8_SA_S9_EEENS6_IJNS7_ILi1EEESI_SI_EEESC_SE_Li256ELb1ELb1ELb0ELb0EEENS1_19SingleTileSchedulerILb1ELb0ELb1ELi128EEEEEEEEEvNT_6ParamsE,"a",@progbits
	.sectionflags	@""
	.align	4
.nv.constant0._ZN7cutlass13device_kernelIN5flash19enable_sm80_to_sm89INS1_16FlashAttnFwdSm80INS1_25CollectiveMainloopFwdSm80ILi8ELi1ELb1EN4cute5tupleIJNS5_1CILi128EEENS7_ILi48EEENS7_ILi256EEEEEELi256ENS_6half_tEfNS_4arch4Sm80ELb0ELb1ELb0ELb1ELb0ELb0ELb1ELb0EEENS1_21CollectiveEpilogueFwdINS6_IJS8_SA_S9_EEENS6_IJNS7_ILi1EEESI_SI_EEESC_SE_Li256ELb1ELb1ELb0ELb0EEENS1_19SingleTileSchedulerILb1ELb0ELb1ELi128EEEEEEEEEvNT_6ParamsE:
	.zero		1400


//--------------------- .nv.constant0._ZN7cutlass13device_kernelIN5flash19enable_sm80_to_sm89INS1_16FlashAttnFwdSm80INS1_25CollectiveMainloopFwdSm80ILi8ELi1ELb0EN4cute5tupleIJNS5_1CILi128EEENS7_ILi32EEENS7_ILi256EEEEEELi256ENS_6half_tEfNS_4arch4Sm80ELb0ELb1ELb0ELb1ELb0ELb1ELb1ELb0EEENS1_21CollectiveEpilogueFwdINS6_IJS8_SA_S9_EEENS6_IJNS7_ILi1EEESI_SI_EEESC_SE_Li256ELb1ELb1ELb0ELb0EEENS1_19SingleTileSchedulerILb1ELb0ELb1ELi128EEEEEEEEEvNT_6ParamsE --------------------------
	.section	.nv.constant0._ZN7cutlass13device_kernelIN5flash19enable_sm80_to_sm89INS1_16FlashAttnFwdSm80INS1_25CollectiveMainloopFwdSm80ILi8ELi1ELb0EN4cute5tupleIJNS5_1CILi128EEENS7_ILi32EEENS7_ILi256EEEEEELi256ENS_6half_tEfNS_4arch4Sm80ELb0ELb1ELb0ELb1ELb0ELb1ELb1ELb0EEENS1_21CollectiveEpilogueFwdINS6_IJS8_SA_S9_EEENS6_IJNS7_ILi1EEESI_SI_EEESC_SE_Li256ELb1ELb1ELb0ELb0EEENS1_19SingleTileSchedulerILb1ELb0ELb1ELi128EEEEEEEEEvNT_6ParamsE,"a",@progbits
	.sectionflags	@""
	.align	4
.nv.constant0._ZN7cutlass13device_kernelIN5flash19enable_sm80_to_sm89INS1_16FlashAttnFwdSm80INS1_25CollectiveMainloopFwdSm80ILi8ELi1ELb0EN4cute5tupleIJNS5_1CILi128EEENS7_ILi32EEENS7_ILi256EEEEEELi256ENS_6half_tEfNS_4arch4Sm80ELb0ELb1ELb0ELb1ELb0ELb1ELb1ELb0EEENS1_21CollectiveEpilogueFwdINS6_IJS8_SA_S9_EEENS6_IJNS7_ILi1EEESI_SI_EEESC_SE_Li256ELb1ELb1ELb0ELb0EEENS1_19SingleTileSchedulerILb1ELb0ELb1ELi128EEEEEEEEEvNT_6ParamsE:
	.zero		1400


//--------------------- .nv.constant0._ZN7cutlass13device_kernelIN5flash19enable_sm80_to_sm89INS1_16FlashAttnFwdSm80INS1_25CollectiveMainloopFwdSm80ILi8ELi1ELb1EN4cute5tupleIJNS5_1CILi128EEENS7_ILi64EEENS7_ILi256EEEEEELi256ENS_6half_tEfNS_4arch4Sm80ELb1ELb0ELb0ELb0ELb0ELb0ELb1ELb0EEENS1_21CollectiveEpilogueFwdINS6_IJS8_SA_S9_EEENS6_IJNS7_ILi1EEESI_SI_EEESC_SE_Li256ELb0ELb1ELb0ELb0EEENS1_30DynamicPersistentTileSchedulerILi256ELi256ELb0ELb1ELb0EEEEEEEEEvNT_6ParamsE --------------------------
	.section	.nv.constant0._ZN7cutlass13device_kernelIN5flash19enable_sm80_to_sm89INS1_16FlashAttnFwdSm80INS1_25CollectiveMainloopFwdSm80ILi8ELi1ELb1EN4cute5tupleIJNS5_1CILi128EEENS7_ILi64EEENS7_ILi256EEEEEELi256ENS_6half_tEfNS_4arch4Sm80ELb1ELb0ELb0ELb0ELb0ELb0ELb1ELb0EEENS1_21CollectiveEpilogueFwdINS6_IJS8_SA_S9_EEENS6_IJNS7_ILi1EEESI_SI_EEESC_SE_Li256ELb0ELb1ELb0ELb0EEENS1_30DynamicPersistentTileSchedulerILi256ELi256ELb0ELb1ELb0EEEEEEEEEvNT_6ParamsE,"a",@progbits
	.sectionflags	@""
	.align	4
.nv.constant0._ZN7cutlass13device_kernelIN5flash19enable_sm80_to_sm89INS1_16FlashAttnFwdSm80INS1_25CollectiveMainloopFwdSm80ILi8ELi1ELb1EN4cute5tupleIJNS5_1CILi128EEENS7_ILi64EEENS7_ILi256EEEEEELi256ENS_6half_tEfNS_4arch4Sm80ELb1ELb0ELb0ELb0ELb0ELb0ELb1ELb0EEENS1_21CollectiveEpilogueFwdINS6_IJS8_SA_S9_EEENS6_IJNS7_ILi1EEESI_SI_EEESC_SE_Li256ELb0ELb1ELb0ELb0EEENS1_30DynamicPersistentTileSchedulerILi256ELi256ELb0ELb1ELb0EEEEEEEEEvNT_6ParamsE:
	.zero		1416


//--------------------- .nv.constant0._ZN7cutlass13device_kernelIN5flash19enable_sm80_to_sm89INS1_16FlashAttnFwdSm80INS1_25CollectiveMainloopFwdSm80ILi8ELi1ELb1EN4cute5tupleIJNS5_1CILi128EEENS7_ILi64EEENS7_ILi256EEEEEELi256ENS_6half_tEfNS_4arch4Sm80ELb1ELb0ELb0ELb1ELb0ELb0ELb1ELb0EEENS1_21CollectiveEpilogueFwdINS6_IJS8_SA_S9_EEENS6_IJNS7_ILi1EEESI_SI_EEESC_SE_Li256ELb1ELb1ELb0ELb0EEENS1_19SingleTileSchedulerILb1ELb0ELb1ELi128EEEEEEEEEvNT_6ParamsE --------------------------
	.section	.nv.constant0._ZN7cutlass13device_kernelIN5flash19enable_sm80_to_sm89INS1_16FlashAttnFwdSm80INS1_25CollectiveMainloopFwdSm80ILi8ELi1ELb1EN4cute5tupleIJNS5_1CILi128EEENS7_ILi64EEENS7_ILi256EEEEEELi256ENS_6half_tEfNS_4arch4Sm80ELb1ELb0ELb0ELb1ELb0ELb0ELb1ELb0EEENS1_21CollectiveEpilogueFwdINS6_IJS8_SA_S9_EEENS6_IJNS7_ILi1EEESI_SI_EEESC_SE_Li256ELb1ELb1ELb0ELb0EEENS1_19SingleTileSchedulerILb1ELb0ELb1ELi128EEEEEEEEEvNT_6ParamsE,"a",@progbits
	.sectionflags	@""
	.align	4
.nv.constant0._ZN7cutlass13device_kernelIN5flash19enable_sm80_to_sm89INS1_16FlashAttnFwdSm80INS1_25CollectiveMainloopFwdSm80ILi8ELi1ELb1EN4cute5tupleIJNS5_1CILi128EEENS7_ILi64EEENS7_ILi256EEEEEELi256ENS_6half_tEfNS_4arch4Sm80ELb1ELb0ELb0ELb1ELb0ELb0ELb1ELb0EEENS1_21CollectiveEpilogueFwdINS6_IJS8_SA_S9_EEENS6_IJNS7_ILi1EEESI_SI_EEESC_SE_Li256ELb1ELb1ELb0ELb0EEENS1_19SingleTileSchedulerILb1ELb0ELb1ELi128EEEEEEEEEvNT_6ParamsE:
	.zero		1400


//--------------------- .nv.constant0._ZN7cutlass13device_kernelIN5flash19enable_sm80_to_sm89INS1_16FlashAttnFwdSm80INS1_25CollectiveMainloopFwdSm80ILi8ELi1ELb0EN4cute5tupleIJNS5_1CILi128EEENS7_ILi32EEENS7_ILi256EEEEEELi256ENS_6half_tEfNS_4arch4Sm80ELb1ELb0ELb0ELb1ELb0ELb1ELb1ELb0EEENS1_21CollectiveEpilogueFwdINS6_IJS8_SA_S9_EEENS6_IJNS7_ILi1EEESI_SI_EEESC_SE_Li256ELb1ELb1ELb0ELb0EEENS1_19SingleTileSchedulerILb1ELb0ELb1ELi128EEEEEEEEEvNT_6ParamsE --------------------------
	.section	.nv.constant0._ZN7cutlass13device_kernelIN5flash19enable_sm80_to_sm89INS1_16FlashAttnFwdSm80INS1_25CollectiveMainloopFwdSm80ILi8ELi1ELb0EN4cute5tupleIJNS5_1CILi128EEENS7_ILi32EEENS7_ILi256EEEEEELi256ENS_6half_tEfNS_4arch4Sm80ELb1ELb0ELb0ELb1ELb0ELb1ELb1ELb0EEENS1_21CollectiveEpilogueFwdINS6_IJS8_SA_S9_EEENS6_IJNS7_ILi1EEESI_SI_EEESC_SE_Li256ELb1ELb1ELb0ELb0EEENS1_19SingleTileSchedulerILb1ELb0ELb1ELi128EEEEEEEEEvNT_6ParamsE,"a",@progbits
	.sectionflags	@""
	.align	4
.nv.constant0._ZN7cutlass13device_kernelIN5flash19enable_sm80_to_sm89INS1_16FlashAttnFwdSm80INS1_25CollectiveMainloopFwdSm80ILi8ELi1ELb0EN4cute5tupleIJNS5_1CILi128EEENS7_ILi32EEENS7_ILi256EEEEEELi256ENS_6half_tEfNS_4arch4Sm80ELb1ELb0ELb0ELb1ELb0ELb1ELb1ELb0EEENS1_21CollectiveEpilogueFwdINS6_IJS8_SA_S9_EEENS6_IJNS7_ILi1EEESI_SI_EEESC_SE_Li256ELb1ELb1ELb0ELb0EEENS1_19SingleTileSchedulerILb1ELb0ELb1ELi128EEEEEEEEEvNT_6ParamsE:
	.zero		1400


//--------------------- .nv.constant0._ZN7cutlass13device_kernelIN5flash19enable_sm80_to_sm89INS1_16FlashAttnFwdSm80INS1_25CollectiveMainloopFwdSm80ILi8ELi1ELb0EN4cute5tupleIJNS5_1CILi128EEENS7_ILi96EEENS7_ILi256EEEEEELi256ENS_6half_tEfNS_4arch4Sm80ELb0ELb0ELb0ELb0ELb0ELb0ELb1ELb0EEENS1_21CollectiveEpilogueFwdINS6_IJS8_SA_S9_EEENS6_IJNS7_ILi1EEESI_SI_EEESC_SE_Li256ELb0ELb1ELb0ELb0EEENS1_19SingleTileSchedulerILb0ELb0ELb1ELi128EEEEEEEEEvNT_6ParamsE --------------------------
	.section	.nv.constant0._ZN7cutlass13device_kernelIN5flash19enable_sm80_to_sm89INS1_16FlashAttnFwdSm80INS1_25CollectiveMainloopFwdSm80ILi8ELi1ELb0EN4cute5tupleIJNS5_1CILi128EEENS7_ILi96EEENS7_ILi256EEEEEELi256ENS_6half_tEfNS_4arch4Sm80ELb0ELb0ELb0ELb0ELb0ELb0ELb1ELb0EEENS1_21CollectiveEpilogueFwdINS6_IJS8_SA_S9_EEENS6_IJNS7_ILi1EEESI_SI_EEESC_SE_Li256ELb0ELb1ELb0ELb0EEENS1_19SingleTileSchedulerILb0ELb0ELb1ELi128EEEEEEEEEvNT_6ParamsE,"a",@progbits
	.sectionflags	@""
	.align	4
.nv.constant0._ZN7cutlass13device_kernelIN5flash19enable_sm80_to_sm89INS1_16FlashAttnFwdSm80INS1_25CollectiveMainloopFwdSm80ILi8ELi1ELb0EN4cute5tupleIJNS5_1CILi128EEENS7_ILi96EEENS7_ILi256EEEEEELi256ENS_6half_tEfNS_4arch4Sm80ELb0ELb0ELb0ELb0ELb0ELb0ELb1ELb0EEENS1_21CollectiveEpilogueFwdINS6_IJS8_SA_S9_EEENS6_IJNS7_ILi1EEESI_SI_EEESC_SE_Li256ELb0ELb1ELb0ELb0EEENS1_19SingleTileSchedulerILb0ELb0ELb1ELi128EEEEEEEEEvNT_6ParamsE:
	.zero		1400


//--------------------- .nv.constant0._ZN7cutlass13device_kernelIN5flash19enable_sm80_to_sm89INS1_16FlashAttnFwdSm80INS1_25CollectiveMainloopFwdSm80ILi8ELi1ELb0EN4cute5tupleIJNS5_1CILi128EEENS7_ILi96EEENS7_ILi256EEEEEELi256ENS_6half_tEfNS_4arch4Sm80ELb0ELb0ELb0ELb1ELb0ELb0ELb1ELb0EEENS1_21CollectiveEpilogueFwdINS6_IJS8_SA_S9_EEENS6_IJNS7_ILi1EEESI_SI_EEESC_SE_Li256ELb1ELb1ELb0ELb0EEENS1_19SingleTileSchedulerILb1ELb0ELb1ELi128EEEEEEEEEvNT_6ParamsE --------------------------
	.section	.nv.constant0._ZN7cutlass13device_kernelIN5flash19enable_sm80_to_sm89INS1_16FlashAttnFwdSm80INS1_25CollectiveMainloopFwdSm80ILi8ELi1ELb0EN4cute5tupleIJNS5_1CILi128EEENS7_ILi96EEENS7_ILi256EEEEEELi256ENS_6half_tEfNS_4arch4Sm80ELb0ELb0ELb0ELb1ELb0ELb0ELb1ELb0EEENS1_21CollectiveEpilogueFwdINS6_IJS8_SA_S9_EEENS6_IJNS7_ILi1EEESI_SI_EEESC_SE_Li256ELb1ELb1ELb0ELb0EEENS1_19SingleTileSchedulerILb1ELb0ELb1ELi128EEEEEEEEEvNT_6ParamsE,"a",@progbits
	.sectionflags	@""
	.align	4
.nv.constant0._ZN7cutlass13device_kernelIN5flash19enable_sm80_to_sm89INS1_16FlashAttnFwdSm80INS1_25CollectiveMainloopFwdSm80ILi8ELi1ELb0EN4cute5tupleIJNS5_1CILi128EEENS7_ILi96EEENS7_ILi256EEEEEELi256ENS_6half_tEfNS_4arch4Sm80ELb0ELb0ELb0ELb1ELb0ELb0ELb1ELb0EEENS1_21CollectiveEpilogueFwdINS6_IJS8_SA_S9_EEENS6_IJNS7_ILi1EEESI_SI_EEESC_SE_Li256ELb1ELb1ELb0ELb0EEENS1_19SingleTileSchedulerILb1ELb0ELb1ELi128EEEEEEEEEvNT_6ParamsE:
	.zero		1400


//--------------------- .nv.constant0._ZN7cutlass13device_kernelIN5flash19enable_sm80_to_sm89INS1_16FlashAttnFwdSm80INS1_25CollectiveMainloopFwdSm80ILi8ELi1ELb0EN4cute5tupleIJNS5_1CILi128EEENS7_ILi48EEENS7_ILi256EEEEEELi256ENS_6half_tEfNS_4arch4Sm80ELb0ELb0ELb0ELb1ELb0ELb1ELb1ELb0EEENS1_21CollectiveEpilogueFwdINS6_IJS8_SA_S9_EEENS6_IJNS7_ILi1EEESI_SI_EEESC_SE_Li256ELb1ELb1ELb0ELb0EEENS1_19SingleTileSchedulerILb1ELb0ELb1ELi128EEEEEEEEEvNT_6ParamsE --------------------------
	.section	.nv.constant0._ZN7cutlass13device_kernelIN5flash19enable_sm80_to_sm89INS1_16FlashAttnFwdSm80INS1_25CollectiveMainloopFwdSm80ILi8ELi1ELb0EN4cute5tupleIJNS5_1CILi128EEENS7_ILi48EEENS7_ILi256EEEEEELi256ENS_6half_tEfNS_4arch4Sm80ELb0ELb0ELb0ELb1ELb0ELb1ELb1ELb0EEENS1_21CollectiveEpilogueFwdINS6_IJS8_SA_S9_EEENS6_IJNS7_ILi1EEESI_SI_EEESC_SE_Li256ELb1ELb1ELb0ELb0EEENS1_19SingleTileSchedulerILb1ELb0ELb1ELi128EEEEEEEEEvNT_6ParamsE,"a",@progbits
	.sectionflags	@""
	.align	4
.nv.constant0._ZN7cutlass13device_kernelIN5flash19enable_sm80_to_sm89INS1_16FlashAttnFwdSm80INS1_25CollectiveMainloopFwdSm80ILi8ELi1ELb0EN4cute5tupleIJNS5_1CILi128EEENS7_ILi48EEENS7_ILi256EEEEEELi256ENS_6half_tEfNS_4arch4Sm80ELb0ELb0ELb0ELb1ELb0ELb1ELb1ELb0EEENS1_21CollectiveEpilogueFwdINS6_IJS8_SA_S9_EEENS6_IJNS7_ILi1EEESI_SI_EEESC_SE_Li256ELb1ELb1ELb0ELb0EEENS1_19SingleTileSchedulerILb1ELb0ELb1ELi128EEEEEEEEEvNT_6ParamsE:
	.zero		1400


//--------------------- .nv.constant0._ZN7cutlass13device_kernelIN5flash19enable_sm80_to_sm89INS1_16FlashAttnFwdSm80INS1_25CollectiveMainloopFwdSm80ILi8ELi1ELb0EN4cute5tupleIJNS5_1CILi128EEENS7_ILi64EEENS7_ILi256EEEEEELi256ENS_6half_tEfNS_4arch4Sm80ELb0ELb1ELb0ELb0ELb0ELb0ELb1ELb0EEENS1_21CollectiveEpilogueFwdINS6_IJS8_SA_S9_EEENS6_IJNS7_ILi1EEESI_SI_EEESC_SE_Li256ELb0ELb1ELb0ELb0EEENS1_19SingleTileSchedulerILb0ELb0ELb1ELi128EEEEEEEEEvNT_6ParamsE --------------------------
	.section	.nv.constant0._ZN7cutlass13device_kernelIN5flash19enable_sm80_to_sm89INS1_16FlashAttnFwdSm80INS1_25CollectiveMainloopFwdSm80ILi8ELi1ELb0EN4cute5tupleIJNS5_1CILi128EEENS7_ILi64EEENS7_ILi256EEEEEELi256ENS_6half_tEfNS_4arch4Sm80ELb0ELb1ELb0ELb0ELb0ELb0ELb1ELb0EEENS1_21CollectiveEpilogueFwdINS6_IJS8_SA_S9_EEENS6_IJNS7_ILi1EEESI_SI_EEESC_SE_Li256ELb0ELb1ELb0ELb0EEENS1_19SingleTileSchedulerILb0ELb0ELb1ELi128EEEEEEEEEvNT_6ParamsE,"a",@progbits
	.sectionflags	@""
	.align	4
.nv.constant0._ZN7cutlass13device_kernelIN5flash19enable_sm80_to_sm89INS1_16FlashAttnFwdSm80INS1_25CollectiveMainloopFwdSm80ILi8ELi1ELb0EN4cute5tupleIJNS5_1CILi128EEENS7_ILi64EEENS7_ILi256EEEEEELi256ENS_6half_tEfNS_4arch4Sm80ELb0ELb1ELb0ELb0ELb0ELb0ELb1ELb0EEENS1_21CollectiveEpilogueFwdINS6_IJS8_SA_S9_EEENS6_IJNS7_ILi1EEESI_SI_EEESC_SE_Li256ELb0ELb1ELb0ELb0EEENS1_19SingleTileSchedulerILb0ELb0ELb1ELi128EEEEEEEEEvNT_6ParamsE:
	.zero		1400


//--------------------- .nv.constant0._ZN7cutlass13device_kernelIN5flash19enable_sm80_to_sm89INS1_16FlashAttnFwdSm80INS1_25CollectiveMainloopFwdSm80ILi8ELi1ELb0EN4cute5tupleIJNS5_1CILi128EEENS7_ILi64EEENS7_ILi256EEEEEELi256ENS_6half_tEfNS_4arch4Sm80ELb0ELb1ELb0ELb1ELb0ELb0ELb1ELb0EEENS1_21CollectiveEpilogueFwdINS6_IJS8_SA_S9_EEENS6_IJNS7_ILi1EEESI_SI_EEESC_SE_Li256ELb1ELb1ELb0ELb0EEENS1_19SingleTileSchedulerILb1ELb0ELb1ELi128EEEEEEEEEvNT_6ParamsE --------------------------
	.section	.nv.constant0._ZN7cutlass13device_kernelIN5flash19enable_sm80_to_sm89INS1_16FlashAttnFwdSm80INS1_25CollectiveMainloopFwdSm80ILi8ELi1ELb0EN4cute5tupleIJNS5_1CILi128EEENS7_ILi64EEENS7_ILi256EEEEEELi256ENS_6half_tEfNS_4arch4Sm80ELb0ELb1ELb0ELb1ELb0ELb0ELb1ELb0EEENS1_21CollectiveEpilogueFwdINS6_IJS8_SA_S9_EEENS6_IJNS7_ILi1EEESI_SI_EEESC_SE_Li256ELb1ELb1ELb0ELb0EEENS1_19SingleTileSchedulerILb1ELb0ELb1ELi128EEEEEEEEEvNT_6ParamsE,"a",@progbits
	.sectionflags	@""
	.align	4
.nv.constant0._ZN7cutlass13device_kernelIN5flash19enable_sm80_to_sm89INS1_16FlashAttnFwdSm80INS1_25CollectiveMainloopFwdSm80ILi8ELi1ELb0EN4cute5tupleIJNS5_1CILi128EEENS7_ILi64EEENS7_ILi256EEEEEELi256ENS_6half_tEfNS_4arch4Sm80ELb0ELb1ELb0ELb1ELb0ELb0ELb1ELb0EEENS1_21CollectiveEpilogueFwdINS6_IJS8_SA_S9_EEENS6_IJNS7_ILi1EEESI_SI_EEESC_SE_Li256ELb1ELb1ELb0ELb0EEENS1_19SingleTileSchedulerILb1ELb0ELb1ELi128EEEEEEEEEvNT_6ParamsE:
	.zero		1400


//--------------------- .nv.constant0._ZN7cutlass13device_kernelIN5flash19enable_sm80_to_sm89INS1_16FlashAttnFwdSm80INS1_25CollectiveMainloopFwdSm80ILi8ELi1ELb0EN4cute5tupleIJNS5_1CILi128EEENS7_ILi48EEENS7_ILi256EEEEEELi256ENS_6half_tEfNS_4arch4Sm80ELb0ELb1ELb0ELb1ELb0ELb1ELb1ELb0EEENS1_21CollectiveEpilogueFwdINS6_IJS8_SA_S9_EEENS6_IJNS7_ILi1EEESI_SI_EEESC_SE_Li256ELb1ELb1ELb0ELb0EEENS1_19SingleTileSchedulerILb1ELb0ELb1ELi128EEEEEEEEEvNT_6ParamsE --------------------------
	.section	.nv.constant0._ZN7cutlass13device_kernelIN5flash19enable_sm80_to_sm89INS1_16FlashAttnFwdSm80INS1_25CollectiveMainloopFwdSm80ILi8ELi1ELb0EN4cute5tupleIJNS5_1CILi128EEENS7_ILi48EEENS7_ILi256EEEEEELi256ENS_6half_tEfNS_4arch4Sm80ELb0ELb1ELb0ELb1ELb0ELb1ELb1ELb0EEENS1_21CollectiveEpilogueFwdINS6_IJS8_SA_S9_EEENS6_IJNS7_ILi1EEESI_SI_EEESC_SE_Li256ELb1ELb1ELb0ELb0EEENS1_19SingleTileSchedulerILb1ELb0ELb1ELi128EEEEEEEEEvNT_6ParamsE,"a",@progbits
	.sectionflags	@""
	.align	4
.nv.constant0._ZN7cutlass13device_kernelIN5flash19enable_sm80_to_sm89INS1_16FlashAttnFwdSm80INS1_25CollectiveMainloopFwdSm80ILi8ELi1ELb0EN4cute5tupleIJNS5_1CILi128EEENS7_ILi48EEENS7_ILi256EEEEEELi256ENS_6half_tEfNS_4arch4Sm80ELb0ELb1ELb0ELb1ELb0ELb1ELb1ELb0EEENS1_21CollectiveEpilogueFwdINS6_IJS8_SA_S9_EEENS6_IJNS7_ILi1EEESI_SI_EEESC_SE_Li256ELb1ELb1ELb0ELb0EEENS1_19SingleTileSchedulerILb1ELb0ELb1ELi128EEEEEEEEEvNT_6ParamsE:
	.zero		1400


//--------------------- .nv.constant0._ZN7cutlass13device_kernelIN5flash19enable_sm80_to_sm89INS1_16FlashAttnFwdSm80INS1_25CollectiveMainloopFwdSm80ILi8ELi1ELb0EN4cute5tupleIJNS5_1CILi128EEENS7_ILi96EEENS7_ILi256EEEEEELi256ENS_6half_tEfNS_4arch4Sm80ELb1ELb0ELb0ELb0ELb0ELb0ELb1ELb0EEENS1_21CollectiveEpilogueFwdINS6_IJS8_SA_S9_EEENS6_IJNS7_ILi1EEESI_SI_EEESC_SE_Li256ELb0ELb1ELb0ELb0EEENS1_30DynamicPersistentTileSchedulerILi256ELi256ELb0ELb1ELb0EEEEEEEEEvNT_6ParamsE --------------------------
	.section	.nv.constant0._ZN7cutlass13device_kernelIN5flash19enable_sm80_to_sm89INS1_16FlashAttnFwdSm80INS1_25CollectiveMainloopFwdSm80ILi8ELi1ELb0EN4cute5tupleIJNS5_1CILi128EEENS7_ILi96EEENS7_ILi256EEEEEELi256ENS_6half_tEfNS_4arch4Sm80ELb1ELb0ELb0ELb0ELb0ELb0ELb1ELb0EEENS1_21CollectiveEpilogueFwdINS6_IJS8_SA_S9_EEENS6_IJNS7_ILi1EEESI_SI_EEESC_SE_Li256ELb0ELb1ELb0ELb0EEENS1_30DynamicPersistentTileSchedulerILi256ELi256ELb0ELb1ELb0EEEEEEEEEvNT_6ParamsE,"a",@progbits
	.sectionflags	@""
	.align	4
.nv.constant0._ZN7cutlass13device_kernelIN5flash19enable_sm80_to_sm89INS1_16FlashAttnFwdSm80INS1_25CollectiveMainloopFwdSm80ILi8ELi1ELb0EN4cute5tupleIJNS5_1CILi128EEENS7_ILi96EEENS7_ILi256EEEEEELi256ENS_6half_tEfNS_4arch4Sm80ELb1ELb0ELb0ELb0ELb0ELb0ELb1ELb0EEENS1_21CollectiveEpilogueFwdINS6_IJS8_SA_S9_EEENS6_IJNS7_ILi1EEESI_SI_EEESC_SE_Li256ELb0ELb1ELb0ELb0EEENS1_30DynamicPersistentTileSchedulerILi256ELi256ELb0ELb1ELb0EEEEEEEEEvNT_6ParamsE:
	.zero		1416


//--------------------- .nv.constant0._ZN7cutlass13device_kernelIN5flash19enable_sm80_to_sm89INS1_16FlashAttnFwdSm80INS1_25CollectiveMainloopFwdSm80ILi8ELi1ELb0EN4cute5tupleIJNS5_1CILi128EEENS7_ILi96EEENS7_ILi256EEEEEELi256ENS_6half_tEfNS_4arch4Sm80ELb1ELb0ELb0ELb1ELb0ELb0ELb1ELb0EEENS1_21CollectiveEpilogueFwdINS6_IJS8_SA_S9_EEENS6_IJNS7_ILi1EEESI_SI_EEESC_SE_Li256ELb1ELb1ELb0ELb0EEENS1_19SingleTileSchedulerILb1ELb0ELb1ELi128EEEEEEEEEvNT_6ParamsE --------------------------
	.section	.nv.constant0._ZN7cutlass13device_kernelIN5flash19enable_sm80_to_sm89INS1_16FlashAttnFwdSm80INS1_25CollectiveMainloopFwdSm80ILi8ELi1ELb0EN4cute5tupleIJNS5_1CILi128EEENS7_ILi96EEENS7_ILi256EEEEEELi256ENS_6half_tEfNS_4arch4Sm80ELb1ELb0ELb0ELb1ELb0ELb0ELb1ELb0EEENS1_21CollectiveEpilogueFwdINS6_IJS8_SA_S9_EEENS6_IJNS7_ILi1EEESI_SI_EEESC_SE_Li256ELb1ELb1ELb0ELb0EEENS1_19SingleTileSchedulerILb1ELb0ELb1ELi128EEEEEEEEEvNT_6ParamsE,"a",@progbits
	.sectionflags	@""
	.align	4
.nv.constant0._ZN7cutlass13device_kernelIN5flash19enable_sm80_to_sm89INS1_16FlashAttnFwdSm80INS1_25CollectiveMainloopFwdSm80ILi8ELi1ELb0EN4cute5tupleIJNS5_1CILi128EEENS7_ILi96EEENS7_ILi256EEEEEELi256ENS_6half_tEfNS_4arch4Sm80ELb1ELb0ELb0ELb1ELb0ELb0ELb1ELb0EEENS1_21CollectiveEpilogueFwdINS6_IJS8_SA_S9_EEENS6_IJNS7_ILi1EEESI_SI_EEESC_SE_Li256ELb1ELb1ELb0ELb0EEENS1_19SingleTileSchedulerILb1ELb0ELb1ELi128EEEEEEEEEvNT_6ParamsE:
	.zero		1400


//--------------------- .nv.constant0._ZN7cutlass13device_kernelIN5flash19enable_sm80_to_sm89INS1_16FlashAttnFwdSm80INS1_25CollectiveMainloopFwdSm80ILi8ELi1ELb0EN4cute5tupleIJNS5_1CILi128EEENS7_ILi48EEENS7_ILi256EEEEEELi256ENS_6half_tEfNS_4arch4Sm80ELb1ELb0ELb0ELb1ELb0ELb1ELb1ELb0EEENS1_21CollectiveEpilogueFwdINS6_IJS8_SA_S9_EEENS6_IJNS7_ILi1EEESI_SI_EEESC_SE_Li256ELb1ELb1ELb0ELb0EEENS1_19SingleTileSchedulerILb1ELb0ELb1ELi128EEEEEEEEEvNT_6ParamsE --------------------------
	.section	.nv.constant0._ZN7cutlass13device_kernelIN5flash19enable_sm80_to_sm89INS1_16FlashAttnFwdSm80INS1_25CollectiveMainloopFwdSm80ILi8ELi1ELb0EN4cute5tupleIJNS5_1CILi128EEENS7_ILi48EEENS7_ILi256EEEEEELi256ENS_6half_tEfNS_4arch4Sm80ELb1ELb0ELb0ELb1ELb0ELb1ELb1ELb0EEENS1_21CollectiveEpilogueFwdINS6_IJS8_SA_S9_EEENS6_IJNS7_ILi1EEESI_SI_EEESC_SE_Li256ELb1ELb1ELb0ELb0EEENS1_19SingleTileSchedulerILb1ELb0ELb1ELi128EEEEEEEEEvNT_6ParamsE,"a",@progbits
	.sectionflags	@""
	.align	4
.nv.constant0._ZN7cutlass13device_kernelIN5flash19enable_sm80_to_sm89INS1_16FlashAttnFwdSm80INS1_25CollectiveMainloopFwdSm80ILi8ELi1ELb0EN4cute5tupleIJNS5_1CILi128EEENS7_ILi48EEENS7_ILi256EEEEEELi256ENS_6half_tEfNS_4arch4Sm80ELb1ELb0ELb0ELb1ELb0ELb1ELb1ELb0EEENS1_21CollectiveEpilogueFwdINS6_IJS8_SA_S9_EEENS6_IJNS7_ILi1EEESI_SI_EEESC_SE_Li256ELb1ELb1ELb0ELb0EEENS1_19SingleTileSchedulerILb1ELb0ELb1ELi128EEEEEEEEEvNT_6ParamsE:
	.zero		1400


//--------------------- .text._ZN7cutlass13device_kernelIN5flash19enable_sm80_to_sm89INS1_16FlashAttnFwdSm80INS1_25CollectiveMainloopFwdSm80ILi8ELi1ELb1EN4cute5tupleIJNS5_1CILi128EEENS7_ILi64EEENS7_ILi256EEEEEELi256ENS_6half_tEfNS_4arch4Sm80ELb0ELb0ELb0ELb0ELb0ELb0ELb1ELb0EEENS1_21CollectiveEpilogueFwdINS6_IJS8_SA_S9_EEENS6_IJNS7_ILi1EEESI_SI_EEESC_SE_Li256ELb0ELb1ELb0ELb0EEENS1_19SingleTileSchedulerILb0ELb0ELb1ELi128EEEEEEEEEvNT_6ParamsE --------------------------
	.section	.text._ZN7cutlass13device_kernelIN5flash19enable_sm80_to_sm89INS1_16FlashAttnFwdSm80INS1_25CollectiveMainloopFwdSm80ILi8ELi1ELb1EN4cute5tupleIJNS5_1CILi128EEENS7_ILi64EEENS7_ILi256EEEEEELi256ENS_6half_tEfNS_4arch4Sm80ELb0ELb0ELb0ELb0ELb0ELb0ELb1ELb0EEENS1_21CollectiveEpilogueFwdINS6_IJS8_SA_S9_EEENS6_IJNS7_ILi1EEESI_SI_EEESC_SE_Li256ELb0ELb1ELb0ELb0EEENS1_19SingleTileSchedulerILb0ELb0ELb1ELi128EEEEEEEEEvNT_6ParamsE,"ax",@progbits
	.sectioninfo	@"SHI_REGISTERS=255"
	.align	128
.text._ZN7cutlass13device_kernelIN5flash19enable_sm80_to_sm89INS1_16FlashAttnFwdSm80INS1_25CollectiveMainloopFwdSm80ILi8ELi1ELb1EN4cute5tupleIJNS5_1CILi128EEENS7_ILi64EEENS7_ILi256EEEEEELi256ENS_6half_tEfNS_4arch4Sm80ELb0ELb0ELb0ELb0ELb0ELb0ELb1ELb0EEENS1_21CollectiveEpilogueFwdINS6_IJS8_SA_S9_EEENS6_IJNS7_ILi1EEESI_SI_EEESC_SE_Li256ELb0ELb1ELb0ELb0EEENS1_19SingleTileSchedulerILb0ELb0ELb1ELi128EEEEEEEEEvNT_6ParamsE:
        .type           _ZN7cutlass13device_kernelIN5flash19enable_sm80_to_sm89INS1_16FlashAttnFwdSm80INS1_25CollectiveMainloopFwdSm80ILi8ELi1ELb1EN4cute5tupleIJNS5_1CILi128EEENS7_ILi64EEENS7_ILi256EEEEEELi256ENS_6half_tEfNS_4arch4Sm80ELb0ELb0ELb0ELb0ELb0ELb0ELb1ELb0EEENS1_21CollectiveEpilogueFwdINS6_IJS8_SA_S9_EEENS6_IJNS7_ILi1EEESI_SI_EEESC_SE_Li256ELb0ELb1ELb0ELb0EEENS1_19SingleTileSchedulerILb0ELb0ELb1ELi128EEEEEEEEEvNT_6ParamsE,@function
        .size           _ZN7cutlass13device_kernelIN5flash19enable_sm80_to_sm89INS1_16FlashAttnFwdSm80INS1_25CollectiveMainloopFwdSm80ILi8ELi1ELb1EN4cute5tupleIJNS5_1CILi128EEENS7_ILi64EEENS7_ILi256EEEEEELi256ENS_6half_tEfNS_4arch4Sm80ELb0ELb0ELb0ELb0ELb0ELb0ELb1ELb0EEENS1_21CollectiveEpilogueFwdINS6_IJS8_SA_S9_EEENS6_IJNS7_ILi1EEESI_SI_EEESC_SE_Li256ELb0ELb1ELb0ELb0EEENS1_19SingleTileSchedulerILb0ELb0ELb1ELi128EEEEEEEEEvNT_6ParamsE,(.L_x_1461 - _ZN7cutlass13device_kernelIN5flash19enable_sm80_to_sm89INS1_16FlashAttnFwdSm80INS1_25CollectiveMainloopFwdSm80ILi8ELi1ELb1EN4cute5tupleIJNS5_1CILi128EEENS7_ILi64EEENS7_ILi256EEEEEELi256ENS_6half_tEfNS_4arch4Sm80ELb0ELb0ELb0ELb0ELb0ELb0ELb1ELb0EEENS1_21CollectiveEpilogueFwdINS6_IJS8_SA_S9_EEENS6_IJNS7_ILi1EEESI_SI_EEESC_SE_Li256ELb0ELb1ELb0ELb0EEENS1_19SingleTileSchedulerILb0ELb0ELb1ELi128EEEEEEEEEvNT_6ParamsE)
        .other          _ZN7cutlass13device_kernelIN5flash19enable_sm80_to_sm89INS1_16FlashAttnFwdSm80INS1_25CollectiveMainloopFwdSm80ILi8ELi1ELb1EN4cute5tupleIJNS5_1CILi128EEENS7_ILi64EEENS7_ILi256EEEEEELi256ENS_6half_tEfNS_4arch4Sm80ELb0ELb0ELb0ELb0ELb0ELb0ELb1ELb0EEENS1_21CollectiveEpilogueFwdINS6_IJS8_SA_S9_EEENS6_IJNS7_ILi1EEESI_SI_EEESC_SE_Li256ELb0ELb1ELb0ELb0EEENS1_19SingleTileSchedulerILb0ELb0ELb1ELi128EEEEEEEEEvNT_6ParamsE,@"STO_CUDA_ENTRY STV_DEFAULT"
_ZN7cutlass13device_kernelIN5flash19enable_sm80_to_sm89INS1_16FlashAttnFwdSm80INS1_25CollectiveMainloopFwdSm80ILi8ELi1ELb1EN4cute5tupleIJNS5_1CILi128EEENS7_ILi64EEENS7_ILi256EEEEEELi256ENS_6half_tEfNS_4arch4Sm80ELb0ELb0ELb0ELb0ELb0ELb0ELb1ELb0EEENS1_21CollectiveEpilogueFwdINS6_IJS8_SA_S9_EEENS6_IJNS7_ILi1EEESI_SI_EEESC_SE_Li256ELb0ELb1ELb0ELb0EEENS1_19SingleTileSchedulerILb0ELb0ELb1ELi128EEEEEEEEEvNT_6ParamsE:
[----:B------:R-:W-:-:S03]  /*0000*/  MOV R1, c[0x0][0x28] ;  /* 0x00000a0000017a02 */ /* 0x000fc60000000f00 */
[----:B------:R-:W1:Y:S01]  /*0010*/  S2R R10, SR_CTAID.Z ;  /* 0x00000000000a7919 */ /* 0x000e620000002700 */
[----:B------:R-:W-:Y:S02]  /*0020*/  IADD3 R1, R1, -0xe8, RZ ;  /* 0xffffff1801017810 */ /* 0x000fe40007ffe0ff */
[----:B-1----:R-:W-:-:S13]  /*0030*/  ISETP.GE.AND P0, PT, R10, RZ, PT ;  /* 0x000000ff0a00720c */ /* 0x002fda0003f06270 */
[----:B------:R-:W-:Y:S05]  /*0040*/  @!P0 EXIT ;  /* 0x000000000000894d */ /* 0x000fea0003800000 */
[----:B------:R-:W-:Y:S01]  /*0050*/  ISETP.NE.U32.AND P0, PT, RZ, c[0x0][0x340], PT ;  /* 0x0000d000ff007a0c */ /* 0x000fe20003f05070 */
[----:B------:R-:W-:-:S03]  /*0060*/  ULDC.64 UR8, c[0x0][0x118] ;  /* 0x0000460000087ab9 */ /* 0x000fc60000000a00 */
[----:B------:R-:W-:-:S13]  /*0070*/  ISETP.NE.AND.EX P0, PT, RZ, c[0x0][0x344], PT, P0 ;  /* 0x0000d100ff007a0c */ /* 0x000fda0003f05300 */
[----:B------:R-:W-:-:S04]  /*0080*/  @P0 IMAD.MOV.U32 R2, RZ, RZ, 0x4 ;  /* 0x00000004ff020424 */ /* 0x000fc800078e00ff */
[----:B------:R-:W-:-:S05]  /*0090*/  @P0 IMAD.WIDE R2, R10, R2, c[0x0][0x340] ;  /* 0x0000d0000a020625 */ /* 0x000fca00078e0202 */
[----:B------:R1:W2:Y:S01]  /*00a0*/  @P0 LDG.E R7, [R2.64] ;  /* 0x0000000802070981 */ /* 0x0002a2000c1e1900 */
[----:B------:R-:W-:Y:S01]  /*00b0*/  IMAD.MOV.U32 R13, RZ, RZ, c[0x0][0x2c4] ;  /* 0x0000b100ff0d7624 */ /* 0x000fe200078e00ff */
[----:B------:R-:W-:Y:S01]  /*00c0*/  SHF.R.S32.HI R11, RZ, 0x1f, R10 ;  /* 0x0000001fff0b7819 */ /* 0x000fe2000001140a */
[----:B------:R-:W-:Y:S01]  /*00d0*/  IMAD.MOV.U32 R83, RZ, RZ, c[0x0][0x1d0] ;  /* 0x00007400ff537624 */ /* 0x000fe200078e00ff */
[----:B------:R-:W3:Y:S01]  /*00e0*/  S2R R81, SR_TID.X ;  /* 0x0000000000517919 */ /* 0x000ee20000002100 */
[----:B------:R-:W-:-:S03]  /*00f0*/  IMAD.MOV.U32 R82, RZ, RZ, 0x6 ;  /* 0x00000006ff527424 */ /* 0x000fc600078e00ff */
[----:B------:R-:W-:Y:S01]  /*0100*/  BAR.SYNC.DEFER_BLOCKING 0x0 ;  /* 0x0000000000007b1d */ /* 0x000fe20000010000 */
[----:B------:R-:W-:Y:S01]  /*0110*/  ISETP.NE.AND P1, PT, R13, 0x1, PT ;  /* 0x000000010d00780c */ /* 0x000fe20003f25270 */
[----:B------:R-:W-:-:S04]  /*0120*/  IMAD R5, R11, c[0x0][0x1c0], RZ ;  /* 0x000070000b057a24 */ /* 0x000fc800078e02ff */
[----:B------:R-:W4:Y:S04]  /*0130*/  S2R R40, SR_CTAID.Y ;  /* 0x0000000000287919 */ /* 0x000f280000002600 */
[----:B------:R-:W5:Y:S01]  /*0140*/  S2R R12, SR_CTAID.X ;  /* 0x00000000000c7919 */ /* 0x000f620000002500 */
[----:B---3--:R-:W-:-:S04]  /*0150*/  SHF.R.S32.HI R24, RZ, 0x1f, R81 ;  /* 0x0000001fff187819 */ /* 0x008fc80000011451 */
[----:B-1----:R-:W-:-:S04]  /*0160*/  LEA.HI R2, R24, R81, RZ, 0x3 ;  /* 0x0000005118027211 */ /* 0x002fc800078f18ff */
[----:B------:R-:W-:Y:S02]  /*0170*/  LOP3.LUT R0, R2, 0xfffffff8, RZ, 0xc0, !PT ;  /* 0xfffffff802007812 */ /* 0x000fe400078ec0ff */
[----:B------:R-:W-:Y:S01]  /*0180*/  SHF.R.S32.HI R18, RZ, 0x3, R2 ;  /* 0x00000003ff127819 */ /* 0x000fe20000011402 */
[----:B----4-:R-:W-:Y:S01]  /*0190*/  IMAD.WIDE.U32 R8, R40, c[0x0][0x1b8], RZ ;  /* 0x00006e0028087a25 */ /* 0x010fe200078e00ff */
[----:B------:R-:W-:Y:S02]  /*01a0*/  SHF.R.S32.HI R41, RZ, 0x1f, R40 ;  /* 0x0000001fff297819 */ /* 0x000fe40000011428 */
[----:B------:R-:W-:Y:S01]  /*01b0*/  SHF.R.S32.HI R22, RZ, 0x1f, R18 ;  /* 0x0000001fff167819 */ /* 0x000fe20000011412 */
[----:B------:R-:W-:Y:S02]  /*01c0*/  IMAD.IADD R19, R81, 0x1, -R0 ;  /* 0x0000000151137824 */ /* 0x000fe400078e0a00 */
[----:B------:R-:W-:Y:S02]  /*01d0*/  IMAD R2, R41, c[0x0][0x1b8], RZ ;  /* 0x00006e0029027a24 */ /* 0x000fe400078e02ff */
[----:B------:R-:W-:-:S02]  /*01e0*/  IMAD R0, R19, 0x20, R18 ;  /* 0x0000002013007824 */ /* 0x000fc400078e0212 */
[----:B------:R-:W-:Y:S02]  /*01f0*/  IMAD R2, R40, c[0x0][0x1bc], R2 ;  /* 0x00006f0028027a24 */ /* 0x000fe400078e0202 */
[----:B-----5:R-:W-:Y:S02]  /*0200*/  IMAD R14, R12, 0x80, R0 ;  /* 0x000000800c0e7824 */ /* 0x020fe400078e0200 */
[----:B------:R-:W-:Y:S02]  /*0210*/  IMAD.IADD R3, R9, 0x1, R2 ;  /* 0x0000000109037824 */ /* 0x000fe400078e0202 */
[----:B------:R-:W-:Y:S01]  /*0220*/  @P1 IMAD.HI.U32 R4, R14, c[0x0][0x2c8], RZ ;  /* 0x0000b2000e041a27 */ /* 0x000fe200078e00ff */
[----:B------:R1:W-:Y:S03]  /*0230*/  STL [R1+0xbc], R14 ;  /* 0x0000bc0e01007387 */ /* 0x0003e60000100800 */
[----:B------:R-:W-:Y:S01]  /*0240*/  IMAD.MOV.U32 R0, RZ, RZ, R14 ;  /* 0x000000ffff007224 */ /* 0x000fe200078e000e */
[----:B------:R-:W-:Y:S01]  /*0250*/  @P1 SHF.R.U32.HI R0, RZ, c[0x0][0x2cc], R4 ;  /* 0x0000b300ff001a19 */ /* 0x000fe20000011604 */
[----:B------:R-:W-:Y:S01]  /*0260*/  IMAD.MOV.U32 R2, RZ, RZ, R8 ;  /* 0x000000ffff027224 */ /* 0x000fe200078e0008 */
[----:B------:R-:W-:Y:S01]  /*0270*/  IADD3 R8, R83, 0x3f, RZ ;  /* 0x0000003f53087810 */ /* 0x000fe20007ffe0ff */
[C---:B------:R-:W-:Y:S01]  /*0280*/  IMAD R4, R10.reuse, c[0x0][0x1c4], R5 ;  /* 0x000071000a047a24 */ /* 0x040fe200078e0205 */
[----:B------:R-:W-:Y:S01]  /*0290*/  SHF.R.S32.HI R5, RZ, 0x1f, R0 ;  /* 0x0000001fff057819 */ /* 0x000fe20000011400 */
[----:B------:R-:W-:-:S04]  /*02a0*/  IMAD.WIDE.U32 R2, R10, c[0x0][0x1c0], R2 ;  /* 0x000070000a027a25 */ /* 0x000fc800078e0002 */
[----:B------:R-:W-:Y:S02]  /*02b0*/  IMAD.IADD R3, R3, 0x1, R4 ;  /* 0x0000000103037824 */ /* 0x000fe400078e0204 */
[----:B------:R-:W-:Y:S02]  /*02c0*/  IMAD R4, R5, c[0x0][0x1b0], RZ ;  /* 0x00006c0005047a24 */ /* 0x000fe400078e02ff */
[----:B------:R-:W-:Y:S02]  /*02d0*/  IMAD.MOV R6, RZ, RZ, -R0 ;  /* 0x000000ffff067224 */ /* 0x000fe400078e0a00 */
[----:B------:R-:W-:-:S04]  /*02e0*/  IMAD.WIDE.U32 R2, R0, c[0x0][0x1b0], R2 ;  /* 0x00006c0000027a25 */ /* 0x000fc800078e0002 */
[----:B------:R-:W-:Y:S02]  /*02f0*/  IMAD R4, R0, c[0x0][0x1b4], R4 ;  /* 0x00006d0000047a24 */ /* 0x000fe400078e0204 */
[----:B------:R-:W-:Y:S02]  /*0300*/  IMAD R0, R6, c[0x0][0x2c4], R14 ;  /* 0x0000b10006007a24 */ /* 0x000fe400078e020e */
[----:B------:R-:W-:Y:S02]  /*0310*/  IMAD.IADD R3, R3, 0x1, R4 ;  /* 0x0000000103037824 */ /* 0x000fe400078e0204 */
[----:B------:R-:W-:Y:S01]  /*0320*/  IMAD.SHL.U32 R4, R18, 0x40, RZ ;  /* 0x0000004012047824 */ /* 0x000fe200078e00ff */
[----:B------:R-:W-:Y:S01]  /*0330*/  SHF.R.S32.HI R5, RZ, 0x1f, R0 ;  /* 0x0000001fff057819 */ /* 0x000fe20000011400 */
[----:B------:R-:W-:-:S03]  /*0340*/  IMAD.WIDE.U32 R2, R0, c[0x0][0x1a8], R2 ;  /* 0x00006a0000027a25 */ /* 0x000fc600078e0002 */
[----:B------:R-:W-:Y:S01]  /*0350*/  LOP3.LUT R4, R4, 0x1c0, RZ, 0xc0, !PT ;  /* 0x000001c004047812 */ /* 0x000fe200078ec0ff */
[----:B------:R-:W-:Y:S01]  /*0360*/  IMAD R5, R5, c[0x0][0x1a8], RZ ;  /* 0x00006a0005057a24 */ /* 0x000fe200078e02ff */
[----:B------:R-:W-:Y:S01]  /*0370*/  LEA R17, P1, R2, c[0x0][0x160], 0x1 ;  /* 0x0000580002117a11 */ /* 0x000fe200078208ff */
[----:B------:R-:W-:Y:S02]  /*0380*/  IMAD.SHL.U32 R42, R19, 0x8, RZ ;  /* 0x00000008132a7824 */ /* 0x000fe400078e00ff */
[----:B------:R-:W-:Y:S01]  /*0390*/  IMAD R6, R0, c[0x0][0x1ac], R5 ;  /* 0x00006b0000067a24 */ /* 0x000fe200078e0205 */
[----:B------:R-:W-:Y:S01]  /*03a0*/  SHF.R.S32.HI R0, RZ, 0x1f, R8 ;  /* 0x0000001fff007819 */ /* 0x000fe20000011408 */
[----:B------:R-:W-:Y:S01]  /*03b0*/  IMAD R23, R12, 0x80, R18 ;  /* 0x000000800c177824 */ /* 0x000fe200078e0212 */
[----:B------:R-:W-:Y:S01]  /*03c0*/  LOP3.LUT R5, R4, 0x38, R42, 0xf8, !PT ;  /* 0x0000003804057812 */ /* 0x000fe200078ef82a */
[----:B------:R-:W-:Y:S01]  /*03d0*/  IMAD R9, R22, c[0x0][0x1e0], RZ ;  /* 0x0000780016097a24 */ /* 0x000fe200078e02ff */
[----:B------:R-:W-:Y:S01]  /*03e0*/  LEA.HI R153, R0, R8, RZ, 0x6 ;  /* 0x0000000800997211 */ /* 0x000fe200078f30ff */
[----:B------:R-:W-:Y:S01]  /*03f0*/  IMAD.IADD R0, R3, 0x1, R6 ;  /* 0x0000000103007824 */ /* 0x000fe200078e0206 */
[----:B------:R-:W-:Y:S01]  /*0400*/  LEA.HI R3, R24, R81, RZ, 0x6 ;  /* 0x0000005118037211 */ /* 0x000fe200078f30ff */
[----:B------:R-:W-:Y:S01]  /*0410*/  IMAD R9, R18, c[0x0][0x1e4], R9 ;  /* 0x0000790012097a24 */ /* 0x000fe200078e0209 */
[----:B------:R-:W-:Y:S01]  /*0420*/  SHF.R.U32.HI R4, RZ, 0x3, R4 ;  /* 0x00000003ff047819 */ /* 0x000fe20000011604 */
[----:B------:R-:W-:Y:S01]  /*0430*/  STL [R1+0xb8], R23 ;  /* 0x0000b81701007387 */ /* 0x000fe20000100800 */
[----:B------:R-:W-:Y:S01]  /*0440*/  LEA.HI.X R16, R2, c[0x0][0x164], R0, 0x1, P1 ;  /* 0x0000590002107a11 */ /* 0x000fe200008f0c00 */
[----:B------:R-:W-:Y:S01]  /*0450*/  IMAD R0, R13, c[0x0][0x168], RZ ;  /* 0x00005a000d007a24 */ /* 0x000fe200078e02ff */
[----:B------:R-:W-:Y:S01]  /*0460*/  LOP3.LUT R4, R5, R4, RZ, 0x3c, !PT ;  /* 0x0000000405047212 */ /* 0x000fe200078e3cff */
[----:B------:R-:W-:Y:S01]  /*0470*/  IMAD.SHL.U32 R3, R3, 0x8, RZ ;  /* 0x0000000803037824 */ /* 0x000fe200078e00ff */
[----:B------:R-:W-:Y:S01]  /*0480*/  SHFL.IDX PT, R2, R17, RZ, 0x181f ;  /* 0x00181fff11027589 */ /* 0x000fe200000e0000 */
[----:B------:R-:W-:-:S02]  /*0490*/  IADD3 R5, R23, 0x20, RZ ;  /* 0x0000002017057810 */ /* 0x000fc40007ffe0ff */
[-C--:B------:R-:W-:Y:S02]  /*04a0*/  ISETP.GE.AND P4, PT, R23, R0.reuse, PT ;  /* 0x000000001700720c */ /* 0x080fe40003f86270 */
[----:B------:R-:W-:Y:S02]  /*04b0*/  LOP3.LUT R87, R4, 0xfffffe00, R3, 0xf8, !PT ;  /* 0xfffffe0004577812 */ /* 0x000fe400078ef803 */
[C---:B------:R-:W-:Y:S01]  /*04c0*/  IADD3 R27, R42.reuse, 0x40, RZ ;  /* 0x000000402a1b7810 */ /* 0x040fe20007ffe0ff */
[----:B------:R-:W3:Y:S01]  /*04d0*/  SHFL.IDX PT, R3, R16, RZ, 0x181f ;  /* 0x00181fff10037589 */ /* 0x000ee200000e0000 */
[C---:B------:R-:W-:Y:S02]  /*04e0*/  IADD3 R26, R42.reuse, 0x80, RZ ;  /* 0x000000802a1a7810 */ /* 0x040fe40007ffe0ff */
[----:B------:R-:W-:Y:S01]  /*04f0*/  ISETP.GE.AND P1, PT, R5, R0, PT ;  /* 0x000000000500720c */ /* 0x000fe20003f26270 */
[----:B------:R-:W-:Y:S01]  /*0500*/  STL [R1+0xb4], R87 ;  /* 0x0000b45701007387 */ /* 0x000fe20000100800 */
[----:B------:R-:W-:-:S02]  /*0510*/  IADD3 R25, R42, 0xc0, RZ ;  /* 0x000000c02a197810 */ /* 0x000fc40007ffe0ff */
[----:B------:R-:W-:Y:S02]  /*0520*/  ISETP.GE.AND P3, PT, R42, c[0x0][0x198], PT ;  /* 0x000066002a007a0c */ /* 0x000fe40003f66270 */
[----:B------:R-:W-:Y:S02]  /*0530*/  @!P4 SHF.R.S32.HI R5, RZ, 0x1f, R27 ;  /* 0x0000001fff05c819 */ /* 0x000fe4000001141b */
[----:B------:R-:W-:Y:S02]  /*0540*/  @!P4 SHF.R.S32.HI R4, RZ, 0x1f, R26 ;  /* 0x0000001fff04c819 */ /* 0x000fe4000001141a */
[----:B------:R-:W-:Y:S02]  /*0550*/  @!P4 LEA.HI R5, R5, R27, RZ, 0x3 ;  /* 0x0000001b0505c211 */ /* 0x000fe400078f18ff */
[----:B------:R-:W-:Y:S02]  /*0560*/  @!P4 LEA.HI R8, R4, R26, RZ, 0x3 ;  /* 0x0000001a0408c211 */ /* 0x000fe400078f18ff */
[----:B------:R-:W4:Y:S01]  /*0570*/  SHFL.IDX PT, R4, R17, 0x1, 0x181f ;  /* 0x00381f0011047f89 */ /* 0x000f2200000e0000 */
[----:B-1----:R-:W-:-:S02]  /*0580*/  @!P4 LOP3.LUT R14, R5, 0xfffffff8, RZ, 0xc0, !PT ;  /* 0xfffffff8050ec812 */ /* 0x002fc400078ec0ff */
[----:B------:R-:W-:Y:S01]  /*0590*/  ISETP.GE.AND P6, PT, R26, c[0x0][0x198], PT ;  /* 0x000066001a007a0c */ /* 0x000fe20003fc6270 */
[----:B------:R-:W1:Y:S01]  /*05a0*/  SHFL.IDX PT, R5, R16, 0x1, 0x181f ;  /* 0x00381f0010057f89 */ /* 0x000e6200000e0000 */
[----:B------:R-:W-:Y:S02]  /*05b0*/  ISETP.GE.AND P5, PT, R25, c[0x0][0x198], PT ;  /* 0x0000660019007a0c */ /* 0x000fe40003fa6270 */
[----:B------:R-:W-:Y:S01]  /*05c0*/  SHF.R.S32.HI R43, RZ, 0x1f, R42 ;  /* 0x0000001fff2b7819 */ /* 0x000fe2000001142a */
[--C-:B---3--:R-:W-:Y:S01]  /*05d0*/  @!P4 IMAD.WIDE R14, R14, 0x2, R2.reuse ;  /* 0x000000020e0ec825 */ /* 0x108fe200078e0202 */
[----:B------:R-:W-:Y:S02]  /*05e0*/  @!P4 LEA R6, P2, R42, R2, 0x1 ;  /* 0x000000022a06c211 */ /* 0x000fe400078408ff */
[----:B------:R-:W-:Y:S01]  /*05f0*/  @!P4 LOP3.LUT R12, R8, 0xfffffff8, RZ, 0xc0, !PT ;  /* 0xfffffff8080cc812 */ /* 0x000fe200078ec0ff */
[----:B------:R-:W-:Y:S01]  /*0600*/  @!P4 IMAD.SHL.U32 R8, R87, 0x2, RZ ;  /* 0x000000025708c824 */ /* 0x000fe200078e00ff */
[----:B------:R-:W-:Y:S01]  /*0610*/  LEA.HI.SX32 R80, R153, 0xffffffff, 0x1a ;  /* 0xffffffff99507811 */ /* 0x000fe200078fd2ff */
[----:B------:R-:W-:Y:S02]  /*0620*/  STL.64 [R1+0xa0], R42 ;  /* 0x0000a02a01007387 */ /* 0x000fe40000100a00 */
[----:B------:R-:W-:-:S02]  /*0630*/  @!P4 IMAD.WIDE R12, R12, 0x2, R2 ;  /* 0x000000020c0cc825 */ /* 0x000fc400078e0202 */
[----:B------:R-:W-:Y:S04]  /*0640*/  STL [R1+0xac], R27 ;  /* 0x0000ac1b01007387 */ /* 0x000fe80000100800 */
[----:B------:R-:W-:Y:S04]  /*0650*/  STL [R1+0xb0], R26 ;  /* 0x0000b01a01007387 */ /* 0x000fe80000100800 */
[----:B------:R-:W-:Y:S01]  /*0660*/  STL [R1+0xa8], R25 ;  /* 0x0000a81901007387 */ /* 0x000fe20000100800 */
[--C-:B--2---:R-:W-:Y:S01]  /*0670*/  @P0 SHF.R.S32.HI R21, RZ, 0x1f, R7.reuse ;  /* 0x0000001fff150819 */ /* 0x104fe20000011407 */
[----:B------:R-:W-:Y:S01]  /*0680*/  @P0 IMAD.MOV.U32 R20, RZ, RZ, R7 ;  /* 0x000000ffff140224 */ /* 0x000fe200078e0007 */
[----:B------:R-:W-:Y:S01]  /*0690*/  @!P4 SHF.R.S32.HI R7, RZ, 0x1f, R25 ;  /* 0x0000001fff07c819 */ /* 0x000fe20000011419 */
[----:B------:R-:W-:-:S02]  /*06a0*/  @!P0 IMAD.MOV.U32 R20, RZ, RZ, R10 ;  /* 0x000000ffff148224 */ /* 0x000fc400078e000a */
[----:B------:R-:W-:Y:S01]  /*06b0*/  @!P0 IMAD.MOV.U32 R21, RZ, RZ, R11 ;  /* 0x000000ffff158224 */ /* 0x000fe200078e000b */
[----:B------:R-:W-:Y:S02]  /*06c0*/  ISETP.GE.AND P0, PT, R27, c[0x0][0x198], PT ;  /* 0x000066001b007a0c */ /* 0x000fe40003f06270 */
[----:B------:R-:W-:-:S04]  /*06d0*/  @!P4 LEA.HI R7, R7, R25, RZ, 0x3 ;  /* 0x000000190707c211 */ /* 0x000fc800078f18ff */
[----:B------:R-:W-:Y:S02]  /*06e0*/  @!P4 LOP3.LUT R10, R7, 0xfffffff8, RZ, 0xc0, !PT ;  /* 0xfffffff8070ac812 */ /* 0x000fe400078ec0ff */
[----:B------:R-:W-:-:S03]  /*06f0*/  @!P4 LEA.HI.X R7, R42, R3, R43, 0x1, P2 ;  /* 0x000000032a07c211 */ /* 0x000fc600010f0c2b */
[----:B------:R-:W-:Y:S02]  /*0700*/  @!P4 IMAD.WIDE R10, R10, 0x2, R2 ;  /* 0x000000020a0ac825 */ /* 0x000fe400078e0202 */
[----:B------:R2:W-:Y:S02]  /*0710*/  @!P4 LDGSTS.E.BYPASS.LTC128B.128 [R8+0x100], [R6.64], !P3 ;  /* 0x001000000608cfae */ /* 0x0005e4000d901d48 */
[----:B------:R-:W-:Y:S02]  /*0720*/  IMAD.WIDE.U32 R2, R18, c[0x0][0x1e0], R42 ;  /* 0x0000780012027a25 */ /* 0x000fe400078e002a */
[----:B------:R3:W-:Y:S04]  /*0730*/  @!P4 LDGSTS.E.BYPASS.LTC128B.128 [R8+0x4100], [R14.64], !P0 ;  /* 0x041000000e08cfae */ /* 0x0007e8000c101d48 */
[----:B------:R4:W-:Y:S04]  /*0740*/  @!P4 LDGSTS.E.BYPASS.LTC128B.128 [R8+0x8100], [R12.64], !P6 ;  /* 0x081000000c08cfae */ /* 0x0009e8000f101d48 */
[----:B------:R5:W-:Y:S01]  /*0750*/  @!P4 LDGSTS.E.BYPASS.LTC128B.128 [R8+0xc100], [R10.64], !P5 ;  /* 0x0c1000000a08cfae */ /* 0x000be2000e901d48 */
[----:B--2---:R-:W-:-:S02]  /*0760*/  IADD3 R7, R23, 0x40, RZ ;  /* 0x0000004017077810 */ /* 0x004fc40007ffe0ff */
[----:B------:R-:W-:Y:S01]  /*0770*/  IADD3 R6, R23, 0x60, RZ ;  /* 0x0000006017067810 */ /* 0x000fe20007ffe0ff */
[----:B---3--:R-:W-:Y:S01]  /*0780*/  IMAD.IADD R15, R3, 0x1, R9 ;  /* 0x00000001030f7824 */ /* 0x008fe200078e0209 */
[----:B------:R-:W-:Y:S01]  /*0790*/  @!P1 SHF.R.S32.HI R3, RZ, 0x1f, R27 ;  /* 0x0000001fff039819 */ /* 0x000fe2000001141b */
[----:B------:R-:W-:Y:S01]  /*07a0*/  IMAD.MOV.U32 R14, RZ, RZ, R2 ;  /* 0x000000ffff0e7224 */ /* 0x000fe200078e0002 */
[----:B------:R-:W-:Y:S01]  /*07b0*/  ISETP.GE.AND P2, PT, R7, R0, PT ;  /* 0x000000000700720c */ /* 0x000fe20003f46270 */
[----:B------:R-:W2:Y:S01]  /*07c0*/  SHFL.IDX PT, R2, R17, 0x2, 0x181f ;  /* 0x00581f0011027f89 */ /* 0x000ea200000e0000 */
[C---:B----4-:R-:W-:Y:S02]  /*07d0*/  @!P1 LEA R12, P4, R42.reuse, R4, 0x1 ;  /* 0x000000042a0c9211 */ /* 0x050fe400078808ff */
[----:B------:R-:W-:Y:S02]  /*07e0*/  @!P1 LEA.HI R3, R3, R27, RZ, 0x3 ;  /* 0x0000001b03039211 */ /* 0x000fe400078f18ff */
[----:B-1----:R-:W-:-:S02]  /*07f0*/  @!P1 LEA.HI.X R13, R42, R5, R43, 0x1, P4 ;  /* 0x000000052a0d9211 */ /* 0x002fc400020f0c2b */
[----:B------:R-:W-:Y:S02]  /*0800*/  ISETP.GE.AND P4, PT, R6, R0, PT ;  /* 0x000000000600720c */ /* 0x000fe40003f86270 */
[----:B------:R-:W-:Y:S02]  /*0810*/  @!P1 SHF.R.S32.HI R0, RZ, 0x1f, R26 ;  /* 0x0000001fff009819 */ /* 0x000fe4000001141a */
[----:B------:R-:W-:Y:S02]  /*0820*/  @!P1 SHF.R.S32.HI R7, RZ, 0x1f, R25 ;  /* 0x0000001fff079819 */ /* 0x000fe40000011419 */
[----:B------:R-:W-:Y:S02]  /*0830*/  @!P1 LEA.HI R6, R0, R26, RZ, 0x3 ;  /* 0x0000001a00069211 */ /* 0x000fe400078f18ff */
[----:B-----5:R-:W-:Y:S02]  /*0840*/  @!P1 LOP3.LUT R8, R3, 0xfffffff8, RZ, 0xc0, !PT ;  /* 0xfffffff803089812 */ /* 0x020fe400078ec0ff */
[----:B------:R-:W-:Y:S01]  /*0850*/  @!P1 LEA.HI R0, R7, R25, RZ, 0x3 ;  /* 0x0000001907009211 */ /* 0x000fe200078f18ff */
[----:B------:R-:W1:Y:S01]  /*0860*/  SHFL.IDX PT, R3, R16, 0x2, 0x181f ;  /* 0x00581f0010037f89 */ /* 0x000e6200000e0000 */
[----:B------:R-:W-:Y:S01]  /*0870*/  @!P1 LOP3.LUT R6, R6, 0xfffffff8, RZ, 0xc0, !PT ;  /* 0xfffffff806069812 */ /* 0x000fe200078ec0ff */
[----:B------:R-:W-:Y:S01]  /*0880*/  @!P1 IMAD.WIDE R8, R8, 0x2, R4 ;  /* 0x0000000208089825 */ /* 0x000fe200078e0204 */
[----:B------:R-:W-:-:S02]  /*0890*/  @!P1 LOP3.LUT R10, R0, 0xfffffff8, RZ, 0xc0, !PT ;  /* 0xfffffff8000a9812 */ /* 0x000fc400078ec0ff */
[----:B------:R-:W-:Y:S01]  /*08a0*/  SHF.R.S32.HI R23, RZ, 0x1f, R80 ;  /* 0x0000001fff177819 */ /* 0x000fe20000011450 */
[----:B------:R-:W-:Y:S02]  /*08b0*/  @!P1 IMAD.SHL.U32 R0, R87, 0x2, RZ ;  /* 0x0000000257009824 */ /* 0x000fe400078e00ff */
[----:B------:R-:W-:-:S03]  /*08c0*/  @!P1 IMAD.WIDE R6, R6, 0x2, R4 ;  /* 0x0000000206069825 */ /* 0x000fc600078e0204 */
[----:B------:R3:W-:Y:S01]  /*08d0*/  @!P1 LDGSTS.E.BYPASS.LTC128B.128 [R0+0x1100], [R12.64], !P3 ;  /* 0x011000000c009fae */ /* 0x0007e2000d901d48 */
[----:B------:R-:W-:-:S03]  /*08e0*/  @!P1 IMAD.WIDE R4, R10, 0x2, R4 ;  /* 0x000000020a049825 */ /* 0x000fc600078e0204 */
[----:B------:R4:W-:Y:S04]  /*08f0*/  @!P1 LDGSTS.E.BYPASS.LTC128B.128 [R0+0x5100], [R8.64], !P0 ;  /* 0x0510000008009fae */ /* 0x0009e8000c101d48 */
[----:B------:R5:W-:Y:S04]  /*0900*/  @!P1 LDGSTS.E.BYPASS.LTC128B.128 [R0+0x9100], [R6.64], !P6 ;  /* 0x0910000006009fae */ /* 0x000be8000f101d48 */
[----:B------:R1:W-:Y:S01]  /*0910*/  @!P1 LDGSTS.E.BYPASS.LTC128B.128 [R0+0xd100], [R4.64], !P5 ;  /* 0x0d10000004009fae */ /* 0x0003e2000e901d48 */
[----:B---3--:R-:W-:Y:S01]  /*0920*/  IMAD.SHL.U32 R12, R18, 0x8, RZ ;  /* 0x00000008120c7824 */ /* 0x008fe200078e00ff */
[----:B----4-:R-:W-:-:S02]  /*0930*/  @!P2 SHF.R.S32.HI R8, RZ, 0x1f, R27 ;  /* 0x0000001fff08a819 */ /* 0x010fc4000001141b */
[----:B-----5:R-:W-:Y:S02]  /*0940*/  @!P2 SHF.R.S32.HI R6, RZ, 0x1f, R26 ;  /* 0x0000001fff06a819 */ /* 0x020fe4000001141a */
[----:B------:R-:W-:Y:S02]  /*0950*/  @!P2 SHF.R.S32.HI R7, RZ, 0x1f, R25 ;  /* 0x0000001fff07a819 */ /* 0x000fe40000011419 */
[----:B------:R-:W-:Y:S02]  /*0960*/  @!P2 LEA.HI R8, R8, R27, RZ, 0x3 ;  /* 0x0000001b0808a211 */ /* 0x000fe400078f18ff */
[----:B-1----:R-:W-:Y:S02]  /*0970*/  @!P2 LEA.HI R5, R6, R26, RZ, 0x3 ;  /* 0x0000001a0605a211 */ /* 0x002fe400078f18ff */
[----:B------:R-:W-:Y:S02]  /*0980*/  @!P2 LEA.HI R0, R7, R25, RZ, 0x3 ;  /* 0x000000190700a211 */ /* 0x000fe400078f18ff */
[----:B------:R-:W-:-:S02]  /*0990*/  @!P2 LOP3.LUT R8, R8, 0xfffffff8, RZ, 0xc0, !PT ;  /* 0xfffffff80808a812 */ /* 0x000fc400078ec0ff */
[----:B--2---:R-:W-:Y:S02]  /*09a0*/  @!P2 LEA R4, P1, R42, R2, 0x1 ;  /* 0x000000022a04a211 */ /* 0x004fe400078208ff */
[----:B------:R-:W-:Y:S01]  /*09b0*/  @!P2 LOP3.LUT R6, R5, 0xfffffff8, RZ, 0xc0, !PT ;  /* 0xfffffff80506a812 */ /* 0x000fe200078ec0ff */
[----:B------:R-:W-:Y:S01]  /*09c0*/  @!P2 IMAD.WIDE R8, R8, 0x2, R2 ;  /* 0x000000020808a825 */ /* 0x000fe200078e0202 */
[----:B------:R-:W-:Y:S02]  /*09d0*/  @!P2 LOP3.LUT R10, R0, 0xfffffff8, RZ, 0xc0, !PT ;  /* 0xfffffff8000aa812 */ /* 0x000fe400078ec0ff */
[----:B------:R-:W-:Y:S01]  /*09e0*/  @!P2 LEA.HI.X R5, R42, R3, R43, 0x1, P1 ;  /* 0x000000032a05a211 */ /* 0x000fe200008f0c2b */
[----:B------:R-:W-:Y:S02]  /*09f0*/  @!P2 IMAD.SHL.U32 R0, R87, 0x2, RZ ;  /* 0x000000025700a824 */ /* 0x000fe400078e00ff */
[----:B------:R-:W-:-:S03]  /*0a00*/  @!P2 IMAD.WIDE R6, R6, 0x2, R2 ;  /* 0x000000020606a825 */ /* 0x000fc600078e0202 */
[----:B------:R1:W-:Y:S01]  /*0a10*/  @!P2 LDGSTS.E.BYPASS.LTC128B.128 [R0+0x2100], [R4.64], !P3 ;  /* 0x021000000400afae */ /* 0x0003e2000d901d48 */
[----:B------:R-:W-:-:S03]  /*0a20*/  @!P2 IMAD.WIDE R2, R10, 0x2, R2 ;  /* 0x000000020a02a825 */ /* 0x000fc600078e0202 */
[----:B------:R2:W-:Y:S04]  /*0a30*/  @!P2 LDGSTS.E.BYPASS.LTC128B.128 [R0+0x6100], [R8.64], !P0 ;  /* 0x061000000800afae */ /* 0x0005e8000c101d48 */
[----:B------:R3:W-:Y:S04]  /*0a40*/  @!P2 LDGSTS.E.BYPASS.LTC128B.128 [R0+0xa100], [R6.64], !P6 ;  /* 0x0a1000000600afae */ /* 0x0007e8000f101d48 */
[----:B------:R4:W-:Y:S04]  /*0a50*/  @!P2 LDGSTS.E.BYPASS.LTC128B.128 [R0+0xe100], [R2.64], !P5 ;  /* 0x0e1000000200afae */ /* 0x0009e8000e901d48 */
[----:B-1----:R-:W1:Y:S01]  /*0a60*/  SHFL.IDX PT, R4, R17, 0x3, 0x181f ;  /* 0x00781f0011047f89 */ /* 0x002e6200000e0000 */
[----:B--2---:R-:W-:-:S03]  /*0a70*/  LEA.HI R9, R24, R81, RZ, 0x4 ;  /* 0x0000005118097211 */ /* 0x004fc600078f20ff */
[----:B------:R2:W5:Y:S01]  /*0a80*/  SHFL.IDX PT, R5, R16, 0x3, 0x181f ;  /* 0x00781f0010057f89 */ /* 0x00056200000e0000 */
[----:B------:R-:W-:Y:S01]  /*0a90*/  LOP3.LUT R8, R9, 0xfffffff0, RZ, 0xc0, !PT ;  /* 0xfffffff009087812 */ /* 0x000fe200078ec0ff */
[----:B---3--:R-:W-:Y:S01]  /*0aa0*/  IMAD R7, R41, c[0x0][0x1e8], RZ ;  /* 0x00007a0029077a24 */ /* 0x008fe200078e02ff */
[----:B------:R-:W-:Y:S01]  /*0ab0*/  SHF.R.S32.HI R10, RZ, 0x4, R9 ;  /* 0x00000004ff0a7819 */ /* 0x000fe20000011409 */
[----:B----4-:R-:W-:Y:S01]  /*0ac0*/  IMAD.SHL.U32 R2, R19, 0x40, RZ ;  /* 0x0000004013027824 */ /* 0x010fe200078e00ff */
[----:B------:R-:W-:Y:S01]  /*0ad0*/  IADD3 R6, -R18, c[0x0][0x1d0], RZ ;  /* 0x0000740012067a10 */ /* 0x000fe20007ffe1ff */
[----:B------:R-:W-:Y:S01]  /*0ae0*/  IMAD.IADD R8, R81, 0x1, -R8 ;  /* 0x0000000151087824 */ /* 0x000fe200078e0a08 */
[----:B------:R-:W-:Y:S01]  /*0af0*/  LEA.HI R0, R9, R10, RZ, 0x1 ;  /* 0x0000000a09007211 */ /* 0x000fe200078f08ff */
[----:B------:R-:W-:Y:S02]  /*0b00*/  IMAD R7, R40, c[0x0][0x1ec], R7 ;  /* 0x00007b0028077a24 */ /* 0x000fe400078e0207 */
[----:B------:R-:W-:Y:S01]  /*0b10*/  IMAD R9, R80, -0x40, R6 ;  /* 0xffffffc050097824 */ /* 0x000fe200078e0206 */
[----:B------:R-:W-:-:S02]  /*0b20*/  SHF.R.S32.HI R3, RZ, 0x1f, R8 ;  /* 0x0000001fff037819 */ /* 0x000fc40000011408 */
[----:B------:R-:W-:Y:S02]  /*0b30*/  LOP3.LUT R13, R0, 0xfffffffe, RZ, 0xc0, !PT ;  /* 0xfffffffe000d7812 */ /* 0x000fe400078ec0ff */
[----:B------:R-:W-:Y:S02]  /*0b40*/  LOP3.LUT R0, R2, 0x1c0, RZ, 0xc0, !PT ;  /* 0x000001c002007812 */ /* 0x000fe400078ec0ff */
[----:B-1----:R-:W-:Y:S02]  /*0b50*/  @!P4 LEA R6, P1, R42, R4, 0x1 ;  /* 0x000000042a06c211 */ /* 0x002fe400078208ff */
[----:B------:R-:W-:Y:S02]  /*0b60*/  LOP3.LUT R12, R0, 0x8, R12, 0xf8, !PT ;  /* 0x00000008000c7812 */ /* 0x000fe400078ef80c */
[----:B--2---:R-:W-:Y:S01]  /*0b70*/  LEA.HI R16, R3, R8, RZ, 0x3 ;  /* 0x0000000803107211 */ /* 0x004fe200078f18ff */
[----:B------:R-:W-:Y:S01]  /*0b80*/  IMAD.WIDE.U32 R2, R40, c[0x0][0x1e8], R14 ;  /* 0x00007a0028027a25 */ /* 0x000fe200078e000e */
[----:B------:R-:W-:-:S02]  /*0b90*/  SHF.R.U32.HI R0, RZ, 0x3, R0 ;  /* 0x00000003ff007819 */ /* 0x000fc40000011600 */
[----:B------:R-:W-:Y:S01]  /*0ba0*/  LOP3.LUT R11, R16, 0xfffffff8, RZ, 0xc0, !PT ;  /* 0xfffffff8100b7812 */ /* 0x000fe200078ec0ff */
[----:B------:R-:W-:Y:S01]  /*0bb0*/  IMAD.IADD R3, R3, 0x1, R7 ;  /* 0x0000000103037824 */ /* 0x000fe200078e0207 */
[----:B------:R-:W-:Y:S01]  /*0bc0*/  LOP3.LUT R17, R12, R0, RZ, 0x3c, !PT ;  /* 0x000000000c117212 */ /* 0x000fe200078e3cff */
[----:B------:R-:W-:Y:S01]  /*0bd0*/  IMAD.MOV.U32 R0, RZ, RZ, 0x5 ;  /* 0x00000005ff007424 */ /* 0x000fe200078e00ff */
[----:B-----5:R-:W-:Y:S01]  /*0be0*/  @!P4 LEA.HI.X R7, R42, R5, R43, 0x1, P1 ;  /* 0x000000052a07c211 */ /* 0x020fe200008f0c2b */
[----:B------:R-:W-:Y:S01]  /*0bf0*/  IMAD.IADD R14, R8, 0x1, -R11 ;  /* 0x00000001080e7824 */ /* 0x000fe200078e0a0b */
[C---:B------:R-:W-:Y:S01]  /*0c00*/  ISETP.GE.AND P2, PT, R9.reuse, 0x1, PT ;  /* 0x000000010900780c */ /* 0x040fe20003f46270 */
[----:B------:R-:W-:Y:S01]  /*0c10*/  IMAD.MOV.U32 R8, RZ, RZ, c[0x0][0x1e0] ;  /* 0x00007800ff087624 */ /* 0x000fe200078e00ff */
[----:B------:R-:W-:Y:S01]  /*0c20*/  ISETP.GE.AND P1, PT, R9, 0x21, PT ;  /* 0x000000210900780c */ /* 0x000fe20003f26270 */
[----:B------:R-:W-:Y:S02]  /*0c30*/  @!P4 IMAD.SHL.U32 R12, R87, 0x2, RZ ;  /* 0x00000002570cc824 */ /* 0x000fe400078e00ff */
[----:B------:R-:W-:Y:S01]  /*0c40*/  IMAD.WIDE.U32 R28, R20, c[0x0][0x1f0], R2 ;  /* 0x00007c00141c7a25 */ /* 0x000fe200078e0002 */
[----:B------:R-:W-:-:S02]  /*0c50*/  SHF.L.U64.HI R86, R8, R0, c[0x0][0x1e4] ;  /* 0x0000790008567619 */ /* 0x000fc40000010200 */
[----:B------:R1:W-:Y:S01]  /*0c60*/  @!P4 LDGSTS.E.BYPASS.LTC128B.128 [R12+0x3100], [R6.64], !P3 ;  /* 0x03100000060ccfae */ /* 0x0003e2000d901d48 */
[----:B------:R-:W-:Y:S01]  /*0c70*/  IMAD R0, R21, c[0x0][0x1f0], RZ ;  /* 0x00007c0015007a24 */ /* 0x000fe200078e02ff */
[C---:B------:R-:W-:Y:S01]  /*0c80*/  SHF.L.U64.HI R82, R8.reuse, R82, c[0x0][0x1e4] ;  /* 0x0000790008527619 */ /* 0x040fe20000010252 */
[----:B------:R-:W-:Y:S01]  /*0c90*/  IMAD.SHL.U32 R84, R8, 0x40, RZ ;  /* 0x0000004008547824 */ /* 0x000fe200078e00ff */
[----:B------:R-:W-:Y:S01]  /*0ca0*/  @!P4 SHF.R.S32.HI R2, RZ, 0x1f, R26 ;  /* 0x0000001fff02c819 */ /* 0x000fe2000001141a */
[----:B------:R-:W-:Y:S01]  /*0cb0*/  IMAD.MOV.U32 R88, RZ, RZ, R28 ;  /* 0x000000ffff587224 */ /* 0x000fe200078e001c */
[----:B------:R-:W-:Y:S01]  /*0cc0*/  STL [R1+0xc4], R86 ;  /* 0x0000c45601007387 */ /* 0x000fe20000100800 */
[----:B------:R-:W-:Y:S02]  /*0cd0*/  IMAD R3, R82, R80, RZ ;  /* 0x0000005052037224 */ /* 0x000fe400078e02ff */
[----:B------:R-:W-:Y:S01]  /*0ce0*/  IMAD.IADD R15, R10, 0x1, -R13 ;  /* 0x000000010a0f7824 */ /* 0x000fe200078e0a0d */
[----:B------:R-:W-:Y:S01]  /*0cf0*/  STL.64 [R1+0x98], R28 ;  /* 0x0000981c01007387 */ /* 0x000fe20000100a00 */
[----:B------:R-:W-:-:S02]  /*0d00*/  IMAD R13, R23, R84, R3 ;  /* 0x00000054170d7224 */ /* 0x000fc400078e0203 */
[----:B------:R-:W-:Y:S01]  /*0d10*/  IMAD.SHL.U32 R85, R8, 0x20, RZ ;  /* 0x0000002008557824 */ /* 0x000fe200078e00ff */
[----:B-1----:R-:W-:Y:S01]  /*0d20*/  @!P4 SHF.R.S32.HI R6, RZ, 0x1f, R27 ;  /* 0x0000001fff06c819 */ /* 0x002fe2000001141b */
[----:B------:R-:W-:Y:S01]  /*0d30*/  IMAD R7, R20, c[0x0][0x1f4], R0 ;  /* 0x00007d0014077a24 */ /* 0x000fe200078e0200 */
[----:B------:R-:W-:Y:S02]  /*0d40*/  @!P4 SHF.R.S32.HI R0, RZ, 0x1f, R25 ;  /* 0x0000001fff00c819 */ /* 0x000fe40000011419 */
[----:B------:R-:W-:Y:S01]  /*0d50*/  @!P4 LEA.HI R6, R6, R27, RZ, 0x3 ;  /* 0x0000001b0606c211 */ /* 0x000fe200078f18ff */
[----:B------:R-:W-:Y:S01]  /*0d60*/  IMAD.IADD R89, R29, 0x1, R7 ;  /* 0x000000011d597824 */ /* 0x000fe200078e0207 */
[----:B------:R-:W-:Y:S02]  /*0d70*/  @!P4 LEA.HI R7, R2, R26, RZ, 0x3 ;  /* 0x0000001a0207c211 */ /* 0x000fe400078f18ff */
[----:B------:R-:W-:Y:S01]  /*0d80*/  @!P4 LEA.HI R0, R0, R25, RZ, 0x3 ;  /* 0x000000190000c211 */ /* 0x000fe200078f18ff */
[----:B------:R-:W-:Y:S01]  /*0d90*/  IMAD.WIDE.U32 R2, R80, R84, R88 ;  /* 0x0000005450027225 */ /* 0x000fe200078e0058 */
[----:B------:R-:W-:Y:S01]  /*0da0*/  @!P4 LOP3.LUT R6, R6, 0xfffffff8, RZ, 0xc0, !PT ;  /* 0xfffffff80606c812 */ /* 0x000fe200078ec0ff */
[----:B------:R-:W-:Y:S01]  /*0db0*/  STL.64 [R1+0x88], R88 ;  /* 0x0000885801007387 */ /* 0x000fe20000100a00 */
[----:B------:R-:W-:Y:S01]  /*0dc0*/  @!P4 LOP3.LUT R7, R7, 0xfffffff8, RZ, 0xc0, !PT ;  /* 0xfffffff80707c812 */ /* 0x000fe200078ec0ff */
[----:B------:R-:W-:Y:S01]  /*0dd0*/  IMAD.IADD R13, R3, 0x1, R13 ;  /* 0x00000001030d7824 */ /* 0x000fe200078e020d */
[----:B------:R-:W-:Y:S01]  /*0de0*/  @!P4 LOP3.LUT R0, R0, 0xfffffff8, RZ, 0xc0, !PT ;  /* 0xfffffff80000c812 */ /* 0x000fe200078ec0ff */
[----:B------:R-:W-:Y:S01]  /*0df0*/  @!P4 IMAD.WIDE R10, R6, 0x2, R4 ;  /* 0x00000002060ac825 */ /* 0x000fe200078e0204 */
[----:B------:R-:W-:-:S03]  /*0e00*/  @P2 LEA R6, P3, R2, c[0x0][0x1c8], 0x1 ;  /* 0x0000720002062a11 */ /* 0x000fc600078608ff */
[----:B------:R-:W-:Y:S01]  /*0e10*/  @!P4 IMAD.WIDE R8, R7, 0x2, R4 ;  /* 0x000000020708c825 */ /* 0x000fe200078e0204 */
[----:B------:R1:W-:Y:S01]  /*0e20*/  @!P4 LDGSTS.E.BYPASS.LTC128B.128 [R12+0x7100], [R10.64], !P0 ;  /* 0x071000000a0ccfae */ /* 0x0003e2000c101d48 */
[----:B------:R-:W-:Y:S02]  /*0e30*/  @P2 LEA.HI.X R7, R2, c[0x0][0x1cc], R13, 0x1, P3 ;  /* 0x0000730002072a11 */ /* 0x000fe400018f0c0d */
[----:B------:R-:W-:Y:S01]  /*0e40*/  @!P4 IMAD.WIDE R4, R0, 0x2, R4 ;  /* 0x000000020004c825 */ /* 0x000fe200078e0204 */
[----:B------:R2:W-:Y:S01]  /*0e50*/  @!P4 LDGSTS.E.BYPASS.LTC128B.128 [R12+0xb100], [R8.64], !P6 ;  /* 0x0b100000080ccfae */ /* 0x0005e2000f101d48 */
[----:B------:R-:W-:Y:S02]  /*0e60*/  ISETP.GE.AND P6, PT, R42, c[0x0][0x1d4], PT ;  /* 0x000075002a007a0c */ /* 0x000fe40003fc6270 */
[----:B------:R-:W-:Y:S01]  /*0e70*/  IMAD.SHL.U32 R0, R14, 0x40, RZ ;  /* 0x000000400e007824 */ /* 0x000fe200078e00ff */
[----:B------:R3:W-:Y:S01]  /*0e80*/  @!P4 LDGSTS.E.BYPASS.LTC128B.128 [R12+0xf100], [R4.64], !P5 ;  /* 0x0f100000040ccfae */ /* 0x0007e2000e901d48 */
[----:B------:R-:W-:-:S02]  /*0e90*/  ISETP.GE.AND P5, PT, R27, c[0x0][0x1d4], PT ;  /* 0x000075001b007a0c */ /* 0x000fc40003fa6270 */
[----:B------:R-:W-:Y:S01]  /*0ea0*/  ISETP.GE.AND P4, PT, R26, c[0x0][0x1d4], PT ;  /* 0x000075001a007a0c */ /* 0x000fe20003f86270 */
[----:B------:R-:W0:Y:S01]  /*0eb0*/  LDGDEPBAR ;  /* 0x00000000000079af */ /* 0x000e220000000000 */
[----:B------:R-:W-:Y:S02]  /*0ec0*/  LOP3.LUT R0, R0, 0x1c0, RZ, 0xc0, !PT ;  /* 0x000001c000007812 */ /* 0x000fe400078ec0ff */
[----:B------:R-:W-:Y:S02]  /*0ed0*/  ISETP.GE.AND P3, PT, R25, c[0x0][0x1d4], PT ;  /* 0x0000750019007a0c */ /* 0x000fe40003f66270 */
[----:B------:R-:W-:Y:S02]  /*0ee0*/  SHF.R.U32.HI R3, RZ, 0x3, R0 ;  /* 0x00000003ff037819 */ /* 0x000fe40000011600 */
[----:B-1----:R-:W-:Y:S01]  /*0ef0*/  @P1 IADD3 R10, P0, R85, R2, RZ ;  /* 0x00000002550a1210 */ /* 0x002fe20007f1e0ff */
[----:B------:R-:W-:Y:S01]  /*0f00*/  IMAD.SHL.U32 R2, R15, 0x8, RZ ;  /* 0x000000080f027824 */ /* 0x000fe200078e00ff */
[----:B--2---:R-:W-:-:S04]  /*0f10*/  LEA.HI R9, R24, R81, RZ, 0x5 ;  /* 0x0000005118097211 */ /* 0x004fc800078f28ff */
[----:B---3--:R-:W-:Y:S01]  /*0f20*/  LOP3.LUT R5, R0, 0x8, R2, 0xf8, !PT ;  /* 0x0000000800057812 */ /* 0x008fe200078ef802 */
[----:B------:R-:W-:Y:S01]  /*0f30*/  @P1 IMAD.X R4, R86, 0x1, R13, P0 ;  /* 0x0000000156041824 */ /* 0x000fe200000e060d */
[C---:B------:R-:W-:Y:S01]  /*0f40*/  @P1 LEA R2, P0, R10.reuse, c[0x0][0x1c8], 0x1 ;  /* 0x000072000a021a11 */ /* 0x040fe200078008ff */
[----:B------:R-:W-:Y:S01]  /*0f50*/  IMAD R0, R15, 0x200, R17 ;  /* 0x000002000f007824 */ /* 0x000fe200078e0211 */
[----:B------:R-:W-:Y:S01]  /*0f60*/  LOP3.LUT R8, R5, R3, RZ, 0x3c, !PT ;  /* 0x0000000305087212 */ /* 0x000fe200078e3cff */
[C---:B------:R-:W-:Y:S01]  /*0f70*/  @P2 IMAD.SHL.U32 R5, R87.reuse, 0x2, RZ ;  /* 0x0000000257052824 */ /* 0x040fe200078e00ff */
[----:B------:R-:W-:Y:S01]  /*0f80*/  @P1 LEA.HI.X R3, R10, c[0x0][0x1cc], R4, 0x1, P0 ;  /* 0x000073000a031a11 */ /* 0x000fe200000f0c04 */
[----:B------:R-:W-:Y:S01]  /*0f90*/  @P1 IMAD.SHL.U32 R4, R87, 0x2, RZ ;  /* 0x0000000257041824 */ /* 0x000fe200078e00ff */
[----:B------:R-:W-:Y:S01]  /*0fa0*/  SHF.R.S32.HI R232, RZ, 0x5, R9 ;  /* 0x00000005ffe87819 */ /* 0x000fe20000011409 */
[----:B------:R-:W-:Y:S01]  /*0fb0*/  IMAD.SHL.U32 R155, R0, 0x2, RZ ;  /* 0x00000002009b7824 */ /* 0x000fe200078e00ff */
[----:B------:R1:W-:Y:S01]  /*0fc0*/  @P2 LDGSTS.E.BYPASS.LTC128B.128 [R5+0x10100], [R6.64], !P6 ;  /* 0x1010000006052fae */ /* 0x0003e2000f101d48 */
[----:B------:R-:W-:Y:S01]  /*0fd0*/  IMAD.MOV.U32 R0, RZ, RZ, 0x20 ;  /* 0x00000020ff007424 */ /* 0x000fe200078e00ff */
[----:B------:R-:W-:-:S02]  /*0fe0*/  LOP3.LUT P0, RZ, R19, 0x2, RZ, 0xc0, !PT ;  /* 0x0000000213ff7812 */ /* 0x000fc4000780c0ff */
[----:B------:R1:W-:Y:S01]  /*0ff0*/  @P2 LDGSTS.E.BYPASS.LTC128B.128 [R5+0x12100], [R6.64+0x80], !P5 ;  /* 0x1210008006052fae */ /* 0x0003e2000e901d48 */
[----:B------:R-:W-:-:S03]  /*1000*/  IADD3 R90, R155, 0x10120, RZ ;  /* 0x000101209b5a7810 */ /* 0x000fc60007ffe0ff */
[----:B------:R1:W-:Y:S04]  /*1010*/  @P2 LDGSTS.E.BYPASS.LTC128B.128 [R5+0x14100], [R6.64+0x100], !P4 ;  /* 0x1410010006052fae */ /* 0x0003e8000e101d48 */
[----:B------:R1:W-:Y:S01]  /*1020*/  @P2 LDGSTS.E.BYPASS.LTC128B.128 [R5+0x16100], [R6.64+0x180], !P3 ;  /* 0x1610018006052fae */ /* 0x0003e2000d901d48 */
[----:B------:R-:W-:-:S03]  /*1030*/  LOP3.LUT P2, RZ, R14, 0x4, RZ, 0xc0, !PT ;  /* 0x000000040eff7812 */ /* 0x000fc6000784c0ff */
[----:B------:R2:W-:Y:S01]  /*1040*/  @P1 LDGSTS.E.BYPASS.LTC128B.128 [R4+0x11100], [R2.64], !P6 ;  /* 0x1110000002041fae */ /* 0x0005e2000f101d48 */
[----:B------:R-:W-:-:S03]  /*1050*/  SEL R0, R0, 0xffffffe0, !P2 ;  /* 0xffffffe000007807 */ /* 0x000fc60005000000 */
[----:B------:R2:W-:Y:S04]  /*1060*/  @P1 LDGSTS.E.BYPASS.LTC128B.128 [R4+0x13100], [R2.64+0x80], !P5 ;  /* 0x1310008002041fae */ /* 0x0005e8000e901d48 */
[----:B------:R2:W-:Y:S04]  /*1070*/  @P1 LDGSTS.E.BYPASS.LTC128B.128 [R4+0x15100], [R2.64+0x100], !P4 ;  /* 0x1510010002041fae */ /* 0x0005e8000e101d48 */
[----:B------:R2:W-:Y:S01]  /*1080*/  @P1 LDGSTS.E.BYPASS.LTC128B.128 [R4+0x17100], [R2.64+0x180], !P3 ;  /* 0x1710018002041fae */ /* 0x0005e2000d901d48 */
[----:B------:R-:W-:-:S03]  /*1090*/  LOP3.LUT P1, RZ, R14, 0x2, RZ, 0xc0, !PT ;  /* 0x000000020eff7812 */ /* 0x000fc6000782c0ff */
[----:B------:R-:W0:Y:S01]  /*10a0*/  LDGDEPBAR ;  /* 0x00000000000079af */ /* 0x000e220000000000 */
[----:B-1----:R-:W-:Y:S02]  /*10b0*/  IMAD.SHL.U32 R5, R16, 0x40, RZ ;  /* 0x0000004010057824 */ /* 0x002fe400078e00ff */
[----:B------:R-:W-:-:S03]  /*10c0*/  IMAD R7, R21, c[0x0][0x218], RZ ;  /* 0x0000860015077a24 */ /* 0x000fc600078e02ff */
[----:B------:R-:W-:Y:S01]  /*10d0*/  LOP3.LUT R5, R8, 0xfffffe00, R5, 0xf8, !PT ;  /* 0xfffffe0008057812 */ /* 0x000fe200078ef805 */
[----:B------:R-:W-:-:S04]  /*10e0*/  IMAD R7, R20, c[0x0][0x21c], R7 ;  /* 0x0000870014077a24 */ /* 0x000fc800078e0207 */
[----:B------:R-:W-:-:S04]  /*10f0*/  IMAD R232, R232, 0x400, R5 ;  /* 0x00000400e8e87824 */ /* 0x000fc800078e0205 */
[----:B------:R-:W-:Y:S02]  /*1100*/  IMAD.SHL.U32 R232, R232, 0x2, RZ ;  /* 0x00000002e8e87824 */ /* 0x000fe400078e00ff */
[----:B--2---:R-:W-:Y:S01]  /*1110*/  IMAD.MOV.U32 R4, RZ, RZ, 0x10 ;  /* 0x00000010ff047424 */ /* 0x004fe200078e00ff */
[----:B------:R-:W-:-:S04]  /*1120*/  DEPBAR.LE SB0, 0x1 ;  /* 0x000080400000791a */ /* 0x000fc80000000000 */
[----:B------:R-:W-:Y:S01]  /*1130*/  BAR.SYNC.DEFER_BLOCKING 0x0 ;  /* 0x0000000000007b1d */ /* 0x000fe20000010000 */
[----:B------:R-:W-:Y:S01]  /*1140*/  SEL R4, R4, 0xfffffff0, !P1 ;  /* 0xfffffff004047807 */ /* 0x000fe20004800000 */
[----:B------:R-:W-:Y:S01]  /*1150*/  IMAD R240, R0, 0x2, R232 ;  /* 0x0000000200f07824 */ /* 0x000fe200078e02e8 */
[----:B------:R-:W-:-:S03]  /*1160*/  IADD3 R2, R155, 0x10100, RZ ;  /* 0x000101009b027810 */ /* 0x000fc60007ffe0ff */
[----:B------:R-:W-:Y:S01]  /*1170*/  IMAD R236, R4, 0x2, R232 ;  /* 0x0000000204ec7824 */ /* 0x000fe200078e02e8 */
[----:B------:R-:W-:Y:S01]  /*1180*/  @P0 IADD3 R90, R2, -0x20, RZ ;  /* 0xffffffe0025a0810 */ /* 0x000fe20007ffe0ff */
[----:B------:R-:W-:Y:S01]  /*1190*/  IMAD R2, R22, c[0x0][0x208], RZ ;  /* 0x0000820016027a24 */ /* 0x000fe200078e02ff */
[----:B------:R-:W-:Y:S01]  /*11a0*/  ISETP.GE.AND P0, PT, R83, 0x1, PT ;  /* 0x000000015300780c */ /* 0x000fe20003f06270 */
[----:B------:R-:W-:Y:S02]  /*11b0*/  IMAD R244, R0, 0x2, R236 ;  /* 0x0000000200f47824 */ /* 0x000fe400078e02ec */
[C---:B------:R-:W-:Y:S01]  /*11c0*/  IMAD R6, R18.reuse, c[0x0][0x20c], R2 ;  /* 0x0000830012067a24 */ /* 0x040fe200078e0202 */
[----:B------:R-:W-:Y:S01]  /*11d0*/  STL [R1+0x4], R90 ;  /* 0x0000045a01007387 */ /* 0x000fe20000100800 */
[----:B------:R-:W-:-:S04]  /*11e0*/  IMAD.WIDE.U32 R2, R18, c[0x0][0x208], R42 ;  /* 0x0000820012027a25 */ /* 0x000fc800078e002a */
[----:B------:R-:W-:Y:S02]  /*11f0*/  IMAD.IADD R3, R3, 0x1, R6 ;  /* 0x0000000103037824 */ /* 0x000fe400078e0206 */
[----:B------:R-:W-:Y:S02]  /*1200*/  IMAD R6, R41, c[0x0][0x210], RZ ;  /* 0x0000840029067a24 */ /* 0x000fe400078e02ff */
[C---:B------:R-:W-:Y:S01]  /*1210*/  IMAD.WIDE.U32 R2, R40.reuse, c[0x0][0x210], R2 ;  /* 0x0000840028027a25 */ /* 0x040fe200078e0002 */
[----:B------:R-:W1:Y:S03]  /*1220*/  LDSM.16.M88.4 R168, [R232+0x100] ;  /* 0x00010000e8a8783b */ /* 0x000e660000000200 */
[----:B------:R-:W-:Y:S01]  /*1230*/  IMAD R6, R40, c[0x0][0x214], R6 ;  /* 0x0000850028067a24 */ /* 0x000fe200078e0206 */
[----:B------:R-:W2:Y:S03]  /*1240*/  LDSM.16.M88.4 R200, [R232+0x4100] ;  /* 0x00410000e8c8783b */ /* 0x000ea60000000200 */
[----:B------:R-:W-:Y:S01]  /*1250*/  IMAD.IADD R3, R3, 0x1, R6 ;  /* 0x0000000103037824 */ /* 0x000fe200078e0206 */
[----:B------:R-:W-:Y:S01]  /*1260*/  LOP3.LUT R6, R9, 0xffffffe0, RZ, 0xc0, !PT ;  /* 0xffffffe009067812 */ /* 0x000fe200078ec0ff */
[----:B------:R-:W3:Y:S02]  /*1270*/  LDSM.16.M88.4 R216, [R232+0x8100] ;  /* 0x00810000e8d8783b */ /* 0x000ee40000000200 */
[----:B------:R-:W-:Y:S01]  /*1280*/  IMAD.WIDE.U32 R42, R20, c[0x0][0x218], R2 ;  /* 0x00008600142a7a25 */ /* 0x000fe200078e0002 */
[C---:B------:R-:W-:Y:S01]  /*1290*/  IADD3 R2, R90.reuse, 0x800, RZ ;  /* 0x000008005a027810 */ /* 0x040fe20007ffe0ff */
[----:B------:R-:W4:Y:S01]  /*12a0*/  LDSM.16.M88.4 R172, [R236+0x100] ;  /* 0x00010000ecac783b */ /* 0x000f220000000200 */
[----:B------:R-:W-:Y:S01]  /*12b0*/  IADD3 R3, R90, 0x1000, RZ ;  /* 0x000010005a037810 */ /* 0x000fe20007ffe0ff */
[----:B------:R-:W-:-:S02]  /*12c0*/  IMAD.IADD R154, R43, 0x1, R7 ;  /* 0x000000012b9a7824 */ /* 0x000fc400078e0207 */
[----:B------:R-:W1:Y:S01]  /*12d0*/  LDSM.16.M88.4 R204, [R236+0x4100] ;  /* 0x00410000eccc783b */ /* 0x000e620000000200 */
[----:B------:R-:W-:-:S03]  /*12e0*/  IMAD.IADD R81, R81, 0x1, -R6 ;  /* 0x0000000151517824 */ /* 0x000fc600078e0a06 */
[----:B------:R-:W1:Y:S04]  /*12f0*/  LDSM.16.M88.4 R220, [R236+0x8100] ;  /* 0x00810000ecdc783b */ /* 0x000e680000000200 */
        /* <DEDUP_REMOVED lines=10> */
[----:B------:R-:W-:Y:S06]  /*13a0*/  BAR.SYNC.DEFER_BLOCKING 0x0 ;  /* 0x0000000000007b1d */ /* 0x000fec0000010000 */
[----:B------:R-:W-:Y:S04]  /*13b0*/  STL.64 [R1+0x90], R42 ;  /* 0x0000902a01007387 */ /* 0x000fe80000100a00 */
[----:B------:R5:W-:Y:S04]  /*13c0*/  STL [R1+0x40], R2 ;  /* 0x0000400201007387 */ /* 0x000be80000100800 */
[----:B------:R1:W-:Y:S04]  /*13d0*/  STL [R1+0x3c], R3 ;  /* 0x00003c0301007387 */ /* 0x0003e80000100800 */
[----:B------:R1:W-:Y:S01]  /*13e0*/  STL [R1+0x84], R154 ;  /* 0x0000849a01007387 */ /* 0x0003e20000100800 */
[----:B------:R-:W-:-:S04]  /*13f0*/  DEPBAR.LE SB0, 0x0 ;  /* 0x000080000000791a */ /* 0x000fc80000000000 */
[----:B------:R-:W-:Y:S01]  /*1400*/  BAR.SYNC.DEFER_BLOCKING 0x0 ;  /* 0x0000000000007b1d */ /* 0x000fe20000010000 */
[----:B-----5:R-:W-:-:S05]  /*1410*/  IADD3 R2, R90, 0x1800, RZ ;  /* 0x000018005a027810 */ /* 0x020fca0007ffe0ff */
[----:B------:R1:W-:Y:S04]  /*1420*/  STL [R1+0x38], R2 ;  /* 0x0000380201007387 */ /* 0x0003e80000100800 */
[----:B------:R1:W1:Y:S04]  /*1430*/  LDSM.16.M88.4 R12, [R155+0x10100] ;  /* 0x010100009b0c783b */ /* 0x0002680000000200 */
[----:B------:R1:W1:Y:S04]  /*1440*/  LDSM.16.M88.4 R24, [R155+0x10900] ;  /* 0x010900009b18783b */ /* 0x0002680000000200 */
[----:B------:R1:W1:Y:S04]  /*1450*/  LDSM.16.M88.4 R28, [R155+0x11100] ;  /* 0x011100009b1c783b */ /* 0x0002680000000200 */
[----:B------:R1:W1:Y:S04]  /*1460*/  LDSM.16.M88.4 R36, [R155+0x11900] ;  /* 0x011900009b24783b */ /* 0x0002680000000200 */
[----:B------:R1:W1:Y:S04]  /*1470*/  LDSM.16.M88.4 R32, [R90] ;  /* 0x000000005a20783b */ /* 0x0002680000000200 */
[----:B------:R1:W1:Y:S04]  /*1480*/  LDSM.16.M88.4 R60, [R90+0x800] ;  /* 0x000800005a3c783b */ /* 0x0002680000000200 */
[----:B------:R1:W1:Y:S04]  /*1490*/  LDSM.16.M88.4 R64, [R90+0x1000] ;  /* 0x001000005a40783b */ /* 0x0002680000000200 */
[----:B------:R1:W1:Y:S01]  /*14a0*/  LDSM.16.M88.4 R68, [R90+0x1800] ;  /* 0x001800005a44783b */ /* 0x0002620000000200 */
[----:B------:R-:W-:Y:S05]  /*14b0*/  @!P0 BRA `(.L_x_0) ;  /* 0x000002d000008947 */ /* 0x000fea0003800000 */
[----:B-1234-:R-:W-:Y:S01]  /*14c0*/  IMAD R2, R23, c[0x0][0x208], RZ ;  /* 0x0000820017027a24 */ /* 0x01efe200078e02ff */
[----:B------:R-:W-:Y:S01]  /*14d0*/  SEL R3, RZ, 0x1, P6 ;  /* 0x00000001ff037807 */ /* 0x000fe20003000000 */
[----:B------:R-:W-:Y:S01]  /*14e0*/  IMAD.WIDE.U32 R16, R80, c[0x0][0x208], RZ ;  /* 0x0000820050107a25 */ /* 0x000fe200078e00ff */
[----:B------:R-:W-:-:S02]  /*14f0*/  SEL R8, RZ, 0x2, P5 ;  /* 0x00000002ff087807 */ /* 0x000fc40002800000 */
[----:B------:R-:W-:Y:S01]  /*1500*/  SEL R6, RZ, 0x4, P4 ;  /* 0x00000004ff067807 */ /* 0x000fe20002000000 */
[----:B------:R-:W-:Y:S01]  /*1510*/  IMAD R2, R80, c[0x0][0x20c], R2 ;  /* 0x0000830050027a24 */ /* 0x000fe200078e0202 */
[----:B------:R-:W-:Y:S01]  /*1520*/  LEA R7, P0, R16, R42, 0x6 ;  /* 0x0000002a10077211 */ /* 0x000fe200078030ff */
[----:B------:R-:W-:Y:S01]  /*1530*/  IMAD R10, R80, -0x40, R83 ;  /* 0xffffffc0500a7824 */ /* 0x000fe200078e0253 */
[----:B------:R-:W-:Y:S01]  /*1540*/  IADD3 R9, R6, R8, R3 ;  /* 0x0000000806097210 */ /* 0x000fe20007ffe003 */
[----:B------:R-:W-:Y:S01]  /*1550*/  IMAD.IADD R2, R17, 0x1, R2 ;  /* 0x0000000111027824 */ /* 0x000fe200078e0202 */
[----:B------:R-:W-:Y:S02]  /*1560*/  SEL R3, RZ, 0x8, P3 ;  /* 0x00000008ff037807 */ /* 0x000fe40001800000 */
[----:B------:R-:W-:Y:S02]  /*1570*/  P2R R11, PR, RZ, 0x20 ;  /* 0x00000020ff0b7803 */ /* 0x000fe40000000000 */
[----:B------:R-:W-:Y:S01]  /*1580*/  LEA.HI.X R8, R16, R154, R2, 0x6, P0 ;  /* 0x0000009a10087211 */ /* 0x000fe200000f3402 */
[----:B------:R-:W-:Y:S01]  /*1590*/  IMAD.IADD R3, R9, 0x1, R3 ;  /* 0x0000000109037824 */ /* 0x000fe200078e0203 */
[----:B------:R-:W-:Y:S01]  /*15a0*/  LEA R6, P0, R7, c[0x0][0x1f8], 0x1 ;  /* 0x00007e0007067a11 */ /* 0x000fe200078008ff */
[----:B------:R-:W-:-:S02]  /*15b0*/  IMAD.MOV.U32 R9, RZ, RZ, c[0x0][0x208] ;  /* 0x00008200ff097624 */ /* 0x000fc400078e00ff */
[----:B------:R-:W-:Y:S01]  /*15c0*/  IMAD.IADD R2, R10, 0x1, -R18 ;  /* 0x000000010a027824 */ /* 0x000fe200078e0a12 */
[----:B------:R-:W-:Y:S01]  /*15d0*/  LEA.HI.X R7, R7, c[0x0][0x1fc], R8, 0x1, P0 ;  /* 0x00007f0007077a11 */ /* 0x000fe200000f0c08 */
[----:B------:R-:W-:Y:S01]  /*15e0*/  IMAD.MOV.U32 R10, RZ, RZ, c[0x0][0x20c] ;  /* 0x00008300ff0a7624 */ /* 0x000fe200078e00ff */
[----:B------:R-:W-:Y:S02]  /*15f0*/  LEA R8, P0, R9, R6, 0x6 ;  /* 0x0000000609087211 */ /* 0x000fe400078030ff */
[C---:B------:R-:W-:Y:S02]  /*1600*/  ISETP.LT.OR P1, PT, R2.reuse, 0x1, P6 ;  /* 0x000000010200780c */ /* 0x040fe40003721670 */
[----:B------:R-:W-:Y:S02]  /*1610*/  LOP3.LUT P2, RZ, R3, 0x2, RZ, 0xc0, !PT ;  /* 0x0000000203ff7812 */ /* 0x000fe4000784c0ff */
[----:B------:R-:W-:Y:S01]  /*1620*/  LEA.HI.X R9, R9, R7, R10, 0x6, P0 ;  /* 0x0000000709097211 */ /* 0x000fe200000f340a */
[----:B------:R-:W-:Y:S01]  /*1630*/  IMAD.SHL.U32 R10, R87, 0x2, RZ ;  /* 0x00000002570a7824 */ /* 0x000fe200078e00ff */
[----:B------:R-:W-:-:S02]  /*1640*/  ISETP.LT.OR P0, PT, R2, 0x1, !P2 ;  /* 0x000000010200780c */ /* 0x000fc40005701670 */
[----:B------:R-:W-:-:S05]  /*1650*/  ISETP.LT.OR P2, PT, R2, 0x21, !P2 ;  /* 0x000000210200780c */ /* 0x000fca0005741670 */
[----:B------:R-:W-:Y:S01]  /*1660*/  @!PT LDS RZ, [RZ] ;  /* 0x00000000fffff984 */ /* 0x000fe20000000800 */
[----:B------:R-:W-:Y:S01]  /*1670*/  @!PT LDS RZ, [RZ] ;  /* 0x00000000fffff984 */ /* 0x000fe20000000800 */
[----:B------:R-:W-:Y:S01]  /*1680*/  @!PT LDS RZ, [RZ] ;  /* 0x00000000fffff984 */ /* 0x000fe20000000800 */
[----:B------:R1:W-:Y:S01]  /*1690*/  LDGSTS.E.BYPASS.LTC128B.128 [R10+0x100], [R6.64], !P1 ;  /* 0x00100000060a7fae */ /* 0x0003e2000c901d48 */
[----:B------:R-:W-:-:S05]  /*16a0*/  LOP3.LUT P1, RZ, R3, 0x4, RZ, 0xc0, !PT ;  /* 0x0000000403ff7812 */ /* 0x000fca000782c0ff */
[----:B------:R1:W-:Y:S01]  /*16b0*/  LDGSTS.E.BYPASS.LTC128B.128 [R10+0x2100], [R6.64+0x80], !P0 ;  /* 0x02100080060a7fae */ /* 0x0003e2000c101d48 */
[C---:B------:R-:W-:Y:S02]  /*16c0*/  ISETP.LT.OR P0, PT, R2.reuse, 0x1, !P1 ;  /* 0x000000010200780c */ /* 0x040fe40004f01670 */
[----:B------:R-:W-:-:S11]  /*16d0*/  ISETP.LT.OR P1, PT, R2, 0x21, !P1 ;  /* 0x000000210200780c */ /* 0x000fd60004f21670 */
[----:B------:R1:W-:Y:S01]  /*16e0*/  LDGSTS.E.BYPASS.LTC128B.128 [R10+0x4100], [R6.64+0x100], !P0 ;  /* 0x04100100060a7fae */ /* 0x0003e2000c101d48 */
[----:B------:R-:W-:-:S04]  /*16f0*/  LOP3.LUT P0, RZ, R3, 0x8, RZ, 0xc0, !PT ;  /* 0x0000000803ff7812 */ /* 0x000fc8000780c0ff */
[C---:B------:R-:W-:Y:S02]  /*1700*/  ISETP.LT.OR P5, PT, R2.reuse, 0x1, !P0 ;  /* 0x000000010200780c */ /* 0x040fe400047a1670 */
[----:B------:R-:W-:-:S11]  /*1710*/  ISETP.LT.OR P0, PT, R2, 0x21, !P0 ;  /* 0x000000210200780c */ /* 0x000fd60004701670 */
[----:B------:R1:W-:Y:S01]  /*1720*/  LDGSTS.E.BYPASS.LTC128B.128 [R10+0x6100], [R6.64+0x180], !P5 ;  /* 0x06100180060a7fae */ /* 0x0003e2000e901d48 */
[----:B------:R-:W-:-:S13]  /*1730*/  ISETP.LT.OR P5, PT, R2, 0x21, P6 ;  /* 0x000000210200780c */ /* 0x000fda00037a1670 */
[----:B------:R1:W-:Y:S01]  /*1740*/  LDGSTS.E.BYPASS.LTC128B.128 [R10+0x1100], [R8.64], !P5 ;  /* 0x01100000080a7fae */ /* 0x0003e2000e901d48 */
[----:B------:R-:W-:-:S03]  /*1750*/  ISETP.NE.AND P5, PT, R11, RZ, PT ;  /* 0x000000ff0b00720c */ /* 0x000fc60003fa5270 */
[----:B------:R1:W-:Y:S04]  /*1760*/  LDGSTS.E.BYPASS.LTC128B.128 [R10+0x3100], [R8.64+0x80], !P2 ;  /* 0x03100080080a7fae */ /* 0x0003e8000d101d48 */
[----:B------:R1:W-:Y:S04]  /*1770*/  LDGSTS.E.BYPASS.LTC128B.128 [R10+0x5100], [R8.64+0x100], !P1 ;  /* 0x05100100080a7fae */ /* 0x0003e8000c901d48 */
[----:B------:R1:W-:Y:S02]  /*1780*/  LDGSTS.E.BYPASS.LTC128B.128 [R10+0x7100], [R8.64+0x180], !P0 ;  /* 0x07100180080a7fae */ /* 0x0003e4000c101d48 */
.L_x_0:
[----:B-1234-:R-:W-:Y:S01]  /*1790*/  HMMA.16816.F32 R8, R168, R12, RZ ;  /* 0x0000000ca808723c */ /* 0x01efe200000018ff */
[----:B------:R-:W-:Y:S01]  /*17a0*/  IMAD.MOV.U32 R2, RZ, RZ, 0x40 ;  /* 0x00000040ff027424 */ /* 0x000fe200078e00ff */
[----:B------:R-:W-:Y:S01]  /*17b0*/  LOP3.LUT P0, RZ, R19, 0x4, RZ, 0xc0, !PT ;  /* 0x0000000413ff7812 */ /* 0x000fe2000780c0ff */
[----:B------:R-:W-:Y:S01]  /*17c0*/  LDSM.16.M88.4 R76, [R90+0x7800] ;  /* 0x007800005a4c783b */ /* 0x000fe20000000200 */
[----:B------:R-:W-:-:S02]  /*17d0*/  IADD3 R6, R90, 0x2000, RZ ;  /* 0x000020005a067810 */ /* 0x000fc40007ffe0ff */
[----:B------:R-:W-:Y:S01]  /*17e0*/  SEL R2, R2, 0xffffffc0, !P0 ;  /* 0xffffffc002027807 */ /* 0x000fe20004000000 */
[----:B------:R-:W0:Y:S01]  /*17f0*/  LDGDEPBAR ;  /* 0x00000000000079af */ /* 0x000e220000000000 */
[C---:B------:R-:W-:Y:S01]  /*1800*/  HMMA.16816.F32 R20, R168.reuse, R14, RZ ;  /* 0x0000000ea814723c */ /* 0x040fe200000018ff */
[----:B------:R-:W-:Y:S02]  /*1810*/  ISETP.GE.AND P2, PT, R83, 0x41, PT ;  /* 0x000000415300780c */ /* 0x000fe40003f46270 */
[--C-:B------:R-:W-:Y:S02]  /*1820*/  IMAD.IADD R3, R155, 0x1, R2.reuse ;  /* 0x000000019b037824 */ /* 0x100fe400078e0202 */
[C---:B------:R-:W-:Y:S01]  /*1830*/  IMAD.IADD R250, R90.reuse, 0x1, R2 ;  /* 0x000000015afa7824 */ /* 0x040fe200078e0202 */
[C---:B------:R-:W-:Y:S02]  /*1840*/  IADD3 R2, R90.reuse, 0x3000, RZ ;  /* 0x000030005a027810 */ /* 0x040fe40007ffe0ff */
[----:B------:R-:W-:Y:S01]  /*1850*/  HMMA.16816.F32 R12, R168, R24, RZ ;  /* 0x00000018a80c723c */ /* 0x000fe200000018ff */
[----:B------:R-:W1:Y:S04]  /*1860*/  LDSM.16.M88.4 R44, [R3+0x10100] ;  /* 0x01010000032c783b */ /* 0x000e680000000200 */
[----:B------:R-:W2:Y:S03]  /*1870*/  LDSM.16.M88.4 R48, [R3+0x10900] ;  /* 0x010900000330783b */ /* 0x000ea60000000200 */
[----:B------:R-:W-:Y:S01]  /*1880*/  HMMA.16816.F32 R40, R172, R32, R8 ;  /* 0x00000020ac28723c */ /* 0x000fe20000001808 */
[----:B------:R-:W3:Y:S04]  /*1890*/  LDSM.16.M88.4 R52, [R3+0x11100] ;  /* 0x011100000334783b */ /* 0x000ee80000000200 */
[----:B------:R-:W4:Y:S03]  /*18a0*/  LDSM.16.M88.4 R56, [R3+0x11900] ;  /* 0x011900000338783b */ /* 0x000f260000000200 */
[C---:B------:R-:W-:Y:S01]  /*18b0*/  HMMA.16816.F32 R8, R168.reuse, R26, RZ ;  /* 0x0000001aa808723c */ /* 0x040fe200000018ff */
[----:B------:R-:W-:Y:S04]  /*18c0*/  LDSM.16.M88.4 R72, [R250+0x1800] ;  /* 0x00180000fa48783b */ /* 0x000fe80000000200 */
[----:B------:R-:W-:Y:S03]  /*18d0*/  STL [R1], R3 ;  /* 0x0000000301007387 */ /* 0x000fe60000100800 */
[C---:B------:R-:W-:Y:S01]  /*18e0*/  HMMA.16816.F32 R24, R168.reuse, R28, RZ ;  /* 0x0000001ca818723c */ /* 0x040fe200000018ff */
[----:B------:R5:W-:Y:S07]  /*18f0*/  STL [R1+0x34], R6 ;  /* 0x0000340601007387 */ /* 0x000bee0000100800 */
[C---:B------:R-:W-:Y:S08]  /*1900*/  HMMA.16816.F32 R28, R168.reuse, R30, RZ ;  /* 0x0000001ea81c723c */ /* 0x040ff000000018ff */
[C---:B------:R-:W-:Y:S08]  /*1910*/  HMMA.16816.F32 R16, R168.reuse, R36, RZ ;  /* 0x00000024a810723c */ /* 0x040ff000000018ff */
[----:B------:R-:W-:Y:S01]  /*1920*/  HMMA.16816.F32 R36, R168, R38, RZ ;  /* 0x00000026a824723c */ /* 0x000fe200000018ff */
[----:B-----5:R-:W-:-:S07]  /*1930*/  IADD3 R6, R90, 0x3800, RZ ;  /* 0x000038005a067810 */ /* 0x020fce0007ffe0ff */
[C---:B------:R-:W-:Y:S08]  /*1940*/  HMMA.16816.F32 R32, R172.reuse, R34, R20 ;  /* 0x00000022ac20723c */ /* 0x040ff00000001814 */
[C---:B------:R-:W-:Y:S08]  /*1950*/  HMMA.16816.F32 R12, R172.reuse, R60, R12 ;  /* 0x0000003cac0c723c */ /* 0x040ff0000000180c */
[C---:B------:R-:W-:Y:S01]  /*1960*/  HMMA.16816.F32 R8, R172.reuse, R62, R8 ;  /* 0x0000003eac08723c */ /* 0x040fe20000001808 */
[----:B------:R-:W-:Y:S07]  /*1970*/  LDSM.16.M88.4 R60, [R250+0x800] ;  /* 0x00080000fa3c783b */ /* 0x000fee0000000200 */
[C---:B------:R-:W-:Y:S08]  /*1980*/  HMMA.16816.F32 R20, R172.reuse, R64, R24 ;  /* 0x00000040ac14723c */ /* 0x040ff00000001818 */
[C---:B------:R-:W-:Y:S01]  /*1990*/  HMMA.16816.F32 R24, R172.reuse, R66, R28 ;  /* 0x00000042ac18723c */ /* 0x040fe2000000181c */
[----:B------:R-:W-:Y:S07]  /*19a0*/  LDSM.16.M88.4 R64, [R250+0x1000] ;  /* 0x00100000fa40783b */ /* 0x000fee0000000200 */
[C---:B------:R-:W-:Y:S01]  /*19b0*/  HMMA.16816.F32 R28, R172.reuse, R68, R16 ;  /* 0x00000044ac1c723c */ /* 0x040fe20000001810 */
[----:B------:R-:W5:Y:S07]  /*19c0*/  LDSM.16.M88.4 R16, [R250] ;  /* 0x00000000fa10783b */ /* 0x000f6e0000000200 */
[----:B------:R-:W-:Y:S01]  /*19d0*/  HMMA.16816.F32 R36, R172, R70, R36 ;  /* 0x00000046ac24723c */ /* 0x000fe20000001824 */
[----:B------:R-:W-:Y:S07]  /*19e0*/  LDSM.16.M88.4 R68, [R155+0x13900] ;  /* 0x013900009b44783b */ /* 0x000fee0000000200 */
[C---:B-1----:R-:W-:Y:S08]  /*19f0*/  HMMA.16816.F32 R40, R192.reuse, R44, R40 ;  /* 0x0000002cc028723c */ /* 0x042ff00000001828 */
[C---:B------:R-:W-:Y:S01]  /*1a00*/  HMMA.16816.F32 R32, R192.reuse, R46, R32 ;  /* 0x0000002ec020723c */ /* 0x040fe20000001820 */
[----:B------:R-:W1:Y:S07]  /*1a10*/  LDSM.16.M88.4 R44, [R155+0x12100] ;  /* 0x012100009b2c783b */ /* 0x000e6e0000000200 */
[C---:B--2---:R-:W-:Y:S08]  /*1a20*/  HMMA.16816.F32 R12, R192.reuse, R48, R12 ;  /* 0x00000030c00c723c */ /* 0x044ff0000000180c */
[C---:B------:R-:W-:Y:S01]  /*1a30*/  HMMA.16816.F32 R8, R192.reuse, R50, R8 ;  /* 0x00000032c008723c */ /* 0x040fe20000001808 */
[----:B------:R-:W2:Y:S07]  /*1a40*/  LDSM.16.M88.4 R48, [R155+0x12900] ;  /* 0x012900009b30783b */ /* 0x000eae0000000200 */
[C---:B---3--:R-:W-:Y:S08]  /*1a50*/  HMMA.16816.F32 R20, R192.reuse, R52, R20 ;  /* 0x00000034c014723c */ /* 0x048ff00000001814 */
[C---:B------:R-:W-:Y:S01]  /*1a60*/  HMMA.16816.F32 R24, R192.reuse, R54, R24 ;  /* 0x00000036c018723c */ /* 0x040fe20000001818 */
[----:B------:R-:W-:Y:S07]  /*1a70*/  LDSM.16.M88.4 R52, [R90+0x2800] ;  /* 0x002800005a34783b */ /* 0x000fee0000000200 */
[C---:B----4-:R-:W-:Y:S08]  /*1a80*/  HMMA.16816.F32 R28, R192.reuse, R56, R28 ;  /* 0x00000038c01c723c */ /* 0x050ff0000000181c */
[----:B------:R-:W-:Y:S01]  /*1a90*/  HMMA.16816.F32 R36, R192, R58, R36 ;  /* 0x0000003ac024723c */ /* 0x000fe20000001824 */
[----:B------:R-:W3:Y:S07]  /*1aa0*/  LDSM.16.M88.4 R56, [R155+0x13100] ;  /* 0x013100009b38783b */ /* 0x000eee0000000200 */
[C---:B-----5:R-:W-:Y:S08]  /*1ab0*/  HMMA.16816.F32 R40, R196.reuse, R16, R40 ;  /* 0x00000010c428723c */ /* 0x060ff00000001828 */
[C---:B------:R-:W-:Y:S01]  /*1ac0*/  HMMA.16816.F32 R32, R196.reuse, R18, R32 ;  /* 0x00000012c420723c */ /* 0x040fe20000001820 */
[----:B------:R-:W4:Y:S07]  /*1ad0*/  LDSM.16.M88.4 R16, [R90+0x2000] ;  /* 0x002000005a10783b */ /* 0x000f2e0000000200 */
[C---:B------:R-:W-:Y:S08]  /*1ae0*/  HMMA.16816.F32 R12, R196.reuse, R60, R12 ;  /* 0x0000003cc40c723c */ /* 0x040ff0000000180c */
[C---:B------:R-:W-:Y:S01]  /*1af0*/  HMMA.16816.F32 R8, R196.reuse, R62, R8 ;  /* 0x0000003ec408723c */ /* 0x040fe20000001808 */
[----:B------:R-:W5:Y:S07]  /*1b00*/  LDSM.16.M88.4 R60, [R90+0x3000] ;  /* 0x003000005a3c783b */ /* 0x000f6e0000000200 */
[C---:B------:R-:W-:Y:S08]  /*1b10*/  HMMA.16816.F32 R20, R196.reuse, R64, R20 ;  /* 0x00000040c414723c */ /* 0x040ff00000001814 */
[C---:B------:R-:W-:Y:S01]  /*1b20*/  HMMA.16816.F32 R24, R196.reuse, R66, R24 ;  /* 0x00000042c418723c */ /* 0x040fe20000001818 */
[----:B------:R-:W-:Y:S07]  /*1b30*/  LDSM.16.M88.4 R64, [R3+0x13900] ;  /* 0x013900000340783b */ /* 0x000fee0000000200 */
[C---:B------:R-:W-:Y:S08]  /*1b40*/  HMMA.16816.F32 R28, R196.reuse, R72, R28 ;  /* 0x00000048c41c723c */ /* 0x040ff0000000181c */
[----:B------:R-:W-:Y:S01]  /*1b50*/  HMMA.16816.F32 R36, R196, R74, R36 ;  /* 0x0000004ac424723c */ /* 0x000fe20000001824 */
[----:B------:R-:W4:Y:S07]  /*1b60*/  LDSM.16.M88.4 R72, [R90+0x3800] ;  /* 0x003800005a48783b */ /* 0x000f2e0000000200 */
        /* <DEDUP_REMOVED lines=8> */
[----:B------:R-:W3:Y:S07]  /*1bf0*/  LDSM.16.M88.4 R56, [R3+0x13100] ;  /* 0x013100000338783b */ /* 0x000eee0000000200 */
[C---:B------:R-:W-:Y:S08]  /*1c00*/  HMMA.16816.F32 R28, R200.reuse, R68, R28 ;  /* 0x00000044c81c723c */ /* 0x040ff0000000181c */
[----:B------:R-:W-:Y:S01]  /*1c10*/  HMMA.16816.F32 R36, R200, R70, R36 ;  /* 0x00000046c824723c */ /* 0x000fe20000001824 */
[----:B------:R-:W-:Y:S07]  /*1c20*/  LDSM.16.M88.4 R68, [R155+0x15900] ;  /* 0x015900009b44783b */ /* 0x000fee0000000200 */
[C---:B----4-:R-:W-:Y:S08]  /*1c30*/  HMMA.16816.F32 R40, R204.reuse, R16, R40 ;  /* 0x00000010cc28723c */ /* 0x050ff00000001828 */
[C---:B------:R-:W-:Y:S01]  /*1c40*/  HMMA.16816.F32 R32, R204.reuse, R18, R32 ;  /* 0x00000012cc20723c */ /* 0x040fe20000001820 */
[----:B------:R-:W4:Y:S07]  /*1c50*/  LDSM.16.M88.4 R16, [R250+0x2000] ;  /* 0x00200000fa10783b */ /* 0x000f2e0000000200 */
[C---:B------:R-:W-:Y:S08]  /*1c60*/  HMMA.16816.F32 R12, R204.reuse, R52, R12 ;  /* 0x00000034cc0c723c */ /* 0x040ff0000000180c */
[C---:B------:R-:W-:Y:S01]  /*1c70*/  HMMA.16816.F32 R8, R204.reuse, R54, R8 ;  /* 0x00000036cc08723c */ /* 0x040fe20000001808 */
[----:B------:R-:W2:Y:S07]  /*1c80*/  LDSM.16.M88.4 R52, [R250+0x2800] ;  /* 0x00280000fa34783b */ /* 0x000eae0000000200 */
[C---:B-----5:R-:W-:Y:S08]  /*1c90*/  HMMA.16816.F32 R20, R204.reuse, R60, R20 ;  /* 0x0000003ccc14723c */ /* 0x060ff00000001814 */
[C---:B------:R-:W-:Y:S01]  /*1ca0*/  HMMA.16816.F32 R24, R204.reuse, R62, R24 ;  /* 0x0000003ecc18723c */ /* 0x040fe20000001818 */
[----:B------:R-:W5:Y:S07]  /*1cb0*/  LDSM.16.M88.4 R60, [R250+0x3000] ;  /* 0x00300000fa3c783b */ /* 0x000f6e0000000200 */
        /* <DEDUP_REMOVED lines=23> */
[----:B------:R-:W-:Y:S07]  /*1e30*/  LDSM.16.M88.4 R60, [R3+0x15100] ;  /* 0x01510000033c783b */ /* 0x000fee0000000200 */
[C---:B------:R-:W-:Y:S08]  /*1e40*/  HMMA.16816.F32 R28, R212.reuse, R72, R28 ;  /* 0x00000048d41c723c */ /* 0x040ff0000000181c */
[----:B------:R-:W-:Y:S01]  /*1e50*/  HMMA.16816.F32 R36, R212, R74, R36 ;  /* 0x0000004ad424723c */ /* 0x000fe20000001824 */
[----:B------:R-:W5:Y:S07]  /*1e60*/  LDSM.16.M88.4 R72, [R90+0x5800] ;  /* 0x005800005a48783b */ /* 0x000f6e0000000200 */
        /* <DEDUP_REMOVED lines=9> */
[C---:B------:R-:W-:Y:S08]  /*1f00*/  HMMA.16816.F32 R28, R216.reuse, R68, R28 ;  /* 0x00000044d81c723c */ /* 0x040ff0000000181c */
[----:B------:R-:W-:Y:S01]  /*1f10*/  HMMA.16816.F32 R36, R216, R70, R36 ;  /* 0x00000046d824723c */ /* 0x000fe20000001824 */
[----:B------:R-:W3:Y:S07]  /*1f20*/  LDSM.16.M88.4 R68, [R3+0x15900] ;  /* 0x015900000344783b */ /* 0x000eee0000000200 */
[C---:B----4-:R-:W-:Y:S08]  /*1f30*/  HMMA.16816.F32 R40, R220.reuse, R16, R40 ;  /* 0x00000010dc28723c */ /* 0x050ff00000001828 */
[C---:B------:R-:W-:Y:S01]  /*1f40*/  HMMA.16816.F32 R32, R220.reuse, R18, R32 ;  /* 0x00000012dc20723c */ /* 0x040fe20000001820 */
[----:B------:R-:W4:Y:S07]  /*1f50*/  LDSM.16.M88.4 R16, [R250+0x4000] ;  /* 0x00400000fa10783b */ /* 0x000f2e0000000200 */
[C---:B------:R-:W-:Y:S08]  /*1f60*/  HMMA.16816.F32 R12, R220.reuse, R52, R12 ;  /* 0x00000034dc0c723c */ /* 0x040ff0000000180c */
[C---:B------:R-:W-:Y:S01]  /*1f70*/  HMMA.16816.F32 R8, R220.reuse, R54, R8 ;  /* 0x00000036dc08723c */ /* 0x040fe20000001808 */
[----:B------:R-:W-:Y:S07]  /*1f80*/  LDSM.16.M88.4 R52, [R155+0x16900] ;  /* 0x016900009b34783b */ /* 0x000fee0000000200 */
[C---:B------:R-:W-:Y:S08]  /*1f90*/  HMMA.16816.F32 R20, R220.reuse, R64, R20 ;  /* 0x00000040dc14723c */ /* 0x040ff00000001814 */
[C---:B------:R-:W-:Y:S01]  /*1fa0*/  HMMA.16816.F32 R24, R220.reuse, R66, R24 ;  /* 0x00000042dc18723c */ /* 0x040fe20000001818 */
[----:B------:R-:W3:Y:S07]  /*1fb0*/  LDSM.16.M88.4 R64, [R250+0x5000] ;  /* 0x00500000fa40783b */ /* 0x000eee0000000200 */
[C---:B-----5:R-:W-:Y:S08]  /*1fc0*/  HMMA.16816.F32 R28, R220.reuse, R72, R28 ;  /* 0x00000048dc1c723c */ /* 0x060ff0000000181c */
[----:B------:R-:W-:Y:S01]  /*1fd0*/  HMMA.16816.F32 R36, R220, R74, R36 ;  /* 0x0000004adc24723c */ /* 0x000fe20000001824 */
[----:B------:R-:W5:Y:S07]  /*1fe0*/  LDSM.16.M88.4 R72, [R250+0x5800] ;  /* 0x00580000fa48783b */ /* 0x000f6e0000000200 */
[C---:B-1----:R-:W-:Y:S08]  /*1ff0*/  HMMA.16816.F32 R40, R224.reuse, R44, R40 ;  /* 0x0000002ce028723c */ /* 0x042ff00000001828 */
[C---:B------:R-:W-:Y:S01]  /*2000*/  HMMA.16816.F32 R32, R224.reuse, R46, R32 ;  /* 0x0000002ee020723c */ /* 0x040fe20000001820 */
[----:B------:R-:W-:Y:S07]  /*2010*/  LDSM.16.M88.4 R44, [R90+0x6000] ;  /* 0x006000005a2c783b */ /* 0x000fee0000000200 */
[C---:B--2---:R-:W-:Y:S08]  /*2020*/  HMMA.16816.F32 R12, R224.reuse, R48, R12 ;  /* 0x00000030e00c723c */ /* 0x044ff0000000180c */
[C---:B------:R-:W-:Y:S01]  /*2030*/  HMMA.16816.F32 R8, R224.reuse, R50, R8 ;  /* 0x00000032e008723c */ /* 0x040fe20000001808 */
[----:B------:R-:W1:Y:S07]  /*2040*/  LDSM.16.M88.4 R48, [R155+0x16100] ;  /* 0x016100009b30783b */ /* 0x000e6e0000000200 */
[C---:B------:R-:W-:Y:S08]  /*2050*/  HMMA.16816.F32 R20, R224.reuse, R60, R20 ;  /* 0x0000003ce014723c */ /* 0x040ff00000001814 */
[C---:B------:R-:W-:Y:S01]  /*2060*/  HMMA.16816.F32 R24, R224.reuse, R62, R24 ;  /* 0x0000003ee018723c */ /* 0x040fe20000001818 */
[----:B------:R-:W2:Y:S07]  /*2070*/  LDSM.16.M88.4 R60, [R155+0x17100] ;  /* 0x017100009b3c783b */ /* 0x000eae0000000200 */
[C---:B---3--:R-:W-:Y:S08]  /*2080*/  HMMA.16816.F32 R28, R224.reuse, R68, R28 ;  /* 0x00000044e01c723c */ /* 0x048ff0000000181c */
[----:B------:R-:W-:Y:S01]  /*2090*/  HMMA.16816.F32 R36, R224, R70, R36 ;  /* 0x00000046e024723c */ /* 0x000fe20000001824 */
[----:B------:R-:W3:Y:S07]  /*20a0*/  LDSM.16.M88.4 R68, [R155+0x17900] ;  /* 0x017900009b44783b */ /* 0x000eee0000000200 */
[C---:B----4-:R-:W-:Y:S08]  /*20b0*/  HMMA.16816.F32 R40, R228.reuse, R16, R40 ;  /* 0x00000010e428723c */ /* 0x050ff00000001828 */
[C---:B------:R-:W-:Y:S08]  /*20c0*/  HMMA.16816.F32 R32, R228.reuse, R18, R32 ;  /* 0x00000012e420723c */ /* 0x040ff00000001820 */
[C---:B------:R-:W-:Y:S08]  /*20d0*/  HMMA.16816.F32 R16, R228.reuse, R56, R12 ;  /* 0x00000038e410723c */ /* 0x040ff0000000180c */
[C---:B------:R-:W-:Y:S01]  /*20e0*/  HMMA.16816.F32 R12, R228.reuse, R58, R8 ;  /* 0x0000003ae40c723c */ /* 0x040fe20000001808 */
[----:B------:R-:W4:Y:S07]  /*20f0*/  LDSM.16.M88.4 R56, [R90+0x6800] ;  /* 0x006800005a38783b */ /* 0x000f2e0000000200 */
[C---:B------:R-:W-:Y:S08]  /*2100*/  HMMA.16816.F32 R8, R228.reuse, R64, R20 ;  /* 0x00000040e408723c */ /* 0x040ff00000001814 */
[C---:B------:R-:W-:Y:S01]  /*2110*/  HMMA.16816.F32 R24, R228.reuse, R66, R24 ;  /* 0x00000042e418723c */ /* 0x040fe20000001818 */
[----:B------:R-:W2:Y:S07]  /*2120*/  LDSM.16.M88.4 R64, [R90+0x7000] ;  /* 0x007000005a40783b */ /* 0x000eae0000000200 */
[C---:B-----5:R-:W-:Y:S08]  /*2130*/  HMMA.16816.F32 R28, R228.reuse, R72, R28 ;  /* 0x00000048e41c723c */ /* 0x060ff0000000181c */
[----:B------:R-:W-:Y:S01]  /*2140*/  HMMA.16816.F32 R36, R228, R74, R36 ;  /* 0x0000004ae424723c */ /* 0x000fe20000001824 */
[----:B------:R-:W-:Y:S07]  /*2150*/  LDSM.16.M88.4 R72, [R3+0x17900] ;  /* 0x017900000348783b */ /* 0x000fee0000000200 */
[C---:B------:R-:W-:Y:S08]  /*2160*/  HMMA.16816.F32 R20, R232.reuse, R52, R16 ;  /* 0x00000034e814723c */ /* 0x040ff00000001810 */
[C---:B------:R-:W-:Y:S01]  /*2170*/  HMMA.16816.F32 R16, R232.reuse, R54, R12 ;  /* 0x00000036e810723c */ /* 0x040fe2000000180c */
[----:B------:R-:W-:Y:S07]  /*2180*/  LDSM.16.M88.4 R52, [R3+0x16100] ;  /* 0x016100000334783b */ /* 0x000fee0000000200 */
[C---:B-1----:R-:W-:Y:S08]  /*2190*/  HMMA.16816.F32 R40, R232.reuse, R48, R40 ;  /* 0x00000030e828723c */ /* 0x042ff00000001828 */
[C---:B--2---:R-:W-:Y:S08]  /*21a0*/  HMMA.16816.F32 R12, R232.reuse, R60, R8 ;  /* 0x0000003ce80c723c */ /* 0x044ff00000001808 */
[C---:B------:R-:W-:Y:S01]  /*21b0*/  HMMA.16816.F32 R32, R232.reuse, R50, R32 ;  /* 0x00000032e820723c */ /* 0x040fe20000001820 */
[----:B------:R-:W-:Y:S07]  /*21c0*/  LDSM.16.M88.4 R48, [R250+0x6800] ;  /* 0x00680000fa30783b */ /* 0x000fee0000000200 */
[C---:B------:R-:W-:Y:S01]  /*21d0*/  HMMA.16816.F32 R8, R232.reuse, R62, R24 ;  /* 0x0000003ee808723c */ /* 0x040fe20000001818 */
[----:B------:R-:W1:Y:S07]  /*21e0*/  LDSM.16.M88.4 R60, [R3+0x16900] ;  /* 0x01690000033c783b */ /* 0x000e6e0000000200 */
[C---:B---3--:R-:W-:Y:S08]  /*21f0*/  HMMA.16816.F32 R28, R232.reuse, R68, R28 ;  /* 0x00000044e81c723c */ /* 0x048ff0000000181c */
[----:B------:R-:W-:Y:S01]  /*2200*/  HMMA.16816.F32 R36, R232, R70, R36 ;  /* 0x00000046e824723c */ /* 0x000fe20000001824 */
[----:B------:R2:W3:Y:S07]  /*2210*/  LDSM.16.M88.4 R68, [R3+0x17100] ;  /* 0x017100000344783b */ /* 0x0004ee0000000200 */
[C---:B----4-:R-:W-:Y:S08]  /*2220*/  HMMA.16816.F32 R24, R236.reuse, R56, R20 ;  /* 0x00000038ec18723c */ /* 0x050ff00000001814 */
[C---:B------:R-:W-:Y:S01]  /*2230*/  HMMA.16816.F32 R20, R236.reuse, R58, R16 ;  /* 0x0000003aec14723c */ /* 0x040fe20000001810 */
[----:B------:R-:W-:Y:S07]  /*2240*/  LDSM.16.M88.4 R56, [R250+0x7000] ;  /* 0x00700000fa38783b */ /* 0x000fee0000000200 */
[----:B------:R-:W-:Y:S01]  /*2250*/  HMMA.16816.F32 R40, R236, R44, R40 ;  /* 0x0000002cec28723c */ /* 0x000fe20000001828 */
[----:B--2---:R-:W-:-:S05]  /*2260*/  IADD3 R3, R90, 0x2800, RZ ;  /* 0x000028005a037810 */ /* 0x004fca0007ffe0ff */
[----:B------:R2:W-:Y:S02]  /*2270*/  STL [R1+0x30], R3 ;  /* 0x0000300301007387 */ /* 0x0005e40000100800 */
[C---:B------:R-:W-:Y:S02]  /*2280*/  HMMA.16816.F32 R16, R236.reuse, R64, R12 ;  /* 0x00000040ec10723c */ /* 0x040fe4000000180c */
[----:B------:R4:W-:Y:S04]  /*2290*/  STL [R1+0x2c], R2 ;  /* 0x00002c0201007387 */ /* 0x0009e80000100800 */
[----:B------:R5:W-:Y:S02]  /*22a0*/  STL [R1+0x28], R6 ;  /* 0x0000280601007387 */ /* 0x000be40000100800 */
[C---:B------:R-:W-:Y:S02]  /*22b0*/  HMMA.16816.F32 R32, R236.reuse, R46, R32 ;  /* 0x0000002eec20723c */ /* 0x040fe40000001820 */
[----:B------:R-:W3:Y:S06]  /*22c0*/  LDSM.16.M88.4 R44, [R250+0x6000] ;  /* 0x00600000fa2c783b */ /* 0x000eec0000000200 */
[----:B------:R-:W-:Y:S01]  /*22d0*/  HMMA.16816.F32 R12, R236, R66, R8 ;  /* 0x00000042ec0c723c */ /* 0x000fe20000001808 */
[----:B------:R-:W3:Y:S01]  /*22e0*/  LDSM.16.M88.4 R64, [R250+0x7800] ;  /* 0x00780000fa40783b */ /* 0x000ee20000000200 */
[----:B------:R-:W-:-:S04]  /*22f0*/  DEPBAR.LE SB0, 0x0 ;  /* 0x000080000000791a */ /* 0x000fc80000000000 */
[C---:B--2---:R-:W-:Y:S02]  /*2300*/  IADD3 R3, R90.reuse, 0x4000, RZ ;  /* 0x000040005a037810 */ /* 0x044fe40007ffe0ff */
[----:B------:R-:W-:Y:S01]  /*2310*/  HMMA.16816.F32 R8, R236, R76, R28 ;  /* 0x0000004cec08723c */ /* 0x000fe2000000181c */
[C---:B----4-:R-:W-:Y:S02]  /*2320*/  IADD3 R2, R90.reuse, 0x4800, RZ ;  /* 0x000048005a027810 */ /* 0x050fe40007ffe0ff */
[----:B------:R2:W-:Y:S01]  /*2330*/  STL [R1+0x24], R3 ;  /* 0x0000240301007387 */ /* 0x0005e20000100800 */
[----:B-----5:R-:W-:-:S04]  /*2340*/  IADD3 R6, R90, 0x5000, RZ ;  /* 0x000050005a067810 */ /* 0x020fc80007ffe0ff */
[----:B------:R-:W-:Y:S01]  /*2350*/  HMMA.16816.F32 R36, R236, R78, R36 ;  /* 0x0000004eec24723c */ /* 0x000fe20000001824 */
[----:B------:R4:W-:Y:S04]  /*2360*/  STL [R1+0x20], R2 ;  /* 0x0000200201007387 */ /* 0x0009e80000100800 */
[----:B------:R5:W-:Y:S03]  /*2370*/  STL [R1+0x1c], R6 ;  /* 0x00001c0601007387 */ /* 0x000be60000100800 */
[C---:B-1----:R-:W-:Y:S08]  /*2380*/  HMMA.16816.F32 R28, R240.reuse, R60, R24 ;  /* 0x0000003cf01c723c */ /* 0x042ff00000001818 */
[----:B------:R-:W-:Y:S01]  /*2390*/  HMMA.16816.F32 R24, R240, R62, R20 ;  /* 0x0000003ef018723c */ /* 0x000fe20000001814 */
[----:B--2---:R-:W-:-:S07]  /*23a0*/  IADD3 R3, R90, 0x5800, RZ ;  /* 0x000058005a037810 */ /* 0x004fce0007ffe0ff */
[----:B------:R-:W-:Y:S01]  /*23b0*/  HMMA.16816.F32 R40, R240, R52, R40 ;  /* 0x00000034f028723c */ /* 0x000fe20000001828 */
[C---:B----4-:R-:W-:Y:S01]  /*23c0*/  IADD3 R2, R90.reuse, 0x6000, RZ ;  /* 0x000060005a027810 */ /* 0x050fe20007ffe0ff */
[----:B------:R1:W-:Y:S01]  /*23d0*/  STL [R1+0x18], R3 ;  /* 0x0000180301007387 */ /* 0x0003e20000100800 */
[----:B-----5:R-:W-:-:S03]  /*23e0*/  IADD3 R6, R90, 0x6800, RZ ;  /* 0x000068005a067810 */ /* 0x020fc60007ffe0ff */
[----:B------:R2:W-:Y:S02]  /*23f0*/  STL [R1+0x14], R2 ;  /* 0x0000140201007387 */ /* 0x0005e40000100800 */
[C---:B---3--:R-:W-:Y:S02]  /*2400*/  HMMA.16816.F32 R20, R240.reuse, R68, R16 ;  /* 0x00000044f014723c */ /* 0x048fe40000001810 */
[----:B------:R3:W-:Y:S06]  /*2410*/  STL [R1+0x10], R6 ;  /* 0x0000100601007387 */ /* 0x0007ec0000100800 */
[C---:B------:R-:W-:Y:S08]  /*2420*/  HMMA.16816.F32 R32, R240.reuse, R54, R32 ;  /* 0x00000036f020723c */ /* 0x040ff00000001820 */
[----:B------:R-:W-:Y:S01]  /*2430*/  HMMA.16816.F32 R16, R240, R70, R12 ;  /* 0x00000046f010723c */ /* 0x000fe2000000180c */
[----:B-1----:R-:W-:-:S07]  /*2440*/  IADD3 R3, R90, 0x7000, RZ ;  /* 0x000070005a037810 */ /* 0x002fce0007ffe0ff */
[----:B------:R-:W-:Y:S01]  /*2450*/  HMMA.16816.F32 R12, R240, R72, R8 ;  /* 0x00000048f00c723c */ /* 0x000fe20000001808 */
[----:B--2---:R-:W-:-:S05]  /*2460*/  IADD3 R2, R90, 0x7800, RZ ;  /* 0x000078005a027810 */ /* 0x004fca0007ffe0ff */
[----:B------:R3:W-:Y:S02]  /*2470*/  STL [R1+0x8], R2 ;  /* 0x0000080201007387 */ /* 0x0007e40000100800 */
[----:B------:R-:W-:Y:S02]  /*2480*/  HMMA.16816.F32 R8, R240, R74, R36 ;  /* 0x0000004af008723c */ /* 0x000fe40000001824 */
[----:B------:R3:W-:Y:S06]  /*2490*/  STL [R1+0xc], R3 ;  /* 0x00000c0301007387 */ /* 0x0007ec0000100800 */
[C---:B------:R-:W-:Y:S08]  /*24a0*/  HMMA.16816.F32 R52, R244.reuse, R44, R40 ;  /* 0x0000002cf434723c */ /* 0x040ff00000001828 */
[C---:B------:R-:W-:Y:S08]  /*24b0*/  HMMA.16816.F32 R44, R244.reuse, R46, R32 ;  /* 0x0000002ef42c723c */ /* 0x040ff00000001820 */
[C---:B------:R-:W-:Y:S08]  /*24c0*/  HMMA.16816.F32 R28, R244.reuse, R48, R28 ;  /* 0x00000030f41c723c */ /* 0x040ff0000000181c */
[C---:B------:R-:W-:Y:S08]  /*24d0*/  HMMA.16816.F32 R32, R244.reuse, R50, R24 ;  /* 0x00000032f420723c */ /* 0x040ff00000001818 */
[C---:B------:R-:W-:Y:S08]  /*24e0*/  HMMA.16816.F32 R36, R244.reuse, R56, R20 ;  /* 0x00000038f424723c */ /* 0x040ff00000001814 */
[C---:B------:R-:W-:Y:S08]  /*24f0*/  HMMA.16816.F32 R24, R244.reuse, R58, R16 ;  /* 0x0000003af418723c */ /* 0x040ff00000001810 */
[C---:B------:R-:W-:Y:S08]  /*2500*/  HMMA.16816.F32 R40, R244.reuse, R64, R12 ;  /* 0x00000040f428723c */ /* 0x040ff0000000180c */
[----:B------:R-:W-:Y:S01]  /*2510*/  HMMA.16816.F32 R48, R244, R66, R8 ;  /* 0x00000042f430723c */ /* 0x000fe20000001808 */
[----:B------:R-:W-:Y:S06]  /*2520*/  BAR.SYNC.DEFER_BLOCKING 0x0 ;  /* 0x0000000000007b1d */ /* 0x000fec0000010000 */
[----:B------:R-:W-:Y:S05]  /*2530*/  @!P2 BRA `(.L_x_1) ;  /* 0x000001600000a947 */ /* 0x000fea0003800000 */
[----:B---3--:R-:W-:-:S04]  /*2540*/  LEA.HI.SX32 R8, R153, 0xfffffffe, 0x1a ;  /* 0xfffffffe99087811 */ /* 0x008fc800078fd2ff */
[----:B------:R-:W-:Y:S01]  /*2550*/  SHF.R.S32.HI R3, RZ, 0x1f, R8 ;  /* 0x0000001fff037819 */ /* 0x000fe20000011408 */
[----:B------:R-:W-:Y:S02]  /*2560*/  IMAD R2, R82, R8, RZ ;  /* 0x0000000852027224 */ /* 0x000fe400078e02ff */
[----:B------:R-:W-:-:S04]  /*2570*/  IMAD.WIDE.U32 R8, R8, R84, R88 ;  /* 0x0000005408087225 */ /* 0x000fc800078e0058 */
[----:B------:R-:W-:Y:S01]  /*2580*/  IMAD R3, R3, R84, R2 ;  /* 0x0000005403037224 */ /* 0x000fe200078e0202 */
[----:B------:R-:W-:-:S03]  /*2590*/  LEA R2, P1, R8, c[0x0][0x1c8], 0x1 ;  /* 0x0000720008027a11 */ /* 0x000fc600078208ff */
[----:B------:R-:W-:Y:S01]  /*25a0*/  IMAD.IADD R3, R9, 0x1, R3 ;  /* 0x0000000109037824 */ /* 0x000fe200078e0203 */
[----:B------:R-:W-:-:S04]  /*25b0*/  LEA R6, P0, R85, R2, 0x1 ;  /* 0x0000000255067211 */ /* 0x000fc800078008ff */
[----:B------:R-:W-:Y:S01]  /*25c0*/  LEA.HI.X R3, R8, c[0x0][0x1cc], R3, 0x1, P1 ;  /* 0x0000730008037a11 */ /* 0x000fe200008f0c03 */
[----:B------:R-:W-:-:S03]  /*25d0*/  IMAD.SHL.U32 R8, R87, 0x2, RZ ;  /* 0x0000000257087824 */ /* 0x000fc600078e00ff */
[----:B------:R-:W-:Y:S02]  /*25e0*/  LEA.HI.X R7, R85, R3, R86, 0x1, P0 ;  /* 0x0000000355077211 */ /* 0x000fe400000f0c56 */
[----:B------:R-:W-:Y:S01]  /*25f0*/  @!PT LDS RZ, [RZ] ;  /* 0x00000000fffff984 */ /* 0x000fe20000000800 */
[----:B------:R-:W-:Y:S01]  /*2600*/  @!PT LDS RZ, [RZ] ;  /* 0x00000000fffff984 */ /* 0x000fe20000000800 */
[----:B------:R-:W-:Y:S01]  /*2610*/  @!PT LDS RZ, [RZ] ;  /* 0x00000000fffff984 */ /* 0x000fe20000000800 */
[----:B------:R1:W-:Y:S04]  /*2620*/  LDGSTS.E.BYPASS.LTC128B.128 [R8+0x10100], [R2.64], !P6 ;  /* 0x1010000002087fae */ /* 0x0003e8000f101d48 */
[----:B------:R1:W-:Y:S04]  /*2630*/  LDGSTS.E.BYPASS.LTC128B.128 [R8+0x12100], [R2.64+0x80], !P5 ;  /* 0x1210008002087fae */ /* 0x0003e8000e901d48 */
[----:B------:R1:W-:Y:S04]  /*2640*/  LDGSTS.E.BYPASS.LTC128B.128 [R8+0x14100], [R2.64+0x100], !P4 ;  /* 0x1410010002087fae */ /* 0x0003e8000e101d48 */
[----:B------:R1:W-:Y:S04]  /*2650*/  LDGSTS.E.BYPASS.LTC128B.128 [R8+0x16100], [R2.64+0x180], !P3 ;  /* 0x1610018002087fae */ /* 0x0003e8000d901d48 */
[----:B------:R1:W-:Y:S04]  /*2660*/  LDGSTS.E.BYPASS.LTC128B.128 [R8+0x11100], [R6.64], !P6 ;  /* 0x1110000006087fae */ /* 0x0003e8000f101d48 */
[----:B------:R1:W-:Y:S04]  /*2670*/  LDGSTS.E.BYPASS.LTC128B.128 [R8+0x13100], [R6.64+0x80], !P5 ;  /* 0x1310008006087fae */ /* 0x0003e8000e901d48 */
[----:B------:R1:W-:Y:S04]  /*2680*/  LDGSTS.E.BYPASS.LTC128B.128 [R8+0x15100], [R6.64+0x100], !P4 ;  /* 0x1510010006087fae */ /* 0x0003e8000e101d48 */
[----:B------:R1:W-:Y:S02]  /*2690*/  LDGSTS.E.BYPASS.LTC128B.128 [R8+0x17100], [R6.64+0x180], !P3 ;  /* 0x1710018006087fae */ /* 0x0003e4000d901d48 */
.L_x_1:
[----:B-1-3--:R-:W-:Y:S01]  /*26a0*/  SHF.R.S32.HI R2, RZ, 0x1f, R81 ;  /* 0x0000001fff027819 */ /* 0x00afe20000011451 */
[----:B------:R-:W-:Y:S01]  /*26b0*/  IMAD.SHL.U32 R248, R5, 0x2, RZ ;  /* 0x0000000205f87824 */ /* 0x000fe200078e00ff */
[----:B------:R-:W0:Y:S02]  /*26c0*/  LDGDEPBAR ;  /* 0x00000000000079af */ /* 0x000e240000000000 */
[----:B------:R-:W-:Y:S01]  /*26d0*/  LEA.HI R3, R2, R81, RZ, 0x2 ;  /* 0x0000005102037211 */ /* 0x000fe200078f10ff */
[----:B------:R-:W-:Y:S01]  /*26e0*/  IMAD R249, R4, 0x2, R248 ;  /* 0x0000000204f97824 */ /* 0x000fe200078e02f8 */
[C---:B------:R-:W-:Y:S01]  /*26f0*/  LEA R252, R0.reuse, R248, 0x1 ;  /* 0x000000f800fc7211 */ /* 0x040fe200078e08ff */
[----:B------:R-:W-:Y:S01]  /*2700*/  LDSM.16.MT88.4 R64, [R248+0x2100] ;  /* 0x00210000f840783b */ /* 0x000fe20000004200 */
[----:B------:R-:W-:Y:S01]  /*2710*/  LOP3.LUT R2, R3, 0x7ffffffc, RZ, 0xc0, !PT ;  /* 0x7ffffffc03027812 */ /* 0x000fe200078ec0ff */
[----:B------:R-:W-:-:S02]  /*2720*/  IMAD R251, R0, 0x2, R249 ;  /* 0x0000000200fb7824 */ /* 0x000fc400078e02f9 */
[----:B------:R1:W-:Y:S02]  /*2730*/  STL [R1+0xc0], R3 ;  /* 0x0000c00301007387 */ /* 0x0003e40000100800 */
[----:B------:R-:W-:Y:S02]  /*2740*/  IMAD.IADD R2, R81, 0x1, -R2 ;  /* 0x0000000151027824 */ /* 0x000fe400078e0a02 */
[----:B------:R-:W-:Y:S04]  /*2750*/  LDSM.16.MT88.4 R56, [R251+0x100] ;  /* 0x00010000fb38783b */ /* 0x000fe80000004200 */
[----:B------:R-:W-:Y:S04]  /*2760*/  LDSM.16.MT88.4 R68, [R251+0x900] ;  /* 0x00090000fb44783b */ /* 0x000fe80000004200 */
[----:B------:R-:W-:Y:S01]  /*2770*/  LDSM.16.MT88.4 R72, [R249+0x2100] ;  /* 0x00210000f948783b */ /* 0x000fe20000004200 */
[----:B-1----:R-:W-:-:S04]  /*2780*/  IMAD R3, R80, -0x40, R83 ;  /* 0xffffffc050037824 */ /* 0x002fc800078e0253 */
[----:B------:R-:W-:-:S05]  /*2790*/  IMAD R2, R2, -0x2, R3 ;  /* 0xfffffffe02027824 */ /* 0x000fca00078e0203 */
[C---:B------:R-:W-:Y:S02]  /*27a0*/  ISETP.GT.AND P1, PT, R2.reuse, RZ, PT ;  /* 0x000000ff0200720c */ /* 0x040fe40003f24270 */
[----:B------:R-:W-:Y:S02]  /*27b0*/  ISETP.GT.AND P0, PT, R2, 0x1, PT ;  /* 0x000000010200780c */ /* 0x000fe40003f04270 */
[----:B------:R-:W-:Y:S02]  /*27c0*/  FSEL R12, R54, -INF , P1 ;  /* 0xff800000360c7808 */ /* 0x000fe40000800000 */
[----:B------:R-:W-:Y:S02]  /*27d0*/  FSEL R7, R52, -INF , P1 ;  /* 0xff80000034077808 */ /* 0x000fe40000800000 */
[----:B------:R-:W-:Y:S02]  /*27e0*/  ISETP.GT.AND P1, PT, R2, 0x8, PT ;  /* 0x000000080200780c */ /* 0x000fe40003f24270 */
[----:B------:R-:W-:-:S02]  /*27f0*/  FSEL R3, R53, -INF , P0 ;  /* 0xff80000035037808 */ /* 0x000fc40000000000 */
[----:B------:R-:W-:Y:S02]  /*2800*/  FSEL R11, R55, -INF , P0 ;  /* 0xff800000370b7808 */ /* 0x000fe40000000000 */
[----:B------:R-:W-:Y:S02]  /*2810*/  ISETP.GT.AND P0, PT, R2, 0x9, PT ;  /* 0x000000090200780c */ /* 0x000fe40003f04270 */
[----:B------:R-:W-:Y:S02]  /*2820*/  FSEL R9, R44, -INF , P1 ;  /* 0xff8000002c097808 */ /* 0x000fe40000800000 */
[----:B------:R-:W-:Y:S02]  /*2830*/  FMNMX.FTZ R6, R7, R3, !PT ;  /* 0x0000000307067209 */ /* 0x000fe40007810000 */
[----:B------:R-:W-:Y:S02]  /*2840*/  FSEL R10, R46, -INF , P1 ;  /* 0xff8000002e0a7808 */ /* 0x000fe40000800000 */
[----:B------:R-:W-:-:S02]  /*2850*/  ISETP.GT.AND P1, PT, R2, 0x10, PT ;  /* 0x000000100200780c */ /* 0x000fc40003f24270 */
[----:B------:R-:W-:Y:S02]  /*2860*/  FSEL R8, R45, -INF , P0 ;  /* 0xff8000002d087808 */ /* 0x000fe40000000000 */
[----:B------:R-:W-:Y:S02]  /*2870*/  FMNMX.FTZ R6, R9, R6, !PT ;  /* 0x0000000609067209 */ /* 0x000fe40007810000 */
[----:B------:R-:W-:Y:S02]  /*2880*/  FSEL R14, R47, -INF , P0 ;  /* 0xff8000002f0e7808 */ /* 0x000fe40000000000 */
[----:B------:R-:W-:Y:S02]  /*2890*/  ISETP.GT.AND P0, PT, R2, 0x11, PT ;  /* 0x000000110200780c */ /* 0x000fe40003f04270 */
[----:B------:R-:W-:Y:S02]  /*28a0*/  FSEL R13, R28, -INF , P1 ;  /* 0xff8000001c0d7808 */ /* 0x000fe40000800000 */
[----:B------:R-:W-:-:S02]  /*28b0*/  FMNMX.FTZ R6, R8, R6, !PT ;  /* 0x0000000608067209 */ /* 0x000fc40007810000 */
[----:B------:R-:W-:Y:S02]  /*28c0*/  FSEL R19, R30, -INF , P1 ;  /* 0xff8000001e137808 */ /* 0x000fe40000800000 */
[C---:B------:R-:W-:Y:S02]  /*28d0*/  ISETP.GT.AND P1, PT, R2.reuse, 0x18, PT ;  /* 0x000000180200780c */ /* 0x040fe40003f24270 */
        /* <DEDUP_REMOVED lines=11> */
[----:B------:R-:W-:Y:S01]  /*2990*/  ISETP.GT.AND P0, PT, R2, 0x21, PT ;  /* 0x000000210200780c */ /* 0x000fe20003f04270 */
[----:B------:R-:W-:Y:S01]  /*29a0*/  LDSM.16.MT88.4 R32, [R252+0x900] ;  /* 0x00090000fc20783b */ /* 0x000fe20000004200 */
[----:B------:R-:W-:Y:S02]  /*29b0*/  FSEL R99, R36, -INF , P1 ;  /* 0xff80000024637808 */ /* 0x000fe40000800000 */
[----:B------:R-:W-:Y:S02]  /*29c0*/  FMNMX.FTZ R6, R18, R6, !PT ;  /* 0x0000000612067209 */ /* 0x000fe40007810000 */
[----:B------:R-:W-:Y:S02]  /*29d0*/  FMNMX.FTZ R16, R12, R11, !PT ;  /* 0x0000000b0c107209 */ /* 0x000fe40007810000 */
[----:B------:R-:W-:-:S02]  /*29e0*/  FSEL R105, R38, -INF , P1 ;  /* 0xff80000026697808 */ /* 0x000fc40000800000 */
[----:B------:R-:W-:Y:S02]  /*29f0*/  ISETP.GT.AND P1, PT, R2, 0x28, PT ;  /* 0x000000280200780c */ /* 0x000fe40003f24270 */
[----:B------:R-:W-:Y:S02]  /*2a00*/  FSEL R97, R37, -INF , P0 ;  /* 0xff80000025617808 */ /* 0x000fe40000000000 */
[----:B------:R-:W-:Y:S02]  /*2a10*/  FMNMX.FTZ R6, R99, R6, !PT ;  /* 0x0000000663067209 */ /* 0x000fe40007810000 */
[----:B------:R-:W-:Y:S02]  /*2a20*/  FMNMX.FTZ R16, R10, R16, !PT ;  /* 0x000000100a107209 */ /* 0x000fe40007810000 */
[----:B------:R-:W-:Y:S02]  /*2a30*/  FSEL R104, R39, -INF , P0 ;  /* 0xff80000027687808 */ /* 0x000fe40000000000 */
[----:B------:R-:W-:Y:S01]  /*2a40*/  ISETP.GT.AND P0, PT, R2, 0x29, PT ;  /* 0x000000290200780c */ /* 0x000fe20003f04270 */
[----:B------:R-:W-:Y:S01]  /*2a50*/  LDSM.16.MT88.4 R36, [R249+0x900] ;  /* 0x00090000f924783b */ /* 0x000fe20000004200 */
[----:B------:R-:W-:-:S02]  /*2a60*/  FSEL R95, R24, -INF , P1 ;  /* 0xff800000185f7808 */ /* 0x000fc40000800000 */
[----:B------:R-:W-:Y:S02]  /*2a70*/  FMNMX.FTZ R6, R97, R6, !PT ;  /* 0x0000000661067209 */ /* 0x000fe40007810000 */
[----:B------:R-:W-:Y:S02]  /*2a80*/  FMNMX.FTZ R16, R14, R16, !PT ;  /* 0x000000100e107209 */ /* 0x000fe40007810000 */
[----:B------:R-:W-:Y:S02]  /*2a90*/  FSEL R103, R26, -INF , P1 ;  /* 0xff8000001a677808 */ /* 0x000fe40000800000 */
[----:B------:R-:W-:Y:S02]  /*2aa0*/  FSEL R94, R25, -INF , P0 ;  /* 0xff800000195e7808 */ /* 0x000fe40000000000 */
[----:B------:R-:W-:Y:S02]  /*2ab0*/  ISETP.GT.AND P1, PT, R2, 0x30, PT ;  /* 0x000000300200780c */ /* 0x000fe40003f24270 */
[----:B------:R-:W-:-:S02]  /*2ac0*/  FMNMX.FTZ R6, R95, R6, !PT ;  /* 0x000000065f067209 */ /* 0x000fc40007810000 */
[----:B------:R-:W-:Y:S02]  /*2ad0*/  FMNMX.FTZ R16, R19, R16, !PT ;  /* 0x0000001013107209 */ /* 0x000fe40007810000 */
[----:B------:R-:W-:Y:S02]  /*2ae0*/  FSEL R102, R27, -INF , P0 ;  /* 0xff8000001b667808 */ /* 0x000fe40000000000 */
[----:B------:R-:W-:Y:S01]  /*2af0*/  ISETP.GT.AND P0, PT, R2, 0x31, PT ;  /* 0x000000310200780c */ /* 0x000fe20003f04270 */
[----:B------:R-:W-:Y:S01]  /*2b00*/  LDSM.16.MT88.4 R24, [R248+0x100] ;  /* 0x00010000f818783b */ /* 0x000fe20000004200 */
[----:B------:R-:W-:Y:S02]  /*2b10*/  FSEL R93, R40, -INF , P1 ;  /* 0xff800000285d7808 */ /* 0x000fe40000800000 */
[----:B------:R-:W-:Y:S02]  /*2b20*/  FMNMX.FTZ R6, R94, R6, !PT ;  /* 0x000000065e067209 */ /* 0x000fe40007810000 */
[----:B------:R-:W-:-:S02]  /*2b30*/  FMNMX.FTZ R16, R22, R16, !PT ;  /* 0x0000001016107209 */ /* 0x000fc40007810000 */
[----:B------:R-:W-:Y:S02]  /*2b40*/  FSEL R101, R42, -INF , P1 ;  /* 0xff8000002a657808 */ /* 0x000fe40000800000 */
[----:B------:R-:W-:Y:S02]  /*2b50*/  FSEL R92, R41, -INF , P0 ;  /* 0xff800000295c7808 */ /* 0x000fe40000000000 */
[----:B------:R-:W-:Y:S02]  /*2b60*/  ISETP.GT.AND P1, PT, R2, 0x38, PT ;  /* 0x000000380200780c */ /* 0x000fe40003f24270 */
[----:B------:R-:W-:Y:S02]  /*2b70*/  FMNMX.FTZ R6, R93, R6, !PT ;  /* 0x000000065d067209 */ /* 0x000fe40007810000 */
[----:B------:R-:W-:Y:S02]  /*2b80*/  FMNMX.FTZ R16, R21, R16, !PT ;  /* 0x0000001015107209 */ /* 0x000fe40007810000 */
[----:B------:R-:W-:-:S02]  /*2b90*/  FSEL R100, R43, -INF , P0 ;  /* 0xff8000002b647808 */ /* 0x000fc40000000000 */
[----:B------:R-:W-:Y:S01]  /*2ba0*/  ISETP.GT.AND P0, PT, R2, 0x39, PT ;  /* 0x000000390200780c */ /* 0x000fe20003f04270 */
[----:B------:R-:W-:Y:S01]  /*2bb0*/  LDSM.16.MT88.4 R40, [R248+0x900] ;  /* 0x00090000f828783b */ /* 0x000fe20000004200 */
[----:B------:R-:W-:Y:S02]  /*2bc0*/  FSEL R91, R48, -INF , P1 ;  /* 0xff800000305b7808 */ /* 0x000fe40000800000 */
[----:B------:R-:W-:Y:S02]  /*2bd0*/  FMNMX.FTZ R152, R92, R6, !PT ;  /* 0x000000065c987209 */ /* 0x000fe40007810000 */
[----:B------:R-:W-:Y:S02]  /*2be0*/  FMNMX.FTZ R2, R20, R16, !PT ;  /* 0x0000001014027209 */ /* 0x000fe40007810000 */
[----:B------:R-:W-:Y:S02]  /*2bf0*/  FSEL R90, R49, -INF , P0 ;  /* 0xff800000315a7808 */ /* 0x000fe40000000000 */
[----:B------:R-:W-:-:S02]  /*2c00*/  FMNMX.FTZ R152, R91, R152, !PT ;  /* 0x000000985b987209 */ /* 0x000fc40007810000 */
[----:B------:R-:W-:Y:S02]  /*2c10*/  FMNMX.FTZ R2, R105, R2, !PT ;  /* 0x0000000269027209 */ /* 0x000fe40007810000 */
[----:B------:R-:W-:Y:S02]  /*2c20*/  FMNMX.FTZ R152, R90, R152, !PT ;  /* 0x000000985a987209 */ /* 0x000fe40007810000 */
[----:B------:R-:W-:Y:S02]  /*2c30*/  FMNMX.FTZ R2, R104, R2, !PT ;  /* 0x0000000268027209 */ /* 0x000fe40007810000 */
[----:B------:R-:W-:Y:S01]  /*2c40*/  FSEL R98, R50, -INF , P1 ;  /* 0xff80000032627808 */ /* 0x000fe20000800000 */
[----:B------:R-:W1:Y:S01]  /*2c50*/  SHFL.BFLY PT, R6, R152, 0x2, 0x1f ;  /* 0x0c401f0098067f89 */ /* 0x000e6200000e0000 */
[----:B------:R-:W-:Y:S02]  /*2c60*/  FMNMX.FTZ R2, R103, R2, !PT ;  /* 0x0000000267027209 */ /* 0x000fe40007810000 */
[----:B------:R-:W-:-:S02]  /*2c70*/  FSEL R96, R51, -INF , P0 ;  /* 0xff80000033607808 */ /* 0x000fc40000000000 */
[----:B------:R-:W-:Y:S01]  /*2c80*/  FMNMX.FTZ R2, R102, R2, !PT ;  /* 0x0000000266027209 */ /* 0x000fe20007810000 */
[----:B------:R-:W-:Y:S03]  /*2c90*/  LDSM.16.MT88.4 R48, [R252+0x100] ;  /* 0x00010000fc30783b */ /* 0x000fe60000004200 */
[----:B------:R-:W-:-:S04]  /*2ca0*/  FMNMX.FTZ R2, R101, R2, !PT ;  /* 0x0000000265027209 */ /* 0x000fc80007810000 */
[----:B------:R-:W-:-:S04]  /*2cb0*/  FMNMX.FTZ R2, R100, R2, !PT ;  /* 0x0000000264027209 */ /* 0x000fc80007810000 */
[----:B------:R-:W-:-:S04]  /*2cc0*/  FMNMX.FTZ R2, R98, R2, !PT ;  /* 0x0000000262027209 */ /* 0x000fc80007810000 */
[----:B------:R-:W-:Y:S02]  /*2cd0*/  FMNMX.FTZ R2, R96, R2, !PT ;  /* 0x0000000260027209 */ /* 0x000fe40007810000 */
[----:B-1----:R-:W-:-:S03]  /*2ce0*/  FMNMX.FTZ R152, R152, R6, !PT ;  /* 0x0000000698987209 */ /* 0x002fc60007810000 */
[----:B------:R-:W1:Y:S04]  /*2cf0*/  SHFL.BFLY PT, R6, R2, 0x2, 0x1f ;  /* 0x0c401f0002067f89 */ /* 0x000e6800000e0000 */
[----:B------:R-:W2:Y:S01]  /*2d00*/  SHFL.BFLY PT, R16, R152, 0x1, 0x1f ;  /* 0x0c201f0098107f89 */ /* 0x000ea200000e0000 */
[----:B-1----:R-:W-:Y:S02]  /*2d10*/  FMNMX.FTZ R2, R2, R6, !PT ;  /* 0x0000000602027209 */ /* 0x002fe40007810000 */
[----:B--2---:R-:W-:-:S03]  /*2d20*/  FMNMX.FTZ R152, R152, R16, !PT ;  /* 0x0000001098987209 */ /* 0x004fc60007810000 */
[----:B------:R-:W1:Y:S01]  /*2d30*/  SHFL.BFLY PT, R16, R2, 0x1, 0x1f ;  /* 0x0c201f0002107f89 */ /* 0x000e6200000e0000 */
[C---:B------:R-:W-:Y:S01]  /*2d40*/  FSETP.NEU.FTZ.AND P0, PT, R152.reuse, -INF , PT ;  /* 0xff8000009800780b */ /* 0x040fe20003f1d000 */
[----:B------:R-:W-:-:S05]  /*2d50*/  FMUL.FTZ R6, R152, c[0x0][0x2d0] ;  /* 0x0000b40098067a20 */ /* 0x000fca0000410000 */
[----:B------:R-:W-:-:S05]  /*2d60*/  FSEL R6, R6, RZ, P0 ;  /* 0x000000ff06067208 */ /* 0x000fca0000000000 */
[--C-:B------:R-:W-:Y:S02]  /*2d70*/  FFMA.FTZ R3, R3, c[0x0][0x2d0], -R6.reuse ;  /* 0x0000b40003037a23 */ /* 0x100fe40000010806 */
[--C-:B------:R-:W-:Y:S02]  /*2d80*/  FFMA.FTZ R7, R7, c[0x0][0x2d0], -R6.reuse ;  /* 0x0000b40007077a23 */ /* 0x100fe40000010806 */
[----:B------:R1:W-:Y:S01]  /*2d90*/  MUFU.EX2 R77, R3 ;  /* 0x00000003004d7308 */ /* 0x0003e20000000800 */
[--C-:B------:R-:W-:Y:S02]  /*2da0*/  FFMA.FTZ R9, R9, c[0x0][0x2d0], -R6.reuse ;  /* 0x0000b40009097a23 */ /* 0x100fe40000010806 */
[--C-:B------:R-:W-:Y:S02]  /*2db0*/  FFMA.FTZ R8, R8, c[0x0][0x2d0], -R6.reuse ;  /* 0x0000b40008087a23 */ /* 0x100fe40000010806 */
[----:B------:R-:W-:-:S03]  /*2dc0*/  FFMA.FTZ R0, R18, c[0x0][0x2d0], -R6 ;  /* 0x0000b40012007a23 */ /* 0x000fc60000010806 */
[----:B------:R-:W-:Y:S01]  /*2dd0*/  MUFU.EX2 R78, R7 ;  /* 0x00000007004e7308 */ /* 0x000fe20000000800 */
[----:B-1----:R-:W-:-:S07]  /*2de0*/  FMNMX.FTZ R3, R2, R16, !PT ;  /* 0x0000001002037209 */ /* 0x002fce0007810000 */
[----:B------:R-:W-:Y:S01]  /*2df0*/  MUFU.EX2 R79, R9 ;  /* 0x00000009004f7308 */ /* 0x000fe20000000800 */
[C---:B------:R-:W-:Y:S01]  /*2e00*/  FSETP.NEU.FTZ.AND P0, PT, R3.reuse, -INF , PT ;  /* 0xff8000000300780b */ /* 0x040fe20003f1d000 */
[----:B------:R-:W-:-:S06]  /*2e10*/  FMUL.FTZ R2, R3, c[0x0][0x2d0] ;  /* 0x0000b40003027a20 */ /* 0x000fcc0000410000 */
[----:B------:R-:W1:Y:S01]  /*2e20*/  MUFU.EX2 R84, R8 ;  /* 0x0000000800547308 */ /* 0x000e620000000800 */
[----:B------:R-:W-:-:S05]  /*2e30*/  FSEL R2, R2, RZ, P0 ;  /* 0x000000ff02027208 */ /* 0x000fca0000000000 */
[--C-:B------:R-:W-:Y:S02]  /*2e40*/  FFMA.FTZ R5, R11, c[0x0][0x2d0], -R2.reuse ;  /* 0x0000b4000b057a23 */ /* 0x100fe40000010802 */
[--C-:B------:R-:W-:Y:S01]  /*2e50*/  FFMA.FTZ R12, R12, c[0x0][0x2d0], -R2.reuse ;  /* 0x0000b4000c0c7a23 */ /* 0x100fe20000010802 */
[----:B------:R2:W-:Y:S01]  /*2e60*/  MUFU.EX2 R88, R0 ;  /* 0x0000000000587308 */ /* 0x0005e20000000800 */
[----:B------:R-:W-:Y:S01]  /*2e70*/  FFMA.FTZ R4, R14, c[0x0][0x2d0], -R2 ;  /* 0x0000b4000e047a23 */ /* 0x000fe20000010802 */
[----:B-1----:R-:W-:-:S06]  /*2e80*/  F2FP.PACK_AB R14, R84, R79 ;  /* 0x0000004f540e723e */ /* 0x002fcc00000000ff */
[----:B------:R1:W-:Y:S08]  /*2e90*/  MUFU.EX2 R7, R5 ;  /* 0x0000000500077308 */ /* 0x0003f00000000800 */
[----:B------:R3:W4:Y:S01]  /*2ea0*/  MUFU.EX2 R76, R12 ;  /* 0x0000000c004c7308 */ /* 0x0007220000000800 */
[--C-:B--2---:R-:W-:Y:S02]  /*2eb0*/  FFMA.FTZ R0, R19, c[0x0][0x2d0], -R2.reuse ;  /* 0x0000b40013007a23 */ /* 0x104fe40000010802 */
[----:B-1----:R-:W-:-:S05]  /*2ec0*/  FFMA.FTZ R5, R10, c[0x0][0x2d0], -R2 ;  /* 0x0000b4000a057a23 */ /* 0x002fca0000010802 */
[----:B------:R1:W-:Y:S01]  /*2ed0*/  MUFU.EX2 R82, R4 ;  /* 0x0000000400527308 */ /* 0x0003e20000000800 */
[----:B------:R-:W2:Y:S01]  /*2ee0*/  LDSM.16.MT88.4 R8, [R249+0x100] ;  /* 0x00010000f908783b */ /* 0x000ea20000004200 */
[----:B---3--:R-:W-:-:S06]  /*2ef0*/  F2FP.PACK_AB R12, R77, R78 ;  /* 0x0000004e4d0c723e */ /* 0x008fcc00000000ff */
[----:B------:R-:W3:Y:S08]  /*2f00*/  MUFU.EX2 R5, R5 ;  /* 0x0000000500057308 */ /* 0x000ef00000000800 */
[----:B------:R5:W-:Y:S01]  /*2f10*/  MUFU.EX2 R81, R0 ;  /* 0x0000000000517308 */ /* 0x000be20000000800 */
[----:B-1----:R-:W-:Y:S01]  /*2f20*/  FFMA.FTZ R4, R13, c[0x0][0x2d0], -R6 ;  /* 0x0000b4000d047a23 */ /* 0x002fe20000010806 */
[----:B----4-:R-:W-:-:S06]  /*2f30*/  F2FP.PACK_AB R13, R7, R76 ;  /* 0x0000004c070d723e */ /* 0x010fcc00000000ff */
[----:B------:R1:W-:Y:S01]  /*2f40*/  MUFU.EX2 R80, R4 ;  /* 0x0000000400507308 */ /* 0x0003e20000000800 */
[----:B-----5:R-:W-:-:S07]  /*2f50*/  FFMA.FTZ R0, R22, c[0x0][0x2d0], -R2 ;  /* 0x0000b40016007a23 */ /* 0x020fce0000010802 */
[----:B------:R4:W-:Y:S01]  /*2f60*/  MUFU.EX2 R86, R0 ;  /* 0x0000000000567308 */ /* 0x0009e20000000800 */
[----:B-1----:R-:W-:Y:S01]  /*2f70*/  FFMA.FTZ R4, R15, c[0x0][0x2d0], -R6 ;  /* 0x0000b4000f047a23 */ /* 0x002fe20000010806 */
[----:B---3--:R-:W-:-:S06]  /*2f80*/  F2FP.PACK_AB R15, R82, R5 ;  /* 0x00000005520f723e */ /* 0x008fcc00000000ff */
[----:B------:R1:W3:Y:S01]  /*2f90*/  MUFU.EX2 R83, R4 ;  /* 0x0000000400537308 */ /* 0x0002e20000000800 */
[----:B------:R-:W-:Y:S01]  /*2fa0*/  HMMA.16816.F32 R60, R12, R24, RZ ;  /* 0x000000180c3c723c */ /* 0x000fe200000018ff */
[----:B----4-:R-:W-:-:S06]  /*2fb0*/  FFMA.FTZ R0, R21, c[0x0][0x2d0], -R2 ;  /* 0x0000b40015007a23 */ /* 0x010fcc0000010802 */
[----:B------:R4:W-:Y:S01]  /*2fc0*/  MUFU.EX2 R87, R0 ;  /* 0x0000000000577308 */ /* 0x0009e20000000800 */
[----:B------:R-:W-:Y:S01]  /*2fd0*/  HMMA.16816.F32 R52, R12, R26, RZ ;  /* 0x0000001a0c34723c */ /* 0x000fe200000018ff */
[----:B-1----:R-:W-:-:S06]  /*2fe0*/  FFMA.FTZ R4, R17, c[0x0][0x2d0], -R6 ;  /* 0x0000b40011047a23 */ /* 0x002fcc0000010806 */
[----:B------:R-:W1:Y:S01]  /*2ff0*/  MUFU.EX2 R85, R4 ;  /* 0x0000000400557308 */ /* 0x000e620000000800 */
[----:B--2---:R-:W-:Y:S01]  /*3000*/  HMMA.16816.F32 R44, R12, R8, RZ ;  /* 0x000000080c2c723c */ /* 0x004fe200000018ff */
[----:B----4-:R-:W-:-:S07]  /*3010*/  FFMA.FTZ R0, R20, c[0x0][0x2d0], -R2 ;  /* 0x0000b40014007a23 */ /* 0x010fce0000010802 */
[----:B------:R-:W-:Y:S01]  /*3020*/  HMMA.16816.F32 R28, R12, R10, RZ ;  /* 0x0000000a0c1c723c */ /* 0x000fe200000018ff */
[----:B---3--:R-:W-:Y:S01]  /*3030*/  F2FP.PACK_AB R8, R83, R80 ;  /* 0x000000505308723e */ /* 0x008fe200000000ff */
[----:B------:R-:W2:Y:S01]  /*3040*/  MUFU.EX2 R89, R0 ;  /* 0x0000000000597308 */ /* 0x000ea20000000800 */
[----:B------:R-:W-:-:S04]  /*3050*/  F2FP.PACK_AB R9, R86, R81 ;  /* 0x000000515609723e */ /* 0x000fc800000000ff */
[----:B-1----:R-:W-:Y:S01]  /*3060*/  F2FP.PACK_AB R10, R88, R85 ;  /* 0x00000055580a723e */ /* 0x002fe200000000ff */
[C---:B------:R-:W-:Y:S08]  /*3070*/  HMMA.16816.F32 R20, R12.reuse, R50, RZ ;  /* 0x000000320c14723c */ /* 0x040ff000000018ff */
[----:B------:R-:W-:Y:S01]  /*3080*/  HMMA.16816.F32 R16, R12, R56, RZ ;  /* 0x000000380c10723c */ /* 0x000fe200000018ff */
[----:B--2---:R-:W-:-:S07]  /*3090*/  F2FP.PACK_AB R11, R89, R87 ;  /* 0x00000057590b723e */ /* 0x004fce00000000ff */
[----:B------:R-:W-:Y:S01]  /*30a0*/  HMMA.16816.F32 R24, R12, R48, RZ ;  /* 0x000000300c18723c */ /* 0x000fe200000018ff */
[----:B------:R-:W-:Y:S07]  /*30b0*/  LDSM.16.MT88.4 R48, [R251+0x2100] ;  /* 0x00210000fb30783b */ /* 0x000fee0000004200 */
[C---:B------:R-:W-:Y:S01]  /*30c0*/  HMMA.16816.F32 R156, R8.reuse, R40, R60 ;  /* 0x00000028089c723c */ /* 0x040fe2000000183c */
[----:B------:R-:W-:Y:S07]  /*30d0*/  LDSM.16.MT88.4 R60, [R248+0x4100] ;  /* 0x00410000f83c783b */ /* 0x000fee0000004200 */
[C---:B------:R-:W-:Y:S01]  /*30e0*/  HMMA.16816.F32 R112, R8.reuse, R42, R52 ;  /* 0x0000002a0870723c */ /* 0x040fe20000001834 */
[----:B------:R-:W-:Y:S07]  /*30f0*/  LDSM.16.MT88.4 R52, [R251+0x2900] ;  /* 0x00290000fb34783b */ /* 0x000fee0000004200 */
[C---:B------:R-:W-:Y:S01]  /*3100*/  HMMA.16816.F32 R40, R8.reuse, R36, R44 ;  /* 0x000000240828723c */ /* 0x040fe2000000182c */
[----:B------:R-:W1:Y:S07]  /*3110*/  LDSM.16.MT88.4 R44, [R248+0x2900] ;  /* 0x00290000f82c783b */ /* 0x000e6e0000004200 */
[C---:B------:R-:W-:Y:S01]  /*3120*/  HMMA.16816.F32 R28, R8.reuse, R38, R28 ;  /* 0x00000026081c723c */ /* 0x040fe2000000181c */
[----:B------:R-:W2:Y:S07]  /*3130*/  LDSM.16.MT88.4 R36, [R249+0x2900] ;  /* 0x00290000f924783b */ /* 0x000eae0000004200 */
[----:B------:R-:W-:Y:S01]  /*3140*/  HMMA.16816.F32 R20, R8, R34, R20 ;  /* 0x000000220814723c */ /* 0x000fe20000001814 */
[----:B------:R-:W-:Y:S01]  /*3150*/  IMAD.MOV.U32 R109, RZ, RZ, R114 ;  /* 0x000000ffff6d7224 */ /* 0x000fe200078e0072 */
[----:B------:R-:W-:Y:S01]  /*3160*/  MOV R187, R112 ;  /* 0x0000007000bb7202 */ /* 0x000fe20000000f00 */
[----:B------:R-:W-:-:S02]  /*3170*/  IMAD.MOV.U32 R110, RZ, RZ, R113 ;  /* 0x000000ffff6e7224 */ /* 0x000fc400078e0071 */
[----:B------:R-:W-:-:S03]  /*3180*/  IMAD.MOV.U32 R176, RZ, RZ, R115 ;  /* 0x000000ffffb07224 */ /* 0x000fc600078e0073 */
[----:B------:R-:W-:Y:S01]  /*3190*/  IMAD.MOV.U32 R114, RZ, RZ, R40 ;  /* 0x000000ffff727224 */ /* 0x000fe200078e0028 */
[----:B------:R-:W-:Y:S01]  /*31a0*/  MOV R106, R42 ;  /* 0x0000002a006a7202 */ /* 0x000fe20000000f00 */
[----:B------:R-:W-:Y:S01]  /*31b0*/  IMAD.MOV.U32 R111, RZ, RZ, R41 ;  /* 0x000000ffff6f7224 */ /* 0x000fe200078e0029 */
[C---:B------:R-:W-:Y:S01]  /*31c0*/  HMMA.16816.F32 R16, R8.reuse, R68, R16 ;  /* 0x000000440810723c */ /* 0x040fe20000001810 */
[----:B------:R-:W-:Y:S02]  /*31d0*/  IMAD.MOV.U32 R107, RZ, RZ, R43 ;  /* 0x000000ffff6b7224 */ /* 0x000fe400078e002b */
[----:B------:R-:W3:Y:S02]  /*31e0*/  LDSM.16.MT88.4 R40, [R252+0x2100] ;  /* 0x00210000fc28783b */ /* 0x000ee40000004200 */
[----:B------:R-:W-:Y:S01]  /*31f0*/  IMAD.MOV.U32 R186, RZ, RZ, R30 ;  /* 0x000000ffffba7224 */ /* 0x000fe200078e001e */
[----:B------:R-:W-:Y:S01]  /*3200*/  MOV R177, R29 ;  /* 0x0000001d00b17202 */ /* 0x000fe20000000f00 */
[----:B------:R-:W-:Y:S01]  /*3210*/  IMAD.MOV.U32 R185, RZ, RZ, R31 ;  /* 0x000000ffffb97224 */ /* 0x000fe200078e001f */
[----:B------:R-:W-:Y:S01]  /*3220*/  HMMA.16816.F32 R24, R8, R32, R24 ;  /* 0x000000200818723c */ /* 0x000fe20000001818 */
[----:B------:R-:W-:-:S04]  /*3230*/  IMAD.MOV.U32 R139, RZ, RZ, R28 ;  /* 0x000000ffff8b7224 */ /* 0x000fc800078e001c */
[----:B------:R-:W-:Y:S01]  /*3240*/  IMAD.MOV.U32 R108, RZ, RZ, R23 ;  /* 0x000000ffff6c7224 */ /* 0x000fe200078e0017 */
[----:B------:R-:W-:Y:S01]  /*3250*/  MOV R112, R22 ;  /* 0x0000001600707202 */ /* 0x000fe20000000f00 */
[----:B------:R-:W-:Y:S01]  /*3260*/  IMAD.MOV.U32 R113, RZ, RZ, R21 ;  /* 0x000000ffff717224 */ /* 0x000fe200078e0015 */
[----:B------:R-:W-:Y:S01]  /*3270*/  HMMA.16816.F32 R28, R12, R64, RZ ;  /* 0x000000400c1c723c */ /* 0x000fe200000018ff */
[----:B------:R-:W-:-:S07]  /*3280*/  IMAD.MOV.U32 R0, RZ, RZ, R20 ;  /* 0x000000ffff007224 */ /* 0x000fce00078e0014 */
[----:B------:R-:W-:Y:S01]  /*3290*/  HMMA.16816.F32 R20, R12, R72, RZ ;  /* 0x000000480c14723c */ /* 0x000fe200000018ff */
[----:B------:R-:W-:Y:S01]  /*32a0*/  IMAD.MOV.U32 R184, RZ, RZ, R18 ;  /* 0x000000ffffb87224 */ /* 0x000fe200078e0012 */
[----:B------:R-:W-:Y:S01]  /*32b0*/  MOV R179, R19 ;  /* 0x0000001300b37202 */ /* 0x000fe20000000f00 */
[----:B------:R-:W-:Y:S02]  /*32c0*/  IMAD.MOV.U32 R178, RZ, RZ, R17 ;  /* 0x000000ffffb27224 */ /* 0x000fe400078e0011 */
[----:B------:R-:W-:-:S03]  /*32d0*/  IMAD.MOV.U32 R164, RZ, RZ, R16 ;  /* 0x000000ffffa47224 */ /* 0x000fc600078e0010 */
[----:B------:R-:W-:Y:S01]  /*32e0*/  HMMA.16816.F32 R32, R12, R58, RZ ;  /* 0x0000003a0c20723c */ /* 0x000fe200000018ff */
[----:B------:R-:W4:Y:S01]  /*32f0*/  LDSM.16.MT88.4 R56, [R252+0x2900] ;  /* 0x00290000fc38783b */ /* 0x000f220000004200 */
[----:B------:R-:W-:Y:S01]  /*3300*/  IMAD.MOV.U32 R138, RZ, RZ, R25 ;  /* 0x000000ffff8a7224 */ /* 0x000fe200078e0019 */
[----:B------:R-:W-:Y:S01]  /*3310*/  MOV R136, R27 ;  /* 0x0000001b00887202 */ /* 0x000fe20000000f00 */
[----:B------:R-:W-:Y:S02]  /*3320*/  IMAD.MOV.U32 R137, RZ, RZ, R26 ;  /* 0x000000ffff897224 */ /* 0x000fe400078e001a */
[----:B------:R-:W-:Y:S02]  /*3330*/  IMAD.MOV.U32 R4, RZ, RZ, R24 ;  /* 0x000000ffff047224 */ /* 0x000fe400078e0018 */
[----:B-1----:R-:W-:Y:S08]  /*3340*/  HMMA.16816.F32 R116, R8, R44, R28 ;  /* 0x0000002c0874723c */ /* 0x002ff0000000181c */
[C---:B------:R-:W-:Y:S08]  /*3350*/  HMMA.16816.F32 R16, R12.reuse, R74, RZ ;  /* 0x0000004a0c10723c */ /* 0x040ff000000018ff */
[----:B------:R-:W-:Y:S01]  /*3360*/  HMMA.16816.F32 R24, R12, R66, RZ ;  /* 0x000000420c18723c */ /* 0x000fe200000018ff */
[----:B------:R-:W-:Y:S07]  /*3370*/  LDSM.16.MT88.4 R64, [R248+0x4900] ;  /* 0x00490000f840783b */ /* 0x000fee0000004200 */
[----:B--2---:R-:W-:Y:S01]  /*3380*/  HMMA.16816.F32 R20, R8, R36, R20 ;  /* 0x000000240814723c */ /* 0x004fe20000001814 */
[----:B------:R-:W-:Y:S01]  /*3390*/  MOV R44, R116 ;  /* 0x00000074002c7202 */ /* 0x000fe20000000f00 */
[----:B------:R-:W-:Y:S01]  /*33a0*/  IMAD.MOV.U32 R167, RZ, RZ, R117 ;  /* 0x000000ffffa77224 */ /* 0x000fe200078e0075 */
[----:B------:R-:W-:Y:S01]  /*33b0*/  MOV R165, R119 ;  /* 0x0000007700a57202 */ /* 0x000fe20000000f00 */
[----:B------:R-:W-:-:S04]  /*33c0*/  IMAD.MOV.U32 R166, RZ, RZ, R118 ;  /* 0x000000ffffa67224 */ /* 0x000fc800078e0076 */
[----:B------:R-:W-:Y:S08]  /*33d0*/  HMMA.16816.F32 R188, R8, R70, R32 ;  /* 0x0000004608bc723c */ /* 0x000ff00000001820 */
[C---:B---3--:R-:W-:Y:S08]  /*33e0*/  HMMA.16816.F32 R32, R12.reuse, R40, RZ ;  /* 0x000000280c20723c */ /* 0x048ff000000018ff */
[----:B------:R-:W-:Y:S01]  /*33f0*/  HMMA.16816.F32 R28, R12, R42, RZ ;  /* 0x0000002a0c1c723c */ /* 0x000fe200000018ff */
[----:B------:R-:W1:Y:S01]  /*3400*/  LDSM.16.MT88.4 R40, [R249+0x4100] ;  /* 0x00410000f928783b */ /* 0x000e620000004200 */
[----:B------:R-:W-:Y:S01]  /*3410*/  IMAD.MOV.U32 R75, RZ, RZ, R21 ;  /* 0x000000ffff4b7224 */ /* 0x000fe200078e0015 */
[----:B------:R-:W-:Y:S01]  /*3420*/  MOV R73, R23 ;  /* 0x0000001700497202 */ /* 0x000fe20000000f00 */
[----:B------:R-:W-:-:S02]  /*3430*/  IMAD.MOV.U32 R74, RZ, RZ, R22 ;  /* 0x000000ffff4a7224 */ /* 0x000fc400078e0016 */
[----:B------:R-:W-:Y:S02]  /*3440*/  IMAD.MOV.U32 R72, RZ, RZ, R20 ;  /* 0x000000ffff487224 */ /* 0x000fe400078e0014 */
[C---:B------:R-:W-:Y:S01]  /*3450*/  HMMA.16816.F32 R180, R8.reuse, R38, R16 ;  /* 0x0000002608b4723c */ /* 0x040fe20000001810 */
[----:B------:R-:W-:Y:S07]  /*3460*/  LDSM.16.MT88.4 R36, [R252+0x4900] ;  /* 0x00490000fc24783b */ /* 0x000fee0000004200 */
[----:B------:R-:W-:Y:S08]  /*3470*/  HMMA.16816.F32 R68, R8, R46, R24 ;  /* 0x0000002e0844723c */ /* 0x000ff00000001818 */
[C---:B------:R-:W-:Y:S07]  /*3480*/  HMMA.16816.F32 R16, R12.reuse, R60, RZ ;  /* 0x0000003c0c10723c */ /* 0x040fee00000018ff */
[----:B------:R-:W-:Y:S01]  /*3490*/  IMAD.MOV.U32 R61, RZ, RZ, R44 ;  /* 0x000000ffff3d7224 */ /* 0x000fe200078e002c */
[----:B------:R-:W-:Y:S01]  /*34a0*/  HMMA.16816.F32 R24, R12, R48, RZ ;  /* 0x000000300c18723c */ /* 0x000fe200000018ff */
[----:B------:R-:W2:Y:S01]  /*34b0*/  LDSM.16.MT88.4 R44, [R252+0x4100] ;  /* 0x00410000fc2c783b */ /* 0x000ea20000004200 */
[----:B------:R-:W-:-:S05]  /*34c0*/  IMAD.MOV.U32 R60, RZ, RZ, R108 ;  /* 0x000000ffff3c7224 */ /* 0x000fca00078e006c */
[----:B------:R-:W-:Y:S01]  /*34d0*/  IMAD.MOV.U32 R49, RZ, RZ, R110 ;  /* 0x000000ffff317224 */ /* 0x000fe200078e006e */
[----:B------:R-:W-:Y:S01]  /*34e0*/  HMMA.16816.F32 R20, R12, R50, RZ ;  /* 0x000000320c14723c */ /* 0x000fe200000018ff */
[----:B------:R-:W-:-:S06]  /*34f0*/  MOV R48, R109 ;  /* 0x0000006d00307202 */ /* 0x000fcc0000000f00 */
[----:B------:R-:W-:Y:S01]  /*3500*/  IMAD.MOV.U32 R50, RZ, RZ, R111 ;  /* 0x000000ffff327224 */ /* 0x000fe200078e006f */
[----:B----4-:R-:W-:Y:S01]  /*3510*/  HMMA.16816.F32 R160, R8, R56, R32 ;  /* 0x0000003808a0723c */ /* 0x010fe20000001820 */
[----:B------:R-:W3:Y:S01]  /*3520*/  LDSM.16.MT88.4 R32, [R249+0x4900] ;  /* 0x00490000f920783b */ /* 0x000ee20000004200 */
[----:B------:R-:W-:-:S05]  /*3530*/  MOV R51, R114 ;  /* 0x0000007200337202 */ /* 0x000fca0000000f00 */
[----:B------:R-:W-:Y:S01]  /*3540*/  MOV R56, R137 ;  /* 0x0000008900387202 */ /* 0x000fe20000000f00 */
[----:B------:R-:W-:Y:S01]  /*3550*/  HMMA.16816.F32 R148, R8, R52, R24 ;  /* 0x000000340894723c */ /* 0x000fe20000001818 */
[----:B------:R-:W-:-:S06]  /*3560*/  IMAD.MOV.U32 R57, RZ, RZ, R136 ;  /* 0x000000ffff397224 */ /* 0x000fcc00078e0088 */
[----:B------:R-:W-:Y:S01]  /*3570*/  IMAD.MOV.U32 R52, RZ, RZ, R185 ;  /* 0x000000ffff347224 */ /* 0x000fe200078e00b9 */
[----:B------:R-:W-:Y:S01]  /*3580*/  HMMA.16816.F32 R108, R8, R54, R20 ;  /* 0x00000036086c723c */ /* 0x000fe20000001814 */
[----:B------:R-:W-:-:S06]  /*3590*/  MOV R53, R177 ;  /* 0x000000b100357202 */ /* 0x000fcc0000000f00 */
[----:B------:R-:W-:Y:S01]  /*35a0*/  MOV R54, R187 ;  /* 0x000000bb00367202 */ /* 0x000fe20000000f00 */
[----:B-1----:R-:W-:Y:S01]  /*35b0*/  HMMA.16816.F32 R24, R12, R40, RZ ;  /* 0x000000280c18723c */ /* 0x002fe200000018ff */
[----:B------:R-:W-:-:S07]  /*35c0*/  IMAD.MOV.U32 R55, RZ, RZ, R186 ;  /* 0x000000ffff377224 */ /* 0x000fce00078e00ba */
[----:B------:R-:W-:Y:S01]  /*35d0*/  HMMA.16816.F32 R20, R12, R42, RZ ;  /* 0x0000002a0c14723c */ /* 0x000fe200000018ff */
[----:B------:R-:W1:Y:S07]  /*35e0*/  LDSM.16.MT88.4 R40, [R251+0x4100] ;  /* 0x00410000fb28783b */ /* 0x000e6e0000004200 */
[----:B------:R-:W-:Y:S07]  /*35f0*/  HMMA.16816.F32 R144, R8, R64, R16 ;  /* 0x000000400890723c */ /* 0x000fee0000001810 */
[----:B------:R-:W-:Y:S01]  /*3600*/  IMAD.MOV.U32 R64, RZ, RZ, R48 ;  /* 0x000000ffff407224 */ /* 0x000fe200078e0030 */
[----:B--2---:R-:W-:Y:S01]  /*3610*/  HMMA.16816.F32 R16, R12, R44, RZ ;  /* 0x0000002c0c10723c */ /* 0x004fe200000018ff */
[----:B------:R-:W-:Y:S01]  /*3620*/  MOV R48, R184 ;  /* 0x000000b800307202 */ /* 0x000fe20000000f00 */
[----:B------:R-:W-:-:S02]  /*3630*/  IMAD.MOV.U32 R65, RZ, RZ, R49 ;  /* 0x000000ffff417224 */ /* 0x000fc400078e0031 */
[----:B------:R-:W-:-:S04]  /*3640*/  IMAD.MOV.U32 R49, RZ, RZ, R179 ;  /* 0x000000ffff317224 */ /* 0x000fc800078e00b3 */
[C---:B---3--:R-:W-:Y:S01]  /*3650*/  HMMA.16816.F32 R116, R8.reuse, R32, R24 ;  /* 0x000000200874723c */ /* 0x048fe20000001818 */
[----:B------:R-:W2:Y:S06]  /*3660*/  LDSM.16.MT88.4 R24, [R251+0x4900] ;  /* 0x00490000fb18783b */ /* 0x000eac0000004200 */
[--C-:B------:R-:W-:Y:S01]  /*3670*/  FFMA.FTZ R32, R105, c[0x0][0x2d0], -R2.reuse ;  /* 0x0000b40069207a23 */ /* 0x100fe20000010802 */
[----:B------:R-:W-:Y:S01]  /*3680*/  HMMA.16816.F32 R140, R8, R58, R28 ;  /* 0x0000003a088c723c */ /* 0x000fe2000000181c */
[----:B------:R-:W-:-:S06]  /*3690*/  FFMA.FTZ R33, R104, c[0x0][0x2d0], -R2 ;  /* 0x0000b40068217a23 */ /* 0x000fcc0000010802 */
[----:B------:R-:W-:Y:S01]  /*36a0*/  IMAD.MOV.U32 R58, RZ, RZ, R139 ;  /* 0x000000ffff3a7224 */ /* 0x000fe200078e008b */
[----:B------:R-:W-:Y:S01]  /*36b0*/  HMMA.16816.F32 R28, R12, R62, RZ ;  /* 0x0000003e0c1c723c */ /* 0x000fe200000018ff */
[----:B------:R-:W-:-:S04]  /*36c0*/  IMAD.MOV.U32 R59, RZ, RZ, R138 ;  /* 0x000000ffff3b7224 */ /* 0x000fc800078e008a */
[----:B------:R-:W-:Y:S02]  /*36d0*/  IMAD.MOV.U32 R45, RZ, RZ, R59 ;  /* 0x000000ffff2d7224 */ /* 0x000fe400078e003b */
[----:B------:R-:W-:Y:S01]  /*36e0*/  IMAD.MOV.U32 R62, RZ, RZ, R113 ;  /* 0x000000ffff3e7224 */ /* 0x000fe200078e0071 */
[----:B------:R-:W-:Y:S01]  /*36f0*/  HMMA.16816.F32 R124, R8, R36, R16 ;  /* 0x00000024087c723c */ /* 0x000fe20000001810 */
[----:B------:R-:W-:-:S06]  /*3700*/  MOV R63, R112 ;  /* 0x00000070003f7202 */ /* 0x000fcc0000000f00 */
[----:B------:R-:W-:Y:S01]  /*3710*/  FFMA.FTZ R37, R90, c[0x0][0x2d0], -R6 ;  /* 0x0000b4005a257a23 */ /* 0x000fe20000010806 */
[----:B-1----:R-:W-:Y:S01]  /*3720*/  HMMA.16816.F32 R16, R12, R40, RZ ;  /* 0x000000280c10723c */ /* 0x002fe200000018ff */
[----:B------:R-:W-:-:S06]  /*3730*/  FFMA.FTZ R36, R101, c[0x0][0x2d0], -R2 ;  /* 0x0000b40065247a23 */ /* 0x000fcc0000010802 */
[----:B------:R-:W-:Y:S01]  /*3740*/  IMAD.MOV.U32 R41, RZ, RZ, R0 ;  /* 0x000000ffff297224 */ /* 0x000fe200078e0000 */
[C---:B------:R-:W-:Y:S01]  /*3750*/  HMMA.16816.F32 R120, R8.reuse, R34, R20 ;  /* 0x000000220878723c */ /* 0x040fe20000001814 */
[----:B------:R-:W-:Y:S02]  /*3760*/  FADD.FTZ R0, R78, R77 ;  /* 0x0000004d4e007221 */ /* 0x000fe40000010000 */
[----:B------:R-:W-:Y:S02]  /*3770*/  IMAD.MOV.U32 R77, RZ, RZ, R75 ;  /* 0x000000ffff4d7224 */ /* 0x000fe400078e004b */
[----:B------:R-:W-:Y:S01]  /*3780*/  FADD.FTZ R0, R79, R0 ;  /* 0x000000004f007221 */ /* 0x000fe20000010000 */
[----:B------:R-:W-:Y:S01]  /*3790*/  MOV R79, R73 ;  /* 0x00000049004f7202 */ /* 0x000fe20000000f00 */
[----:B------:R-:W-:Y:S01]  /*37a0*/  IMAD.MOV.U32 R78, RZ, RZ, R74 ;  /* 0x000000ffff4e7224 */ /* 0x000fe200078e004a */
[----:B------:R-:W-:Y:S01]  /*37b0*/  HMMA.16816.F32 R112, R8, R66, R28 ;  /* 0x000000420870723c */ /* 0x000fe2000000181c */
[----:B------:R-:W1:Y:S01]  /*37c0*/  LDSM.16.MT88.4 R28, [R248+0x6100] ;  /* 0x00610000f81c783b */ /* 0x000e620000004200 */
[----:B------:R-:W-:Y:S01]  /*37d0*/  FADD.FTZ R0, R84, R0 ;  /* 0x0000000054007221 */ /* 0x000fe20000010000 */
[----:B------:R-:W-:Y:S01]  /*37e0*/  MOV R84, R176 ;  /* 0x000000b000547202 */ /* 0x000fe20000000f00 */
[----:B------:R-:W-:-:S02]  /*37f0*/  FFMA.FTZ R34, R103, c[0x0][0x2d0], -R2 ;  /* 0x0000b40067227a23 */ /* 0x000fc40000010802 */
[----:B------:R-:W-:Y:S01]  /*3800*/  FADD.FTZ R0, R80, R0 ;  /* 0x0000000050007221 */ /* 0x000fe20000010000 */
[----:B------:R-:W-:Y:S01]  /*3810*/  MOV R103, R84 ;  /* 0x0000005400677202 */ /* 0x000fe20000000f00 */
[----:B------:R-:W-:Y:S01]  /*3820*/  HMMA.16816.F32 R20, R12, R46, RZ ;  /* 0x0000002e0c14723c */ /* 0x000fe200000018ff */
[----:B------:R-:W-:Y:S02]  /*3830*/  FFMA.FTZ R35, R102, c[0x0][0x2d0], -R2 ;  /* 0x0000b40066237a23 */ /* 0x000fe40000010802 */
[----:B------:R-:W-:Y:S02]  /*3840*/  FADD.FTZ R0, R83, R0 ;  /* 0x0000000053007221 */ /* 0x000fe40000010000 */
[----:B------:R-:W-:Y:S02]  /*3850*/  FFMA.FTZ R40, R98, c[0x0][0x2d0], -R2 ;  /* 0x0000b40062287a23 */ /* 0x000fe40000010802 */
[----:B------:R-:W-:Y:S01]  /*3860*/  IMAD.MOV.U32 R83, RZ, RZ, R52 ;  /* 0x000000ffff537224 */ /* 0x000fe200078e0034 */
[----:B--2---:R-:W-:Y:S01]  /*3870*/  HMMA.16816.F32 R132, R8, R24, R16 ;  /* 0x000000180884723c */ /* 0x004fe20000001810 */
[----:B------:R-:W-:Y:S01]  /*3880*/  MOV R52, R164 ;  /* 0x000000a400347202 */ /* 0x000fe20000000f00 */
[----:B------:R-:W-:Y:S01]  /*3890*/  IMAD.MOV.U32 R80, RZ, RZ, R58 ;  /* 0x000000ffff507224 */ /* 0x000fe200078e003a */
[----:B------:R-:W-:Y:S01]  /*38a0*/  MOV R46, R56 ;  /* 0x00000038002e7202 */ /* 0x000fe20000000f00 */
[----:B------:R-:W-:-:S03]  /*38b0*/  IMAD.MOV.U32 R47, RZ, RZ, R57 ;  /* 0x000000ffff2f7224 */ /* 0x000fc600078e0039 */
[----:B------:R-:W-:Y:S01]  /*38c0*/  FFMA.FTZ R24, R99, c[0x0][0x2d0], -R6 ;  /* 0x0000b40063187a23 */ /* 0x000fe20000010806 */
[----:B------:R-:W-:Y:S01]  /*38d0*/  HMMA.16816.F32 R16, R12, R42, RZ ;  /* 0x0000002a0c10723c */ /* 0x000fe200000018ff */
[----:B------:R-:W-:Y:S02]  /*38e0*/  IMAD.MOV.U32 R99, RZ, RZ, R64 ;  /* 0x000000ffff637224 */ /* 0x000fe400078e0040 */
[----:B------:R-:W-:Y:S02]  /*38f0*/  FADD.FTZ R25, R85, R0 ;  /* 0x0000000055197221 */ /* 0x000fe40000010000 */
[----:B------:R-:W-:Y:S02]  /*3900*/  IMAD.MOV.U32 R102, RZ, RZ, R99 ;  /* 0x000000ffff667224 */ /* 0x000fe400078e0063 */
[----:B------:R-:W-:Y:S01]  /*3910*/  MOV R42, R51 ;  /* 0x00000033002a7202 */ /* 0x000fe20000000f00 */
[----:B------:R-:W-:Y:S01]  /*3920*/  HMMA.16816.F32 R128, R8, R38, R20 ;  /* 0x000000260880723c */ /* 0x000fe20000001814 */
[----:B------:R-:W2:Y:S01]  /*3930*/  LDSM.16.MT88.4 R20, [R248+0x6900] ;  /* 0x00690000f814783b */ /* 0x000ea20000004200 */
[----:B------:R-:W-:-:S02]  /*3940*/  IMAD.MOV.U32 R51, RZ, RZ, R178 ;  /* 0x000000ffff337224 */ /* 0x000fc400078e00b2 */
[----:B------:R-:W-:Y:S02]  /*3950*/  IMAD.MOV.U32 R43, RZ, RZ, R50 ;  /* 0x000000ffff2b7224 */ /* 0x000fe400078e0032 */
[----:B------:R-:W-:Y:S02]  /*3960*/  IMAD.MOV.U32 R50, RZ, RZ, R4 ;  /* 0x000000ffff327224 */ /* 0x000fe400078e0004 */
[----:B------:R-:W-:Y:S02]  /*3970*/  FADD.FTZ R4, R76, R7 ;  /* 0x000000074c047221 */ /* 0x000fe40000010000 */
[----:B------:R-:W-:Y:S02]  /*3980*/  FFMA.FTZ R38, R91, c[0x0][0x2d0], -R6 ;  /* 0x0000b4005b267a23 */ /* 0x000fe40000010806 */
[----:B------:R-:W-:Y:S02]  /*3990*/  FADD.FTZ R4, R5, R4 ;  /* 0x0000000405047221 */ /* 0x000fe40000010000 */
[----:B------:R-:W-:-:S02]  /*39a0*/  IMAD.MOV.U32 R76, RZ, RZ, R72 ;  /* 0x000000ffff4c7224 */ /* 0x000fc400078e0048 */
[----:B------:R-:W-:Y:S01]  /*39b0*/  HMMA.16816.F32 R136, R8, R26, R16 ;  /* 0x0000001a0888723c */ /* 0x000fe20000001810 */
[----:B------:R-:W-:Y:S02]  /*39c0*/  FADD.FTZ R4, R82, R4 ;  /* 0x0000000452047221 */ /* 0x000fe40000010000 */
[----:B------:R-:W-:Y:S02]  /*39d0*/  FFMA.FTZ R39, R96, c[0x0][0x2d0], -R2 ;  /* 0x0000b40060277a23 */ /* 0x000fe40000010802 */
[----:B------:R-:W-:Y:S02]  /*39e0*/  IMAD.MOV.U32 R82, RZ, RZ, R55 ;  /* 0x000000ffff527224 */ /* 0x000fe400078e0037 */
[----:B------:R-:W-:Y:S01]  /*39f0*/  FFMA.FTZ R27, R97, c[0x0][0x2d0], -R6 ;  /* 0x0000b400611b7a23 */ /* 0x000fe20000010806 */
[----:B-1----:R-:W-:Y:S01]  /*3a00*/  HMMA.16816.F32 R16, R12, R28, RZ ;  /* 0x0000001c0c10723c */ /* 0x002fe200000018ff */
[----:B------:R-:W-:Y:S02]  /*3a10*/  FADD.FTZ R26, R81, R4 ;  /* 0x00000004511a7221 */ /* 0x000fe40000010000 */
[----:B------:R-:W-:Y:S01]  /*3a20*/  IMAD.MOV.U32 R97, RZ, RZ, R65 ;  /* 0x000000ffff617224 */ /* 0x000fe200078e0041 */
[----:B------:R-:W-:Y:S01]  /*3a30*/  MUFU.EX2 R0, R27 ;  /* 0x0000001b00007308 */ /* 0x000fe20000000800 */
[----:B------:R-:W-:-:S02]  /*3a40*/  IMAD.MOV.U32 R44, RZ, RZ, R50 ;  /* 0x000000ffff2c7224 */ /* 0x000fc400078e0032 */
[--C-:B------:R-:W-:Y:S01]  /*3a50*/  FFMA.FTZ R28, R95, c[0x0][0x2d0], -R6.reuse ;  /* 0x0000b4005f1c7a23 */ /* 0x100fe20000010806 */
[----:B------:R-:W-:Y:S01]  /*3a60*/  MOV R95, R54 ;  /* 0x00000036005f7202 */ /* 0x000fe20000000f00 */
[----:B------:R-:W-:Y:S01]  /*3a70*/  FFMA.FTZ R29, R94, c[0x0][0x2d0], -R6 ;  /* 0x0000b4005e1d7a23 */ /* 0x000fe20000010806 */
[----:B------:R-:W-:Y:S01]  /*3a80*/  MOV R94, R53 ;  /* 0x00000035005e7202 */ /* 0x000fe20000000f00 */
[----:B------:R-:W-:Y:S01]  /*3a90*/  IMAD.MOV.U32 R54, RZ, RZ, R48 ;  /* 0x000000ffff367224 */ /* 0x000fe200078e0030 */
[----:B------:R-:W-:Y:S01]  /*3aa0*/  MOV R53, R51 ;  /* 0x0000003300357202 */ /* 0x000fe20000000f00 */
[----:B------:R-:W-:Y:S02]  /*3ab0*/  IMAD.MOV.U32 R55, RZ, RZ, R49 ;  /* 0x000000ffff377224 */ /* 0x000fe400078e0031 */
[----:B------:R-:W-:Y:S02]  /*3ac0*/  IMAD.MOV.U32 R81, RZ, RZ, R94 ;  /* 0x000000ffff517224 */ /* 0x000fe400078e005e */
[----:B------:R-:W-:-:S02]  /*3ad0*/  IMAD.MOV.U32 R94, RZ, RZ, R63 ;  /* 0x000000ffff5e7224 */ /* 0x000fc400078e003f */
[----:B------:R-:W-:Y:S02]  /*3ae0*/  IMAD.MOV.U32 R63, RZ, RZ, R165 ;  /* 0x000000ffff3f7224 */ /* 0x000fe400078e00a5 */
[----:B------:R-:W-:Y:S02]  /*3af0*/  IMAD.MOV.U32 R101, RZ, RZ, R97 ;  /* 0x000000ffff657224 */ /* 0x000fe400078e0061 */
[----:B------:R-:W-:Y:S01]  /*3b00*/  IMAD.MOV.U32 R104, RZ, RZ, R42 ;  /* 0x000000ffff687224 */ /* 0x000fe200078e002a */
[----:B--2---:R-:W-:Y:S01]  /*3b10*/  HMMA.16816.F32 R184, R8, R20, R16 ;  /* 0x0000001408b8723c */ /* 0x004fe20000001810 */
[----:B------:R-:W-:-:S07]  /*3b20*/  IMAD.MOV.U32 R105, RZ, RZ, R43 ;  /* 0x000000ffff697224 */ /* 0x000fce00078e002b */
[----:B------:R-:W-:Y:S07]  /*3b30*/  HMMA.16816.F32 R16, R12, R30, RZ ;  /* 0x0000001e0c10723c */ /* 0x000fee00000018ff */
[--C-:B------:R-:W-:Y:S02]  /*3b40*/  FFMA.FTZ R30, R93, c[0x0][0x2d0], -R6.reuse ;  /* 0x0000b4005d1e7a23 */ /* 0x100fe40000010806 */
[----:B------:R-:W-:Y:S01]  /*3b50*/  FFMA.FTZ R31, R92, c[0x0][0x2d0], -R6 ;  /* 0x0000b4005c1f7a23 */ /* 0x000fe20000010806 */
[----:B------:R-:W-:Y:S01]  /*3b60*/  MOV R92, R41 ;  /* 0x00000029005c7202 */ /* 0x000fe20000000f00 */
[----:B------:R-:W-:Y:S01]  /*3b70*/  IMAD.MOV.U32 R93, RZ, RZ, R62 ;  /* 0x000000ffff5d7224 */ /* 0x000fe200078e003e */
[----:B------:R-:W-:Y:S11]  /*3b80*/  MOV R62, R166 ;  /* 0x000000a6003e7202 */ /* 0x000ff60000000f00 */
[----:B------:R-:W-:Y:S01]  /*3b90*/  @!UPT UIADD3 URZ, URZ, URZ, URZ ;  /* 0x0000003f3f3ff290 */ /* 0x000fe2000fffe03f */
[----:B------:R-:W-:Y:S01]  /*3ba0*/  HMMA.16816.F32 R176, R8, R22, R16 ;  /* 0x0000001608b0723c */ /* 0x000fe20000001810 */
[----:B------:R-:W1:Y:S04]  /*3bb0*/  LDSM.16.MT88.4 R16, [R249+0x6100] ;  /* 0x00610000f910783b */ /* 0x000e680000004200 */
[----:B------:R-:W2:Y:S03]  /*3bc0*/  LDSM.16.MT88.4 R20, [R249+0x6900] ;  /* 0x00690000f914783b */ /* 0x000ea60000004200 */
[C---:B-1----:R-:W-:Y:S08]  /*3bd0*/  HMMA.16816.F32 R4, R12.reuse, R16, RZ ;  /* 0x000000100c04723c */ /* 0x042ff000000018ff */
[----:B------:R-:W-:Y:S11]  /*3be0*/  HMMA.16816.F32 R16, R12, R18, RZ ;  /* 0x000000120c10723c */ /* 0x000ff600000018ff */
[----:B------:R-:W-:Y:S05]  /*3bf0*/  @!UPT UIADD3 URZ, URZ, URZ, URZ ;  /* 0x0000003f3f3ff290 */ /* 0x000fea000fffe03f */
[C---:B--2---:R-:W-:Y:S01]  /*3c00*/  HMMA.16816.F32 R72, R8.reuse, R20, R4 ;  /* 0x000000140848723c */ /* 0x044fe20000001804 */
[----:B------:R-:W1:Y:S07]  /*3c10*/  MUFU.EX2 R4, R24 ;  /* 0x0000001800047308 */ /* 0x000e6e0000000800 */
[----:B------:R-:W-:Y:S01]  /*3c20*/  HMMA.16816.F32 R64, R8, R22, R16 ;  /* 0x000000160840723c */ /* 0x000fe20000001810 */
[----:B------:R-:W2:Y:S01]  /*3c30*/  LDSM.16.MT88.4 R20, [R252+0x6100] ;  /* 0x00610000fc14783b */ /* 0x000ea20000004200 */
[----:B------:R-:W3:Y:S05]  /*3c40*/  MUFU.EX2 R5, R28 ;  /* 0x0000001c00057308 */ /* 0x000eea0000000800 */
[----:B------:R-:W-:-:S02]  /*3c50*/  FADD.FTZ R16, R88, R25 ;  /* 0x0000001958107221 */ /* 0x000fc40000010000 */
[----:B------:R-:W-:Y:S01]  /*3c60*/  FADD.FTZ R17, R86, R26 ;  /* 0x0000001a56117221 */ /* 0x000fe20000010000 */
[----:B------:R-:W4:Y:S01]  /*3c70*/  MUFU.EX2 R6, R29 ;  /* 0x0000001d00067308 */ /* 0x000f220000000800 */
[----:B-1----:R-:W-:Y:S01]  /*3c80*/  FADD.FTZ R16, R4, R16 ;  /* 0x0000001004107221 */ /* 0x002fe20000010000 */
[----:B------:R-:W1:Y:S01]  /*3c90*/  LDSM.16.MT88.4 R24, [R252+0x6900] ;  /* 0x00690000fc18783b */ /* 0x000e620000004200 */
[----:B------:R-:W-:Y:S01]  /*3ca0*/  FADD.FTZ R17, R87, R17 ;  /* 0x0000001157117221 */ /* 0x000fe20000010000 */
[C---:B------:R-:W-:Y:S01]  /*3cb0*/  F2FP.PACK_AB R4, R0.reuse, R4 ;  /* 0x000000040004723e */ /* 0x040fe200000000ff */
[----:B------:R-:W-:-:S03]  /*3cc0*/  FADD.FTZ R16, R0, R16 ;  /* 0x0000001000107221 */ /* 0x000fc60000010000 */
[----:B------:R5:W5:Y:S01]  /*3cd0*/  MUFU.EX2 R7, R30 ;  /* 0x0000001e00077308 */ /* 0x000b620000000800 */
[----:B---3--:R-:W-:-:S04]  /*3ce0*/  FADD.FTZ R16, R5, R16 ;  /* 0x0000001005107221 */ /* 0x008fc80000010000 */
[C---:B----4-:R-:W-:Y:S01]  /*3cf0*/  FADD.FTZ R16, R6.reuse, R16 ;  /* 0x0000001006107221 */ /* 0x050fe20000010000 */
[----:B------:R-:W-:Y:S01]  /*3d00*/  F2FP.PACK_AB R6, R6, R5 ;  /* 0x000000050606723e */ /* 0x000fe200000000ff */
[----:B------:R-:W-:Y:S01]  /*3d10*/  FADD.FTZ R29, R89, R17 ;  /* 0x00000011591d7221 */ /* 0x000fe20000010000 */
[----:B------:R-:W-:Y:S01]  /*3d20*/  MUFU.EX2 R5, R33 ;  /* 0x0000002100057308 */ /* 0x000fe20000000800 */
[----:B------:R-:W-:Y:S01]  /*3d30*/  LDSM.16.MT88.4 R88, [R251+0x3900] ;  /* 0x00390000fb58783b */ /* 0x000fe20000004200 */
[----:B-----5:R-:W-:Y:S01]  /*3d40*/  FFMA.FTZ R30, R100, c[0x0][0x2d0], -R2 ;  /* 0x0000b400641e7a23 */ /* 0x020fe20000010802 */
[----:B------:R-:W-:Y:S01]  /*3d50*/  MOV R100, R95 ;  /* 0x0000005f00647202 */ /* 0x000fe20000000f00 */
[----:B------:R-:W-:-:S04]  /*3d60*/  FADD.FTZ R0, R7, R16 ;  /* 0x0000001007007221 */ /* 0x000fc80000010000 */
[----:B------:R-:W3:Y:S01]  /*3d70*/  MUFU.EX2 R2, R31 ;  /* 0x0000001f00027308 */ /* 0x000ee20000000800 */
[----:B------:R-:W-:Y:S01]  /*3d80*/  MOV R95, R60 ;  /* 0x0000003c005f7202 */ /* 0x000fe20000000f00 */
[----:B------:R-:W-:Y:S01]  /*3d90*/  IMAD.MOV.U32 R60, RZ, RZ, R61 ;  /* 0x000000ffff3c7224 */ /* 0x000fe200078e003d */
[----:B--2---:R-:W-:Y:S01]  /*3da0*/  HMMA.16816.F32 R16, R12, R20, RZ ;  /* 0x000000140c10723c */ /* 0x004fe200000018ff */
[----:B------:R-:W-:-:S07]  /*3db0*/  IMAD.MOV.U32 R61, RZ, RZ, R167 ;  /* 0x000000ffff3d7224 */ /* 0x000fce00078e00a7 */
[----:B------:R-:W-:Y:S01]  /*3dc0*/  HMMA.16816.F32 R20, R12, R22, RZ ;  /* 0x000000160c14723c */ /* 0x000fe200000018ff */
[C---:B---3--:R-:W-:Y:S01]  /*3dd0*/  F2FP.PACK_AB R164, R2.reuse, R7 ;  /* 0x0000000702a4723e */ /* 0x048fe200000000ff */
[----:B------:R-:W-:Y:S01]  /*3de0*/  FADD.FTZ R28, R2, R0 ;  /* 0x00000000021c7221 */ /* 0x000fe20000010000 */
[----:B------:R-:W2:Y:S08]  /*3df0*/  MUFU.EX2 R7, R32 ;  /* 0x0000002000077308 */ /* 0x000eb00000000800 */
[----:B------:R-:W3:Y:S05]  /*3e00*/  MUFU.EX2 R2, R38 ;  /* 0x0000002600027308 */ /* 0x000eea0000000800 */
[C---:B-1----:R-:W-:Y:S03]  /*3e10*/  HMMA.16816.F32 R56, R8.reuse, R24, R16 ;  /* 0x000000180838723c */ /* 0x042fe60000001810 */
[----:B------:R-:W1:Y:S05]  /*3e20*/  MUFU.EX2 R17, R34 ;  /* 0x0000002200117308 */ /* 0x000e6a0000000800 */
[----:B------:R-:W-:Y:S03]  /*3e30*/  HMMA.16816.F32 R48, R8, R26, R20 ;  /* 0x0000001a0830723c */ /* 0x000fe60000001814 */
[----:B------:R-:W4:Y:S04]  /*3e40*/  MUFU.EX2 R0, R37 ;  /* 0x0000002500007308 */ /* 0x000f280000000800 */
[----:B--2---:R-:W-:-:S04]  /*3e50*/  FADD.FTZ R20, R7, R29 ;  /* 0x0000001d07147221 */ /* 0x004fc80000010000 */
[C---:B------:R-:W-:Y:S01]  /*3e60*/  FADD.FTZ R21, R5.reuse, R20 ;  /* 0x0000001405157221 */ /* 0x040fe20000010000 */
[----:B------:R-:W-:Y:S01]  /*3e70*/  F2FP.PACK_AB R5, R5, R7 ;  /* 0x000000070505723e */ /* 0x000fe200000000ff */
[----:B---3--:R-:W-:Y:S01]  /*3e80*/  FADD.FTZ R20, R2, R28 ;  /* 0x0000001c02147221 */ /* 0x008fe20000010000 */
[----:B------:R-:W2:Y:S01]  /*3e90*/  MUFU.EX2 R16, R35 ;  /* 0x0000002300107308 */ /* 0x000ea20000000800 */
[----:B-1----:R-:W-:-:S07]  /*3ea0*/  FADD.FTZ R21, R17, R21 ;  /* 0x0000001511157221 */ /* 0x002fce0000010000 */
[----:B------:R-:W1:Y:S01]  /*3eb0*/  MUFU.EX2 R19, R36 ;  /* 0x0000002400137308 */ /* 0x000e620000000800 */
[C---:B----4-:R-:W-:Y:S01]  /*3ec0*/  FADD.FTZ R20, R0.reuse, R20 ;  /* 0x0000001400147221 */ /* 0x050fe20000010000 */
[----:B------:R-:W-:-:S04]  /*3ed0*/  F2FP.PACK_AB R166, R0, R2 ;  /* 0x0000000200a6723e */ /* 0x000fc800000000ff */
[----:B------:R-:W-:Y:S02]  /*3ee0*/  STL [R1+0x4c], R20 ;  /* 0x00004c1401007387 */ /* 0x000fe40000100800 */
[----:B------:R-:W3:Y:S01]  /*3ef0*/  MUFU.EX2 R18, R30 ;  /* 0x0000001e00127308 */ /* 0x000ee20000000800 */
[C---:B--2---:R-:W-:Y:S01]  /*3f00*/  FADD.FTZ R0, R16.reuse, R21 ;  /* 0x0000001510007221 */ /* 0x044fe20000010000 */
[----:B------:R-:W-:Y:S01]  /*3f10*/  F2FP.PACK_AB R7, R16, R17 ;  /* 0x000000111007723e */ /* 0x000fe200000000ff */
[----:B------:R-:W2:Y:S02]  /*3f20*/  LDSM.16.MT88.4 R20, [R251+0x6100] ;  /* 0x00610000fb14783b */ /* 0x000ea40000004200 */
[----:B-1----:R-:W-:-:S03]  /*3f30*/  FADD.FTZ R0, R19, R0 ;  /* 0x0000000013007221 */ /* 0x002fc60000010000 */
[----:B------:R-:W1:Y:S01]  /*3f40*/  MUFU.EX2 R2, R40 ;  /* 0x0000002800027308 */ /* 0x000e620000000800 */
[C---:B---3--:R-:W-:Y:S01]  /*3f50*/  FADD.FTZ R16, R18.reuse, R0 ;  /* 0x0000000012107221 */ /* 0x048fe20000010000 */
[----:B------:R-:W-:-:S06]  /*3f60*/  F2FP.PACK_AB R165, R18, R19 ;  /* 0x0000001312a5723e */ /* 0x000fcc00000000ff */
[----:B------:R-:W3:Y:S01]  /*3f70*/  MUFU.EX2 R0, R39 ;  /* 0x0000002700007308 */ /* 0x000ee20000000800 */
[----:B-1----:R-:W-:Y:S01]  /*3f80*/  FADD.FTZ R16, R2, R16 ;  /* 0x0000001002107221 */ /* 0x002fe20000010000 */
[----:B------:R-:W-:Y:S03]  /*3f90*/  LDSM.16.MT88.4 R40, [R249+0x1900] ;  /* 0x00190000f928783b */ /* 0x000fe60000004200 */
[C---:B---3--:R-:W-:Y:S01]  /*3fa0*/  FADD.FTZ R16, R0.reuse, R16 ;  /* 0x0000001000107221 */ /* 0x048fe20000010000 */
[----:B------:R-:W-:-:S04]  /*3fb0*/  F2FP.PACK_AB R167, R0, R2 ;  /* 0x0000000200a7723e */ /* 0x000fc800000000ff */
[----:B------:R-:W-:Y:S04]  /*3fc0*/  STL [R1+0x50], R16 ;  /* 0x0000501001007387 */ /* 0x000fe80000100800 */
[----:B------:R-:W1:Y:S01]  /*3fd0*/  LDSM.16.MT88.4 R16, [R251+0x6900] ;  /* 0x00690000fb10783b */ /* 0x000e620000004200 */
[C---:B--2---:R-:W-:Y:S08]  /*3fe0*/  HMMA.16816.F32 R24, R12.reuse, R20, RZ ;  /* 0x000000140c18723c */ /* 0x044ff000000018ff */
[----:B------:R-:W-:Y:S11]  /*3ff0*/  HMMA.16816.F32 R12, R12, R22, RZ ;  /* 0x000000160c0c723c */ /* 0x000ff600000018ff */
[----:B------:R-:W-:Y:S05]  /*4000*/  @!UPT UIADD3 URZ, URZ, URZ, URZ ;  /* 0x0000003f3f3ff290 */ /* 0x000fea000fffe03f */
[C---:B-1----:R-:W-:Y:S08]  /*4010*/  HMMA.16816.F32 R24, R8.reuse, R16, R24 ;  /* 0x000000100818723c */ /* 0x042ff00000001818 */
[----:B------:R-:W-:Y:S01]  /*4020*/  HMMA.16816.F32 R12, R8, R18, R12 ;  /* 0x00000012080c723c */ /* 0x000fe2000000180c */
[----:B------:R-:W1:Y:S07]  /*4030*/  LDSM.16.MT88.4 R8, [R248+0x1100] ;  /* 0x00110000f808783b */ /* 0x000e6e0000004200 */
[C---:B-1----:R-:W-:Y:S08]  /*4040*/  HMMA.16816.F32 R156, R4.reuse, R8, R156 ;  /* 0x00000008049c723c */ /* 0x042ff0000000189c */
[C---:B------:R-:W-:Y:S01]  /*4050*/  HMMA.16816.F32 R16, R4.reuse, R10, R100 ;  /* 0x0000000a0410723c */ /* 0x040fe20000001864 */
[----:B------:R-:W1:Y:S07]  /*4060*/  LDSM.16.MT88.4 R8, [R249+0x1100] ;  /* 0x00110000f908783b */ /* 0x000e6e0000004200 */
[C---:B-1----:R-:W-:Y:S01]  /*4070*/  HMMA.16816.F32 R36, R4.reuse, R8, R104 ;  /* 0x000000080424723c */ /* 0x042fe20000001868 */
[----:B------:R-:W-:Y:S07]  /*4080*/  LDSM.16.MT88.4 R104, [R249+0x5900] ;  /* 0x00590000f968783b */ /* 0x000fee0000004200 */
[----:B------:R-:W-:Y:S01]  /*4090*/  HMMA.16816.F32 R20, R4, R10, R80 ;  /* 0x0000000a0414723c */ /* 0x000fe20000001850 */
[----:B------:R-:W1:Y:S11]  /*40a0*/  LDSM.16.MT88.4 R8, [R252+0x1100] ;  /* 0x00110000fc08783b */ /* 0x000e760000004200 */
[----:B------:R-:W-:Y:S04]  /*40b0*/  @!UPT UIADD3 URZ, URZ, URZ, URZ ;  /* 0x0000003f3f3ff290 */ /* 0x000fe8000fffe03f */
[C---:B------:R-:W-:Y:S08]  /*40c0*/  HMMA.16816.F32 R36, R164.reuse, R40, R36 ;  /* 0x00000028a424723c */ /* 0x040ff00000001824 */
[----:B------:R-:W-:Y:S08]  /*40d0*/  HMMA.16816.F32 R40, R164, R42, R20 ;  /* 0x0000002aa428723c */ /* 0x000ff00000001814 */
[C---:B-1----:R-:W-:Y:S08]  /*40e0*/  HMMA.16816.F32 R44, R4.reuse, R8, R44 ;  /* 0x00000008042c723c */ /* 0x042ff0000000182c */
[C---:B------:R-:W-:Y:S01]  /*40f0*/  HMMA.16816.F32 R28, R4.reuse, R10, R92 ;  /* 0x0000000a041c723c */ /* 0x040fe2000000185c */
[----:B------:R-:W1:Y:S07]  /*4100*/  LDSM.16.MT88.4 R8, [R251+0x1100] ;  /* 0x00110000fb08783b */ /* 0x000e6e0000004200 */
        /* <DEDUP_REMOVED lines=9> */
[C---:B-1----:R-:W-:Y:S01]  /*41a0*/  HMMA.16816.F32 R84, R4.reuse, R8, R160 ;  /* 0x000000080454723c */ /* 0x042fe200000018a0 */
[----:B------:R-:W1:Y:S07]  /*41b0*/  LDSM.16.MT88.4 R160, [R248+0x1900] ;  /* 0x00190000f8a0783b */ /* 0x000e6e0000004200 */
[----:B------:R-:W-:Y:S01]  /*41c0*/  HMMA.16816.F32 R92, R4, R10, R140 ;  /* 0x0000000a045c723c */ /* 0x000fe2000000188c */
[----:B------:R-:W2:Y:S07]  /*41d0*/  LDSM.16.MT88.4 R8, [R251+0x3100] ;  /* 0x00310000fb08783b */ /* 0x000eae0000004200 */
[----:B-1----:R-:W-:Y:S08]  /*41e0*/  HMMA.16816.F32 R156, R164, R160, R156 ;  /* 0x000000a0a49c723c */ /* 0x002ff0000000189c */
[C---:B--2---:R-:W-:Y:S08]  /*41f0*/  HMMA.16816.F32 R96, R4.reuse, R8, R148 ;  /* 0x000000080460723c */ /* 0x044ff00000001894 */
[----:B------:R-:W-:Y:S01]  /*4200*/  HMMA.16816.F32 R100, R4, R10, R108 ;  /* 0x0000000a0464723c */ /* 0x000fe2000000186c */
[----:B------:R-:W1:Y:S07]  /*4210*/  LDSM.16.MT88.4 R8, [R248+0x5100] ;  /* 0x00510000f808783b */ /* 0x000e6e0000004200 */
        /* <DEDUP_REMOVED lines=19> */
[----:B------:R-:W2:Y:S04]  /*4350*/  LDSM.16.MT88.4 R72, [R249+0x3900] ;  /* 0x00390000f948783b */ /* 0x000ea80000004200 */
[----:B------:R-:W3:Y:S03]  /*4360*/  LDSM.16.MT88.4 R8, [R252+0x7100] ;  /* 0x00710000fc08783b */ /* 0x000ee60000004200 */
[C---:B-1----:R-:W-:Y:S08]  /*4370*/  HMMA.16816.F32 R60, R164.reuse, R64, R60 ;  /* 0x00000040a43c723c */ /* 0x042ff0000000183c */
[C---:B------:R-:W-:Y:S08]  /*4380*/  HMMA.16816.F32 R64, R164.reuse, R66, R68 ;  /* 0x00000042a440723c */ /* 0x040ff00000001844 */
[C---:B--2---:R-:W-:Y:S08]  /*4390*/  HMMA.16816.F32 R68, R164.reuse, R72, R76 ;  /* 0x00000048a444723c */ /* 0x044ff0000000184c */
[----:B------:R-:W-:Y:S01]  /*43a0*/  HMMA.16816.F32 R72, R164, R74, R80 ;  /* 0x0000004aa448723c */ /* 0x000fe20000001850 */
[----:B------:R-:W1:Y:S07]  /*43b0*/  LDSM.16.MT88.4 R80, [R252+0x3900] ;  /* 0x00390000fc50783b */ /* 0x000e6e0000004200 */
[C---:B---3--:R-:W-:Y:S01]  /*43c0*/  HMMA.16816.F32 R180, R4.reuse, R8, R56 ;  /* 0x0000000804b4723c */ /* 0x048fe20000001838 */
[----:B------:R-:W-:Y:S07]  /*43d0*/  LDSM.16.MT88.4 R56, [R251+0x1900] ;  /* 0x00190000fb38783b */ /* 0x000fee0000004200 */
[----:B------:R-:W-:Y:S01]  /*43e0*/  HMMA.16816.F32 R148, R4, R10, R48 ;  /* 0x0000000a0494723c */ /* 0x000fe20000001830 */
[----:B------:R-:W2:Y:S04]  /*43f0*/  LDSM.16.MT88.4 R8, [R251+0x7100] ;  /* 0x00710000fb08783b */ /* 0x000ea80000004200 */
[----:B------:R-:W-:Y:S03]  /*4400*/  LDSM.16.MT88.4 R48, [R252+0x1900] ;  /* 0x00190000fc30783b */ /* 0x000fe60000004200 */
[C---:B-1----:R-:W-:Y:S08]  /*4410*/  HMMA.16816.F32 R76, R164.reuse, R80, R84 ;  /* 0x00000050a44c723c */ /* 0x042ff00000001854 */
[C---:B------:R-:W-:Y:S01]  /*4420*/  HMMA.16816.F32 R84, R164.reuse, R88, R96 ;  /* 0x00000058a454723c */ /* 0x040fe20000001860 */
[----:B------:R-:W1:Y:S07]  /*4430*/  LDSM.16.MT88.4 R96, [R248+0x5900] ;  /* 0x00590000f860783b */ /* 0x000e6e0000004200 */
[C---:B------:R-:W-:Y:S08]  /*4440*/  HMMA.16816.F32 R88, R164.reuse, R90, R100 ;  /* 0x0000005aa458723c */ /* 0x040ff00000001864 */
[C---:B------:R-:W-:Y:S08]  /*4450*/  HMMA.16816.F32 R100, R164.reuse, R104, R116 ;  /* 0x00000068a464723c */ /* 0x040ff00000001874 */
[C---:B------:R-:W-:Y:S01]  /*4460*/  HMMA.16816.F32 R104, R164.reuse, R106, R120 ;  /* 0x0000006aa468723c */ /* 0x040fe20000001878 */
[----:B------:R-:W3:Y:S07]  /*4470*/  LDSM.16.MT88.4 R120, [R251+0x5900] ;  /* 0x00590000fb78783b */ /* 0x000eee0000004200 */
[----:B------:R-:W-:Y:S08]  /*4480*/  HMMA.16816.F32 R80, R164, R82, R92 ;  /* 0x00000052a450723c */ /* 0x000ff0000000185c */
[----:B--2---:R-:W-:Y:S08]  /*4490*/  HMMA.16816.F32 R24, R4, R8, R24 ;  /* 0x000000080418723c */ /* 0x004ff00000001818 */
[C---:B-1----:R-:W-:Y:S08]  /*44a0*/  HMMA.16816.F32 R92, R164.reuse, R96, R108 ;  /* 0x00000060a45c723c */ /* 0x042ff0000000186c */
[----:B------:R-:W-:Y:S01]  /*44b0*/  HMMA.16816.F32 R96, R164, R98, R112 ;  /* 0x00000062a460723c */ /* 0x000fe20000001870 */
[----:B------:R-:W1:Y:S07]  /*44c0*/  LDSM.16.MT88.4 R112, [R252+0x5900] ;  /* 0x00590000fc70783b */ /* 0x000e6e0000004200 */
[----:B------:R-:W-:Y:S01]  /*44d0*/  HMMA.16816.F32 R12, R4, R10, R12 ;  /* 0x0000000a040c723c */ /* 0x000fe2000000180c */
[----:B------:R-:W-:Y:S07]  /*44e0*/  LDSM.16.MT88.4 R4, [R251+0x7900] ;  /* 0x00790000fb04783b */ /* 0x000fee0000004200 */
[C---:B---3--:R-:W-:Y:S08]  /*44f0*/  HMMA.16816.F32 R116, R164.reuse, R120, R132 ;  /* 0x00000078a474723c */ /* 0x048ff00000001884 */
[C---:B------:R-:W-:Y:S01]  /*4500*/  HMMA.16816.F32 R120, R164.reuse, R122, R136 ;  /* 0x0000007aa478723c */ /* 0x040fe20000001888 */
[----:B------:R-:W2:Y:S07]  /*4510*/  LDSM.16.MT88.4 R136, [R249+0x7900] ;  /* 0x00790000f988783b */ /* 0x000eae0000004200 */
[C---:B------:R-:W-:Y:S08]  /*4520*/  HMMA.16816.F32 R44, R164.reuse, R48, R44 ;  /* 0x00000030a42c723c */ /* 0x040ff0000000182c */
[C---:B------:R-:W-:Y:S08]  /*4530*/  HMMA.16816.F32 R52, R164.reuse, R56, R52 ;  /* 0x00000038a434723c */ /* 0x040ff00000001834 */
[C---:B-1----:R-:W-:Y:S08]  /*4540*/  HMMA.16816.F32 R108, R164.reuse, R112, R124 ;  /* 0x00000070a46c723c */ /* 0x042ff0000000187c */
[C---:B------:R-:W-:Y:S01]  /*4550*/  HMMA.16816.F32 R112, R164.reuse, R114, R128 ;  /* 0x00000072a470723c */ /* 0x040fe20000001880 */
[----:B------:R-:W1:Y:S07]  /*4560*/  LDSM.16.MT88.4 R128, [R248+0x7900] ;  /* 0x00790000f880783b */ /* 0x000e6e0000004200 */
[C---:B------:R-:W-:Y:S08]  /*4570*/  HMMA.16816.F32 R48, R164.reuse, R50, R28 ;  /* 0x00000032a430723c */ /* 0x040ff0000000181c */
[C---:B--2---:R-:W-:Y:S01]  /*4580*/  HMMA.16816.F32 R132, R164.reuse, R136, R144 ;  /* 0x00000088a484723c */ /* 0x044fe20000001890 */
[----:B------:R-:W2:Y:S07]  /*4590*/  LDSM.16.MT88.4 R144, [R252+0x7900] ;  /* 0x00790000fc90783b */ /* 0x000eae0000004200 */
[C---:B------:R-:W-:Y:S08]  /*45a0*/  HMMA.16816.F32 R136, R164.reuse, R138, R140 ;  /* 0x0000008aa488723c */ /* 0x040ff0000000188c */
[C---:B------:R-:W-:Y:S08]  /*45b0*/  HMMA.16816.F32 R56, R164.reuse, R58, R32 ;  /* 0x0000003aa438723c */ /* 0x040ff00000001820 */
[C---:B-1----:R-:W-:Y:S08]  /*45c0*/  HMMA.16816.F32 R124, R164.reuse, R128, R184 ;  /* 0x00000080a47c723c */ /* 0x042ff000000018b8 */
[C---:B------:R-:W-:Y:S08]  /*45d0*/  HMMA.16816.F32 R128, R164.reuse, R130, R176 ;  /* 0x00000082a480723c */ /* 0x040ff000000018b0 */
[C---:B--2---:R-:W-:Y:S08]  /*45e0*/  HMMA.16816.F32 R140, R164.reuse, R144, R180 ;  /* 0x00000090a48c723c */ /* 0x044ff000000018b4 */
[C---:B------:R-:W-:Y:S08]  /*45f0*/  HMMA.16816.F32 R144, R164.reuse, R146, R148 ;  /* 0x00000092a490723c */ /* 0x040ff00000001894 */
[C---:B------:R-:W-:Y:S08]  /*4600*/  HMMA.16816.F32 R148, R164.reuse, R4, R24 ;  /* 0x00000004a494723c */ /* 0x040ff00000001818 */
[----:B------:R-:W-:Y:S01]  /*4610*/  HMMA.16816.F32 R164, R164, R6, R12 ;  /* 0x00000006a4a4723c */ /* 0x000fe2000000180c */
[----:B------:R-:W-:Y:S07]  /*4620*/  @!P2 BRA `(.L_x_2) ;  /* 0x000037b00000a947 */ /* 0x000fee0003800000 */
[----:B------:R-:W2:Y:S04]  /*4630*/  LDL.64 R8, [R1+0x90] ;  /* 0x0000900001087983 */ /* 0x000ea80000100a00 */
[----:B------:R-:W3:Y:S04]  /*4640*/  LDL.64 R188, [R1+0x98] ;  /* 0x0000980001bc7983 */ /* 0x000ee80000100a00 */
[----:B------:R-:W4:Y:S01]  /*4650*/  LDL.64 R190, [R1+0x88] ;  /* 0x0000880001be7983 */ /* 0x000f220000100a00 */
[----:B------:R-:W-:-:S02]  /*4660*/  LEA.HI.SX32 R0, R153, 0xfffffffe, 0x1a ;  /* 0xfffffffe99007811 */ /* 0x000fc400078fd2ff */
[----:B------:R-:W-:-:S03]  /*4670*/  MOV R153, R152 ;  /* 0x0000009800997202 */ /* 0x000fc60000000f00 */
[----:B------:R1:W-:Y:S01]  /*4680*/  STL [R1+0x48], R0 ;  /* 0x0000480001007387 */ /* 0x0003e20000100800 */
[C---:B--2---:R-:W-:Y:S02]  /*4690*/  IADD3 R4, P2, R8.reuse, 0x40, RZ ;  /* 0x0000004008047810 */ /* 0x044fe40007f5e0ff */
[C---:B------:R-:W-:Y:S02]  /*46a0*/  IADD3 R2, P1, R8.reuse, 0x80, RZ ;  /* 0x0000008008027810 */ /* 0x040fe40007f3e0ff */
[----:B-1----:R-:W-:Y:S01]  /*46b0*/  IADD3 R0, P0, R8, 0xc0, RZ ;  /* 0x000000c008007810 */ /* 0x002fe20007f1e0ff */
[----:B------:R1:W-:Y:S04]  /*46c0*/  STL [R1+0x80], R4 ;  /* 0x0000800401007387 */ /* 0x0003e80000100800 */
[----:B------:R3:W-:Y:S04]  /*46d0*/  STL [R1+0x78], R2 ;  /* 0x0000780201007387 */ /* 0x0007e80000100800 */
[----:B------:R2:W-:Y:S01]  /*46e0*/  STL [R1+0x70], R0 ;  /* 0x0000700001007387 */ /* 0x0005e20000100800 */
[----:B-1----:R-:W-:Y:S01]  /*46f0*/  IMAD.X R4, RZ, RZ, R154, P2 ;  /* 0x000000ffff047224 */ /* 0x002fe200010e069a */
[----:B---3--:R-:W-:-:S04]  /*4700*/  IADD3 R2, P2, R188, 0x40, RZ ;  /* 0x00000040bc027810 */ /* 0x008fc80007f5e0ff */
[----:B------:R1:W-:Y:S01]  /*4710*/  STL [R1+0x7c], R4 ;  /* 0x00007c0401007387 */ /* 0x0003e20000100800 */
[----:B--2---:R-:W-:-:S03]  /*4720*/  IMAD.X R0, RZ, RZ, R154, P1 ;  /* 0x000000ffff007224 */ /* 0x004fc600008e069a */
[----:B------:R2:W-:Y:S04]  /*4730*/  STL [R1+0x68], R2 ;  /* 0x0000680201007387 */ /* 0x0005e80000100800 */
[----:B------:R3:W-:Y:S01]  /*4740*/  STL [R1+0x74], R0 ;  /* 0x0000740001007387 */ /* 0x0007e20000100800 */
[----:B-1----:R-:W-:Y:S01]  /*4750*/  IADD3 R4, P1, R188, 0x80, RZ ;  /* 0x00000080bc047810 */ /* 0x002fe20007f3e0ff */
[----:B--2---:R-:W-:-:S04]  /*4760*/  IMAD.X R2, RZ, RZ, R154, P0 ;  /* 0x000000ffff027224 */ /* 0x004fc800000e069a */
[----:B------:R-:W-:Y:S01]  /*4770*/  STL [R1+0x60], R4 ;  /* 0x0000600401007387 */ /* 0x000fe20000100800 */
[----:B------:R-:W-:Y:S01]  /*4780*/  IMAD.MOV.U32 R154, RZ, RZ, R3 ;  /* 0x000000ffff9a7224 */ /* 0x000fe200078e0003 */
[----:B---3--:R-:W-:Y:S02]  /*4790*/  IADD3 R0, P0, R188, 0xc0, RZ ;  /* 0x000000c0bc007810 */ /* 0x008fe40007f1e0ff */
[----:B------:R1:W-:Y:S01]  /*47a0*/  STL [R1+0x6c], R2 ;  /* 0x00006c0201007387 */ /* 0x0003e20000100800 */
[----:B----4-:R-:W-:-:S03]  /*47b0*/  IMAD.X R3, RZ, RZ, R191, P2 ;  /* 0x000000ffff037224 */ /* 0x010fc600010e06bf */
[----:B------:R2:W-:Y:S04]  /*47c0*/  STL [R1+0x58], R0 ;  /* 0x0000580001007387 */ /* 0x0005e80000100800 */
[----:B------:R3:W-:Y:S01]  /*47d0*/  STL [R1+0x64], R3 ;  /* 0x0000640301007387 */ /* 0x0007e20000100800 */
[----:B-1----:R-:W-:Y:S01]  /*47e0*/  IMAD.X R2, RZ, RZ, R191, P1 ;  /* 0x000000ffff027224 */ /* 0x002fe200008e06bf */
[----:B--2---:R-:W-:-:S05]  /*47f0*/  IADD3.X R0, RZ, R191, RZ, P0, !PT ;  /* 0x000000bfff007210 */ /* 0x004fca00007fe4ff */
[----:B------:R3:W-:Y:S04]  /*4800*/  STL [R1+0x54], R0 ;  /* 0x0000540001007387 */ /* 0x0007e80000100800 */
[----:B------:R3:W-:Y:S02]  /*4810*/  STL [R1+0x5c], R2 ;  /* 0x00005c0201007387 */ /* 0x0007e40000100800 */
[----:B---3--:R-:W2:Y:S02]  /*4820*/  LDL R0, [R1+0xb4] ;  /* 0x0000b40001007983 */ /* 0x008ea40000100800 */
[----:B--2---:R-:W-:-:S05]  /*4830*/  SHF.L.U32 R0, R0, 0x1, RZ ;  /* 0x0000000100007819 */ /* 0x004fca00000006ff */
[----:B------:R1:W-:Y:S02]  /*4840*/  STL [R1+0x44], R0 ;  /* 0x0000440001007387 */ /* 0x0003e40000100800 */
.L_x_3:
[----:B------:R-:W2:Y:S01]  /*4850*/  LDL.64 R12, [R1+0x90] ;  /* 0x00009000010c7983 */ /* 0x000ea20000100a00 */
[----:B------:R-:W-:Y:S01]  /*4860*/  MOV R14, c[0x0][0x208] ;  /* 0x00008200000e7a02 */ /* 0x000fe20000000f00 */
[----:B------:R-:W-:Y:S04]  /*4870*/  DEPBAR.LE SB0, 0x0 ;  /* 0x000080000000791a */ /* 0x000fe80000000000 */
[----:B------:R-:W3:Y:S01]  /*4880*/  LDL R24, [R1+0x80] ;  /* 0x0000800001187983 */ /* 0x000ee20000100800 */
[----:B------:R-:W-:Y:S05]  /*4890*/  MOV R15, c[0x0][0x20c] ;  /* 0x00008300000f7a02 */ /* 0x000fea0000000f00 */
[----:B------:R-:W4:Y:S06]  /*48a0*/  LDL R7, [R1+0x84] ;  /* 0x0000840001077983 */ /* 0x000f2c0000100800 */
[----:B------:R-:W2:Y:S06]  /*48b0*/  LDL R34, [R1+0x78] ;  /* 0x0000780001227983 */ /* 0x000eac0000100800 */
[----:B------:R-:W2:Y:S06]  /*48c0*/  LDL R29, [R1+0x70] ;  /* 0x00007000011d7983 */ /* 0x000eac0000100800 */
[----:B------:R-:W2:Y:S06]  /*48d0*/  LDL R33, [R1+0x74] ;  /* 0x0000740001217983 */ /* 0x000eac0000100800 */
[----:B------:R-:W2:Y:S06]  /*48e0*/  LDL R28, [R1+0x7c] ;  /* 0x00007c00011c7983 */ /* 0x000eac0000100800 */
[----:B------:R-:W2:Y:S06]  /*48f0*/  LDL R32, [R1+0x6c] ;  /* 0x00006c0001207983 */ /* 0x000eac0000100800 */
[----:B------:R-:W-:Y:S06]  /*4900*/  STL.64 [R1+0xe0], R148 ;  /* 0x0000e09401007387 */ /* 0x000fec0000100a00 */
[----:B------:R-:W-:Y:S06]  /*4910*/  STL.64 [R1+0xd8], R150 ;  /* 0x0000d89601007387 */ /* 0x000fec0000100a00 */
[----:B------:R-:W-:Y:S06]  /*4920*/  STL [R1+0xd4], R165 ;  /* 0x0000d4a501007387 */ /* 0x000fec0000100800 */
[----:B-1----:R1:W-:Y:S06]  /*4930*/  STL [R1+0xd0], R166 ;  /* 0x0000d0a601007387 */ /* 0x0023ec0000100800 */
[----:B------:R-:W-:Y:S06]  /*4940*/  BAR.SYNC.DEFER_BLOCKING 0x0 ;  /* 0x0000000000007b1d */ /* 0x000fec0000010000 */
[----:B------:R-:W2:Y:S06]  /*4950*/  LDSM.16.M88.4 R8, [R155+0x10100] ;  /* 0x010100009b08783b */ /* 0x000eac0000000200 */
[----:B-1----:R-:W2:Y:S06]  /*4960*/  LDL.LU R166, [R1+0x48] ;  /* 0x0000480001a67983 */ /* 0x002eac0000300800 */
[----:B------:R1:W-:Y:S06]  /*4970*/  STL [R1+0xcc], R167 ;  /* 0x0000cca701007387 */ /* 0x0003ec0000100800 */
[----:B------:R-:W3:Y:S06]  /*4980*/  LDL R165, [R1+0x4] ;  /* 0x0000040001a57983 */ /* 0x000eec0000100800 */
[----:B------:R-:W4:Y:S06]  /*4990*/  LDL R152, [R1+0x40] ;  /* 0x0000400001987983 */ /* 0x000f2c0000100800 */
[----:B------:R-:W4:Y:S06]  /*49a0*/  LDL R151, [R1+0x3c] ;  /* 0x00003c0001977983 */ /* 0x000f2c0000100800 */
[----:B------:R-:W4:Y:S06]  /*49b0*/  LDL R150, [R1+0x38] ;  /* 0x0000380001967983 */ /* 0x000f2c0000100800 */
[----:B-1----:R-:W4:Y:S06]  /*49c0*/  LDL R167, [R1+0x44] ;  /* 0x0000440001a77983 */ /* 0x002f2c0000100800 */
[----:B------:R-:W1:Y:S01]  /*49d0*/  LDSM.16.M88.4 R16, [R155+0x10900] ;  /* 0x010900009b10783b */ /* 0x000e620000000200 */
[----:B--2---:R-:W-:Y:S01]  /*49e0*/  SHF.R.S32.HI R0, RZ, 0x1f, R166 ;  /* 0x0000001fff007819 */ /* 0x004fe200000114a6 */
[----:B------:R-:W-:Y:S04]  /*49f0*/  IMAD.WIDE.U32 R4, R166, c[0x0][0x208], RZ ;  /* 0x00008200a6047a25 */ /* 0x000fe800078e00ff */
[----:B------:R-:W-:Y:S01]  /*4a00*/  IMAD R0, R0, c[0x0][0x208], RZ ;  /* 0x0000820000007a24 */ /* 0x000fe200078e02ff */
[----:B------:R-:W-:Y:S03]  /*4a10*/  SHF.L.U32 R2, R4, 0x6, RZ ;  /* 0x0000000604027819 */ /* 0x000fe600000006ff */
[----:B------:R-:W-:Y:S01]  /*4a20*/  IMAD R0, R166, c[0x0][0x20c], R0 ;  /* 0x00008300a6007a24 */ /* 0x000fe200078e0200 */
[----:B------:R-:W-:Y:S01]  /*4a30*/  IADD3 R3, P0, R2, R12, RZ ;  /* 0x0000000c02037210 */ /* 0x000fe20007f1e0ff */
[----:B---3--:R-:W-:Y:S03]  /*4a40*/  LDSM.16.M88.4 R176, [R165] ;  /* 0x00000000a5b0783b */ /* 0x008fe60000000200 */
[----:B------:R-:W-:Y:S02]  /*4a50*/  IADD3 R0, R5, R0, RZ ;  /* 0x0000000005007210 */ /* 0x000fe40007ffe0ff */
[C---:B------:R-:W-:Y:S02]  /*4a60*/  LEA R22, P2, R3.reuse, c[0x0][0x1f8], 0x1 ;  /* 0x00007e0003167a11 */ /* 0x040fe400078408ff */
[----:B------:R-:W-:Y:S01]  /*4a70*/  SHF.L.U64.HI R0, R4, 0x6, R0 ;  /* 0x0000000604007819 */ /* 0x000fe20000010200 */
[----:B----4-:R-:W-:Y:S01]  /*4a80*/  LDSM.16.M88.4 R180, [R152] ;  /* 0x0000000098b4783b */ /* 0x010fe20000000200 */
[----:B------:R-:W-:Y:S02]  /*4a90*/  IADD3 R4, P1, R2, R24, RZ ;  /* 0x0000001802047210 */ /* 0x000fe40007f3e0ff */
[----:B------:R-:W-:Y:S02]  /*4aa0*/  IADD3.X R5, R0, R7, RZ, P0, !PT ;  /* 0x0000000700057210 */ /* 0x000fe400007fe4ff */
[----:B------:R-:W-:Y:S01]  /*4ab0*/  LEA R20, P0, R4, c[0x0][0x1f8], 0x1 ;  /* 0x00007e0004147a11 */ /* 0x000fe200078008ff */
[----:B------:R2:W-:Y:S01]  /*4ac0*/  LDSM.16.M88.4 R184, [R151] ;  /* 0x0000000097b8783b */ /* 0x0005e20000000200 */
[----:B------:R-:W-:Y:S02]  /*4ad0*/  IADD3.X R6, R0, R28, RZ, P1, !PT ;  /* 0x0000001c00067210 */ /* 0x000fe40000ffe4ff */
[----:B------:R-:W-:Y:S02]  /*4ae0*/  LEA.HI.X R23, R3, c[0x0][0x1fc], R5, 0x1, P2 ;  /* 0x00007f0003177a11 */ /* 0x000fe400010f0c05 */
[----:B------:R-:W-:Y:S01]  /*4af0*/  LEA.HI.X R21, R4, c[0x0][0x1fc], R6, 0x1, P0 ;  /* 0x00007f0004157a11 */ /* 0x000fe200000f0c06 */
[----:B------:R3:W-:Y:S01]  /*4b00*/  LDSM.16.M88.4 R188, [R150] ;  /* 0x0000000096bc783b */ /* 0x0007e20000000200 */
[----:B------:R-:W-:Y:S02]  /*4b10*/  IADD3 R6, P2, R2, R34, RZ ;  /* 0x0000002202067210 */ /* 0x000fe40007f5e0ff */
[----:B------:R-:W-:Y:S02]  /*4b20*/  LEA R3, P0, R14, R2, 0x5 ;  /* 0x000000020e037211 */ /* 0x000fe400078028ff */
[----:B------:R-:W-:Y:S02]  /*4b30*/  IADD3 R4, P1, R2, R29, RZ ;  /* 0x0000001d02047210 */ /* 0x000fe40007f3e0ff */
[----:B------:R-:W-:Y:S02]  /*4b40*/  IADD3.X R13, R0, R33, RZ, P2, !PT ;  /* 0x00000021000d7210 */ /* 0x000fe400017fe4ff */
[----:B------:R-:W-:Y:S02]  /*4b50*/  LEA.HI.X R2, R14, R0, R15, 0x5, P0 ;  /* 0x000000000e027211 */ /* 0x000fe400000f2c0f */
[----:B------:R-:W-:Y:S02]  /*4b60*/  IADD3.X R0, R0, R32, RZ, P1, !PT ;  /* 0x0000002000007210 */ /* 0x000fe40000ffe4ff */
[----:B------:R-:W-:Y:S02]  /*4b70*/  LEA R14, P1, R4, c[0x0][0x1f8], 0x1 ;  /* 0x00007e00040e7a11 */ /* 0x000fe400078208ff */
[C---:B------:R-:W-:Y:S02]  /*4b80*/  IADD3 R5, P0, R3.reuse, R12, RZ ;  /* 0x0000000c03057210 */ /* 0x040fe40007f1e0ff */
[----:B------:R-:W-:Y:S01]  /*4b90*/  LEA R12, P2, R6, c[0x0][0x1f8], 0x1 ;  /* 0x00007e00060c7a11 */ /* 0x000fe200078408ff */
[----:B--2---:R-:W2:Y:S01]  /*4ba0*/  LDL R151, [R1+0x34] ;  /* 0x0000340001977983 */ /* 0x004ea20000100800 */
[----:B------:R-:W-:Y:S02]  /*4bb0*/  LEA.HI.X R15, R4, c[0x0][0x1fc], R0, 0x1, P1 ;  /* 0x00007f00040f7a11 */ /* 0x000fe400008f0c00 */
[----:B------:R-:W-:Y:S02]  /*4bc0*/  LEA.HI.X R13, R6, c[0x0][0x1fc], R13, 0x1, P2 ;  /* 0x00007f00060d7a11 */ /* 0x000fe400010f0c0d */
[----:B------:R-:W-:Y:S01]  /*4bd0*/  IADD3 R0, P2, R3, R24, RZ ;  /* 0x0000001803007210 */ /* 0x000fe20007f5e0ff */
[----:B---3--:R-:W3:Y:S01]  /*4be0*/  LDL R150, [R1+0x30] ;  /* 0x0000300001967983 */ /* 0x008ee20000100800 */
[C---:B------:R-:W-:Y:S02]  /*4bf0*/  IADD3.X R7, R2.reuse, R7, RZ, P0, !PT ;  /* 0x0000000702077210 */ /* 0x040fe400007fe4ff */
[----:B------:R-:W-:Y:S02]  /*4c00*/  LEA R30, P0, R5, c[0x0][0x1f8], 0x1 ;  /* 0x00007e00051e7a11 */ /* 0x000fe400078008ff */
[----:B------:R-:W-:Y:S01]  /*4c10*/  IADD3 R4, P1, R3, R34, RZ ;  /* 0x0000002203047210 */ /* 0x000fe20007f3e0ff */
[----:B------:R-:W4:Y:S01]  /*4c20*/  LDSM.16.M88.4 R24, [R155+0x11100] ;  /* 0x011100009b18783b */ /* 0x000f220000000200 */
[----:B------:R-:W-:Y:S02]  /*4c30*/  LEA.HI.X R31, R5, c[0x0][0x1fc], R7, 0x1, P0 ;  /* 0x00007f00051f7a11 */ /* 0x000fe400000f0c07 */
[----:B------:R-:W-:Y:S02]  /*4c40*/  IADD3.X R5, R2, R28, RZ, P2, !PT ;  /* 0x0000001c02057210 */ /* 0x000fe400017fe4ff */
[C---:B------:R-:W-:Y:S02]  /*4c50*/  LEA R28, P2, R0.reuse, c[0x0][0x1f8], 0x1 ;  /* 0x00007e00001c7a11 */ /* 0x040fe400078408ff */
[----:B------:R-:W-:Y:S02]  /*4c60*/  IADD3 R3, P0, R3, R29, RZ ;  /* 0x0000001d03037210 */ /* 0x000fe40007f1e0ff */
[----:B------:R-:W-:Y:S02]  /*4c70*/  LEA.HI.X R29, R0, c[0x0][0x1fc], R5, 0x1, P2 ;  /* 0x00007f00001d7a11 */ /* 0x000fe400010f0c05 */
[----:B------:R-:W2:Y:S01]  /*4c80*/  LDL R0, [R1] ;  /* 0x0000000001007983 */ /* 0x000ea20000100800 */
[C---:B------:R-:W-:Y:S02]  /*4c90*/  IADD3.X R6, R2.reuse, R33, RZ, P1, !PT ;  /* 0x0000002102067210 */ /* 0x040fe40000ffe4ff */
[----:B------:R-:W-:Y:S02]  /*4ca0*/  IADD3.X R7, R2, R32, RZ, P0, !PT ;  /* 0x0000002002077210 */ /* 0x000fe400007fe4ff */
[C---:B------:R-:W-:Y:S01]  /*4cb0*/  LEA R148, P1, R4.reuse, c[0x0][0x1f8], 0x1 ;  /* 0x00007e0004947a11 */ /* 0x040fe200078208ff */
[----:B------:R-:W1:Y:S01]  /*4cc0*/  LDSM.16.M88.4 R32, [R155+0x11900] ;  /* 0x011900009b20783b */ /* 0x000e620000000200 */
[C---:B------:R-:W-:Y:S02]  /*4cd0*/  LEA R2, P0, R3.reuse, c[0x0][0x1f8], 0x1 ;  /* 0x00007e0003027a11 */ /* 0x040fe400078008ff */
[----:B------:R-:W-:Y:S02]  /*4ce0*/  LEA.HI.X R149, R4, c[0x0][0x1fc], R6, 0x1, P1 ;  /* 0x00007f0004957a11 */ /* 0x000fe400008f0c06 */
[----:B------:R-:W-:Y:S01]  /*4cf0*/  LEA.HI.X R3, R3, c[0x0][0x1fc], R7, 0x1, P0 ;  /* 0x00007f0003037a11 */ /* 0x000fe200000f0c07 */
[----:B------:R-:W-:Y:S01]  /*4d00*/  @!PT LDS RZ, [RZ] ;  /* 0x00000000fffff984 */ /* 0x000fe20000000800 */
[----:B------:R-:W-:Y:S01]  /*4d10*/  @!PT LDS RZ, [RZ] ;  /* 0x00000000fffff984 */ /* 0x000fe20000000800 */
[----:B------:R-:W-:Y:S01]  /*4d20*/  @!PT LDS RZ, [RZ] ;  /* 0x00000000fffff984 */ /* 0x000fe20000000800 */
[----:B------:R4:W-:Y:S01]  /*4d30*/  LDGSTS.E.BYPASS.LTC128B.128 [R167+0x100], [R22.64], !P6 ;  /* 0x0010000016a77fae */ /* 0x0009e2000f101d48 */
[C---:B-----5:R-:W-:Y:S03]  /*4d40*/  HMMA.16816.F32 R4, R168.reuse, R8, RZ ;  /* 0x00000008a804723c */ /* 0x060fe600000018ff */
[C---:B------:R-:W-:Y:S02]  /*4d50*/  ISETP.GT.AND P0, PT, R166.reuse, RZ, PT ;  /* 0x000000ffa600720c */ /* 0x040fe40003f04270 */
[----:B------:R4:W-:Y:S01]  /*4d60*/  LDGSTS.E.BYPASS.LTC128B.128 [R167+0x2100], [R20.64], !P5 ;  /* 0x0210000014a77fae */ /* 0x0009e2000e901d48 */
[----:B------:R-:W-:Y:S02]  /*4d70*/  IADD3 R166, R166, -0x1, RZ ;  /* 0xffffffffa6a67810 */ /* 0x000fe40007ffe0ff */
[C---:B------:R-:W-:Y:S03]  /*4d80*/  HMMA.16816.F32 R8, R168.reuse, R10, RZ ;  /* 0x0000000aa808723c */ /* 0x040fe600000018ff */
[----:B------:R1:W-:Y:S06]  /*4d90*/  LDGSTS.E.BYPASS.LTC128B.128 [R167+0x4100], [R12.64], !P4 ;  /* 0x041000000ca77fae */ /* 0x0003ec000e101d48 */
[----:B------:R1:W-:Y:S06]  /*4da0*/  LDGSTS.E.BYPASS.LTC128B.128 [R167+0x6100], [R14.64], !P3 ;  /* 0x061000000ea77fae */ /* 0x0003ec000d901d48 */
[----:B------:R4:W-:Y:S06]  /*4db0*/  LDGSTS.E.BYPASS.LTC128B.128 [R167+0x1100], [R30.64], !P6 ;  /* 0x011000001ea77fae */ /* 0x0009ec000f101d48 */
[----:B------:R4:W-:Y:S06]  /*4dc0*/  LDGSTS.E.BYPASS.LTC128B.128 [R167+0x3100], [R28.64], !P5 ;  /* 0x031000001ca77fae */ /* 0x0009ec000e901d48 */
[----:B------:R4:W-:Y:S06]  /*4dd0*/  LDGSTS.E.BYPASS.LTC128B.128 [R167+0x5100], [R148.64], !P4 ;  /* 0x0510000094a77fae */ /* 0x0009ec000e101d48 */
[----:B------:R4:W-:Y:S01]  /*4de0*/  LDGSTS.E.BYPASS.LTC128B.128 [R167+0x7100], [R2.64], !P3 ;  /* 0x0710000002a77fae */ /* 0x0009e2000d901d48 */
[C---:B-1----:R-:W-:Y:S05]  /*4df0*/  HMMA.16816.F32 R12, R168.reuse, R16, RZ ;  /* 0x00000010a80c723c */ /* 0x042fea00000018ff */
[----:B------:R-:W0:Y:S03]  /*4e00*/  LDGDEPBAR ;  /* 0x00000000000079af */ /* 0x000e260000000000 */
[C---:B------:R-:W-:Y:S08]  /*4e10*/  HMMA.16816.F32 R16, R168.reuse, R18, RZ ;  /* 0x00000012a810723c */ /* 0x040ff000000018ff */
[C---:B----4-:R-:W-:Y:S01]  /*4e20*/  HMMA.16816.F32 R20, R168.reuse, R24, RZ ;  /* 0x00000018a814723c */ /* 0x050fe200000018ff */
[----:B------:R-:W4:Y:S07]  /*4e30*/  LDL R149, [R1+0x2c] ;  /* 0x00002c0001957983 */ /* 0x000f2e0000100800 */
[C---:B------:R-:W-:Y:S01]  /*4e40*/  HMMA.16816.F32 R24, R168.reuse, R26, RZ ;  /* 0x0000001aa818723c */ /* 0x040fe200000018ff */
[----:B------:R-:W3:Y:S06]  /*4e50*/  LDL R148, [R1+0x28] ;  /* 0x0000280001947983 */ /* 0x000eec0000100800 */
[----:B------:R-:W-:Y:S01]  /*4e60*/  STL [R1+0xc8], R171 ;  /* 0x0000c8ab01007387 */ /* 0x000fe20000100800 */
[C---:B------:R-:W-:Y:S05]  /*4e70*/  HMMA.16816.F32 R28, R168.reuse, R32, RZ ;  /* 0x00000020a81c723c */ /* 0x040fea00000018ff */
[----:B------:R-:W3:Y:S03]  /*4e80*/  LDL R165, [R1+0x68] ;  /* 0x0000680001a57983 */ /* 0x000ee60000100800 */
[----:B------:R-:W-:Y:S03]  /*4e90*/  HMMA.16816.F32 R32, R168, R34, RZ ;  /* 0x00000022a820723c */ /* 0x000fe600000018ff */
[----:B------:R-:W3:Y:S05]  /*4ea0*/  LDL R3, [R1+0x1c] ;  /* 0x00001c0001037983 */ /* 0x000eea0000100800 */
[C---:B------:R-:W-:Y:S01]  /*4eb0*/  HMMA.16816.F32 R4, R172.reuse, R176, R4 ;  /* 0x000000b0ac04723c */ /* 0x040fe20000001804 */
[----:B------:R-:W3:Y:S07]  /*4ec0*/  LDL R2, [R1+0x18] ;  /* 0x0000180001027983 */ /* 0x000eee0000100800 */
[C---:B------:R-:W-:Y:S08]  /*4ed0*/  HMMA.16816.F32 R8, R172.reuse, R178, R8 ;  /* 0x000000b2ac08723c */ /* 0x040ff00000001808 */
[C---:B------:R-:W-:Y:S08]  /*4ee0*/  HMMA.16816.F32 R12, R172.reuse, R180, R12 ;  /* 0x000000b4ac0c723c */ /* 0x040ff0000000180c */
[C---:B------:R-:W-:Y:S08]  /*4ef0*/  HMMA.16816.F32 R16, R172.reuse, R182, R16 ;  /* 0x000000b6ac10723c */ /* 0x040ff00000001810 */
[C---:B------:R-:W-:Y:S08]  /*4f00*/  HMMA.16816.F32 R20, R172.reuse, R184, R20 ;  /* 0x000000b8ac14723c */ /* 0x040ff00000001814 */
[C---:B------:R-:W-:Y:S08]  /*4f10*/  HMMA.16816.F32 R24, R172.reuse, R186, R24 ;  /* 0x000000baac18723c */ /* 0x040ff00000001818 */
[C---:B------:R-:W-:Y:S08]  /*4f20*/  HMMA.16816.F32 R28, R172.reuse, R188, R28 ;  /* 0x000000bcac1c723c */ /* 0x040ff0000000181c */
[----:B------:R-:W-:Y:S07]  /*4f30*/  HMMA.16816.F32 R32, R172, R190, R32 ;  /* 0x000000beac20723c */ /* 0x000fee0000001820 */
[----:B------:R-:W-:Y:S05]  /*4f40*/  MOV R191, c[0x0][0x1e0] ;  /* 0x0000780000bf7a02 */ /* 0x000fea0000000f00 */
[----:B------:R-:W-:Y:S01]  /*4f50*/  SHF.L.U32 R191, R191, 0x5, RZ ;  /* 0x00000005bfbf7819 */ /* 0x000fe200000006ff */
[----:B--2---:R-:W1:Y:S06]  /*4f60*/  LDSM.16.M88.4 R176, [R0+0x10100] ;  /* 0x0101000000b0783b */ /* 0x004e6c0000000200 */
[----:B------:R-:W2:Y:S06]  /*4f70*/  LDSM.16.M88.4 R180, [R0+0x10900] ;  /* 0x0109000000b4783b */ /* 0x000eac0000000200 */
[----:B------:R-:W2:Y:S01]  /*4f80*/  LDSM.16.M88.4 R184, [R0+0x11100] ;  /* 0x0111000000b8783b */ /* 0x000ea20000000200 */
[C---:B-1----:R-:W-:Y:S08]  /*4f90*/  HMMA.16816.F32 R4, R192.reuse, R176, R4 ;  /* 0x000000b0c004723c */ /* 0x042ff00000001804 */
[C---:B------:R-:W-:Y:S01]  /*4fa0*/  HMMA.16816.F32 R8, R192.reuse, R178, R8 ;  /* 0x000000b2c008723c */ /* 0x040fe20000001808 */
[----:B------:R-:W1:Y:S07]  /*4fb0*/  LDSM.16.M88.4 R176, [R0+0x11900] ;  /* 0x0119000000b0783b */ /* 0x000e6e0000000200 */
[C---:B--2---:R-:W-:Y:S08]  /*4fc0*/  HMMA.16816.F32 R12, R192.reuse, R180, R12 ;  /* 0x000000b4c00c723c */ /* 0x044ff0000000180c */
[C---:B------:R-:W-:Y:S01]  /*4fd0*/  HMMA.16816.F32 R16, R192.reuse, R182, R16 ;  /* 0x000000b6c010723c */ /* 0x040fe20000001810 */
[----:B------:R-:W2:Y:S07]  /*4fe0*/  LDSM.16.M88.4 R180, [R250] ;  /* 0x00000000fab4783b */ /* 0x000eae0000000200 */
[C---:B------:R-:W-:Y:S08]  /*4ff0*/  HMMA.16816.F32 R20, R192.reuse, R184, R20 ;  /* 0x000000b8c014723c */ /* 0x040ff00000001814 */
[C---:B------:R-:W-:Y:S01]  /*5000*/  HMMA.16816.F32 R24, R192.reuse, R186, R24 ;  /* 0x000000bac018723c */ /* 0x040fe20000001818 */
[----:B------:R-:W3:Y:S07]  /*5010*/  LDSM.16.M88.4 R184, [R250+0x800] ;  /* 0x00080000fab8783b */ /* 0x000eee0000000200 */
[C---:B-1----:R-:W-:Y:S08]  /*5020*/  HMMA.16816.F32 R28, R192.reuse, R176, R28 ;  /* 0x000000b0c01c723c */ /* 0x042ff0000000181c */
[----:B------:R-:W-:Y:S01]  /*5030*/  HMMA.16816.F32 R32, R192, R178, R32 ;  /* 0x000000b2c020723c */ /* 0x000fe20000001820 */
[----:B------:R-:W1:Y:S07]  /*5040*/  LDSM.16.M88.4 R176, [R250+0x1000] ;  /* 0x00100000fab0783b */ /* 0x000e6e0000000200 */
[C---:B--2---:R-:W-:Y:S08]  /*5050*/  HMMA.16816.F32 R4, R196.reuse, R180, R4 ;  /* 0x000000b4c404723c */ /* 0x044ff00000001804 */
[C---:B------:R-:W-:Y:S01]  /*5060*/  HMMA.16816.F32 R8, R196.reuse, R182, R8 ;  /* 0x000000b6c408723c */ /* 0x040fe20000001808 */
[----:B------:R-:W2:Y:S07]  /*5070*/  LDSM.16.M88.4 R180, [R250+0x1800] ;  /* 0x00180000fab4783b */ /* 0x000eae0000000200 */
[C---:B---3--:R-:W-:Y:S08]  /*5080*/  HMMA.16816.F32 R12, R196.reuse, R184, R12 ;  /* 0x000000b8c40c723c */ /* 0x048ff0000000180c */
[C---:B------:R-:W-:Y:S01]  /*5090*/  HMMA.16816.F32 R16, R196.reuse, R186, R16 ;  /* 0x000000bac410723c */ /* 0x040fe20000001810 */
[----:B------:R-:W3:Y:S07]  /*50a0*/  LDSM.16.M88.4 R184, [R155+0x12100] ;  /* 0x012100009bb8783b */ /* 0x000eee0000000200 */
[C---:B-1----:R-:W-:Y:S08]  /*50b0*/  HMMA.16816.F32 R20, R196.reuse, R176, R20 ;  /* 0x000000b0c414723c */ /* 0x042ff00000001814 */
[C---:B------:R-:W-:Y:S01]  /*50c0*/  HMMA.16816.F32 R24, R196.reuse, R178, R24 ;  /* 0x000000b2c418723c */ /* 0x040fe20000001818 */
[----:B------:R-:W1:Y:S07]  /*50d0*/  LDSM.16.M88.4 R176, [R155+0x12900] ;  /* 0x012900009bb0783b */ /* 0x000e6e0000000200 */
[C---:B--2---:R-:W-:Y:S08]  /*50e0*/  HMMA.16816.F32 R28, R196.reuse, R180, R28 ;  /* 0x000000b4c41c723c */ /* 0x044ff0000000181c */
[----:B------:R-:W-:Y:S01]  /*50f0*/  HMMA.16816.F32 R32, R196, R182, R32 ;  /* 0x000000b6c420723c */ /* 0x000fe20000001820 */
[----:B------:R-:W2:Y:S07]  /*5100*/  LDSM.16.M88.4 R180, [R155+0x13100] ;  /* 0x013100009bb4783b */ /* 0x000eae0000000200 */
[C---:B---3--:R-:W-:Y:S08]  /*5110*/  HMMA.16816.F32 R4, R200.reuse, R184, R4 ;  /* 0x000000b8c804723c */ /* 0x048ff00000001804 */
[C---:B------:R-:W-:Y:S01]  /*5120*/  HMMA.16816.F32 R8, R200.reuse, R186, R8 ;  /* 0x000000bac808723c */ /* 0x040fe20000001808 */
[----:B------:R-:W3:Y:S07]  /*5130*/  LDSM.16.M88.4 R184, [R155+0x13900] ;  /* 0x013900009bb8783b */ /* 0x000eee0000000200 */
[C---:B-1----:R-:W-:Y:S08]  /*5140*/  HMMA.16816.F32 R12, R200.reuse, R176, R12 ;  /* 0x000000b0c80c723c */ /* 0x042ff0000000180c */
[C---:B------:R-:W-:Y:S01]  /*5150*/  HMMA.16816.F32 R16, R200.reuse, R178, R16 ;  /* 0x000000b2c810723c */ /* 0x040fe20000001810 */
[----:B------:R-:W1:Y:S07]  /*5160*/  LDSM.16.M88.4 R176, [R151] ;  /* 0x0000000097b0783b */ /* 0x000e6e0000000200 */
[C---:B--2---:R-:W-:Y:S08]  /*5170*/  HMMA.16816.F32 R20, R200.reuse, R180, R20 ;  /* 0x000000b4c814723c */ /* 0x044ff00000001814 */
[C---:B------:R-:W-:Y:S01]  /*5180*/  HMMA.16816.F32 R24, R200.reuse, R182, R24 ;  /* 0x000000b6c818723c */ /* 0x040fe20000001818 */
[----:B------:R2:W1:Y:S07]  /*5190*/  LDSM.16.M88.4 R180, [R150] ;  /* 0x0000000096b4783b */ /* 0x00046e0000000200 */
[C---:B---3--:R-:W-:Y:S08]  /*51a0*/  HMMA.16816.F32 R28, R200.reuse, R184, R28 ;  /* 0x000000b8c81c723c */ /* 0x048ff0000000181c */
[----:B------:R-:W-:Y:S01]  /*51b0*/  HMMA.16816.F32 R32, R200, R186, R32 ;  /* 0x000000bac820723c */ /* 0x000fe20000001820 */
[----:B----4-:R3:W4:Y:S06]  /*51c0*/  LDSM.16.M88.4 R184, [R149] ;  /* 0x0000000095b8783b */ /* 0x01072c0000000200 */
[----:B--2---:R-:W2:Y:S01]  /*51d0*/  LDL.64 R150, [R1+0x88] ;  /* 0x0000880001967983 */ /* 0x004ea20000100a00 */
[C---:B-1----:R-:W-:Y:S08]  /*51e0*/  HMMA.16816.F32 R4, R204.reuse, R176, R4 ;  /* 0x000000b0cc04723c */ /* 0x042ff00000001804 */
[C---:B------:R-:W-:Y:S01]  /*51f0*/  HMMA.16816.F32 R8, R204.reuse, R178, R8 ;  /* 0x000000b2cc08723c */ /* 0x040fe20000001808 */
[----:B------:R1:W1:Y:S06]  /*5200*/  LDSM.16.M88.4 R176, [R148] ;  /* 0x0000000094b0783b */ /* 0x00026c0000000200 */
[----:B---3--:R-:W3:Y:S01]  /*5210*/  LDL R149, [R1+0x24] ;  /* 0x0000240001957983 */ /* 0x008ee20000100800 */
[C---:B------:R-:W-:Y:S08]  /*5220*/  HMMA.16816.F32 R12, R204.reuse, R180, R12 ;  /* 0x000000b4cc0c723c */ /* 0x040ff0000000180c */
[C---:B------:R-:W-:Y:S01]  /*5230*/  HMMA.16816.F32 R16, R204.reuse, R182, R16 ;  /* 0x000000b6cc10723c */ /* 0x040fe20000001810 */
[----:B------:R-:W1:Y:S07]  /*5240*/  LDSM.16.M88.4 R180, [R0+0x12100] ;  /* 0x0121000000b4783b */ /* 0x000e6e0000000200 */
[C---:B----4-:R-:W-:Y:S01]  /*5250*/  HMMA.16816.F32 R20, R204.reuse, R184, R20 ;  /* 0x000000b8cc14723c */ /* 0x050fe20000001814 */
[----:B-1----:R-:W4:Y:S07]  /*5260*/  LDL R148, [R1+0x20] ;  /* 0x0000200001947983 */ /* 0x002f2e0000100800 */
[C---:B------:R-:W-:Y:S01]  /*5270*/  HMMA.16816.F32 R24, R204.reuse, R186, R24 ;  /* 0x000000bacc18723c */ /* 0x040fe20000001818 */
[----:B------:R-:W1:Y:S07]  /*5280*/  LDSM.16.M88.4 R184, [R0+0x12900] ;  /* 0x0129000000b8783b */ /* 0x000e6e0000000200 */
[C---:B------:R-:W-:Y:S08]  /*5290*/  HMMA.16816.F32 R28, R204.reuse, R176, R28 ;  /* 0x000000b0cc1c723c */ /* 0x040ff0000000181c */
[----:B------:R-:W-:Y:S01]  /*52a0*/  HMMA.16816.F32 R32, R204, R178, R32 ;  /* 0x000000b2cc20723c */ /* 0x000fe20000001820 */
[----:B------:R-:W1:Y:S07]  /*52b0*/  LDSM.16.M88.4 R176, [R0+0x13100] ;  /* 0x0131000000b0783b */ /* 0x000e6e0000000200 */
[C---:B------:R-:W-:Y:S08]  /*52c0*/  HMMA.16816.F32 R4, R208.reuse, R180, R4 ;  /* 0x000000b4d004723c */ /* 0x040ff00000001804 */
[C---:B------:R-:W-:Y:S01]  /*52d0*/  HMMA.16816.F32 R8, R208.reuse, R182, R8 ;  /* 0x000000b6d008723c */ /* 0x040fe20000001808 */
[----:B------:R-:W1:Y:S07]  /*52e0*/  LDSM.16.M88.4 R180, [R0+0x13900] ;  /* 0x0139000000b4783b */ /* 0x000e6e0000000200 */
[C---:B-1----:R-:W-:Y:S08]  /*52f0*/  HMMA.16816.F32 R12, R208.reuse, R184, R12 ;  /* 0x000000b8d00c723c */ /* 0x042ff0000000180c */
[C---:B------:R-:W-:Y:S01]  /*5300*/  HMMA.16816.F32 R16, R208.reuse, R186, R16 ;  /* 0x000000bad010723c */ /* 0x040fe20000001810 */
[----:B------:R-:W1:Y:S07]  /*5310*/  LDSM.16.M88.4 R184, [R250+0x2000] ;  /* 0x00200000fab8783b */ /* 0x000e6e0000000200 */
[C---:B------:R-:W-:Y:S08]  /*5320*/  HMMA.16816.F32 R20, R208.reuse, R176, R20 ;  /* 0x000000b0d014723c */ /* 0x040ff00000001814 */
[C---:B------:R-:W-:Y:S01]  /*5330*/  HMMA.16816.F32 R24, R208.reuse, R178, R24 ;  /* 0x000000b2d018723c */ /* 0x040fe20000001818 */
[----:B------:R-:W1:Y:S07]  /*5340*/  LDSM.16.M88.4 R176, [R250+0x2800] ;  /* 0x00280000fab0783b */ /* 0x000e6e0000000200 */
[C---:B------:R-:W-:Y:S08]  /*5350*/  HMMA.16816.F32 R28, R208.reuse, R180, R28 ;  /* 0x000000b4d01c723c */ /* 0x040ff0000000181c */
[----:B------:R-:W-:Y:S01]  /*5360*/  HMMA.16816.F32 R32, R208, R182, R32 ;  /* 0x000000b6d020723c */ /* 0x000fe20000001820 */
        /* <DEDUP_REMOVED lines=8> */
[C---:B------:R-:W-:Y:S01]  /*53f0*/  HMMA.16816.F32 R24, R212.reuse, R182, R24 ;  /* 0x000000b6d418723c */ /* 0x040fe20000001818 */
[----:B------:R-:W1:Y:S07]  /*5400*/  LDSM.16.M88.4 R180, [R155+0x14900] ;  /* 0x014900009bb4783b */ /* 0x000e6e0000000200 */
[C---:B-1----:R-:W-:Y:S08]  /*5410*/  HMMA.16816.F32 R28, R212.reuse, R184, R28 ;  /* 0x000000b8d41c723c */ /* 0x042ff0000000181c */
[----:B------:R-:W-:Y:S01]  /*5420*/  HMMA.16816.F32 R32, R212, R186, R32 ;  /* 0x000000bad420723c */ /* 0x000fe20000001820 */
[----:B------:R-:W1:Y:S07]  /*5430*/  LDSM.16.M88.4 R184, [R155+0x15100] ;  /* 0x015100009bb8783b */ /* 0x000e6e0000000200 */
[C---:B------:R-:W-:Y:S08]  /*5440*/  HMMA.16816.F32 R4, R216.reuse, R176, R4 ;  /* 0x000000b0d804723c */ /* 0x040ff00000001804 */
[C---:B------:R-:W-:Y:S01]  /*5450*/  HMMA.16816.F32 R8, R216.reuse, R178, R8 ;  /* 0x000000b2d808723c */ /* 0x040fe20000001808 */
[----:B------:R-:W1:Y:S07]  /*5460*/  LDSM.16.M88.4 R176, [R155+0x15900] ;  /* 0x015900009bb0783b */ /* 0x000e6e0000000200 */
[C---:B------:R-:W-:Y:S08]  /*5470*/  HMMA.16816.F32 R12, R216.reuse, R180, R12 ;  /* 0x000000b4d80c723c */ /* 0x040ff0000000180c */
[C---:B------:R-:W-:Y:S08]  /*5480*/  HMMA.16816.F32 R16, R216.reuse, R182, R16 ;  /* 0x000000b6d810723c */ /* 0x040ff00000001810 */
[C---:B-1----:R-:W-:Y:S08]  /*5490*/  HMMA.16816.F32 R20, R216.reuse, R184, R20 ;  /* 0x000000b8d814723c */ /* 0x042ff00000001814 */
[C---:B------:R-:W-:Y:S08]  /*54a0*/  HMMA.16816.F32 R24, R216.reuse, R186, R24 ;  /* 0x000000bad818723c */ /* 0x040ff00000001818 */
[C---:B------:R-:W-:Y:S08]  /*54b0*/  HMMA.16816.F32 R28, R216.reuse, R176, R28 ;  /* 0x000000b0d81c723c */ /* 0x040ff0000000181c */
[----:B------:R-:W-:Y:S01]  /*54c0*/  HMMA.16816.F32 R32, R216, R178, R32 ;  /* 0x000000b2d820723c */ /* 0x000fe20000001820 */
[----:B------:R1:W-:Y:S06]  /*54d0*/  LDSM.16.M88.4 R176, [R3] ;  /* 0x0000000003b0783b */ /* 0x0003ec0000000200 */
[----:B-1----:R-:W2:Y:S06]  /*54e0*/  LDL R3, [R1+0xc] ;  /* 0x00000c0001037983 */ /* 0x002eac0000100800 */
[----:B---3--:R1:W3:Y:S06]  /*54f0*/  LDSM.16.M88.4 R180, [R149] ;  /* 0x0000000095b4783b */ /* 0x0082ec0000000200 */
[----:B----4-:R4:W4:Y:S06]  /*5500*/  LDSM.16.M88.4 R184, [R148] ;  /* 0x0000000094b8783b */ /* 0x01092c0000000200 */
[----:B-1----:R-:W2:Y:S01]  /*5510*/  LDL R149, [R1+0x14] ;  /* 0x0000140001957983 */ /* 0x002ea20000100800 */
[C---:B---3--:R-:W-:Y:S05]  /*5520*/  HMMA.16816.F32 R4, R220.reuse, R180, R4 ;  /* 0x000000b4dc04723c */ /* 0x048fea0000001804 */
[----:B----4-:R-:W3:Y:S03]  /*5530*/  LDL R148, [R1+0x10] ;  /* 0x0000100001947983 */ /* 0x010ee60000100800 */
[C---:B------:R-:W-:Y:S03]  /*5540*/  HMMA.16816.F32 R8, R220.reuse, R182, R8 ;  /* 0x000000b6dc08723c */ /* 0x040fe60000001808 */
[----:B------:R1:W4:Y:S05]  /*5550*/  LDSM.16.M88.4 R180, [R2] ;  /* 0x0000000002b4783b */ /* 0x00032a0000000200 */
[C---:B------:R-:W-:Y:S08]  /*5560*/  HMMA.16816.F32 R12, R220.reuse, R184, R12 ;  /* 0x000000b8dc0c723c */ /* 0x040ff0000000180c */
[C---:B------:R-:W-:Y:S01]  /*5570*/  HMMA.16816.F32 R16, R220.reuse, R186, R16 ;  /* 0x000000badc10723c */ /* 0x040fe20000001810 */
[----:B------:R-:W4:Y:S06]  /*5580*/  LDSM.16.M88.4 R184, [R0+0x14100] ;  /* 0x0141000000b8783b */ /* 0x000f2c0000000200 */
[----:B-1----:R-:W3:Y:S01]  /*5590*/  LDL R2, [R1+0x8] ;  /* 0x0000080001027983 */ /* 0x002ee20000100800 */
[C---:B------:R-:W-:Y:S08]  /*55a0*/  HMMA.16816.F32 R20, R220.reuse, R176, R20 ;  /* 0x000000b0dc14723c */ /* 0x040ff00000001814 */
[C---:B------:R-:W-:Y:S01]  /*55b0*/  HMMA.16816.F32 R24, R220.reuse, R178, R24 ;  /* 0x000000b2dc18723c */ /* 0x040fe20000001818 */
[----:B------:R-:W1:Y:S07]  /*55c0*/  LDSM.16.M88.4 R176, [R0+0x14900] ;  /* 0x0149000000b0783b */ /* 0x000e6e0000000200 */
[C---:B----4-:R-:W-:Y:S08]  /*55d0*/  HMMA.16816.F32 R28, R220.reuse, R180, R28 ;  /* 0x000000b4dc1c723c */ /* 0x050ff0000000181c */
[----:B------:R-:W-:Y:S01]  /*55e0*/  HMMA.16816.F32 R32, R220, R182, R32 ;  /* 0x000000b6dc20723c */ /* 0x000fe20000001820 */
[----:B------:R-:W4:Y:S07]  /*55f0*/  LDSM.16.M88.4 R180, [R0+0x15100] ;  /* 0x0151000000b4783b */ /* 0x000f2e0000000200 */
[C---:B------:R-:W-:Y:S08]  /*5600*/  HMMA.16816.F32 R4, R224.reuse, R184, R4 ;  /* 0x000000b8e004723c */ /* 0x040ff00000001804 */
[C---:B------:R-:W-:Y:S01]  /*5610*/  HMMA.16816.F32 R8, R224.reuse, R186, R8 ;  /* 0x000000bae008723c */ /* 0x040fe20000001808 */
[----:B------:R-:W4:Y:S07]  /*5620*/  LDSM.16.M88.4 R184, [R0+0x15900] ;  /* 0x0159000000b8783b */ /* 0x000f2e0000000200 */
[C---:B-1----:R-:W-:Y:S08]  /*5630*/  HMMA.16816.F32 R12, R224.reuse, R176, R12 ;  /* 0x000000b0e00c723c */ /* 0x042ff0000000180c */
[C---:B------:R-:W-:Y:S01]  /*5640*/  HMMA.16816.F32 R16, R224.reuse, R178, R16 ;  /* 0x000000b2e010723c */ /* 0x040fe20000001810 */
[----:B------:R-:W1:Y:S07]  /*5650*/  LDSM.16.M88.4 R176, [R250+0x4000] ;  /* 0x00400000fab0783b */ /* 0x000e6e0000000200 */
[C---:B----4-:R-:W-:Y:S08]  /*5660*/  HMMA.16816.F32 R20, R224.reuse, R180, R20 ;  /* 0x000000b4e014723c */ /* 0x050ff00000001814 */
[C---:B------:R-:W-:Y:S01]  /*5670*/  HMMA.16816.F32 R24, R224.reuse, R182, R24 ;  /* 0x000000b6e018723c */ /* 0x040fe20000001818 */
[----:B------:R-:W4:Y:S07]  /*5680*/  LDSM.16.M88.4 R180, [R250+0x4800] ;  /* 0x00480000fab4783b */ /* 0x000f2e0000000200 */
[C---:B------:R-:W-:Y:S08]  /*5690*/  HMMA.16816.F32 R28, R224.reuse, R184, R28 ;  /* 0x000000b8e01c723c */ /* 0x040ff0000000181c */
[----:B------:R-:W-:Y:S01]  /*56a0*/  HMMA.16816.F32 R32, R224, R186, R32 ;  /* 0x000000bae020723c */ /* 0x000fe20000001820 */
        /* <DEDUP_REMOVED lines=8> */
[C---:B------:R-:W-:Y:S01]  /*5730*/  HMMA.16816.F32 R24, R228.reuse, R186, R24 ;  /* 0x000000bae418723c */ /* 0x040fe20000001818 */
[----:B------:R-:W4:Y:S07]  /*5740*/  LDSM.16.M88.4 R184, [R155+0x16900] ;  /* 0x016900009bb8783b */ /* 0x000f2e0000000200 */
[C---:B-1----:R-:W-:Y:S08]  /*5750*/  HMMA.16816.F32 R28, R228.reuse, R176, R28 ;  /* 0x000000b0e41c723c */ /* 0x042ff0000000181c */
[----:B------:R-:W-:Y:S01]  /*5760*/  HMMA.16816.F32 R32, R228, R178, R32 ;  /* 0x000000b2e420723c */ /* 0x000fe20000001820 */
[----:B------:R-:W1:Y:S07]  /*5770*/  LDSM.16.M88.4 R176, [R155+0x17100] ;  /* 0x017100009bb0783b */ /* 0x000e6e0000000200 */
[C---:B----4-:R-:W-:Y:S08]  /*5780*/  HMMA.16816.F32 R4, R232.reuse, R180, R4 ;  /* 0x000000b4e804723c */ /* 0x050ff00000001804 */
[C---:B------:R-:W-:Y:S01]  /*5790*/  HMMA.16816.F32 R8, R232.reuse, R182, R8 ;  /* 0x000000b6e808723c */ /* 0x040fe20000001808 */
[----:B------:R-:W4:Y:S07]  /*57a0*/  LDSM.16.M88.4 R180, [R155+0x17900] ;  /* 0x017900009bb4783b */ /* 0x000f2e0000000200 */
[C---:B------:R-:W-:Y:S08]  /*57b0*/  HMMA.16816.F32 R12, R232.reuse, R184, R12 ;  /* 0x000000b8e80c723c */ /* 0x040ff0000000180c */
[C---:B------:R-:W-:Y:S08]  /*57c0*/  HMMA.16816.F32 R16, R232.reuse, R186, R16 ;  /* 0x000000bae810723c */ /* 0x040ff00000001810 */
[C---:B-1----:R-:W-:Y:S08]  /*57d0*/  HMMA.16816.F32 R20, R232.reuse, R176, R20 ;  /* 0x000000b0e814723c */ /* 0x042ff00000001814 */
[C---:B------:R-:W-:Y:S08]  /*57e0*/  HMMA.16816.F32 R24, R232.reuse, R178, R24 ;  /* 0x000000b2e818723c */ /* 0x040ff00000001818 */
[C---:B----4-:R-:W-:Y:S08]  /*57f0*/  HMMA.16816.F32 R28, R232.reuse, R180, R28 ;  /* 0x000000b4e81c723c */ /* 0x050ff0000000181c */
[----:B------:R-:W-:Y:S01]  /*5800*/  HMMA.16816.F32 R32, R232, R182, R32 ;  /* 0x000000b6e820723c */ /* 0x000fe20000001820 */
[----:B--2---:R-:W-:Y:S06]  /*5810*/  LDSM.16.M88.4 R180, [R3] ;  /* 0x0000000003b4783b */ /* 0x004fec0000000200 */
[----:B------:R-:W1:Y:S06]  /*5820*/  LDSM.16.M88.4 R184, [R149] ;  /* 0x0000000095b8783b */ /* 0x000e6c0000000200 */
[----:B---3--:R2:W3:Y:S01]  /*5830*/  LDSM.16.M88.4 R176, [R148] ;  /* 0x0000000094b0783b */ /* 0x0084e20000000200 */
[C---:B-1----:R-:W-:Y:S05]  /*5840*/  HMMA.16816.F32 R4, R236.reuse, R184, R4 ;  /* 0x000000b8ec04723c */ /* 0x042fea0000001804 */
[----:B--2---:R-:W2:Y:S06]  /*5850*/  LDL.64 R148, [R1+0x98] ;  /* 0x0000980001947983 */ /* 0x004eac0000100a00 */
[----:B------:R-:W-:Y:S01]  /*5860*/  STL [R1+0x48], R166 ;  /* 0x000048a601007387 */ /* 0x000fe20000100800 */
[C---:B------:R-:W-:Y:S05]  /*5870*/  HMMA.16816.F32 R8, R236.reuse, R186, R8 ;  /* 0x000000baec08723c */ /* 0x040fea0000001808 */
[----:B------:R-:W1:Y:S03]  /*5880*/  LDSM.16.M88.4 R184, [R2] ;  /* 0x0000000002b8783b */ /* 0x000e660000000200 */
[C---:B---3--:R-:W-:Y:S03]  /*5890*/  HMMA.16816.F32 R12, R236.reuse, R176, R12 ;  /* 0x000000b0ec0c723c */ /* 0x048fe6000000180c */
[----:B------:R-:W3:Y:S05]  /*58a0*/  LDL R171, [R1+0x64] ;  /* 0x0000640001ab7983 */ /* 0x000eea0000100800 */
[C---:B------:R-:W-:Y:S01]  /*58b0*/  HMMA.16816.F32 R16, R236.reuse, R178, R16 ;  /* 0x000000b2ec10723c */ /* 0x040fe20000001810 */
[----:B------:R-:W4:Y:S06]  /*58c0*/  LDSM.16.M88.4 R176, [R0+0x16100] ;  /* 0x0161000000b0783b */ /* 0x000f2c0000000200 */
[----:B------:R-:W3:Y:S01]  /*58d0*/  LDL R189, [R1+0x5c] ;  /* 0x00005c0001bd7983 */ /* 0x000ee20000100800 */
[C---:B------:R-:W-:Y:S05]  /*58e0*/  HMMA.16816.F32 R20, R236.reuse, R180, R20 ;  /* 0x000000b4ec14723c */ /* 0x040fea0000001814 */
[----:B------:R-:W3:Y:S03]  /*58f0*/  LDL R188, [R1+0x58] ;  /* 0x0000580001bc7983 */ /* 0x000ee60000100800 */
[C---:B------:R-:W-:Y:S03]  /*5900*/  HMMA.16816.F32 R24, R236.reuse, R182, R24 ;  /* 0x000000b6ec18723c */ /* 0x040fe60000001818 */
[----:B------:R-:W4:Y:S05]  /*5910*/  LDSM.16.M88.4 R180, [R0+0x16900] ;  /* 0x0169000000b4783b */ /* 0x000f2a0000000200 */
[C---:B-1----:R-:W-:Y:S08]  /*5920*/  HMMA.16816.F32 R28, R236.reuse, R184, R28 ;  /* 0x000000b8ec1c723c */ /* 0x042ff0000000181c */
[----:B------:R-:W-:Y:S01]  /*5930*/  HMMA.16816.F32 R32, R236, R186, R32 ;  /* 0x000000baec20723c */ /* 0x000fe20000001820 */
        /* <DEDUP_REMOVED lines=11> */
[----:B------:R-:W-:Y:S01]  /*59f0*/  HMMA.16816.F32 R32, R240, R178, R32 ;  /* 0x000000b2f020723c */ /* 0x000fe20000001820 */
[----:B------:R-:W4:Y:S07]  /*5a00*/  LDSM.16.M88.4 R176, [R250+0x7000] ;  /* 0x00700000fab0783b */ /* 0x000f2e0000000200 */
[C---:B------:R-:W-:Y:S08]  /*5a10*/  HMMA.16816.F32 R4, R244.reuse, R180, R4 ;  /* 0x000000b4f404723c */ /* 0x040ff00000001804 */
[C---:B------:R-:W-:Y:S01]  /*5a20*/  HMMA.16816.F32 R8, R244.reuse, R182, R8 ;  /* 0x000000b6f408723c */ /* 0x040fe20000001808 */
[----:B------:R-:W4:Y:S01]  /*5a30*/  LDSM.16.M88.4 R180, [R250+0x7800] ;  /* 0x00780000fab4783b */ /* 0x000f220000000200 */
[----:B------:R-:W-:Y:S05]  /*5a40*/  DEPBAR.LE SB0, 0x0 ;  /* 0x000080000000791a */ /* 0x000fea0000000000 */
[----:B------:R-:W-:Y:S01]  /*5a50*/  BAR.SYNC.DEFER_BLOCKING 0x0 ;  /* 0x0000000000007b1d */ /* 0x000fe20000010000 */
[C---:B-1----:R-:W-:Y:S08]  /*5a60*/  HMMA.16816.F32 R12, R244.reuse, R184, R12 ;  /* 0x000000b8f40c723c */ /* 0x042ff0000000180c */
[----:B------:R-:W-:Y:S01]  /*5a70*/  FMNMX.FTZ R0, R4, R153, !PT ;  /* 0x0000009904007209 */ /* 0x000fe20007810000 */
[C---:B------:R-:W-:Y:S03]  /*5a80*/  HMMA.16816.F32 R16, R244.reuse, R186, R16 ;  /* 0x000000baf410723c */ /* 0x040fe60000001810 */
[----:B------:R-:W-:Y:S02]  /*5a90*/  FMNMX.FTZ R0, R5, R0, !PT ;  /* 0x0000000005007209 */ /* 0x000fe40007810000 */
[----:B------:R-:W-:Y:S03]  /*5aa0*/  FMNMX.FTZ R2, R6, R154, !PT ;  /* 0x0000009a06027209 */ /* 0x000fe60007810000 */
[C---:B----4-:R-:W-:Y:S04]  /*5ab0*/  HMMA.16816.F32 R20, R244.reuse, R176, R20 ;  /* 0x000000b0f414723c */ /* 0x050fe80000001814 */
[----:B------:R-:W-:Y:S02]  /*5ac0*/  FMNMX.FTZ R0, R8, R0, !PT ;  /* 0x0000000008007209 */ /* 0x000fe40007810000 */
[----:B------:R-:W-:Y:S01]  /*5ad0*/  FMNMX.FTZ R2, R7, R2, !PT ;  /* 0x0000000207027209 */ /* 0x000fe20007810000 */
[----:B------:R-:W4:Y:S01]  /*5ae0*/  LDL R187, [R1+0x54] ;  /* 0x0000540001bb7983 */ /* 0x000f220000100800 */
[C---:B------:R-:W-:Y:S04]  /*5af0*/  HMMA.16816.F32 R24, R244.reuse, R178, R24 ;  /* 0x000000b2f418723c */ /* 0x040fe80000001818 */
[----:B------:R-:W-:Y:S01]  /*5b00*/  FMNMX.FTZ R0, R9, R0, !PT ;  /* 0x0000000009007209 */ /* 0x000fe20007810000 */
[----:B------:R-:W-:Y:S01]  /*5b10*/  @P0 IMAD.WIDE.U32 R176, R166, c[0x0][0x1e0], RZ ;  /* 0x00007800a6b00a25 */ /* 0x000fe200078e00ff */
[----:B------:R-:W-:Y:S02]  /*5b20*/  FMNMX.FTZ R2, R10, R2, !PT ;  /* 0x000000020a027209 */ /* 0x000fe40007810000 */
[C---:B------:R-:W-:Y:S04]  /*5b30*/  HMMA.16816.F32 R28, R244.reuse, R180, R28 ;  /* 0x000000b4f41c723c */ /* 0x040fe8000000181c */
[----:B------:R-:W-:Y:S02]  /*5b40*/  FMNMX.FTZ R0, R12, R0, !PT ;  /* 0x000000000c007209 */ /* 0x000fe40007810000 */
[----:B------:R-:W-:Y:S02]  /*5b50*/  FMNMX.FTZ R2, R11, R2, !PT ;  /* 0x000000020b027209 */ /* 0x000fe40007810000 */
[----:B------:R-:W-:Y:S04]  /*5b60*/  HMMA.16816.F32 R32, R244, R182, R32 ;  /* 0x000000b6f420723c */ /* 0x000fe80000001820 */
[----:B------:R-:W-:Y:S02]  /*5b70*/  FMNMX.FTZ R0, R13, R0, !PT ;  /* 0x000000000d007209 */ /* 0x000fe40007810000 */
[----:B------:R-:W-:Y:S02]  /*5b80*/  FMNMX.FTZ R2, R14, R2, !PT ;  /* 0x000000020e027209 */ /* 0x000fe40007810000 */
[----:B------:R-:W-:Y:S04]  /*5b90*/  FMNMX.FTZ R0, R16, R0, !PT ;  /* 0x0000000010007209 */ /* 0x000fe80007810000 */
[----:B------:R-:W-:Y:S02]  /*5ba0*/  FMNMX.FTZ R0, R17, R0, !PT ;  /* 0x0000000011007209 */ /* 0x000fe40007810000 */
        /* <DEDUP_REMOVED lines=16> */
[----:B------:R-:W-:Y:S03]  /*5cb0*/  FMNMX.FTZ R0, R31, R0, !PT ;  /* 0x000000001f007209 */ /* 0x000fe60007810000 */
[----:B------:R-:W1:Y:S01]  /*5cc0*/  SHFL.BFLY PT, R152, R3, 0x2, 0x1f ;  /* 0x0c401f0003987f89 */ /* 0x000e6200000e0000 */
[----:B------:R-:W-:Y:S04]  /*5cd0*/  FMNMX.FTZ R0, R34, R0, !PT ;  /* 0x0000000022007209 */ /* 0x000fe80007810000 */
[----:B------:R-:W-:Y:S05]  /*5ce0*/  FMNMX.FTZ R0, R35, R0, !PT ;  /* 0x0000000023007209 */ /* 0x000fea0007810000 */
[----:B------:R-:W1:Y:S02]  /*5cf0*/  SHFL.BFLY PT, R2, R0, 0x2, 0x1f ;  /* 0x0c401f0000027f89 */ /* 0x000e6400000e0000 */
[----:B-1----:R-:W-:Y:S02]  /*5d00*/  FMNMX.FTZ R152, R3, R152, !PT ;  /* 0x0000009803987209 */ /* 0x002fe40007810000 */
[----:B------:R-:W-:Y:S03]  /*5d10*/  @P0 SHF.R.S32.HI R3, RZ, 0x1f, R166 ;  /* 0x0000001fff030819 */ /* 0x000fe600000114a6 */
[----:B------:R-:W1:Y:S01]  /*5d20*/  SHFL.BFLY PT, R179, R152, 0x1, 0x1f ;  /* 0x0c201f0098b37f89 */ /* 0x000e6200000e0000 */
[----:B------:R-:W-:Y:S01]  /*5d30*/  FMNMX.FTZ R0, R0, R2, !PT ;  /* 0x0000000200007209 */ /* 0x000fe20007810000 */
[----:B------:R-:W-:Y:S04]  /*5d40*/  @P0 IMAD R2, R3, c[0x0][0x1e0], RZ ;  /* 0x0000780003020a24 */ /* 0x000fe800078e02ff */
[----:B------:R-:W-:Y:S01]  /*5d50*/  @P0 IMAD R2, R166, c[0x0][0x1e4], R2 ;  /* 0x00007900a6020a24 */ /* 0x000fe200078e0202 */
[----:B------:R-:W2:Y:S04]  /*5d60*/  SHFL.BFLY PT, R3, R0, 0x1, 0x1f ;  /* 0x0c201f0000037f89 */ /* 0x000ea800000e0000 */
[----:B------:R-:W-:Y:S02]  /*5d70*/  @P0 IADD3 R2, R177, R2, RZ ;  /* 0x00000002b1020210 */ /* 0x000fe40007ffe0ff */
[----:B------:R-:W4:Y:S01]  /*5d80*/  LDL R166, [R1+0x60] ;  /* 0x0000600001a67983 */ /* 0x000f220000100800 */
[C---:B------:R-:W-:Y:S02]  /*5d90*/  @P0 SHF.L.U32 R177, R176.reuse, 0x6, RZ ;  /* 0x00000006b0b10819 */ /* 0x040fe400000006ff */
[----:B------:R-:W-:Y:S02]  /*5da0*/  @P0 SHF.L.U64.HI R176, R176, 0x6, R2 ;  /* 0x00000006b0b00819 */ /* 0x000fe40000010202 */
[----:B-1----:R-:W-:Y:S05]  /*5db0*/  FMNMX.FTZ R152, R152, R179, !PT ;  /* 0x000000b398987209 */ /* 0x002fea0007810000 */
[C---:B------:R-:W-:Y:S02]  /*5dc0*/  FADD.FTZ R2, -R152.reuse, R153 ;  /* 0x0000009998027221 */ /* 0x040fe40000010100 */
[----:B------:R-:W-:Y:S01]  /*5dd0*/  FMUL.FTZ R186, R152, c[0x0][0x2d0] ;  /* 0x0000b40098ba7a20 */ /* 0x000fe20000410000 */
[----:B--2---:R-:W-:Y:S01]  /*5de0*/  @P0 IADD3 R178, P2, R177, R148, RZ ;  /* 0x00000094b1b20210 */ /* 0x004fe20007f5e0ff */
[----:B------:R-:W-:Y:S01]  /*5df0*/  FMUL.FTZ R2, R2, c[0x0][0x2d0] ;  /* 0x0000b40002027a20 */ /* 0x000fe20000410000 */
[----:B------:R-:W-:Y:S01]  /*5e00*/  FMNMX.FTZ R3, R0, R3, !PT ;  /* 0x0000000300037209 */ /* 0x000fe20007810000 */
[--C-:B------:R-:W-:Y:S01]  /*5e10*/  FFMA.FTZ R5, R5, c[0x0][0x2d0], -R186.reuse ;  /* 0x0000b40005057a23 */ /* 0x100fe200000108ba */
[----:B------:R-:W-:Y:S01]  /*5e20*/  @P0 LEA R180, P1, R178, c[0x0][0x1c8], 0x1 ;  /* 0x00007200b2b40a11 */ /* 0x000fe200078208ff */
[----:B------:R-:W-:Y:S01]  /*5e30*/  FFMA.FTZ R4, R4, c[0x0][0x2d0], -R186 ;  /* 0x0000b40004047a23 */ /* 0x000fe200000108ba */
[----:B------:R-:W-:Y:S01]  /*5e40*/  @P0 IADD3.X R179, R176, R151, RZ, P2, !PT ;  /* 0x00000097b0b30210 */ /* 0x000fe200017fe4ff */
[----:B------:R-:W-:Y:S01]  /*5e50*/  FADD.FTZ R0, -R3, R154 ;  /* 0x0000009a03007221 */ /* 0x000fe20000010100 */
[----:B------:R-:W-:Y:S01]  /*5e60*/  @P0 IADD3 R153, P2, R177, R165, RZ ;  /* 0x000000a5b1990210 */ /* 0x000fe20007f5e0ff */
[----:B------:R-:W-:Y:S01]  /*5e70*/  MUFU.EX2 R190, R4 ;  /* 0x0000000400be7308 */ /* 0x000fe20000000800 */
[----:B------:R-:W-:Y:S01]  /*5e80*/  @P0 LEA.HI.X R181, R178, c[0x0][0x1cc], R179, 0x1, P1 ;  /* 0x00007300b2b50a11 */ /* 0x000fe200008f0cb3 */
[--C-:B------:R-:W-:Y:S01]  /*5e90*/  FFMA.FTZ R9, R9, c[0x0][0x2d0], -R186.reuse ;  /* 0x0000b40009097a23 */ /* 0x100fe200000108ba */
[----:B------:R-:W-:Y:S01]  /*5ea0*/  @P0 LEA R178, P1, R153, c[0x0][0x1c8], 0x1 ;  /* 0x0000720099b20a11 */ /* 0x000fe200078208ff */
[----:B------:R-:W-:Y:S02]  /*5eb0*/  FMUL.FTZ R0, R0, c[0x0][0x2d0] ;  /* 0x0000b40000007a20 */ /* 0x000fe40000410000 */
[----:B------:R1:W-:Y:S01]  /*5ec0*/  @P0 LDGSTS.E.BYPASS.LTC128B.128 [R167+0x10100], [R180.64], !P6 ;  /* 0x10100000b4a70fae */ /* 0x0003e2000f101d48 */
[--C-:B------:R-:W-:Y:S01]  /*5ed0*/  FFMA.FTZ R12, R12, c[0x0][0x2d0], -R186.reuse ;  /* 0x0000b4000c0c7a23 */ /* 0x100fe200000108ba */
[----:B---3--:R-:W-:Y:S01]  /*5ee0*/  @P0 IADD3.X R179, R176, R171, RZ, P2, !PT ;  /* 0x000000abb0b30210 */ /* 0x008fe200017fe4ff */
[--C-:B------:R-:W-:Y:S01]  /*5ef0*/  FFMA.FTZ R13, R13, c[0x0][0x2d0], -R186.reuse ;  /* 0x0000b4000d0d7a23 */ /* 0x100fe200000108ba */
[----:B------:R-:W2:Y:S01]  /*5f00*/  MUFU.EX2 R2, R2 ;  /* 0x0000000200027308 */ /* 0x000ea20000000800 */
[--C-:B------:R-:W-:Y:S01]  /*5f10*/  FFMA.FTZ R17, R17, c[0x0][0x2d0], -R186.reuse ;  /* 0x0000b40011117a23 */ /* 0x100fe200000108ba */
[----:B------:R-:W-:Y:S01]  /*5f20*/  @P0 LEA.HI.X R179, R153, c[0x0][0x1cc], R179, 0x1, P1 ;  /* 0x0000730099b30a11 */ /* 0x000fe200008f0cb3 */
[--C-:B------:R-:W-:Y:S02]  /*5f30*/  FFMA.FTZ R16, R16, c[0x0][0x2d0], -R186.reuse ;  /* 0x0000b40010107a23 */ /* 0x100fe400000108ba */
[--C-:B------:R-:W-:Y:S02]  /*5f40*/  FFMA.FTZ R24, R24, c[0x0][0x2d0], -R186.reuse ;  /* 0x0000b40018187a23 */ /* 0x100fe400000108ba */
[----:B------:R3:W-:Y:S01]  /*5f50*/  @P0 LDGSTS.E.BYPASS.LTC128B.128 [R167+0x12100], [R178.64], !P5 ;  /* 0x12100000b2a70fae */ /* 0x0007e2000e901d48 */
[--C-:B------:R-:W-:Y:S02]  /*5f60*/  FFMA.FTZ R20, R20, c[0x0][0x2d0], -R186.reuse ;  /* 0x0000b40014147a23 */ /* 0x100fe400000108ba */
[----:B------:R-:W1:Y:S01]  /*5f70*/  MUFU.EX2 R0, R0 ;  /* 0x0000000000007308 */ /* 0x000e620000000800 */
[--C-:B------:R-:W-:Y:S02]  /*5f80*/  FFMA.FTZ R21, R21, c[0x0][0x2d0], -R186.reuse ;  /* 0x0000b40015157a23 */ /* 0x100fe400000108ba */
[--C-:B------:R-:W-:Y:S02]  /*5f90*/  FFMA.FTZ R25, R25, c[0x0][0x2d0], -R186.reuse ;  /* 0x0000b40019197a23 */ /* 0x100fe400000108ba */
[----:B------:R-:W-:Y:S02]  /*5fa0*/  FFMA.FTZ R28, R28, c[0x0][0x2d0], -R186 ;  /* 0x0000b4001c1c7a23 */ /* 0x000fe400000108ba */
[C---:B--2---:R-:W-:Y:S02]  /*5fb0*/  FMUL.FTZ R36, R2.reuse, R36 ;  /* 0x0000002402247220 */ /* 0x044fe40000410000 */
[C---:B------:R-:W-:Y:S02]  /*5fc0*/  FMUL.FTZ R37, R2.reuse, R37 ;  /* 0x0000002502257220 */ /* 0x040fe40000410000 */
[C---:B------:R-:W-:Y:S02]  /*5fd0*/  FMUL.FTZ R40, R2.reuse, R40 ;  /* 0x0000002802287220 */ /* 0x040fe40000410000 */
[C---:B------:R-:W-:Y:S02]  /*5fe0*/  FMUL.FTZ R41, R2.reuse, R41 ;  /* 0x0000002902297220 */ /* 0x040fe40000410000 */
[----:B------:R-:W-:Y:S02]  /*5ff0*/  FMUL.FTZ R44, R2, R44 ;  /* 0x0000002c022c7220 */ /* 0x000fe40000410000 */
[C---:B-1----:R-:W-:Y:S02]  /*6000*/  FMUL.FTZ R38, R0.reuse, R38 ;  /* 0x0000002600267220 */ /* 0x042fe40000410000 */
[C---:B------:R-:W-:Y:S02]  /*6010*/  FMUL.FTZ R39, R0.reuse, R39 ;  /* 0x0000002700277220 */ /* 0x040fe40000410000 */
[C---:B------:R-:W-:Y:S02]  /*6020*/  FMUL.FTZ R42, R0.reuse, R42 ;  /* 0x0000002a002a7220 */ /* 0x040fe40000410000 */
[----:B------:R-:W-:Y:S02]  /*6030*/  FMUL.FTZ R43, R0, R43 ;  /* 0x0000002b002b7220 */ /* 0x000fe40000410000 */
[----:B------:R-:W-:Y:S02]  /*6040*/  FMUL.FTZ R45, R2, R45 ;  /* 0x0000002d022d7220 */ /* 0x000fe40000410000 */
[C---:B------:R-:W-:Y:S02]  /*6050*/  FMUL.FTZ R46, R0.reuse, R46 ;  /* 0x0000002e002e7220 */ /* 0x040fe40000410000 */
        /* <DEDUP_REMOVED lines=100> */
[----:B------:R-:W-:Y:S01]  /*66a0*/  FMUL.FTZ R147, R0, R147 ;  /* 0x0000009300937220 */ /* 0x000fe20000410000 */
[C---:B----4-:R-:W-:Y:S04]  /*66b0*/  @P0 IADD3 R154, P2, R177.reuse, R166, RZ ;  /* 0x000000a6b19a0210 */ /* 0x050fe80007f5e0ff */
[----:B------:R-:W-:Y:S02]  /*66c0*/  @P0 LEA R184, P1, R154, c[0x0][0x1c8], 0x1 ;  /* 0x000072009ab80a11 */ /* 0x000fe400078208ff */
[----:B------:R-:W-:Y:S02]  /*66d0*/  @P0 IADD3.X R182, R176, R189, RZ, P2, !PT ;  /* 0x000000bdb0b60210 */ /* 0x000fe400017fe4ff */
[----:B------:R-:W-:Y:S02]  /*66e0*/  @P0 IADD3 R153, P2, R177, R188, RZ ;  /* 0x000000bcb1990210 */ /* 0x000fe40007f5e0ff */
[----:B------:R-:W-:Y:S02]  /*66f0*/  @P0 LEA.HI.X R185, R154, c[0x0][0x1cc], R182, 0x1, P1 ;  /* 0x000073009ab90a11 */ /* 0x000fe400008f0cb6 */
[C---:B------:R-:W-:Y:S02]  /*6700*/  @P0 LEA R182, P1, R153.reuse, c[0x0][0x1c8], 0x1 ;  /* 0x0000720099b60a11 */ /* 0x040fe400078208ff */
[----:B------:R-:W-:Y:S01]  /*6710*/  @P0 IADD3.X R154, R176, R187, RZ, P2, !PT ;  /* 0x000000bbb09a0210 */ /* 0x000fe200017fe4ff */
[----:B------:R1:W-:Y:S03]  /*6720*/  @P0 LDGSTS.E.BYPASS.LTC128B.128 [R167+0x14100], [R184.64], !P4 ;  /* 0x14100000b8a70fae */ /* 0x0003e6000e101d48 */
[----:B------:R-:W-:Y:S01]  /*6730*/  @P0 LEA.HI.X R183, R153, c[0x0][0x1cc], R154, 0x1, P1 ;  /* 0x0000730099b70a11 */ /* 0x000fe200008f0c9a */
[----:B------:R-:W-:Y:S01]  /*6740*/  FFMA.FTZ R153, R8, c[0x0][0x2d0], -R186 ;  /* 0x0000b40008997a23 */ /* 0x000fe200000108ba */
[----:B------:R-:W-:Y:S01]  /*6750*/  @P0 IADD3 R177, P1, R191, R177, RZ ;  /* 0x000000b1bfb10210 */ /* 0x000fe20007f3e0ff */
[----:B------:R-:W2:Y:S01]  /*6760*/  LDL R154, [R1+0xc4] ;  /* 0x0000c400019a7983 */ /* 0x000ea20000100800 */
[----:B------:R4:W2:Y:S05]  /*6770*/  MUFU.EX2 R191, R5 ;  /* 0x0000000500bf7308 */ /* 0x0008aa0000000800 */
[----:B------:R3:W-:Y:S05]  /*6780*/  @P0 LDGSTS.E.BYPASS.LTC128B.128 [R167+0x16100], [R182.64], !P3 ;  /* 0x16100000b6a70fae */ /* 0x0007ea000d901d48 */
[----:B-1----:R-:W-:Y:S01]  /*6790*/  MUFU.EX2 R184, R13 ;  /* 0x0000000d00b87308 */ /* 0x002fe20000000800 */
[----:B----4-:R-:W-:Y:S02]  /*67a0*/  @P0 IADD3 R5, P2, R177, R148, RZ ;  /* 0x00000094b1050210 */ /* 0x010fe40007f5e0ff */
[----:B------:R-:W4:Y:S07]  /*67b0*/  LDL.LU.64 R148, [R1+0xe0] ;  /* 0x0000e00001947983 */ /* 0x000f2e0000300a00 */
[----:B---3--:R-:W-:Y:S01]  /*67c0*/  MUFU.EX2 R183, R16 ;  /* 0x0000001000b77308 */ /* 0x008fe20000000800 */
[----:B--2---:R-:W-:Y:S02]  /*67d0*/  @P0 IADD3.X R176, R154, R176, RZ, P1, !PT ;  /* 0x000000b09ab00210 */ /* 0x004fe40000ffe4ff */
[----:B------:R-:W-:Y:S07]  /*67e0*/  @P0 LEA R180, P1, R5, c[0x0][0x1c8], 0x1 ;  /* 0x0000720005b40a11 */ /* 0x000fee00078208ff */
[----:B------:R1:W-:Y:S01]  /*67f0*/  MUFU.EX2 R154, R153 ;  /* 0x00000099009a7308 */ /* 0x0003e20000000800 */
[C---:B------:R-:W-:Y:S02]  /*6800*/  @P0 IADD3.X R8, R176.reuse, R151, RZ, P2, !PT ;  /* 0x00000097b0080210 */ /* 0x040fe400017fe4ff */
[----:B------:R-:W-:Y:S01]  /*6810*/  @P0 IADD3 R4, P2, R177, R165, RZ ;  /* 0x000000a5b1040210 */ /* 0x000fe20007f5e0ff */
[----:B------:R-:W2:Y:S01]  /*6820*/  LDL.LU.64 R150, [R1+0xd8] ;  /* 0x0000d80001967983 */ /* 0x000ea20000300a00 */
[----:B------:R-:W-:Y:S02]  /*6830*/  @P0 LEA.HI.X R181, R5, c[0x0][0x1cc], R8, 0x1, P1 ;  /* 0x0000730005b50a11 */ /* 0x000fe400008f0c08 */
[----:B------:R-:W-:Y:S02]  /*6840*/  @P0 IADD3.X R5, R176, R171, RZ, P2, !PT ;  /* 0x000000abb0050210 */ /* 0x000fe400017fe4ff */
[C---:B------:R-:W-:Y:S01]  /*6850*/  @P0 LEA R178, P1, R4.reuse, c[0x0][0x1c8], 0x1 ;  /* 0x0000720004b20a11 */ /* 0x040fe200078208ff */
[----:B------:R3:W3:Y:S01]  /*6860*/  MUFU.EX2 R171, R9 ;  /* 0x0000000900ab7308 */ /* 0x0006e20000000800 */
[----:B------:R3:W-:Y:S02]  /*6870*/  @P0 LDGSTS.E.BYPASS.LTC128B.128 [R167+0x11100], [R180.64], !P6 ;  /* 0x11100000b4a70fae */ /* 0x0007e4000f101d48 */
[----:B------:R-:W-:Y:S02]  /*6880*/  @P0 LEA.HI.X R179, R4, c[0x0][0x1cc], R5, 0x1, P1 ;  /* 0x0000730004b30a11 */ /* 0x000fe400008f0c05 */
[C---:B------:R-:W-:Y:S02]  /*6890*/  @P0 IADD3 R4, P2, R177.reuse, R166, RZ ;  /* 0x000000a6b1040210 */ /* 0x040fe40007f5e0ff */
[----:B------:R-:W2:Y:S02]  /*68a0*/  LDL.LU R165, [R1+0xd4] ;  /* 0x0000d40001a57983 */ /* 0x000ea40000300800 */
[----:B------:R-:W-:Y:S02]  /*68b0*/  @P0 LEA R8, P1, R4, c[0x0][0x1c8], 0x1 ;  /* 0x0000720004080a11 */ /* 0x000fe400078208ff */
[----:B------:R-:W-:Y:S02]  /*68c0*/  @P0 IADD3.X R5, R176, R189, RZ, P2, !PT ;  /* 0x000000bdb0050210 */ /* 0x000fe400017fe4ff */
[----:B------:R3:W-:Y:S01]  /*68d0*/  @P0 LDGSTS.E.BYPASS.LTC128B.128 [R167+0x13100], [R178.64], !P5 ;  /* 0x13100000b2a70fae */ /* 0x0007e2000e901d48 */
[----:B------:R-:W-:Y:S01]  /*68e0*/  @P0 IADD3 R177, P2, R177, R188, RZ ;  /* 0x000000bcb1b10210 */ /* 0x000fe20007f5e0ff */
[----:B-1----:R-:W-:Y:S02]  /*68f0*/  FMUL.FTZ R153, R3, c[0x0][0x2d0] ;  /* 0x0000b40003997a20 */ /* 0x002fe40000410000 */
[----:B----4-:R-:W-:Y:S01]  /*6900*/  FMUL.FTZ R148, R2, R148 ;  /* 0x0000009402947220 */ /* 0x010fe20000410000 */
[----:B------:R-:W-:Y:S01]  /*6910*/  @P0 IADD3.X R176, R176, R187, RZ, P2, !PT ;  /* 0x000000bbb0b00210 */ /* 0x000fe200017fe4ff */
[--C-:B------:R-:W-:Y:S01]  /*6920*/  FFMA.FTZ R10, R10, c[0x0][0x2d0], -R153.reuse ;  /* 0x0000b4000a0a7a23 */ /* 0x100fe20000010899 */
[----:B------:R-:W4:Y:S01]  /*6930*/  LDL.LU R166, [R1+0xd0] ;  /* 0x0000d00001a67983 */ /* 0x000f220000300800 */
[----:B------:R-:W-:Y:S02]  /*6940*/  FFMA.FTZ R11, R11, c[0x0][0x2d0], -R153 ;  /* 0x0000b4000b0b7a23 */ /* 0x000fe40000010899 */
[----:B------:R1:W-:Y:S01]  /*6950*/  MUFU.EX2 R189, R10 ;  /* 0x0000000a00bd7308 */ /* 0x0003e20000000800 */
[----:B---3--:R-:W-:Y:S01]  /*6960*/  @P0 LEA.HI.X R9, R4, c[0x0][0x1cc], R5, 0x1, P1 ;  /* 0x0000730004090a11 */ /* 0x008fe200008f0c05 */
[--C-:B------:R-:W-:Y:S01]  /*6970*/  FFMA.FTZ R6, R6, c[0x0][0x2d0], -R153.reuse ;  /* 0x0000b40006067a23 */ /* 0x100fe20000010899 */
[----:B------:R-:W-:Y:S01]  /*6980*/  @P0 LEA R4, P1, R177, c[0x0][0x1c8], 0x1 ;  /* 0x00007200b1040a11 */ /* 0x000fe200078208ff */
[--C-:B------:R-:W-:Y:S02]  /*6990*/  FFMA.FTZ R7, R7, c[0x0][0x2d0], -R153.reuse ;  /* 0x0000b40007077a23 */ /* 0x100fe40000010899 */
[----:B------:R3:W-:Y:S01]  /*69a0*/  @P0 LDGSTS.E.BYPASS.LTC128B.128 [R167+0x15100], [R8.64], !P4 ;  /* 0x1510000008a70fae */ /* 0x0007e2000e101d48 */
[----:B------:R-:W-:Y:S01]  /*69b0*/  @P0 LEA.HI.X R5, R177, c[0x0][0x1cc], R176, 0x1, P1 ;  /* 0x00007300b1050a11 */ /* 0x000fe200008f0cb0 */
[--C-:B------:R-:W-:Y:S02]  /*69c0*/  FFMA.FTZ R14, R14, c[0x0][0x2d0], -R153.reuse ;  /* 0x0000b4000e0e7a23 */ /* 0x100fe40000010899 */
[----:B------:R3:W-:Y:S01]  /*69d0*/  MUFU.EX2 R188, R11 ;  /* 0x0000000b00bc7308 */ /* 0x0007e20000000800 */
[--C-:B------:R-:W-:Y:S01]  /*69e0*/  FFMA.FTZ R15, R15, c[0x0][0x2d0], -R153.reuse ;  /* 0x0000b4000f0f7a23 */ /* 0x100fe20000010899 */
[----:B------:R3:W-:Y:S01]  /*69f0*/  @P0 LDGSTS.E.BYPASS.LTC128B.128 [R167+0x17100], [R4.64], !P3 ;  /* 0x1710000004a70fae */ /* 0x0007e2000d901d48 */
[----:B------:R-:W-:Y:S02]  /*6a00*/  FMUL.FTZ R149, R2, R149 ;  /* 0x0000009502957220 */ /* 0x000fe40000410000 */
[--C-:B------:R-:W-:Y:S02]  /*6a10*/  FFMA.FTZ R18, R18, c[0x0][0x2d0], -R153.reuse ;  /* 0x0000b40012127a23 */ /* 0x100fe40000010899 */
[--C-:B------:R-:W-:Y:S01]  /*6a20*/  FFMA.FTZ R19, R19, c[0x0][0x2d0], -R153.reuse ;  /* 0x0000b40013137a23 */ /* 0x100fe20000010899 */
[----:B------:R-:W3:Y:S01]  /*6a30*/  LDSM.16.MT88.4 R176, [R248+0x100] ;  /* 0x00010000f8b0783b */ /* 0x000ee20000004200 */
[--C-:B------:R-:W-:Y:S01]  /*6a40*/  FFMA.FTZ R22, R22, c[0x0][0x2d0], -R153.reuse ;  /* 0x0000b40016167a23 */ /* 0x100fe20000010899 */
[----:B------:R3:W-:Y:S01]  /*6a50*/  MUFU.EX2 R185, R6 ;  /* 0x0000000600b97308 */ /* 0x0007e20000000800 */
[--C-:B------:R-:W-:Y:S02]  /*6a60*/  FFMA.FTZ R23, R23, c[0x0][0x2d0], -R153.reuse ;  /* 0x0000b40017177a23 */ /* 0x100fe40000010899 */
[--C-:B------:R-:W-:Y:S01]  /*6a70*/  FFMA.FTZ R26, R26, c[0x0][0x2d0], -R153.reuse ;  /* 0x0000b4001a1a7a23 */ /* 0x100fe20000010899 */
[----:B------:R-:W0:Y:S01]  /*6a80*/  LDGDEPBAR ;  /* 0x00000000000079af */ /* 0x000e220000000000 */
[----:B-1----:R-:W-:Y:S02]  /*6a90*/  FMUL.FTZ R10, R0, R162 ;  /* 0x000000a2000a7220 */ /* 0x002fe40000410000 */
[--C-:B------:R-:W-:Y:S02]  /*6aa0*/  FFMA.FTZ R27, R27, c[0x0][0x2d0], -R153.reuse ;  /* 0x0000b4001b1b7a23 */ /* 0x100fe40000010899 */
[--C-:B------:R-:W-:Y:S01]  /*6ab0*/  FFMA.FTZ R31, R31, c[0x0][0x2d0], -R153.reuse ;  /* 0x0000b4001f1f7a23 */ /* 0x100fe20000010899 */
[----:B------:R-:W1:Y:S01]  /*6ac0*/  MUFU.EX2 R187, R7 ;  /* 0x0000000700bb7308 */ /* 0x000e620000000800 */
[C---:B---3--:R-:W-:Y:S02]  /*6ad0*/  FMUL.FTZ R8, R2.reuse, R160 ;  /* 0x000000a002087220 */ /* 0x048fe40000410000 */
[----:B------:R-:W-:Y:S02]  /*6ae0*/  FMUL.FTZ R9, R2, R161 ;  /* 0x000000a102097220 */ /* 0x000fe40000410000 */
[----:B------:R-:W-:Y:S02]  /*6af0*/  FMUL.FTZ R11, R0, R163 ;  /* 0x000000a3000b7220 */ /* 0x000fe40000410000 */
[----:B------:R-:W3:Y:S01]  /*6b00*/  LDSM.16.MT88.4 R160, [R249+0x100] ;  /* 0x00010000f9a0783b */ /* 0x000ee20000004200 */
[C---:B------:R-:W-:Y:S01]  /*6b10*/  FMUL.FTZ R4, R2.reuse, R156 ;  /* 0x0000009c02047220 */ /* 0x040fe20000410000 */
[----:B------:R-:W-:Y:S01]  /*6b20*/  F2FP.PACK_AB R156, R191, R190 ;  /* 0x000000bebf9c723e */ /* 0x000fe200000000ff */
[----:B------:R-:W-:Y:S01]  /*6b30*/  FMUL.FTZ R5, R2, R157 ;  /* 0x0000009d02057220 */ /* 0x000fe20000410000 */
[----:B------:R-:W-:Y:S01]  /*6b40*/  MUFU.EX2 R182, R14 ;  /* 0x0000000e00b67308 */ /* 0x000fe20000000800 */
[C---:B------:R-:W-:Y:S01]  /*6b50*/  FMUL.FTZ R6, R0.reuse, R158 ;  /* 0x0000009e00067220 */ /* 0x040fe20000410000 */
[----:B------:R-:W-:Y:S01]  /*6b60*/  F2FP.PACK_AB R158, R171, R154 ;  /* 0x0000009aab9e723e */ /* 0x000fe200000000ff */
[----:B------:R-:W4:Y:S07]  /*6b70*/  LDL.LU R167, [R1+0xcc] ;  /* 0x0000cc0001a77983 */ /* 0x000f2e0000300800 */
[----:B------:R-:W-:Y:S01]  /*6b80*/  MUFU.EX2 R181, R15 ;  /* 0x0000000f00b57308 */ /* 0x000fe20000000800 */
[----:B-1----:R-:W-:Y:S01]  /*6b90*/  F2FP.PACK_AB R157, R187, R185 ;  /* 0x000000b9bb9d723e */ /* 0x002fe200000000ff */
[----:B------:R-:W-:Y:S01]  /*6ba0*/  FMUL.FTZ R7, R0, R159 ;  /* 0x0000009f00077220 */ /* 0x000fe20000410000 */
[----:B------:R-:W-:Y:S07]  /*6bb0*/  F2FP.PACK_AB R159, R188, R189 ;  /* 0x000000bdbc9f723e */ /* 0x000fee00000000ff */
[C---:B------:R-:W-:Y:S01]  /*6bc0*/  HMMA.16816.F32 R4, R156.reuse, R176, R4 ;  /* 0x000000b09c04723c */ /* 0x040fe20000001804 */
[----:B------:R-:W-:Y:S07]  /*6bd0*/  MUFU.EX2 R176, R26 ;  /* 0x0000001a00b07308 */ /* 0x000fee0000000800 */
[C---:B------:R-:W-:Y:S03]  /*6be0*/  HMMA.16816.F32 R8, R156.reuse, R178, R8 ;  /* 0x000000b29c08723c */ /* 0x040fe60000001808 */
[----:B------:R-:W-:Y:S05]  /*6bf0*/  MUFU.EX2 R178, R22 ;  /* 0x0000001600b27308 */ /* 0x000fea0000000800 */
[C---:B---3--:R-:W-:Y:S05]  /*6c00*/  HMMA.16816.F32 R36, R156.reuse, R160, R36 ;  /* 0x000000a09c24723c */ /* 0x048fea0000001824 */
[----:B------:R1:W3:Y:S03]  /*6c10*/  MUFU.EX2 R177, R12 ;  /* 0x0000000c00b17308 */ /* 0x0002e60000000800 */
[C---:B------:R-:W-:Y:S01]  /*6c20*/  HMMA.16816.F32 R40, R156.reuse, R162, R40 ;  /* 0x000000a29c28723c */ /* 0x040fe20000001828 */
[----:B------:R-:W3:Y:S06]  /*6c30*/  LDSM.16.MT88.4 R160, [R252+0x100] ;  /* 0x00010000fca0783b */ /* 0x000eec0000004200 */
[----:B------:R3:W2:Y:S10]  /*6c40*/  MUFU.EX2 R180, R17 ;  /* 0x0000001100b47308 */ /* 0x0006b40000000800 */
[----:B------:R-:W-:Y:S01]  /*6c50*/  MUFU.EX2 R179, R19 ;  /* 0x0000001300b37308 */ /* 0x000fe20000000800 */
[----:B-1----:R-:W-:Y:S01]  /*6c60*/  FMUL.FTZ R12, R2, R164 ;  /* 0x000000a4020c7220 */ /* 0x002fe20000410000 */
[----:B---3--:R-:W-:Y:S08]  /*6c70*/  MOV R164, R177 ;  /* 0x000000b100a47202 */ /* 0x008ff00000000f00 */
[----:B------:R-:W-:Y:S01]  /*6c80*/  MUFU.EX2 R177, R23 ;  /* 0x0000001700b17308 */ /* 0x000fe20000000800 */
[----:B------:R-:W-:Y:S01]  /*6c90*/  F2FP.PACK_AB R17, R181, R182 ;  /* 0x000000b6b511723e */ /* 0x000fe200000000ff */
[C---:B------:R-:W-:Y:S08]  /*6ca0*/  HMMA.16816.F32 R44, R156.reuse, R160, R44 ;  /* 0x000000a09c2c723c */ /* 0x040ff0000000182c */
[C---:B------:R-:W-:Y:S01]  /*6cb0*/  HMMA.16816.F32 R48, R156.reuse, R162, R48 ;  /* 0x000000a29c30723c */ /* 0x040fe20000001830 */
[----:B------:R-:W1:Y:S07]  /*6cc0*/  LDSM.16.MT88.4 R160, [R251+0x100] ;  /* 0x00010000fba0783b */ /* 0x000e6e0000004200 */
[C---:B-1----:R-:W-:Y:S08]  /*6cd0*/  HMMA.16816.F32 R52, R156.reuse, R160, R52 ;  /* 0x000000a09c34723c */ /* 0x042ff00000001834 */
[C---:B------:R-:W-:Y:S01]  /*6ce0*/  HMMA.16816.F32 R56, R156.reuse, R162, R56 ;  /* 0x000000a29c38723c */ /* 0x040fe20000001838 */
[----:B------:R-:W1:Y:S07]  /*6cf0*/  LDSM.16.MT88.4 R160, [R248+0x2100] ;  /* 0x00210000f8a0783b */ /* 0x000e6e0000004200 */
[C---:B-1----:R-:W-:Y:S08]  /*6d00*/  HMMA.16816.F32 R60, R156.reuse, R160, R60 ;  /* 0x000000a09c3c723c */ /* 0x042ff0000000183c */
[C---:B------:R-:W-:Y:S01]  /*6d10*/  HMMA.16816.F32 R64, R156.reuse, R162, R64 ;  /* 0x000000a29c40723c */ /* 0x040fe20000001840 */
[----:B------:R-:W1:Y:S03]  /*6d20*/  LDSM.16.MT88.4 R160, [R249+0x2100] ;  /* 0x00210000f9a0783b */ /* 0x000e660000004200 */
[C---:B--2---:R-:W-:Y:S02]  /*6d30*/  FMUL.FTZ R150, R0.reuse, R150 ;  /* 0x0000009600967220 */ /* 0x044fe40000410000 */
[----:B------:R-:W-:Y:S02]  /*6d40*/  FMUL.FTZ R151, R0, R151 ;  /* 0x0000009700977220 */ /* 0x000fe40000410000 */
[C---:B-1----:R-:W-:Y:S08]  /*6d50*/  HMMA.16816.F32 R68, R156.reuse, R160, R68 ;  /* 0x000000a09c44723c */ /* 0x042ff00000001844 */
[C---:B------:R-:W-:Y:S01]  /*6d60*/  HMMA.16816.F32 R72, R156.reuse, R162, R72 ;  /* 0x000000a29c48723c */ /* 0x040fe20000001848 */
[----:B------:R-:W1:Y:S03]  /*6d70*/  LDSM.16.MT88.4 R160, [R252+0x2100] ;  /* 0x00210000fca0783b */ /* 0x000e660000004200 */
[----:B------:R-:W-:Y:S01]  /*6d80*/  FMUL.FTZ R13, R2, R165 ;  /* 0x000000a5020d7220 */ /* 0x000fe20000410000 */
[----:B------:R-:W-:Y:S01]  /*6d90*/  MOV R165, R184 ;  /* 0x000000b800a57202 */ /* 0x000fe20000000f00 */
[--C-:B------:R-:W-:Y:S02]  /*6da0*/  FFMA.FTZ R184, R32, c[0x0][0x2d0], -R186.reuse ;  /* 0x0000b40020b87a23 */ /* 0x100fe400000108ba */
[--C-:B------:R-:W-:Y:S01]  /*6db0*/  FFMA.FTZ R32, R34, c[0x0][0x2d0], -R153.reuse ;  /* 0x0000b40022207a23 */ /* 0x100fe20000010899 */
[----:B------:R-:W-:Y:S01]  /*6dc0*/  F2FP.PACK_AB R16, R165, R164 ;  /* 0x000000a4a510723e */ /* 0x000fe200000000ff */
[----:B------:R-:W-:Y:S02]  /*6dd0*/  MUFU.EX2 R34, R31 ;  /* 0x0000001f00227308 */ /* 0x000fe40000000800 */
[----:B----4-:R-:W-:Y:S01]  /*6de0*/  FMUL.FTZ R14, R0, R166 ;  /* 0x000000a6000e7220 */ /* 0x010fe20000410000 */
[----:B------:R-:W-:Y:S01]  /*6df0*/  MOV R166, R183 ;  /* 0x000000b700a67202 */ /* 0x000fe20000000f00 */
[--C-:B------:R-:W-:Y:S02]  /*6e00*/  FFMA.FTZ R183, R29, c[0x0][0x2d0], -R186.reuse ;  /* 0x0000b4001db77a23 */ /* 0x100fe400000108ba */
[----:B------:R-:W-:Y:S02]  /*6e10*/  FFMA.FTZ R186, R33, c[0x0][0x2d0], -R186 ;  /* 0x0000b40021ba7a23 */ /* 0x000fe400000108ba */
[--C-:B------:R-:W-:Y:S02]  /*6e20*/  FFMA.FTZ R33, R30, c[0x0][0x2d0], -R153.reuse ;  /* 0x0000b4001e217a23 */ /* 0x100fe40000010899 */
[----:B------:R-:W-:Y:S01]  /*6e30*/  MUFU.EX2 R184, R184 ;  /* 0x000000b800b87308 */ /* 0x000fe20000000800 */
[----:B------:R-:W-:Y:S09]  /*6e40*/  FFMA.FTZ R153, R35, c[0x0][0x2d0], -R153 ;  /* 0x0000b40023997a23 */ /* 0x000ff20000010899 */
[----:B------:R-:W-:Y:S01]  /*6e50*/  MUFU.EX2 R35, R28 ;  /* 0x0000001c00237308 */ /* 0x000fe20000000800 */
[C---:B-1----:R-:W-:Y:S09]  /*6e60*/  HMMA.16816.F32 R76, R156.reuse, R160, R76 ;  /* 0x000000a09c4c723c */ /* 0x042ff2000000184c */
[----:B------:R-:W-:Y:S01]  /*6e70*/  MUFU.EX2 R186, R186 ;  /* 0x000000ba00ba7308 */ /* 0x000fe20000000800 */
[C---:B------:R-:W-:Y:S01]  /*6e80*/  HMMA.16816.F32 R80, R156.reuse, R162, R80 ;  /* 0x000000a29c50723c */ /* 0x040fe20000001850 */
[----:B------:R-:W1:Y:S08]  /*6e90*/  LDSM.16.MT88.4 R160, [R251+0x2100] ;  /* 0x00210000fba0783b */ /* 0x000e700000004200 */
[----:B------:R-:W-:Y:S10]  /*6ea0*/  MUFU.EX2 R153, R153 ;  /* 0x0000009900997308 */ /* 0x000ff40000000800 */
[----:B------:R-:W-:Y:S01]  /*6eb0*/  MUFU.EX2 R183, R183 ;  /* 0x000000b700b77308 */ /* 0x000fe20000000800 */
[----:B------:R-:W-:Y:S01]  /*6ec0*/  FMUL.FTZ R15, R0, R167 ;  /* 0x000000a7000f7220 */ /* 0x000fe20000410000 */
[----:B------:R-:W-:Y:S08]  /*6ed0*/  MOV R167, R180 ;  /* 0x000000b400a77202 */ /* 0x000ff00000000f00 */
[----:B------:R2:W3:Y:S10]  /*6ee0*/  MUFU.EX2 R180, R18 ;  /* 0x0000001200b47308 */ /* 0x0004f40000000800 */
[----:B------:R-:W-:Y:S01]  /*6ef0*/  MUFU.EX2 R33, R33 ;  /* 0x0000002100217308 */ /* 0x000fe20000000800 */
[C---:B-1----:R-:W-:Y:S09]  /*6f00*/  HMMA.16816.F32 R84, R156.reuse, R160, R84 ;  /* 0x000000a09c54723c */ /* 0x042ff20000001854 */
[----:B------:R-:W-:Y:S03]  /*6f10*/  MUFU.EX2 R32, R32 ;  /* 0x0000002000207308 */ /* 0x000fe60000000800 */
[----:B--2---:R-:W-:Y:S01]  /*6f20*/  F2FP.PACK_AB R18, R167, R166 ;  /* 0x000000a6a712723e */ /* 0x004fe200000000ff */
[C---:B------:R-:W-:Y:S01]  /*6f30*/  HMMA.16816.F32 R88, R156.reuse, R162, R88 ;  /* 0x000000a29c58723c */ /* 0x040fe20000001858 */
[----:B------:R-:W1:Y:S02]  /*6f40*/  LDSM.16.MT88.4 R160, [R248+0x4100] ;  /* 0x00410000f8a0783b */ /* 0x000e640000004200 */
[----:B---3--:R-:W-:Y:S05]  /*6f50*/  F2FP.PACK_AB R19, R179, R180 ;  /* 0x000000b4b313723e */ /* 0x008fea00000000ff */
        /* <DEDUP_REMOVED lines=21> */
[C---:B-1----:R-:W-:Y:S07]  /*70b0*/  HMMA.16816.F32 R148, R156.reuse, R160, R148 ;  /* 0x000000a09c94723c */ /* 0x042fee0000001894 */
[----:B------:R-:W-:Y:S01]  /*70c0*/  MOV R160, R154 ;  /* 0x0000009a00a07202 */ /* 0x000fe20000000f00 */
[----:B------:R-:W-:Y:S01]  /*70d0*/  HMMA.16816.F32 R12, R156, R162, R12 ;  /* 0x000000a29c0c723c */ /* 0x000fe2000000180c */
[----:B------:R-:W1:Y:S01]  /*70e0*/  LDSM.16.MT88.4 R156, [R248+0x900] ;  /* 0x00090000f89c783b */ /* 0x000e620000004200 */
[----:B------:R-:W2:Y:S02]  /*70f0*/  MUFU.EX2 R154, R24 ;  /* 0x00000018009a7308 */ /* 0x000ea40000000800 */
[----:B------:R-:W-:Y:S03]  /*7100*/  MOV R161, R191 ;  /* 0x000000bf00a17202 */ /* 0x000fe60000000f00 */
[----:B------:R-:W-:Y:S05]  /*7110*/  MOV R163, R190 ;  /* 0x000000be00a37202 */ /* 0x000fea0000000f00 */
[----:B------:R-:W-:Y:S10]  /*7120*/  MUFU.EX2 R191, R20 ;  /* 0x0000001400bf7308 */ /* 0x000ff40000000800 */
[----:B------:R3:W-:Y:S10]  /*7130*/  MUFU.EX2 R190, R21 ;  /* 0x0000001500be7308 */ /* 0x0007f40000000800 */
[----:B------:R-:W4:Y:S01]  /*7140*/  MUFU.EX2 R162, R25 ;  /* 0x0000001900a27308 */ /* 0x000f220000000800 */
[C---:B-1----:R-:W-:Y:S01]  /*7150*/  HMMA.16816.F32 R4, R16.reuse, R156, R4 ;  /* 0x0000009c1004723c */ /* 0x042fe20000001804 */
[----:B---3--:R-:W-:Y:S07]  /*7160*/  LDSM.16.MT88.4 R20, [R248+0x1100] ;  /* 0x00110000f814783b */ /* 0x008fee0000004200 */
        /* <DEDUP_REMOVED lines=45> */
[----:B--2---:R-:W-:Y:S01]  /*7440*/  MOV R157, R154 ;  /* 0x0000009a009d7202 */ /* 0x004fe20000000f00 */
[----:B------:R-:W-:Y:S01]  /*7450*/  HMMA.16816.F32 R12, R16, R158, R12 ;  /* 0x0000009e100c723c */ /* 0x000fe2000000180c */
[----:B------:R1:W2:Y:S03]  /*7460*/  MUFU.EX2 R154, R27 ;  /* 0x0000001b009a7308 */ /* 0x0002a60000000800 */
[----:B----4-:R-:W-:Y:S02]  /*7470*/  MOV R156, R162 ;  /* 0x000000a2009c7202 */ /* 0x010fe40000000f00 */
[----:B------:R-:W3:Y:S01]  /*7480*/  LDL.LU R162, [R1+0x4c] ;  /* 0x00004c0001a27983 */ /* 0x000ee20000300800 */
[----:B------:R-:W-:Y:S02]  /*7490*/  F2FP.PACK_AB R16, R190, R191 ;  /* 0x000000bfbe10723e */ /* 0x000fe400000000ff */
[----:B------:R-:W-:Y:S03]  /*74a0*/  F2FP.PACK_AB R18, R156, R157 ;  /* 0x0000009d9c12723e */ /* 0x000fe600000000ff */
[----:B------:R-:W-:Y:S01]  /*74b0*/  F2FP.PACK_AB R17, R177, R178 ;  /* 0x000000b2b111723e */ /* 0x000fe200000000ff */
[----:B------:R-:W4:Y:S01]  /*74c0*/  LDL.LU R29, [R1+0x50] ;  /* 0x00005000011d7983 */ /* 0x000f220000300800 */
[----:B------:R-:W-:Y:S05]  /*74d0*/  MOV R159, R160 ;  /* 0x000000a0009f7202 */ /* 0x000fea0000000f00 */
[----:B-1----:R-:W1:Y:S01]  /*74e0*/  LDSM.16.MT88.4 R24, [R249+0x1100] ;  /* 0x00110000f918783b */ /* 0x002e620000004200 */
[----:B--2---:R-:W-:Y:S07]  /*74f0*/  F2FP.PACK_AB R19, R154, R176 ;  /* 0x000000b09a13723e */ /* 0x004fee00000000ff */
[C---:B------:R-:W-:Y:S08]  /*7500*/  HMMA.16816.F32 R4, R16.reuse, R20, R4 ;  /* 0x000000141004723c */ /* 0x040ff00000001804 */
[C---:B------:R-:W-:Y:S01]  /*7510*/  HMMA.16816.F32 R8, R16.reuse, R22, R8 ;  /* 0x000000161008723c */ /* 0x040fe20000001808 */
[----:B------:R-:W2:Y:S07]  /*7520*/  LDSM.16.MT88.4 R20, [R252+0x1100] ;  /* 0x00110000fc14783b */ /* 0x000eae0000004200 */
[C---:B-1----:R-:W-:Y:S08]  /*7530*/  HMMA.16816.F32 R36, R16.reuse, R24, R36 ;  /* 0x000000181024723c */ /* 0x042ff00000001824 */
[C---:B------:R-:W-:Y:S01]  /*7540*/  HMMA.16816.F32 R40, R16.reuse, R26, R40 ;  /* 0x0000001a1028723c */ /* 0x040fe20000001828 */
[----:B------:R-:W1:Y:S07]  /*7550*/  LDSM.16.MT88.4 R24, [R251+0x1100] ;  /* 0x00110000fb18783b */ /* 0x000e6e0000004200 */
[C---:B--2---:R-:W-:Y:S08]  /*7560*/  HMMA.16816.F32 R44, R16.reuse, R20, R44 ;  /* 0x00000014102c723c */ /* 0x044ff0000000182c */
        /* <DEDUP_REMOVED lines=25> */
[----:B------:R-:W2:Y:S03]  /*7700*/  LDSM.16.MT88.4 R20, [R248+0x7100] ;  /* 0x00710000f814783b */ /* 0x000ea60000004200 */
[----:B---3--:R-:W-:Y:S04]  /*7710*/  FFMA.FTZ R2, R2, R162, R163 ;  /* 0x000000a202027223 */ /* 0x008fe800000100a3 */
[C---:B-1----:R-:W-:Y:S04]  /*7720*/  HMMA.16816.F32 R116, R16.reuse, R24, R116 ;  /* 0x000000181074723c */ /* 0x042fe80000001874 */
[----:B------:R-:W-:Y:S02]  /*7730*/  FADD.FTZ R2, R161, R2 ;  /* 0x00000002a1027221 */ /* 0x000fe40000010000 */
[----:B------:R-:W-:Y:S01]  /*7740*/  LDSM.16.MT88.4 R160, [R248+0x1900] ;  /* 0x00190000f8a0783b */ /* 0x000fe20000004200 */
[----:B----4-:R-:W-:Y:S01]  /*7750*/  FFMA.FTZ R0, R0, R29, R185 ;  /* 0x0000001d00007223 */ /* 0x010fe200000100b9 */
[----:B------:R-:W-:Y:S01]  /*7760*/  MOV R185, R156 ;  /* 0x0000009c00b97202 */ /* 0x000fe20000000f00 */
[C---:B------:R-:W-:Y:S03]  /*7770*/  HMMA.16816.F32 R120, R16.reuse, R26, R120 ;  /* 0x0000001a1078723c */ /* 0x040fe60000001878 */
[----:B------:R-:W1:Y:S01]  /*7780*/  LDSM.16.MT88.4 R24, [R249+0x7100] ;  /* 0x00710000f918783b */ /* 0x000e620000004200 */
[----:B------:R-:W-:Y:S02]  /*7790*/  FADD.FTZ R2, R159, R2 ;  /* 0x000000029f027221 */ /* 0x000fe40000010000 */
[----:B------:R-:W-:Y:S01]  /*77a0*/  FADD.FTZ R0, R187, R0 ;  /* 0x00000000bb007221 */ /* 0x000fe20000010000 */
[----:B------:R-:W-:Y:S01]  /*77b0*/  MOV R187, R157 ;  /* 0x0000009d00bb7202 */ /* 0x000fe20000000f00 */
[----:B------:R-:W-:Y:S01]  /*77c0*/  FADD.FTZ R2, R171, R2 ;  /* 0x00000002ab027221 */ /* 0x000fe20000010000 */
[C---:B--2---:R-:W-:Y:S01]  /*77d0*/  HMMA.16816.F32 R124, R16.reuse, R20, R124 ;  /* 0x00000014107c723c */ /* 0x044fe2000000187c */
[----:B------:R-:W-:Y:S02]  /*77e0*/  LDSM.16.MT88.4 R28, [R252+0x1900] ;  /* 0x00190000fc1c783b */ /* 0x000fe40000004200 */
[----:B------:R-:W-:Y:S01]  /*77f0*/  FADD.FTZ R0, R189, R0 ;  /* 0x00000000bd007221 */ /* 0x000fe20000010000 */
[----:B------:R-:W-:Y:S02]  /*7800*/  MOV R189, R165 ;  /* 0x000000a500bd7202 */ /* 0x000fe40000000f00 */
[----:B------:R-:W-:Y:S01]  /*7810*/  F2FP.PACK_AB R165, R34, R33 ;  /* 0x0000002122a5723e */ /* 0x000fe200000000ff */
[----:B------:R2:W5:Y:S01]  /*7820*/  LDL.LU R171, [R1+0xc8] ;  /* 0x0000c80001ab7983 */ /* 0x0005620000300800 */
[C---:B------:R-:W-:Y:S04]  /*7830*/  HMMA.16816.F32 R128, R16.reuse, R22, R128 ;  /* 0x000000161080723c */ /* 0x040fe80000001880 */
[----:B------:R-:W-:Y:S01]  /*7840*/  FADD.FTZ R0, R188, R0 ;  /* 0x00000000bc007221 */ /* 0x000fe20000010000 */
[----:B------:R-:W3:Y:S01]  /*7850*/  LDSM.16.MT88.4 R20, [R252+0x7100] ;  /* 0x00710000fc14783b */ /* 0x000ee20000004200 */
[----:B------:R-:W-:Y:S02]  /*7860*/  MOV R188, R164 ;  /* 0x000000a400bc7202 */ /* 0x000fe40000000f00 */
[----:B------:R-:W-:Y:S01]  /*7870*/  F2FP.PACK_AB R164, R183, R35 ;  /* 0x00000023b7a4723e */ /* 0x000fe200000000ff */
[----:B------:R-:W-:Y:S03]  /*7880*/  FADD.FTZ R0, R182, R0 ;  /* 0x00000000b6007221 */ /* 0x000fe60000010000 */
[----:B------:R-:W-:Y:S02]  /*7890*/  FADD.FTZ R2, R188, R2 ;  /* 0x00000002bc027221 */ /* 0x000fe40000010000 */
[----:B------:R-:W-:Y:S02]  /*78a0*/  FADD.FTZ R0, R181, R0 ;  /* 0x00000000b5007221 */ /* 0x000fe40000010000 */
[----:B------:R-:W-:Y:S02]  /*78b0*/  FADD.FTZ R2, R189, R2 ;  /* 0x00000002bd027221 */ /* 0x000fe40000010000 */
[----:B------:R-:W-:Y:S04]  /*78c0*/  FADD.FTZ R0, R180, R0 ;  /* 0x00000000b4007221 */ /* 0x000fe80000010000 */
[----:B------:R-:W-:Y:S01]  /*78d0*/  FADD.FTZ R0, R179, R0 ;  /* 0x00000000b3007221 */ /* 0x000fe20000010000 */
[C---:B-1----:R-:W-:Y:S03]  /*78e0*/  HMMA.16816.F32 R132, R16.reuse, R24, R132 ;  /* 0x000000181084723c */ /* 0x042fe60000001884 */
[----:B------:R-:W-:Y:S04]  /*78f0*/  FADD.FTZ R0, R178, R0 ;  /* 0x00000000b2007221 */ /* 0x000fe80000010000 */
[----:B------:R-:W-:Y:S01]  /*7900*/  FADD.FTZ R0, R177, R0 ;  /* 0x00000000b1007221 */ /* 0x000fe20000010000 */
[C---:B------:R-:W-:Y:S01]  /*7910*/  HMMA.16816.F32 R136, R16.reuse, R26, R136 ;  /* 0x0000001a1088723c */ /* 0x040fe20000001888 */
[----:B------:R-:W1:Y:S03]  /*7920*/  LDSM.16.MT88.4 R24, [R251+0x7100] ;  /* 0x00710000fb18783b */ /* 0x000e660000004200 */
[----:B------:R-:W-:Y:S04]  /*7930*/  FADD.FTZ R0, R176, R0 ;  /* 0x00000000b0007221 */ /* 0x000fe80000010000 */
[C---:B---3--:R-:W-:Y:S08]  /*7940*/  HMMA.16816.F32 R140, R16.reuse, R20, R140 ;  /* 0x00000014108c723c */ /* 0x048ff0000000188c */
[C---:B------:R-:W-:Y:S01]  /*7950*/  HMMA.16816.F32 R144, R16.reuse, R22, R144 ;  /* 0x000000161090723c */ /* 0x040fe20000001890 */
[----:B------:R-:W3:Y:S07]  /*7960*/  LDSM.16.MT88.4 R20, [R249+0x1900] ;  /* 0x00190000f914783b */ /* 0x000eee0000004200 */
[C---:B-1----:R-:W-:Y:S07]  /*7970*/  HMMA.16816.F32 R148, R16.reuse, R24, R148 ;  /* 0x000000181094723c */ /* 0x042fee0000001894 */
[----:B------:R-:W-:Y:S01]  /*7980*/  MOV R25, R167 ;  /* 0x000000a700197202 */ /* 0x000fe20000000f00 */
[----:B------:R-:W-:Y:S01]  /*7990*/  HMMA.16816.F32 R12, R16, R26, R12 ;  /* 0x0000001a100c723c */ /* 0x000fe2000000180c */
[----:B------:R-:W-:Y:S03]  /*79a0*/  LDSM.16.MT88.4 R16, [R249+0x3900] ;  /* 0x00390000f910783b */ /* 0x000fe60000004200 */
[----:B------:R-:W-:Y:S02]  /*79b0*/  F2FP.PACK_AB R167, R153, R32 ;  /* 0x0000002099a7723e */ /* 0x000fe400000000ff */
[----:B------:R-:W-:Y:S02]  /*79c0*/  MOV R24, R166 ;  /* 0x000000a600187202 */ /* 0x000fe40000000f00 */
[----:B------:R-:W-:Y:S04]  /*79d0*/  F2FP.PACK_AB R166, R186, R184 ;  /* 0x000000b8baa6723e */ /* 0x000fe800000000ff */
[----:B------:R-:W-:Y:S03]  /*79e0*/  FADD.FTZ R2, R24, R2 ;  /* 0x0000000218027221 */ /* 0x000fe60000010000 */
[C---:B------:R-:W-:Y:S01]  /*79f0*/  HMMA.16816.F32 R156, R164.reuse, R160, R4 ;  /* 0x000000a0a49c723c */ /* 0x040fe20000001804 */
[----:B------:R-:W1:Y:S04]  /*7a00*/  LDSM.16.MT88.4 R4, [R251+0x1900] ;  /* 0x00190000fb04783b */ /* 0x000e680000004200 */
[----:B------:R-:W-:Y:S03]  /*7a10*/  FADD.FTZ R2, R25, R2 ;  /* 0x0000000219027221 */ /* 0x000fe60000010000 */
[C---:B------:R-:W-:Y:S01]  /*7a20*/  HMMA.16816.F32 R160, R164.reuse, R162, R8 ;  /* 0x000000a2a4a0723c */ /* 0x040fe20000001808 */
[----:B------:R-:W4:Y:S03]  /*7a30*/  LDSM.16.MT88.4 R8, [R248+0x3900] ;  /* 0x00390000f808783b */ /* 0x000f260000004200 */
[----:B------:R-:W-:Y:S04]  /*7a40*/  FADD.FTZ R2, R191, R2 ;  /* 0x00000002bf027221 */ /* 0x000fe80000010000 */
[C---:B---3--:R-:W-:Y:S04]  /*7a50*/  HMMA.16816.F32 R36, R164.reuse, R20, R36 ;  /* 0x00000014a424723c */ /* 0x048fe80000001824 */
[----:B------:R-:W-:Y:S04]  /*7a60*/  FADD.FTZ R2, R190, R2 ;  /* 0x00000002be027221 */ /* 0x000fe80000010000 */
[C---:B------:R-:W-:Y:S01]  /*7a70*/  HMMA.16816.F32 R40, R164.reuse, R22, R40 ;  /* 0x00000016a428723c */ /* 0x040fe20000001828 */
[----:B------:R-:W3:Y:S03]  /*7a80*/  LDSM.16.MT88.4 R20, [R252+0x3900] ;  /* 0x00390000fc14783b */ /* 0x000ee60000004200 */
[----:B------:R-:W-:Y:S04]  /*7a90*/  FADD.FTZ R2, R187, R2 ;  /* 0x00000002bb027221 */ /* 0x000fe80000010000 */
[C---:B------:R-:W-:Y:S04]  /*7aa0*/  HMMA.16816.F32 R44, R164.reuse, R28, R44 ;  /* 0x0000001ca42c723c */ /* 0x040fe8000000182c */
[----:B------:R-:W-:Y:S04]  /*7ab0*/  FADD.FTZ R2, R185, R2 ;  /* 0x00000002b9027221 */ /* 0x000fe80000010000 */
[C---:B------:R-:W-:Y:S08]  /*7ac0*/  HMMA.16816.F32 R48, R164.reuse, R30, R48 ;  /* 0x0000001ea430723c */ /* 0x040ff00000001830 */
[C---:B-1----:R-:W-:Y:S08]  /*7ad0*/  HMMA.16816.F32 R52, R164.reuse, R4, R52 ;  /* 0x00000004a434723c */ /* 0x042ff00000001834 */
[C---:B------:R-:W-:Y:S01]  /*7ae0*/  HMMA.16816.F32 R56, R164.reuse, R6, R56 ;  /* 0x00000006a438723c */ /* 0x040fe20000001838 */
[----:B------:R-:W1:Y:S07]  /*7af0*/  LDSM.16.MT88.4 R4, [R251+0x3900] ;  /* 0x00390000fb04783b */ /* 0x000e6e0000004200 */
[C---:B----4-:R-:W-:Y:S08]  /*7b00*/  HMMA.16816.F32 R60, R164.reuse, R8, R60 ;  /* 0x00000008a43c723c */ /* 0x050ff0000000183c */
[C---:B------:R-:W-:Y:S01]  /*7b10*/  HMMA.16816.F32 R64, R164.reuse, R10, R64 ;  /* 0x0000000aa440723c */ /* 0x040fe20000001840 */
[----:B------:R-:W4:Y:S07]  /*7b20*/  LDSM.16.MT88.4 R8, [R248+0x5900] ;  /* 0x00590000f808783b */ /* 0x000f2e0000004200 */
[C---:B------:R-:W-:Y:S08]  /*7b30*/  HMMA.16816.F32 R68, R164.reuse, R16, R68 ;  /* 0x00000010a444723c */ /* 0x040ff00000001844 */
[C---:B------:R-:W-:Y:S01]  /*7b40*/  HMMA.16816.F32 R72, R164.reuse, R18, R72 ;  /* 0x00000012a448723c */ /* 0x040fe20000001848 */
[----:B------:R-:W2:Y:S07]  /*7b50*/  LDSM.16.MT88.4 R16, [R249+0x5900] ;  /* 0x00590000f910783b */ /* 0x000eae0000004200 */
[C---:B---3--:R-:W-:Y:S08]  /*7b60*/  HMMA.16816.F32 R76, R164.reuse, R20, R76 ;  /* 0x00000014a44c723c */ /* 0x048ff0000000184c */
[C---:B------:R-:W-:Y:S01]  /*7b70*/  HMMA.16816.F32 R80, R164.reuse, R22, R80 ;  /* 0x00000016a450723c */ /* 0x040fe20000001850 */
[----:B------:R-:W3:Y:S07]  /*7b80*/  LDSM.16.MT88.4 R20, [R252+0x5900] ;  /* 0x00590000fc14783b */ /* 0x000eee0000004200 */
[C---:B-1----:R-:W-:Y:S08]  /*7b90*/  HMMA.16816.F32 R84, R164.reuse, R4, R84 ;  /* 0x00000004a454723c */ /* 0x042ff00000001854 */
[C---:B------:R-:W-:Y:S01]  /*7ba0*/  HMMA.16816.F32 R88, R164.reuse, R6, R88 ;  /* 0x00000006a458723c */ /* 0x040fe20000001858 */
[----:B------:R-:W1:Y:S07]  /*7bb0*/  LDSM.16.MT88.4 R4, [R251+0x5900] ;  /* 0x00590000fb04783b */ /* 0x000e6e0000004200 */
[C---:B----4-:R-:W-:Y:S08]  /*7bc0*/  HMMA.16816.F32 R92, R164.reuse, R8, R92 ;  /* 0x00000008a45c723c */ /* 0x050ff0000000185c */
[C---:B------:R-:W-:Y:S01]  /*7bd0*/  HMMA.16816.F32 R96, R164.reuse, R10, R96 ;  /* 0x0000000aa460723c */ /* 0x040fe20000001860 */
[----:B------:R-:W4:Y:S07]  /*7be0*/  LDSM.16.MT88.4 R8, [R248+0x7900] ;  /* 0x00790000f808783b */ /* 0x000f2e0000004200 */
[C---:B--2---:R-:W-:Y:S08]  /*7bf0*/  HMMA.16816.F32 R100, R164.reuse, R16, R100 ;  /* 0x00000010a464723c */ /* 0x044ff00000001864 */
        /* <DEDUP_REMOVED lines=9> */
[C---:B------:R-:W-:Y:S08]  /*7c90*/  HMMA.16816.F32 R128, R164.reuse, R10, R128 ;  /* 0x0000000aa480723c */ /* 0x040ff00000001880 */
[C---:B--2---:R-:W-:Y:S08]  /*7ca0*/  HMMA.16816.F32 R132, R164.reuse, R16, R132 ;  /* 0x00000010a484723c */ /* 0x044ff00000001884 */
[C---:B------:R-:W-:Y:S08]  /*7cb0*/  HMMA.16816.F32 R136, R164.reuse, R18, R136 ;  /* 0x00000012a488723c */ /* 0x040ff00000001888 */
[C---:B---3--:R-:W-:Y:S08]  /*7cc0*/  HMMA.16816.F32 R140, R164.reuse, R20, R140 ;  /* 0x00000014a48c723c */ /* 0x048ff0000000188c */
[C---:B------:R-:W-:Y:S08]  /*7cd0*/  HMMA.16816.F32 R144, R164.reuse, R22, R144 ;  /* 0x00000016a490723c */ /* 0x040ff00000001890 */
[C---:B-1----:R-:W-:Y:S07]  /*7ce0*/  HMMA.16816.F32 R148, R164.reuse, R4, R148 ;  /* 0x00000004a494723c */ /* 0x042fee0000001894 */
[----:B------:R-:W-:Y:S01]  /*7cf0*/  FADD.FTZ R4, R154, R0 ;  /* 0x000000009a047221 */ /* 0x000fe20000010000 */
[----:B------:R-:W-:Y:S01]  /*7d00*/  MOV R154, R3 ;  /* 0x00000003009a7202 */ /* 0x000fe20000000f00 */
[----:B------:R-:W-:Y:S01]  /*7d10*/  FADD.FTZ R0, R35, R2 ;  /* 0x0000000223007221 */ /* 0x000fe20000010000 */
[----:B------:R-:W-:Y:S03]  /*7d20*/  HMMA.16816.F32 R164, R164, R6, R12 ;  /* 0x00000006a4a4723c */ /* 0x000fe6000000180c */
[----:B------:R-:W-:Y:S02]  /*7d30*/  FADD.FTZ R0, R183, R0 ;  /* 0x00000000b7007221 */ /* 0x000fe40000010000 */
[----:B------:R-:W-:Y:S02]  /*7d40*/  FADD.FTZ R4, R33, R4 ;  /* 0x0000000421047221 */ /* 0x000fe40000010000 */
[----:B------:R-:W-:Y:S02]  /*7d50*/  FADD.FTZ R2, R184, R0 ;  /* 0x00000000b8027221 */ /* 0x000fe40000010000 */
[----:B------:R-:W-:Y:S03]  /*7d60*/  FADD.FTZ R4, R34, R4 ;  /* 0x0000000422047221 */ /* 0x000fe60000010000 */
[----:B------:R-:W-:Y:S02]  /*7d70*/  FADD.FTZ R2, R186, R2 ;  /* 0x00000002ba027221 */ /* 0x000fe40000010000 */
[----:B------:R-:W-:Y:S03]  /*7d80*/  FADD.FTZ R0, R32, R4 ;  /* 0x0000000420007221 */ /* 0x000fe60000010000 */
[----:B------:R1:W-:Y:S01]  /*7d90*/  STL [R1+0x4c], R2 ;  /* 0x00004c0201007387 */ /* 0x0003e20000100800 */
[----:B------:R-:W-:Y:S01]  /*7da0*/  FADD.FTZ R0, R153, R0 ;  /* 0x0000000099007221 */ /* 0x000fe20000010000 */
[----:B------:R-:W-:Y:S04]  /*7db0*/  MOV R153, R152 ;  /* 0x0000009800997202 */ /* 0x000fe80000000f00 */
[----:B------:R1:W-:Y:S01]  /*7dc0*/  STL [R1+0x50], R0 ;  /* 0x0000500001007387 */ /* 0x0003e20000100800 */
[----:B------:R-:W-:-:S05]  /*7dd0*/  @P0 BRA `(.L_x_3) ;  /* 0xffffca7000000947 */ /* 0x000fca000383ffff */
.L_x_2:
[----:B-1----:R-:W2:Y:S04]  /*7de0*/  LDL.LU R0, [R1+0x4c] ;  /* 0x00004c0001007983 */ /* 0x002ea80000300800 */
[----:B------:R-:W1:Y:S01]  /*7df0*/  S2R R8, SR_TID.X ;  /* 0x0000000000087919 */ /* 0x000e620000002100 */
[----:B------:R-:W-:Y:S01]  /*7e00*/  MOV R182, c[0x0][0x4e8] ;  /* 0x00013a0000b67a02 */ /* 0x000fe20000000f00 */
[----:B------:R-:W3:Y:S01]  /*7e10*/  S2UR UR7, SR_CTAID.Y ;  /* 0x00000000000779c3 */ /* 0x000ee20000002600 */
[----:B------:R-:W-:Y:S01]  /*7e20*/  ULDC.64 UR4, c[0x0][0x490] ;  /* 0x0001240000047ab9 */ /* 0x000fe20000000a00 */
[----:B------:R-:W4:Y:S04]  /*7e30*/  LDL.LU R2, [R1+0x50] ;  /* 0x0000500001027983 */ /* 0x000f280000300800 */
[----:B------:R-:W4:Y:S01]  /*7e40*/  LDL.LU R9, [R1+0xbc] ;  /* 0x0000bc0001097983 */ /* 0x000f220000300800 */
[----:B------:R-:W-:-:S03]  /*7e50*/  ISETP.NE.AND P0, PT, R182, 0x1, PT ;  /* 0x00000001b600780c */ /* 0x000fc60003f05270 */
[----:B------:R-:W4:Y:S01]  /*7e60*/  LDL.LU R183, [R1+0xc0] ;  /* 0x0000c00001b77983 */ /* 0x000f220000300800 */
[----:B-1----:R-:W-:-:S04]  /*7e70*/  SHF.R.S32.HI R5, RZ, 0x1f, R8 ;  /* 0x0000001fff057819 */ /* 0x002fc80000011408 */
[CC--:B------:R-:W-:Y:S02]  /*7e80*/  LEA.HI R181, R5.reuse, R8.reuse, RZ, 0x5 ;  /* 0x0000000805b57211 */ /* 0x0c0fe400078f28ff */
[-C--:B------:R-:W-:Y:S02]  /*7e90*/  LEA.HI R5, R5, R8.reuse, RZ, 0x2 ;  /* 0x0000000805057211 */ /* 0x080fe400078f10ff */
[----:B------:R-:W-:Y:S01]  /*7ea0*/  LOP3.LUT R4, R181, 0xffffffe0, RZ, 0xc0, !PT ;  /* 0xffffffe0b5047812 */ /* 0x000fe200078ec0ff */
[----:B---3--:R-:W-:Y:S01]  /*7eb0*/  USHF.R.S32.HI UR6, URZ, 0x1f, UR7 ;  /* 0x0000001f3f067899 */ /* 0x008fe20008011407 */
[----:B------:R-:W-:Y:S01]  /*7ec0*/  LOP3.LUT R14, R5, 0xfffffffc, RZ, 0xc0, !PT ;  /* 0xfffffffc050e7812 */ /* 0x000fe200078ec0ff */
[----:B------:R-:W-:Y:S06]  /*7ed0*/  BAR.SYNC.DEFER_BLOCKING 0x1, 0x100 ;  /* 0x0044000000007b1d */ /* 0x000fec0000010000 */
[----:B--2---:R-:W1:Y:S04]  /*7ee0*/  SHFL.BFLY PT, R11, R0, 0x2, 0x1f ;  /* 0x0c401f00000b7f89 */ /* 0x004e6800000e0000 */
[----:B----4-:R-:W2:Y:S01]  /*7ef0*/  SHFL.BFLY PT, R6, R2, 0x2, 0x1f ;  /* 0x0c401f0002067f89 */ /* 0x010ea200000e0000 */
[----:B------:R-:W-:Y:S01]  /*7f00*/  MOV R153, R9 ;  /* 0x0000000900997202 */ /* 0x000fe20000000f00 */
[----:B------:R-:W-:Y:S01]  /*7f10*/  UIMAD UR10, UR6, UR4, URZ ;  /* 0x00000004060a72a4 */ /* 0x000fe2000f8e023f */
[----:B------:R-:W-:Y:S01]  /*7f20*/  IADD3 R14, -R14, R8, RZ ;  /* 0x000000080e0e7210 */ /* 0x000fe20007ffe1ff */
[----:B-1----:R-:W-:-:S05]  /*7f30*/  FADD.FTZ R11, R11, R0 ;  /* 0x000000000b0b7221 */ /* 0x002fca0000010000 */
[----:B------:R-:W1:Y:S01]  /*7f40*/  SHFL.BFLY PT, R0, R11, 0x1, 0x1f ;  /* 0x0c201f000b007f89 */ /* 0x000e6200000e0000 */
[----:B--2---:R-:W-:-:S05]  /*7f50*/  FADD.FTZ R6, R6, R2 ;  /* 0x0000000206067221 */ /* 0x004fca0000010000 */
[----:B------:R-:W2:Y:S01]  /*7f60*/  SHFL.BFLY PT, R2, R6, 0x1, 0x1f ;  /* 0x0c201f0006027f89 */ /* 0x000ea200000e0000 */
[----:B-1----:R-:W-:Y:S01]  /*7f70*/  FADD.FTZ R11, R11, R0 ;  /* 0x000000000b0b7221 */ /* 0x002fe20000010000 */
[----:B------:R-:W-:-:S04]  /*7f80*/  MOV R0, RZ ;  /* 0x000000ff00007202 */ /* 0x000fc80000000f00 */
[----:B------:R-:W-:Y:S01]  /*7f90*/  FSETP.NE.FTZ.AND P2, PT, R11, RZ, PT ;  /* 0x000000ff0b00720b */ /* 0x000fe20003f55000 */
[----:B--2---:R-:W-:Y:S02]  /*7fa0*/  FADD.FTZ R6, R6, R2 ;  /* 0x0000000206067221 */ /* 0x004fe40000010000 */
[----:B------:R-:W-:-:S03]  /*7fb0*/  @P0 IMAD.HI.U32 R2, R9, c[0x0][0x4ec], RZ ;  /* 0x00013b0009020a27 */ /* 0x000fc600078e00ff */
[----:B------:R-:W-:Y:S02]  /*7fc0*/  FSETP.NE.FTZ.AND P1, PT, R6, RZ, PT ;  /* 0x000000ff0600720b */ /* 0x000fe40003f35000 */
[----:B------:R-:W-:Y:S02]  /*7fd0*/  @P0 SHF.R.U32.HI R153, RZ, c[0x0][0x4f0], R2 ;  /* 0x00013c00ff990a19 */ /* 0x000fe40000011602 */
[----:B------:R-:W-:-:S03]  /*7fe0*/  IADD3 R2, -R4, R8, RZ ;  /* 0x0000000804027210 */ /* 0x000fc60007ffe1ff */
[----:B------:R-:W-:Y:S01]  /*7ff0*/  @P2 MUFU.RCP R0, R11 ;  /* 0x0000000b00002308 */ /* 0x000fe20000001000 */
[----:B------:R-:W-:Y:S02]  /*8000*/  MOV R4, RZ ;  /* 0x000000ff00047202 */ /* 0x000fe40000000f00 */
[----:B------:R-:W-:Y:S01]  /*8010*/  LOP3.LUT P4, RZ, R2, 0x3, RZ, 0xc0, !PT ;  /* 0x0000000302ff7812 */ /* 0x000fe2000788c0ff */
[----:B------:R-:W-:Y:S01]  /*8020*/  UIMAD.WIDE.U32 UR12, UR7, UR4, URZ ;  /* 0x00000004070c72a5 */ /* 0x000fe2000f8e003f */
[----:B------:R-:W-:-:S03]  /*8030*/  IADD3 R7, -R153, RZ, RZ ;  /* 0x000000ff99077210 */ /* 0x000fc60007ffe1ff */
[----:B------:R-:W1:Y:S01]  /*8040*/  @P1 MUFU.RCP R4, R6 ;  /* 0x0000000600041308 */ /* 0x000e620000001000 */
[----:B------:R-:W-:Y:S01]  /*8050*/  SHF.R.S32.HI R2, RZ, 0x2, R5 ;  /* 0x00000002ff027819 */ /* 0x000fe20000011405 */
[----:B------:R-:W-:Y:S01]  /*8060*/  UIMAD UR10, UR7, UR5, UR10 ;  /* 0x00000005070a72a4 */ /* 0x000fe2000f8e020a */
[----:B------:R-:W-:Y:S02]  /*8070*/  IMAD R154, R7, c[0x0][0x4e8], R9 ;  /* 0x00013a00079a7a24 */ /* 0x000fe400078e0209 */
[----:B------:R-:W-:Y:S01]  /*8080*/  ULDC.64 UR4, c[0x0][0x3e8] ;  /* 0x0000fa0000047ab9 */ /* 0x000fe20000000a00 */
[C---:B-1----:R-:W-:Y:S02]  /*8090*/  FMUL.FTZ R23, R4.reuse, R43 ;  /* 0x0000002b04177220 */ /* 0x042fe40000410000 */
[C---:B------:R-:W-:Y:S02]  /*80a0*/  FMUL.FTZ R83, R4.reuse, R83 ;  /* 0x0000005304537220 */ /* 0x040fe40000410000 */
[----:B------:R-:W-:-:S05]  /*80b0*/  FMUL.FTZ R43, R4, R82 ;  /* 0x00000052042b7220 */ /* 0x000fca0000410000 */
[----:B------:R-:W-:Y:S02]  /*80c0*/  F2FP.PACK_AB R43, R83, R43 ;  /* 0x0000002b532b723e */ /* 0x000fe400000000ff */
[----:B------:R-:W2:Y:S01]  /*80d0*/  LDL.LU R83, [R1+0xb4] ;  /* 0x0000b40001537983 */ /* 0x000ea20000300800 */
[C---:B------:R-:W-:Y:S02]  /*80e0*/  FMUL.FTZ R13, R0.reuse, R156 ;  /* 0x0000009c000d7220 */ /* 0x040fe40000410000 */
[C---:B------:R-:W-:Y:S02]  /*80f0*/  FMUL.FTZ R180, R0.reuse, R157 ;  /* 0x0000009d00b47220 */ /* 0x040fe40000410000 */
[C---:B------:R-:W-:Y:S02]  /*8100*/  FMUL.FTZ R156, R0.reuse, R52 ;  /* 0x00000034009c7220 */ /* 0x040fe40000410000 */
[C---:B------:R-:W-:Y:S02]  /*8110*/  FMUL.FTZ R179, R0.reuse, R161 ;  /* 0x000000a100b37220 */ /* 0x040fe40000410000 */
[----:B------:R-:W-:-:S02]  /*8120*/  FMUL.FTZ R17, R0, R160 ;  /* 0x000000a000117220 */ /* 0x000fc40000410000 */
[C---:B------:R-:W-:Y:S02]  /*8130*/  FMUL.FTZ R157, R0.reuse, R48 ;  /* 0x00000030009d7220 */ /* 0x040fe40000410000 */
        /* <DEDUP_REMOVED lines=16> */
[----:B-----5:R-:W-:-:S02]  /*8240*/  FMUL.FTZ R171, R0, R65 ;  /* 0x0000004100ab7220 */ /* 0x020fc40000410000 */
        /* <DEDUP_REMOVED lines=40> */
[----:B------:R-:W-:Y:S01]  /*84d0*/  FMUL.FTZ R164, R0, R164 ;  /* 0x000000a400a47220 */ /* 0x000fe20000410000 */
[----:B------:R-:W-:Y:S01]  /*84e0*/  SHF.R.S32.HI R0, RZ, 0x1f, R5 ;  /* 0x0000001fff007819 */ /* 0x000fe20000011405 */
[C---:B------:R-:W-:Y:S01]  /*84f0*/  FMUL.FTZ R15, R4.reuse, R79 ;  /* 0x0000004f040f7220 */ /* 0x040fe20000410000 */
[----:B------:R-:W1:Y:S01]  /*8500*/  @P1 MUFU.LG2 R6, R6 ;  /* 0x0000000600061308 */ /* 0x000e620000000c00 */
[----:B------:R-:W-:Y:S01]  /*8510*/  FMUL.FTZ R45, R4, R78 ;  /* 0x0000004e042d7220 */ /* 0x000fe20000410000 */
[----:B------:R-:W-:-:S04]  /*8520*/  LEA.HI R0, R0, R2, RZ, 0x3 ;  /* 0x0000000200007211 */ /* 0x000fc800078f18ff */
[----:B------:R-:W-:Y:S02]  /*8530*/  F2FP.PACK_AB R45, R15, R45 ;  /* 0x0000002d0f2d723e */ /* 0x000fe400000000ff */
[----:B------:R-:W-:Y:S01]  /*8540*/  LOP3.LUT R0, R0, 0xfffffff8, RZ, 0xc0, !PT ;  /* 0xfffffff800007812 */ /* 0x000fe200078ec0ff */
[----:B------:R-:W3:Y:S01]  /*8550*/  S2R R15, SR_CTAID.Z ;  /* 0x00000000000f7919 */ /* 0x000ee20000002700 */
[----:B------:R-:W-:Y:S02]  /*8560*/  UIMAD.WIDE.U32 UR14, UR7, UR4, URZ ;  /* 0x00000004070e72a5 */ /* 0x000fe4000f8e003f */
[----:B------:R-:W-:Y:S02]  /*8570*/  IADD3 R10, R2, -R0, RZ ;  /* 0x80000000020a7210 */ /* 0x000fe40007ffe0ff */
[----:B------:R-:W-:Y:S02]  /*8580*/  @P2 MOV R2, 0x3f317218 ;  /* 0x3f31721800022802 */ /* 0x000fe40000000f00 */
[----:B------:R-:W-:-:S02]  /*8590*/  @P1 MOV R0, 0x3f317218 ;  /* 0x3f31721800001802 */ /* 0x000fc40000000f00 */
[----:B------:R-:W-:Y:S01]  /*85a0*/  MOV R9, UR15 ;  /* 0x0000000f00097c02 */ /* 0x000fe20008000f00 */
[----:B------:R-:W-:Y:S01]  /*85b0*/  @P2 FMUL.FTZ R9, R2, c[0x0][0x2d0] ;  /* 0x0000b40002092a20 */ /* 0x000fe20000410000 */
[----:B------:R-:W4:Y:S01]  /*85c0*/  @P2 MUFU.LG2 R11, R11 ;  /* 0x0000000b000b2308 */ /* 0x000f220000000c00 */
[----:B-1----:R-:W-:Y:S02]  /*85d0*/  @P1 FMUL.FTZ R2, R6, 0.69314718246459960938 ;  /* 0x3f31721806021820 */ /* 0x002fe40000410000 */
[----:B------:R-:W-:Y:S01]  /*85e0*/  @P1 FMUL.FTZ R0, R0, c[0x0][0x2d0] ;  /* 0x0000b40000001a20 */ /* 0x000fe20000410000 */
[----:B------:R-:W-:Y:S01]  /*85f0*/  UIMAD UR6, UR6, UR4, URZ ;  /* 0x00000004060672a4 */ /* 0x000fe2000f8e023f */
[----:B------:R-:W-:Y:S01]  /*8600*/  MOV R79, 0xff800000 ;  /* 0xff800000004f7802 */ /* 0x000fe20000000f00 */
[----:B------:R-:W-:Y:S02]  /*8610*/  FMUL.FTZ R21, R4, R39 ;  /* 0x0000002704157220 */ /* 0x000fe40000410000 */
[----:B------:R-:W-:Y:S01]  /*8620*/  @P1 FFMA.FTZ R79, R0, R3, R2 ;  /* 0x00000003004f1223 */ /* 0x000fe20000010002 */
[----:B------:R-:W-:Y:S01]  /*8630*/  SHF.R.S32.HI R0, RZ, 0x5, R181 ;  /* 0x00000005ff007819 */ /* 0x000fe200000114b5 */
[----:B------:R-:W-:-:S02]  /*8640*/  FMUL.FTZ R25, R4, R47 ;  /* 0x0000002f04197220 */ /* 0x000fc40000410000 */
[C---:B------:R-:W-:Y:S02]  /*8650*/  FMUL.FTZ R36, R4.reuse, R51 ;  /* 0x0000003304247220 */ /* 0x040fe40000410000 */
[C---:B------:R-:W-:Y:S02]  /*8660*/  FMUL.FTZ R34, R4.reuse, R55 ;  /* 0x0000003704227220 */ /* 0x040fe40000410000 */
[C---:B------:R-:W-:Y:S02]  /*8670*/  FMUL.FTZ R32, R4.reuse, R63 ;  /* 0x0000003f04207220 */ /* 0x040fe40000410000 */
[C---:B------:R-:W-:Y:S02]  /*8680*/  FMUL.FTZ R30, R4.reuse, R67 ;  /* 0x00000043041e7220 */ /* 0x040fe40000410000 */
[C---:B------:R-:W-:Y:S02]  /*8690*/  FMUL.FTZ R28, R4.reuse, R71 ;  /* 0x00000047041c7220 */ /* 0x040fe40000410000 */
[C---:B------:R-:W-:Y:S01]  /*86a0*/  FMUL.FTZ R16, R4.reuse, R75 ;  /* 0x0000004b04107220 */ /* 0x040fe20000410000 */
[----:B------:R-:W-:Y:S01]  /*86b0*/  UIMAD UR5, UR7, UR5, UR6 ;  /* 0x00000005070572a4 */ /* 0x000fe2000f8e0206 */
        /* <DEDUP_REMOVED lines=50> */
[----:B------:R-:W-:Y:S01]  /*89e0*/  FMUL.FTZ R166, R4, R166 ;  /* 0x000000a604a67220 */ /* 0x000fe20000410000 */
[----:B------:R-:W-:Y:S02]  /*89f0*/  MOV R4, UR12 ;  /* 0x0000000c00047c02 */ /* 0x000fe40008000f00 */
[----:B------:R-:W-:Y:S02]  /*8a00*/  MOV R8, UR14 ;  /* 0x0000000e00087c02 */ /* 0x000fe40008000f00 */
[----:B------:R-:W-:Y:S01]  /*8a10*/  SHF.R.S32.HI R3, RZ, 0x1f, R0 ;  /* 0x0000001fff037819 */ /* 0x000fe20000011400 */
[----:B------:R-:W-:Y:S01]  /*8a20*/  UIADD3 UR5, UR15, UR5, URZ ;  /* 0x000000050f057290 */ /* 0x000fe2000fffe03f */
[----:B------:R-:W-:Y:S01]  /*8a30*/  MOV R6, R4 ;  /* 0x0000000400067202 */ /* 0x000fe20000000f00 */
[----:B------:R-:W1:Y:S01]  /*8a40*/  S2R R82, SR_CTAID.X ;  /* 0x0000000000527919 */ /* 0x000e620000002500 */
[----:B------:R-:W-:-:S02]  /*8a50*/  MOV R4, R8 ;  /* 0x0000000800047202 */ /* 0x000fc40000000f00 */
[----:B------:R-:W-:Y:S02]  /*8a60*/  LEA.HI R3, R3, R0, RZ, 0x3 ;  /* 0x0000000003037211 */ /* 0x000fe400078f18ff */
[----:B---3--:R-:W-:Y:S02]  /*8a70*/  SHF.R.S32.HI R8, RZ, 0x1f, R15 ;  /* 0x0000001fff087819 */ /* 0x008fe4000001140f */
[----:B------:R-:W-:Y:S01]  /*8a80*/  LEA.HI R2, R14, R14, RZ, 0x1 ;  /* 0x0000000e0e027211 */ /* 0x000fe200078f08ff */
[----:B----4-:R-:W-:Y:S01]  /*8a90*/  @P2 FMUL.FTZ R11, R11, 0.69314718246459960938 ;  /* 0x3f3172180b0b2820 */ /* 0x010fe20000410000 */
[----:B------:R-:W-:Y:S02]  /*8aa0*/  MOV R5, UR13 ;  /* 0x0000000d00057c02 */ /* 0x000fe40008000f00 */
[----:B------:R-:W-:Y:S02]  /*8ab0*/  MOV R5, UR5 ;  /* 0x0000000500057c02 */ /* 0x000fe40008000f00 */
[----:B------:R-:W-:Y:S01]  /*8ac0*/  F2FP.PACK_AB R44, R81, R44 ;  /* 0x0000002c512c723e */ /* 0x000fe200000000ff */
[----:B------:R-:W-:Y:S01]  /*8ad0*/  IMAD R81, R8, c[0x0][0x3f0], RZ ;  /* 0x0000fc0008517a24 */ /* 0x000fe200078e02ff */
[----:B------:R-:W-:-:S02]  /*8ae0*/  LOP3.LUT R3, R3, 0xffffff8, RZ, 0xc0, !PT ;  /* 0x0ffffff803037812 */ /* 0x000fc400078ec0ff */
[----:B------:R-:W-:Y:S01]  /*8af0*/  LOP3.LUT R2, R2, 0x1ffffffe, RZ, 0xc0, !PT ;  /* 0x1ffffffe02027812 */ /* 0x000fe200078ec0ff */
[----:B------:R-:W-:Y:S01]  /*8b00*/  UIADD3 UR10, UR13, UR10, URZ ;  /* 0x0000000a0d0a7290 */ /* 0x000fe2000fffe03f */
[----:B------:R-:W-:Y:S01]  /*8b10*/  MOV R80, 0xff800000 ;  /* 0xff80000000507802 */ /* 0x000fe20000000f00 */
[----:B------:R-:W-:Y:S01]  /*8b20*/  @P2 FFMA.FTZ R80, R9, R152, R11 ;  /* 0x0000009809502223 */ /* 0x000fe2000001000b */
[----:B------:R-:W-:Y:S02]  /*8b30*/  F2FP.PACK_AB R47, R16, R47 ;  /* 0x0000002f102f723e */ /* 0x000fe400000000ff */
[C---:B------:R-:W-:Y:S02]  /*8b40*/  IADD3 R9, R0.reuse, -R3, RZ ;  /* 0x8000000300097210 */ /* 0x040fe40007ffe0ff */
[----:B------:R-:W-:Y:S01]  /*8b50*/  LEA R16, R0, R14, 0x9 ;  /* 0x0000000e00107211 */ /* 0x000fe200078e48ff */
[C---:B------:R-:W-:Y:S01]  /*8b60*/  IMAD R0, R15.reuse, c[0x0][0x3f4], R81 ;  /* 0x0000fd000f007a24 */ /* 0x040fe200078e0251 */
[----:B------:R-:W-:Y:S01]  /*8b70*/  IADD3 R11, R14, -R2, RZ ;  /* 0x800000020e0b7210 */ /* 0x000fe20007ffe0ff */
[----:B------:R-:W-:Y:S01]  /*8b80*/  IMAD.WIDE.U32 R2, R15, c[0x0][0x3f0], R4 ;  /* 0x0000fc000f027a25 */ /* 0x000fe200078e0004 */
[----:B------:R-:W-:-:S03]  /*8b90*/  SHF.L.U32 R4, R10, 0x6, RZ ;  /* 0x000000060a047819 */ /* 0x000fc600000006ff */
[----:B------:R-:W-:Y:S01]  /*8ba0*/  IMAD R78, R8, c[0x0][0x498], RZ ;  /* 0x00012600084e7a24 */ /* 0x000fe200078e02ff */
[----:B------:R-:W-:Y:S02]  /*8bb0*/  SHF.R.S32.HI R8, RZ, 0x2, R183 ;  /* 0x00000002ff087819 */ /* 0x000fe400000114b7 */
[----:B------:R-:W-:Y:S02]  /*8bc0*/  MOV R7, UR10 ;  /* 0x0000000a00077c02 */ /* 0x000fe40008000f00 */
[----:B------:R-:W-:Y:S02]  /*8bd0*/  LOP3.LUT R5, R10, 0x1, RZ, 0xc0, !PT ;  /* 0x000000010a057812 */ /* 0x000fe400078ec0ff */
[----:B------:R-:W-:Y:S02]  /*8be0*/  IADD3 R3, R3, R0, RZ ;  /* 0x0000000003037210 */ /* 0x000fe40007ffe0ff */
[----:B------:R-:W-:Y:S01]  /*8bf0*/  LEA R0, R9, R8, 0x4 ;  /* 0x0000000809007211 */ /* 0x000fe200078e20ff */
[C---:B------:R-:W-:Y:S01]  /*8c00*/  IMAD R78, R15.reuse, c[0x0][0x49c], R78 ;  /* 0x000127000f4e7a24 */ /* 0x040fe200078e024e */
[----:B------:R-:W-:Y:S01]  /*8c10*/  LOP3.LUT R4, R4, 0x1c0, RZ, 0xc0, !PT ;  /* 0x000001c004047812 */ /* 0x000fe200078ec0ff */
[----:B------:R-:W-:Y:S01]  /*8c20*/  IMAD.WIDE.U32 R14, R15, c[0x0][0x498], R6 ;  /* 0x000126000f0e7a25 */ /* 0x000fe200078e0006 */
[----:B------:R-:W-:-:S02]  /*8c30*/  R2P PR, R10, 0x6 ;  /* 0x000000060a007804 */ /* 0x000fc40000000000 */
[----:B------:R-:W-:Y:S02]  /*8c40*/  ISETP.NE.U32.AND P3, PT, R5, 0x1, PT ;  /* 0x000000010500780c */ /* 0x000fe40003f65070 */
[----:B------:R-:W-:Y:S02]  /*8c50*/  SHF.R.S32.HI R6, RZ, 0x1f, R153 ;  /* 0x0000001fff067819 */ /* 0x000fe40000011499 */
[----:B------:R-:W-:Y:S02]  /*8c60*/  LEA R5, R11, R0, 0x3 ;  /* 0x000000000b057211 */ /* 0x000fe400078e18ff */
[----:B------:R-:W-:Y:S01]  /*8c70*/  LEA.HI R4, R4, R4, RZ, 0x1d ;  /* 0x0000000404047211 */ /* 0x000fe200078fe8ff */
[----:B------:R-:W-:Y:S01]  /*8c80*/  IMAD R81, R182, c[0x0][0x388], RZ ;  /* 0x0000e200b6517a24 */ /* 0x000fe200078e02ff */
[C---:B-1----:R-:W-:Y:S02]  /*8c90*/  LEA R0, R82.reuse, R0, 0x7 ;  /* 0x0000000052007211 */ /* 0x042fe400078e38ff */
[----:B------:R-:W-:Y:S01]  /*8ca0*/  LEA R10, R82, R5, 0x7 ;  /* 0x00000005520a7211 */ /* 0x000fe200078e38ff */
[----:B------:R-:W-:Y:S01]  /*8cb0*/  IMAD R5, R6, c[0x0][0x3e0], RZ ;  /* 0x0000f80006057a24 */ /* 0x000fe200078e02ff */
[----:B------:R-:W-:-:S02]  /*8cc0*/  LEA R4, R16, R4, 0x1 ;  /* 0x0000000410047211 */ /* 0x000fc400078e08ff */
[C---:B------:R-:W-:Y:S01]  /*8cd0*/  ISETP.GE.OR P5, PT, R0.reuse, R81, P4 ;  /* 0x000000510000720c */ /* 0x040fe200027a6670 */
[C---:B------:R-:W-:Y:S01]  /*8ce0*/  IMAD R6, R153.reuse, c[0x0][0x3e4], R5 ;  /* 0x0000f90099067a24 */ /* 0x040fe200078e0205 */
[----:B------:R-:W-:Y:S02]  /*8cf0*/  IADD3 R7, R0, 0x8, RZ ;  /* 0x0000000800077810 */ /* 0x000fe40007ffe0ff */
[----:B------:R-:W-:Y:S01]  /*8d00*/  SHF.L.U32 R0, R4, 0x1, RZ ;  /* 0x0000000104007819 */ /* 0x000fe200000006ff */
[----:B------:R-:W-:Y:S01]  /*8d10*/  IMAD.WIDE.U32 R4, R153, c[0x0][0x3e0], R2 ;  /* 0x0000f80099047a25 */ /* 0x000fe200078e0002 */
[----:B------:R-:W-:-:S03]  /*8d20*/  F2FP.PACK_AB R13, R180, R13 ;  /* 0x0000000db40d723e */ /* 0x000fc600000000ff */
[----:B------:R-:W-:Y:S01]  /*8d30*/  @P0 IMAD.HI.U32 R8, R10, c[0x0][0x4ec], RZ ;  /* 0x00013b000a080a27 */ /* 0x000fe200078e00ff */
[----:B------:R-:W-:Y:S02]  /*8d40*/  F2FP.PACK_AB R12, R159, R12 ;  /* 0x0000000c9f0c723e */ /* 0x000fe400000000ff */
[----:B------:R-:W-:Y:S02]  /*8d50*/  IADD3 R5, R5, R6, RZ ;  /* 0x0000000605057210 */ /* 0x000fe40007ffe0ff */
[----:B------:R-:W-:Y:S02]  /*8d60*/  ISETP.GE.OR P4, PT, R7, R81, P4 ;  /* 0x000000510700720c */ /* 0x000fe40002786670 */
[----:B------:R-:W-:Y:S02]  /*8d70*/  MOV R3, R10 ;  /* 0x0000000a00037202 */ /* 0x000fe40000000f00 */
[----:B------:R-:W-:Y:S02]  /*8d80*/  SHF.R.S32.HI R7, RZ, 0x1f, R154 ;  /* 0x0000001fff077819 */ /* 0x000fe4000001149a */
[----:B------:R-:W-:Y:S01]  /*8d90*/  @P0 SHF.R.U32.HI R3, RZ, c[0x0][0x4f0], R8 ;  /* 0x00013c00ff030a19 */ /* 0x000fe20000011608 */
[----:B------:R-:W-:Y:S04]  /*8da0*/  STS [R0+0x80], R13 ;  /* 0x0000800d00007388 */ /* 0x000fe80000000800 */
[----:B------:R1:W-:Y:S01]  /*8db0*/  STS [R0+0x480], R12 ;  /* 0x0004800c00007388 */ /* 0x0003e20000000800 */
[----:B------:R-:W-:Y:S01]  /*8dc0*/  IMAD R6, R7, c[0x0][0x3d8], RZ ;  /* 0x0000f60007067a24 */ /* 0x000fe200078e02ff */
[----:B------:R-:W-:-:S02]  /*8dd0*/  IADD3 R9, R0, 0x80, RZ ;  /* 0x0000008000097810 */ /* 0x000fc40007ffe0ff */
[----:B------:R-:W-:Y:S01]  /*8de0*/  MOV R7, 0x20 ;  /* 0x0000002000077802 */ /* 0x000fe20000000f00 */
[----:B------:R-:W-:Y:S01]  /*8df0*/  IMAD R16, R154, c[0x0][0x3dc], R6 ;  /* 0x0000f7009a107a24 */ /* 0x000fe200078e0206 */
[----:B------:R-:W-:Y:S02]  /*8e00*/  SHF.R.S32.HI R6, RZ, 0x1f, R3 ;  /* 0x0000001fff067819 */ /* 0x000fe40000011403 */
[----:B------:R-:W-:Y:S02]  /*8e10*/  IADD3 R8, P0, R3, R14, RZ ;  /* 0x0000000e03087210 */ /* 0x000fe40007f1e0ff */
[----:B------:R-:W-:Y:S02]  /*8e20*/  IADD3 R2, R0, 0x70, RZ ;  /* 0x0000007000027810 */ /* 0x000fe40007ffe0ff */
[----:B------:R-:W-:Y:S02]  /*8e30*/  @P3 IADD3 R2, R9, 0x10, RZ ;  /* 0x0000001009023810 */ /* 0x000fe40007ffe0ff */
[----:B------:R-:W-:Y:S01]  /*8e40*/  IADD3.X R9, R6, R15, R78, P0, !PT ;  /* 0x0000000f06097210 */ /* 0x000fe200007fe44e */
[----:B-1----:R-:W-:Y:S01]  /*8e50*/  IMAD.WIDE.U32 R12, R154, c[0x0][0x3d8], R4 ;  /* 0x0000f6009a0c7a25 */ /* 0x002fe200078e0004 */
[----:B------:R-:W-:Y:S01]  /*8e60*/  IADD3 R4, -R3, RZ, RZ ;  /* 0x000000ff03047210 */ /* 0x000fe20007ffe1ff */
[----:B------:R1:W5:Y:S04]  /*8e70*/  LDL R78, [R1+0xac] ;  /* 0x0000ac00014e7983 */ /* 0x0003680000100800 */
[----:B------:R-:W-:Y:S01]  /*8e80*/  IMAD R4, R4, c[0x0][0x4e8], R10 ;  /* 0x00013a0004047a24 */ /* 0x000fe200078e020a */
[----:B------:R-:W-:-:S02]  /*8e90*/  SEL R5, R7, 0xffffffe0, !P1 ;  /* 0xffffffe007057807 */ /* 0x000fc40004800000 */
[----:B------:R-:W-:Y:S02]  /*8ea0*/  MOV R6, 0x40 ;  /* 0x0000004000067802 */ /* 0x000fe40000000f00 */
[----:B------:R-:W-:Y:S02]  /*8eb0*/  SHF.R.S32.HI R7, RZ, 0x1f, R4 ;  /* 0x0000001fff077819 */ /* 0x000fe40000011404 */
[----:B------:R-:W-:Y:S02]  /*8ec0*/  SEL R6, R6, 0xffffffc0, !P2 ;  /* 0xffffffc006067807 */ /* 0x000fe40005000000 */
[----:B------:R-:W-:Y:S01]  /*8ed0*/  F2FP.PACK_AB R17, R179, R17 ;  /* 0x00000011b311723e */ /* 0x000fe200000000ff */
[----:B------:R-:W-:Y:S01]  /*8ee0*/  IMAD R7, R7, c[0x0][0x488], RZ ;  /* 0x0001220007077a24 */ /* 0x000fe200078e02ff */
[----:B------:R-:W-:Y:S02]  /*8ef0*/  F2FP.PACK_AB R18, R163, R18 ;  /* 0x00000012a312723e */ /* 0x000fe400000000ff */
[----:B------:R-:W-:-:S02]  /*8f00*/  F2FP.PACK_AB R19, R178, R19 ;  /* 0x00000013b213723e */ /* 0x000fc400000000ff */
[----:B------:R-:W-:Y:S02]  /*8f10*/  F2FP.PACK_AB R22, R21, R22 ;  /* 0x000000161516723e */ /* 0x000fe400000000ff */
[----:B------:R-:W-:Y:S01]  /*8f20*/  IADD3 R3, R0, R5, RZ ;  /* 0x0000000500037210 */ /* 0x000fe20007ffe0ff */
[C---:B------:R-:W-:Y:S01]  /*8f30*/  IMAD R10, R4.reuse, c[0x0][0x48c], R7 ;  /* 0x00012300040a7a24 */ /* 0x040fe200078e0207 */
[----:B------:R-:W-:Y:S02]  /*8f40*/  F2FP.PACK_AB R21, R177, R161 ;  /* 0x000000a1b115723e */ /* 0x000fe400000000ff */
[----:B------:R-:W-:Y:S02]  /*8f50*/  F2FP.PACK_AB R20, R23, R20 ;  /* 0x000000141714723e */ /* 0x000fe400000000ff */
[----:B------:R-:W-:Y:S01]  /*8f60*/  IADD3 R14, R5, R2, RZ ;  /* 0x00000002050e7210 */ /* 0x000fe20007ffe0ff */
[----:B------:R-:W-:Y:S01]  /*8f70*/  IMAD.WIDE.U32 R8, R4, c[0x0][0x488], R8 ;  /* 0x0001220004087a25 */ /* 0x000fe200078e0008 */
[----:B------:R-:W-:-:S02]  /*8f80*/  F2FP.PACK_AB R23, R176, R160 ;  /* 0x000000a0b017723e */ /* 0x000fc400000000ff */
[----:B------:R-:W-:Y:S02]  /*8f90*/  F2FP.PACK_AB R24, R25, R24 ;  /* 0x000000181918723e */ /* 0x000fe400000000ff */
[----:B------:R-:W-:Y:S01]  /*8fa0*/  IADD3 R5, R0, R6, RZ ;  /* 0x0000000600057210 */ /* 0x000fe20007ffe0ff */
[----:B------:R-:W-:Y:S01]  /*8fb0*/  STS [R2], R17 ;  /* 0x0000001102007388 */ /* 0x000fe20000000800 */
[----:B------:R-:W-:Y:S02]  /*8fc0*/  F2FP.PACK_AB R25, R175, R157 ;  /* 0x0000009daf19723e */ /* 0x000fe400000000ff */
[----:B------:R-:W-:Y:S01]  /*8fd0*/  F2FP.PACK_AB R26, R36, R26 ;  /* 0x0000001a241a723e */ /* 0x000fe200000000ff */
[----:B------:R-:W-:Y:S01]  /*8fe0*/  STS [R2+0x400], R18 ;  /* 0x0004001202007388 */ /* 0x000fe20000000800 */
[----:B------:R-:W-:Y:S02]  /*8ff0*/  IADD3 R7, R6, R2, RZ ;  /* 0x0000000206077210 */ /* 0x000fe40007ffe0ff */
[----:B------:R-:W-:Y:S01]  /*9000*/  F2FP.PACK_AB R58, R174, R156 ;  /* 0x0000009cae3a723e */ /* 0x000fe200000000ff */
[----:B------:R-:W-:Y:S01]  /*9010*/  STS [R3+0x80], R19 ;  /* 0x0000801303007388 */ /* 0x000fe20000000800 */
[----:B------:R-:W-:-:S02]  /*9020*/  F2FP.PACK_AB R57, R34, R57 ;  /* 0x000000392239723e */ /* 0x000fc400000000ff */
[----:B------:R-:W-:Y:S01]  /*9030*/  IADD3 R4, R6, R3, RZ ;  /* 0x0000000306047210 */ /* 0x000fe20007ffe0ff */
[----:B------:R-:W-:Y:S01]  /*9040*/  STS [R3+0x480], R22 ;  /* 0x0004801603007388 */ /* 0x000fe20000000800 */
[----:B------:R-:W-:Y:S02]  /*9050*/  F2FP.PACK_AB R56, R173, R56 ;  /* 0x00000038ad38723e */ /* 0x000fe400000000ff */
[----:B------:R-:W-:Y:S01]  /*9060*/  F2FP.PACK_AB R55, R59, R55 ;  /* 0x000000373b37723e */ /* 0x000fe200000000ff */
[----:B------:R-:W-:Y:S01]  /*9070*/  STS [R14], R21 ;  /* 0x000000150e007388 */ /* 0x000fe20000000800 */
[----:B------:R-:W-:Y:S02]  /*9080*/  IADD3 R6, R14, R6, RZ ;  /* 0x000000060e067210 */ /* 0x000fe40007ffe0ff */
[----:B------:R-:W-:Y:S01]  /*9090*/  F2FP.PACK_AB R54, R172, R155 ;  /* 0x0000009bac36723e */ /* 0x000fe200000000ff */
[----:B------:R-:W-:Y:S01]  /*90a0*/  STS [R14+0x400], R20 ;  /* 0x000400140e007388 */ /* 0x000fe20000000800 */
[----:B------:R-:W-:-:S02]  /*90b0*/  F2FP.PACK_AB R53, R32, R53 ;  /* 0x000000352035723e */ /* 0x000fc400000000ff */
[----:B------:R-:W-:Y:S01]  /*90c0*/  F2FP.PACK_AB R52, R171, R52 ;  /* 0x00000034ab34723e */ /* 0x000fe200000000ff */
[----:B------:R-:W-:Y:S01]  /*90d0*/  STS [R5+0x80], R23 ;  /* 0x0000801705007388 */ /* 0x000fe20000000800 */
[----:B------:R-:W-:Y:S02]  /*90e0*/  F2FP.PACK_AB R51, R30, R51 ;  /* 0x000000331e33723e */ /* 0x000fe400000000ff */
[----:B------:R-:W-:Y:S01]  /*90f0*/  F2FP.PACK_AB R50, R170, R64 ;  /* 0x00000040aa32723e */ /* 0x000fe200000000ff */
[----:B------:R-:W-:Y:S01]  /*9100*/  STS [R5+0x480], R24 ;  /* 0x0004801805007388 */ /* 0x000fe20000000800 */
[----:B------:R-:W-:Y:S02]  /*9110*/  F2FP.PACK_AB R49, R28, R49 ;  /* 0x000000311c31723e */ /* 0x000fe400000000ff */
[----:B------:R-:W-:Y:S01]  /*9120*/  F2FP.PACK_AB R48, R169, R48 ;  /* 0x00000030a930723e */ /* 0x000fe200000000ff */
[----:B------:R-:W-:Y:S01]  /*9130*/  STS [R7], R25 ;  /* 0x0000001907007388 */ /* 0x000fe20000000800 */
[----:B------:R-:W-:-:S03]  /*9140*/  F2FP.PACK_AB R46, R168, R60 ;  /* 0x0000003ca82e723e */ /* 0x000fc600000000ff */
[----:B------:R-:W-:Y:S01]  /*9150*/  STS [R7+0x400], R26 ;  /* 0x0004001a07007388 */ /* 0x000fe20000000800 */
[----:B------:R-:W-:-:S03]  /*9160*/  F2FP.PACK_AB R42, R85, R84 ;  /* 0x00000054552a723e */ /* 0x000fc600000000ff */
[----:B------:R-:W-:Y:S01]  /*9170*/  STS [R4+0x80], R58 ;  /* 0x0000803a04007388 */ /* 0x000fe20000000800 */
[----:B------:R-:W-:-:S03]  /*9180*/  F2FP.PACK_AB R41, R87, R41 ;  /* 0x000000295729723e */ /* 0x000fc600000000ff */
[----:B------:R-:W-:Y:S01]  /*9190*/  STS [R4+0x480], R57 ;  /* 0x0004803904007388 */ /* 0x000fe20000000800 */
[----:B------:R-:W-:-:S03]  /*91a0*/  F2FP.PACK_AB R40, R89, R40 ;  /* 0x000000285928723e */ /* 0x000fc600000000ff */
        /* <DEDUP_REMOVED lines=24> */
[----:B------:R-:W3:Y:S01]  /*9330*/  LDL R84, [R1+0xb8] ;  /* 0x0000b80001547983 */ /* 0x000ee20000100800 */
[----:B------:R-:W-:-:S03]  /*9340*/  F2FP.PACK_AB R27, R115, R27 ;  /* 0x0000001b731b723e */ /* 0x000fc600000000ff */
[----:B------:R-:W-:Y:S04]  /*9350*/  STS [R7+0x4000], R44 ;  /* 0x0040002c07007388 */ /* 0x000fe80000000800 */
        /* <DEDUP_REMOVED lines=36> */
[----:B------:R4:W-:Y:S04]  /*95a0*/  STS [R4+0x8480], R77 ;  /* 0x0084804d04007388 */ /* 0x0009e80000000800 */
[----:B------:R1:W-:Y:S04]  /*95b0*/  STS [R6+0x8000], R76 ;  /* 0x0080004c06007388 */ /* 0x0003e80000000800 */
[----:B------:R-:W-:Y:S04]  /*95c0*/  STS [R6+0x8400], R75 ;  /* 0x0084004b06007388 */ /* 0x000fe80000000800 */
        /* <DEDUP_REMOVED lines=13> */
[----:B------:R2:W-:Y:S04]  /*96a0*/  STS [R4+0xc480], R61 ;  /* 0x00c4803d04007388 */ /* 0x0005e80000000800 */
[----:B----4-:R4:W5:Y:S04]  /*96b0*/  LDL R77, [R1+0xb0] ;  /* 0x0000b000014d7983 */ /* 0x0109680000100800 */
[----:B-1----:R4:W5:Y:S01]  /*96c0*/  LDL R76, [R1+0xa8] ;  /* 0x0000a800014c7983 */ /* 0x0029620000100800 */
[----:B--2---:R-:W-:-:S03]  /*96d0*/  SHF.L.U32 R4, R83, 0x1, RZ ;  /* 0x0000000153047819 */ /* 0x004fc600000006ff */
[----:B------:R4:W5:Y:S01]  /*96e0*/  LDL.64 R82, [R1+0xa0] ;  /* 0x0000a00001527983 */ /* 0x0009620000100a00 */
[C---:B------:R-:W-:Y:S02]  /*96f0*/  LEA R15, P0, R8.reuse, c[0x0][0x450], 0x2 ;  /* 0x00011400080f7a11 */ /* 0x040fe400078010ff */
[----:B------:R-:W-:Y:S02]  /*9700*/  IADD3 R9, R9, R10, RZ ;  /* 0x0000000a09097210 */ /* 0x000fe40007ffe0ff */
[----:B------:R-:W-:Y:S02]  /*9710*/  F2FP.PACK_AB R60, R165, R164 ;  /* 0x000000a4a53c723e */ /* 0x000fe400000000ff */
[----:B------:R-:W-:Y:S02]  /*9720*/  F2FP.PACK_AB R166, R167, R166 ;  /* 0x000000a6a7a6723e */ /* 0x000fe400000000ff */
[----:B------:R-:W-:Y:S01]  /*9730*/  LEA.HI.X R9, R8, c[0x0][0x454], R9, 0x2, P0 ;  /* 0x0001150008097a11 */ /* 0x000fe200000f1409 */
[----:B------:R-:W-:Y:S04]  /*9740*/  STS [R6+0xc000], R60 ;  /* 0x00c0003c06007388 */ /* 0x000fe80000000800 */
[----:B------:R-:W-:Y:S04]  /*9750*/  STS [R6+0xc400], R166 ;  /* 0x00c400a606007388 */ /* 0x000fe80000000800 */
[----:B------:R-:W-:Y:S04]  /*9760*/  SHFL.IDX PT, R10, R15, RZ, 0x1c1f ;  /* 0x001c1fff0f0a7589 */ /* 0x000fe800000e0000 */
[----:B------:R-:W1:Y:S04]  /*9770*/  SHFL.IDX PT, R11, R9, RZ, 0x1c1f ;  /* 0x001c1fff090b7589 */ /* 0x000e6800000e0000 */
[----:B------:R-:W-:Y:S06]  /*9780*/  BAR.SYNC.DEFER_BLOCKING 0x1, 0x100 ;  /* 0x0044000000007b1d */ /* 0x000fec0000010000 */
[----:B------:R-:W-:Y:S04]  /*9790*/  SHFL.IDX PT, R8, R15, 0x1, 0x1c1f ;  /* 0x003c1f000f087f89 */ /* 0x000fe800000e0000 */
[----:B------:R-:W2:Y:S04]  /*97a0*/  SHFL.IDX PT, R9, R9, 0x1, 0x1c1f ;  /* 0x003c1f0009097f89 */ /* 0x000ea800000e0000 */
[----:B-1----:R1:W-:Y:S04]  /*97b0*/  @!P5 ST.E [R10.64], R80 ;  /* 0x000000500a00d985 */ /* 0x0023e8000c101908 */
[----:B--2---:R4:W-:Y:S04]  /*97c0*/  @!P4 ST.E [R8.64], R79 ;  /* 0x0000004f0800c985 */ /* 0x0049e8000c101908 */
[----:B------:R4:W2:Y:S04]  /*97d0*/  LDS.128 R40, [R4+0x1080] ;  /* 0x0010800004287984 */ /* 0x0008a80000000c00 */
[----:B------:R4:W1:Y:S04]  /*97e0*/  LDS.128 R56, [R4+0x2080] ;  /* 0x0020800004387984 */ /* 0x0008680000000c00 */
[----:B------:R4:W2:Y:S04]  /*97f0*/  LDS.128 R68, [R4+0x3080] ;  /* 0x0030800004447984 */ /* 0x0008a80000000c00 */
        /* <DEDUP_REMOVED lines=8> */
[----:B------:R4:W2:Y:S01]  /*9880*/  LDS.128 R72, [R4+0xf080] ;  /* 0x00f0800004487984 */ /* 0x0008a20000000c00 */
[----:B------:R-:W-:-:S02]  /*9890*/  IADD3 R0, R13, R16, RZ ;  /* 0x000000100d007210 */ /* 0x000fc40007ffe0ff */
[----:B-1----:R-:W-:-:S04]  /*98a0*/  LEA R11, P0, R12, c[0x0][0x380], 0x1 ;  /* 0x0000e0000c0b7a11 */ /* 0x002fc800078008ff */
[----:B------:R-:W-:Y:S01]  /*98b0*/  LEA.HI.X R10, R12, c[0x0][0x384], R0, 0x1, P0 ;  /* 0x0000e1000c0a7a11 */ /* 0x000fe200000f0c00 */
[----:B------:R4:W1:Y:S01]  /*98c0*/  SHFL.IDX PT, R2, R11, RZ, 0x181f ;  /* 0x00181fff0b027589 */ /* 0x00086200000e0000 */
[----:B------:R-:W-:Y:S01]  /*98d0*/  BSSY B0, `(.L_x_4) ;  /* 0x000001d000007945 */ /* 0x000fe20003800000 */
[----:B---3--:R-:W-:Y:S02]  /*98e0*/  ISETP.GE.AND P0, PT, R84, R81, PT ;  /* 0x000000515400720c */ /* 0x008fe40003f06270 */
[----:B------:R4:W3:Y:S11]  /*98f0*/  SHFL.IDX PT, R3, R10, RZ, 0x181f ;  /* 0x00181fff0a037589 */ /* 0x0008f600000e0000 */
[----:B------:R-:W-:Y:S05]  /*9900*/  @P0 BRA `(.L_x_5) ;  /* 0x0000019000000947 */ /* 0x000fea0003800000 */
[----:B-1----:R-:W1:Y:S01]  /*9910*/  LDS.128 R24, [R4+0x80] ;  /* 0x0000800004187984 */ /* 0x002e620000000c00 */
[----:B-----5:R-:W-:-:S02]  /*9920*/  ISETP.GE.AND P2, PT, R78, c[0x0][0x3c8], PT ;  /* 0x0000f2004e007a0c */ /* 0x020fc40003f46270 */
[----:B------:R-:W-:Y:S01]  /*9930*/  ISETP.GE.AND P1, PT, R77, c[0x0][0x3c8], PT ;  /* 0x0000f2004d007a0c */ /* 0x000fe20003f26270 */
[----:B------:R-:W4:Y:S01]  /*9940*/  LDS.128 R20, [R4+0x4080] ;  /* 0x0040800004147984 */ /* 0x000f220000000c00 */
[----:B------:R-:W-:Y:S02]  /*9950*/  ISETP.GE.AND P0, PT, R76, c[0x0][0x3c8], PT ;  /* 0x0000f2004c007a0c */ /* 0x000fe40003f06270 */
[----:B------:R-:W-:Y:S01]  /*9960*/  ISETP.GE.AND P3, PT, R82, c[0x0][0x3c8], PT ;  /* 0x0000f20052007a0c */ /* 0x000fe20003f66270 */
[----:B------:R-:W3:Y:S04]  /*9970*/  LDS.128 R16, [R4+0x8080] ;  /* 0x0080800004107984 */ /* 0x000ee80000000c00 */
[----:B------:R2:W3:Y:S04]  /*9980*/  LDS.128 R12, [R4+0xc080] ;  /* 0x00c08000040c7984 */ /* 0x0004e80000000c00 */
[----:B------:R-:W-:-:S02]  /*9990*/  @!P1 SHF.R.S32.HI R0, RZ, 0x1f, R77 ;  /* 0x0000001fff009819 */ /* 0x000fc4000001144d */
[----:B------:R-:W-:Y:S02]  /*99a0*/  @!P0 SHF.R.S32.HI R5, RZ, 0x1f, R76 ;  /* 0x0000001fff058819 */ /* 0x000fe4000001144c */
[----:B---34-:R-:W-:Y:S01]  /*99b0*/  @!P3 IMAD.WIDE R8, R82, 0x2, R2 ;  /* 0x000000025208b825 */ /* 0x018fe200078e0202 */
[----:B--2---:R-:W-:-:S04]  /*99c0*/  @!P2 SHF.R.S32.HI R4, RZ, 0x1f, R78 ;  /* 0x0000001fff04a819 */ /* 0x004fc8000001144e */
[----:B------:R-:W-:Y:S01]  /*99d0*/  @!P2 LEA.HI R6, R4, R78, RZ, 0x3 ;  /* 0x0000004e0406a211 */ /* 0x000fe200078f18ff */
[----:B-1----:R1:W-:Y:S01]  /*99e0*/  @!P3 ST.E.128 [R8.64], R24 ;  /* 0x000000180800b985 */ /* 0x0023e2000c101d08 */
[----:B------:R-:W-:Y:S02]  /*99f0*/  @!P1 LEA.HI R4, R0, R77, RZ, 0x3 ;  /* 0x0000004d00049211 */ /* 0x000fe400078f18ff */
[----:B------:R-:W-:Y:S02]  /*9a00*/  @!P0 LEA.HI R0, R5, R76, RZ, 0x3 ;  /* 0x0000004c05008211 */ /* 0x000fe400078f18ff */
[----:B------:R-:W-:Y:S02]  /*9a10*/  @!P2 LOP3.LUT R6, R6, 0xfffffff8, RZ, 0xc0, !PT ;  /* 0xfffffff80606a812 */ /* 0x000fe400078ec0ff */
[----:B------:R-:W-:Y:S02]  /*9a20*/  @!P1 LOP3.LUT R4, R4, 0xfffffff8, RZ, 0xc0, !PT ;  /* 0xfffffff804049812 */ /* 0x000fe400078ec0ff */
[----:B------:R-:W-:Y:S01]  /*9a30*/  @!P0 LOP3.LUT R0, R0, 0xfffffff8, RZ, 0xc0, !PT ;  /* 0xfffffff800008812 */ /* 0x000fe200078ec0ff */
[----:B------:R-:W-:-:S04]  /*9a40*/  @!P2 IMAD.WIDE R6, R6, 0x2, R2 ;  /* 0x000000020606a825 */ /* 0x000fc800078e0202 */
[--C-:B------:R-:W-:Y:S01]  /*9a50*/  @!P1 IMAD.WIDE R4, R4, 0x2, R2.reuse ;  /* 0x0000000204049825 */ /* 0x100fe200078e0202 */
[----:B------:R1:W-:Y:S03]  /*9a60*/  @!P2 ST.E.128 [R6.64], R20 ;  /* 0x000000140600a985 */ /* 0x0003e6000c101d08 */
[----:B------:R-:W-:Y:S01]  /*9a70*/  @!P0 IMAD.WIDE R2, R0, 0x2, R2 ;  /* 0x0000000200028825 */ /* 0x000fe200078e0202 */
[----:B------:R1:W-:Y:S04]  /*9a80*/  @!P1 ST.E.128 [R4.64], R16 ;  /* 0x0000001004009985 */ /* 0x0003e8000c101d08 */
[----:B------:R1:W-:Y:S02]  /*9a90*/  @!P0 ST.E.128 [R2.64], R12 ;  /* 0x0000000c02008985 */ /* 0x0003e4000c101d08 */
.L_x_5:
[----:B-1----:R-:W-:Y:S05]  /*9aa0*/  BSYNC B0 ;  /* 0x0000000000007941 */ /* 0x002fea0003800000 */
.L_x_4:
[----:B------:R-:W-:Y:S01]  /*9ab0*/  IADD3 R0, R84, 0x20, RZ ;  /* 0x0000002054007810 */ /* 0x000fe20007ffe0ff */
[----:B---3--:R1:W3:Y:S01]  /*9ac0*/  SHFL.IDX PT, R3, R10, 0x1, 0x181f ;  /* 0x00381f000a037f89 */ /* 0x0082e200000e0000 */
[----:B------:R-:W-:Y:S02]  /*9ad0*/  BSSY B0, `(.L_x_6) ;  /* 0x0000019000007945 */ /* 0x000fe40003800000 */
[----:B------:R-:W-:Y:S01]  /*9ae0*/  ISETP.GE.AND P0, PT, R0, R81, PT ;  /* 0x000000510000720c */ /* 0x000fe20003f06270 */
[----:B------:R1:W4:-:S12]  /*9af0*/  SHFL.IDX PT, R2, R11, 0x1, 0x181f ;  /* 0x00381f000b027f89 */ /* 0x00031800000e0000 */
[----:B------:R-:W-:Y:S05]  /*9b00*/  @P0 BRA `(.L_x_7) ;  /* 0x0000015000000947 */ /* 0x000fea0003800000 */
[----:B-----5:R-:W-:Y:S02]  /*9b10*/  ISETP.GE.AND P2, PT, R78, c[0x0][0x3c8], PT ;  /* 0x0000f2004e007a0c */ /* 0x020fe40003f46270 */
[----:B------:R-:W-:Y:S02]  /*9b20*/  ISETP.GE.AND P1, PT, R77, c[0x0][0x3c8], PT ;  /* 0x0000f2004d007a0c */ /* 0x000fe40003f26270 */
[----:B------:R-:W-:Y:S02]  /*9b30*/  ISETP.GE.AND P0, PT, R76, c[0x0][0x3c8], PT ;  /* 0x0000f2004c007a0c */ /* 0x000fe40003f06270 */
[----:B------:R-:W-:-:S07]  /*9b40*/  ISETP.GE.AND P3, PT, R82, c[0x0][0x3c8], PT ;  /* 0x0000f20052007a0c */ /* 0x000fce0003f66270 */
[----:B----4-:R-:W-:Y:S02]  /*9b50*/  @!P2 SHF.R.S32.HI R4, RZ, 0x1f, R78 ;  /* 0x0000001fff04a819 */ /* 0x010fe4000001144e */
[----:B------:R-:W-:Y:S02]  /*9b60*/  @!P1 SHF.R.S32.HI R0, RZ, 0x1f, R77 ;  /* 0x0000001fff009819 */ /* 0x000fe4000001144d */
[----:B------:R-:W-:Y:S02]  /*9b70*/  @!P0 SHF.R.S32.HI R5, RZ, 0x1f, R76 ;  /* 0x0000001fff058819 */ /* 0x000fe4000001144c */
[----:B------:R-:W-:Y:S01]  /*9b80*/  @!P2 LEA.HI R6, R4, R78, RZ, 0x3 ;  /* 0x0000004e0406a211 */ /* 0x000fe200078f18ff */
[----:B---3--:R-:W-:Y:S01]  /*9b90*/  @!P3 IMAD.WIDE R8, R82, 0x2, R2 ;  /* 0x000000025208b825 */ /* 0x008fe200078e0202 */
[----:B------:R-:W-:Y:S02]  /*9ba0*/  @!P1 LEA.HI R4, R0, R77, RZ, 0x3 ;  /* 0x0000004d00049211 */ /* 0x000fe400078f18ff */
[----:B------:R-:W-:-:S02]  /*9bb0*/  @!P0 LEA.HI R0, R5, R76, RZ, 0x3 ;  /* 0x0000004c05008211 */ /* 0x000fc400078f18ff */
[----:B------:R-:W-:Y:S01]  /*9bc0*/  @!P2 LOP3.LUT R6, R6, 0xfffffff8, RZ, 0xc0, !PT ;  /* 0xfffffff80606a812 */ /* 0x000fe200078ec0ff */
[----:B--2---:R2:W-:Y:S01]  /*9bd0*/  @!P3 ST.E.128 [R8.64], R40 ;  /* 0x000000280800b985 */ /* 0x0045e2000c101d08 */
        /* <DEDUP_REMOVED lines=8> */
.L_x_7:
[----:B------:R-:W-:Y:S05]  /*9c60*/  BSYNC B0 ;  /* 0x0000000000007941 */ /* 0x000fea0003800000 */
.L_x_6:
[----:B------:R-:W-:Y:S01]  /*9c70*/  IADD3 R0, R84, 0x40, RZ ;  /* 0x0000004054007810 */ /* 0x000fe20007ffe0ff */
[----:B--23--:R2:W3:Y:S01]  /*9c80*/  SHFL.IDX PT, R3, R10, 0x2, 0x181f ;  /* 0x00581f000a037f89 */ /* 0x00c4e200000e0000 */
[----:B------:R-:W-:Y:S02]  /*9c90*/  BSSY B0, `(.L_x_8) ;  /* 0x0000019000007945 */ /* 0x000fe40003800000 */
[----:B------:R-:W-:Y:S01]  /*9ca0*/  ISETP.GE.AND P0, PT, R0, R81, PT ;  /* 0x000000510000720c */ /* 0x000fe20003f06270 */
[----:B----4-:R2:W4:-:S12]  /*9cb0*/  SHFL.IDX PT, R2, R11, 0x2, 0x181f ;  /* 0x00581f000b027f89 */ /* 0x01051800000e0000 */
[----:B------:R-:W-:Y:S05]  /*9cc0*/  @P0 BRA `(.L_x_9) ;  /* 0x0000015000000947 */ /* 0x000fea0003800000 */
[----:B-----5:R-:W-:Y:S02]  /*9cd0*/  ISETP.GE.AND P2, PT, R78, c[0x0][0x3c8], PT ;  /* 0x0000f2004e007a0c */ /* 0x020fe40003f46270 */
[----:B------:R-:W-:Y:S02]  /*9ce0*/  ISETP.GE.AND P1, PT, R77, c[0x0][0x3c8], PT ;  /* 0x0000f2004d007a0c */ /* 0x000fe40003f26270 */
[----:B------:R-:W-:Y:S02]  /*9cf0*/  ISETP.GE.AND P0, PT, R76, c[0x0][0x3c8], PT ;  /* 0x0000f2004c007a0c */ /* 0x000fe40003f06270 */
[----:B------:R-:W-:-:S07]  /*9d00*/  ISETP.GE.AND P3, PT, R82, c[0x0][0x3c8], PT ;  /* 0x0000f20052007a0c */ /* 0x000fce0003f66270 */
[----:B------:R-:W-:Y:S02]  /*9d10*/  @!P2 SHF.R.S32.HI R4, RZ, 0x1f, R78 ;  /* 0x0000001fff04a819 */ /* 0x000fe4000001144e */
[----:B------:R-:W-:Y:S02]  /*9d20*/  @!P1 SHF.R.S32.HI R0, RZ, 0x1f, R77 ;  /* 0x0000001fff009819 */ /* 0x000fe4000001144d */
[----:B------:R-:W-:Y:S02]  /*9d30*/  @!P0 SHF.R.S32.HI R5, RZ, 0x1f, R76 ;  /* 0x0000001fff058819 */ /* 0x000fe4000001144c */
[----:B------:R-:W-:Y:S01]  /*9d40*/  @!P2 LEA.HI R6, R4, R78, RZ, 0x3 ;  /* 0x0000004e0406a211 */ /* 0x000fe200078f18ff */
[----:B---34-:R-:W-:Y:S01]  /*9d50*/  @!P3 IMAD.WIDE R8, R82, 0x2, R2 ;  /* 0x000000025208b825 */ /* 0x018fe200078e0202 */
[----:B------:R-:W-:Y:S02]  /*9d60*/  @!P1 LEA.HI R4, R0, R77, RZ, 0x3 ;  /* 0x0000004d00049211 */ /* 0x000fe400078f18ff */
[----:B------:R-:W-:-:S02]  /*9d70*/  @!P0 LEA.HI R0, R5, R76, RZ, 0x3 ;  /* 0x0000004c05008211 */ /* 0x000fc400078f18ff */
[----:B------:R-:W-:Y:S01]  /*9d80*/  @!P2 LOP3.LUT R6, R6, 0xfffffff8, RZ, 0xc0, !PT ;  /* 0xfffffff80606a812 */ /* 0x000fe200078ec0ff */
[----:B------:R3:W-:Y:S01]  /*9d90*/  @!P3 ST.E.128 [R8.64], R56 ;  /* 0x000000380800b985 */ /* 0x0007e2000c101d08 */
        /* <DEDUP_REMOVED lines=8> */
.L_x_9:
[----:B------:R-:W-:Y:S05]  /*9e20*/  BSYNC B0 ;  /* 0x0000000000007941 */ /* 0x000fea0003800000 */
.L_x_8:
[----:B------:R-:W-:Y:S01]  /*9e30*/  IADD3 R0, R84, 0x60, RZ ;  /* 0x0000006054007810 */ /* 0x000fe20007ffe0ff */
[----:B---3--:R3:W1:Y:S03]  /*9e40*/  SHFL.IDX PT, R3, R10, 0x3, 0x181f ;  /* 0x00781f000a037f89 */ /* 0x00866600000e0000 */
[----:B------:R-:W-:Y:S01]  /*9e50*/  ISETP.GE.AND P0, PT, R0, R81, PT ;  /* 0x000000510000720c */ /* 0x000fe20003f06270 */
[----:B----4-:R3:W4:-:S12]  /*9e60*/  SHFL.IDX PT, R2, R11, 0x3, 0x181f ;  /* 0x00781f000b027f89 */ /* 0x01071800000e0000 */
[----:B------:R-:W-:Y:S05]  /*9e70*/  @P0 EXIT ;  /* 0x000000000000094d */ /* 0x000fea0003800000 */
[----:B-----5:R-:W-:Y:S02]  /*9e80*/  ISETP.GE.AND P1, PT, R78, c[0x0][0x3c8], PT ;  /* 0x0000f2004e007a0c */ /* 0x020fe40003f26270 */
[----:B------:R-:W-:Y:S02]  /*9e90*/  ISETP.GE.AND P0, PT, R77, c[0x0][0x3c8], PT ;  /* 0x0000f2004d007a0c */ /* 0x000fe40003f06270 */
[----:B------:R-:W-:-:S09]  /*9ea0*/  ISETP.GE.AND P2, PT, R82, c[0x0][0x3c8], PT ;  /* 0x0000f20052007a0c */ /* 0x000fd20003f46270 */
[----:B------:R-:W-:Y:S02]  /*9eb0*/  @!P1 SHF.R.S32.HI R4, RZ, 0x1f, R78 ;  /* 0x0000001fff049819 */ /* 0x000fe4000001144e */
[----:B------:R-:W-:Y:S02]  /*9ec0*/  @!P0 SHF.R.S32.HI R0, RZ, 0x1f, R77 ;  /* 0x0000001fff008819 */ /* 0x000fe4000001144d */
[----:B------:R-:W-:Y:S01]  /*9ed0*/  @!P1 LEA.HI R4, R4, R78, RZ, 0x3 ;  /* 0x0000004e04049211 */ /* 0x000fe200078f18ff */
[--C-:B-1--4-:R-:W-:Y:S01]  /*9ee0*/  @!P2 IMAD.WIDE R8, R82, 0x2, R2.reuse ;  /* 0x000000025208a825 */ /* 0x112fe200078e0202 */
[----:B------:R-:W-:Y:S02]  /*9ef0*/  @!P0 LEA.HI R0, R0, R77, RZ, 0x3 ;  /* 0x0000004d00008211 */ /* 0x000fe400078f18ff */
[----:B------:R-:W-:Y:S02]  /*9f00*/  @!P1 LOP3.LUT R4, R4, 0xfffffff8, RZ, 0xc0, !PT ;  /* 0xfffffff804049812 */ /* 0x000fe400078ec0ff */
[----:B------:R-:W-:Y:S01]  /*9f10*/  @!P0 LOP3.LUT R0, R0, 0xfffffff8, RZ, 0xc0, !PT ;  /* 0xfffffff800008812 */ /* 0x000fe200078ec0ff */
[----:B------:R1:W-:Y:S02]  /*9f20*/  @!P2 ST.E.128 [R8.64], R68 ;  /* 0x000000440800a985 */ /* 0x0003e4000c101d08 */
[----:B------:R-:W-:-:S04]  /*9f30*/  @!P1 IMAD.WIDE R6, R4, 0x2, R2 ;  /* 0x0000000204069825 */ /* 0x000fc800078e0202 */
[----:B------:R-:W-:Y:S01]  /*9f40*/  @!P0 IMAD.WIDE R4, R0, 0x2, R2 ;  /* 0x0000000200048825 */ /* 0x000fe200078e0202 */
[----:B------:R1:W-:Y:S04]  /*9f50*/  @!P1 ST.E.128 [R6.64], R64 ;  /* 0x0000004006009985 */ /* 0x0003e8000c101d08 */
[----:B------:R1:W-:Y:S01]  /*9f60*/  @!P0 ST.E.128 [R4.64], R60 ;  /* 0x0000003c04008985 */ /* 0x0003e2000c101d08 */
[----:B------:R-:W-:-:S13]  /*9f70*/  ISETP.GE.AND P0, PT, R76, c[0x0][0x3c8], PT ;  /* 0x0000f2004c007a0c */ /* 0x000fda0003f06270 */
[----:B------:R-:W-:Y:S05]  /*9f80*/  @P0 EXIT ;  /* 0x000000000000094d */ /* 0x000fea0003800000 */
[----:B------:R-:W-:-:S04]  /*9f90*/  SHF.R.S32.HI R0, RZ, 0x1f, R76 ;  /* 0x0000001fff007819 */ /* 0x000fc8000001144c */
[----:B------:R-:W-:-:S04]  /*9fa0*/  LEA.HI R0, R0, R76, RZ, 0x3 ;  /* 0x0000004c00007211 */ /* 0x000fc800078f18ff */
[----:B------:R-:W-:-:S05]  /*9fb0*/  LOP3.LUT R0, R0, 0xfffffff8, RZ, 0xc0, !PT ;  /* 0xfffffff800007812 */ /* 0x000fca00078ec0ff */
[----:B------:R-:W-:-:S05]  /*9fc0*/  IMAD.WIDE R2, R0, 0x2, R2 ;  /* 0x0000000200027825 */ /* 0x000fca00078e0202 */
[----:B------:R-:W-:Y:S01]  /*9fd0*/  ST.E.128 [R2.64], R72 ;  /* 0x0000004802007985 */ /* 0x000fe2000c101d08 */
[----:B------:R-:W-:Y:S05]  /*9fe0*/  EXIT ;  /* 0x000000000000794d */ /* 0x000fea0003800000 */
.L_x_10:
[----:B------:R-:W-:-:S00]  /*9ff0*/  BRA `(.L_x_10) ;  /* 0xfffffff000007947 */ /* 0x000fc0000383ffff */
[----:B------:R-:W-:-:S00]  /*a000*/  NOP ;  /* 0x0000000000007918 */ /* 0x000fc00000000000 */
[----:B------:R-:W-:-:S00]  /*a010*/  NOP ;  /* 0x0000000000007918 */ /* 0x000fc00000000000 */
[----:B------:R-:W-:-:S00]  /*a020*/  NOP ;  /* 0x0000000000007918 */ /* 0x000fc00000000000 */
[----:B------:R-:W-:-:S00]  /*a030*/  NOP ;  /* 0x0000000000007918 */ /* 0x000fc00000000000 */
[----:B------:R-:W-:-:S00]  /*a040*/  NOP ;  /* 0x0000000000007918 */ /* 0x000fc00000000000 */
[----:B------:R-:W-:-:S00]  /*a050*/  NOP ;  /* 0x0000000000007918 */ /* 0x000fc00000000000 */
[----:B------:R-:W-:-:S00]  /*a060*/  NOP ;  /* 0x0000000000007918 */ /* 0x000fc00000000000 */
[----:B------:R-:W-:-:S00]  /*a070*/  NOP ;  /* 0x0000000000007918 */ /* 0x000fc00000000000 */
.L_x_1461:


//--------------------- .text._ZN7cutlass13device_kernelIN5flash19enable_sm80_to_sm89INS1_16FlashAttnFwdSm80INS1_25CollectiveMainloopFwdSm80ILi8ELi1ELb1EN4cute5tupleIJNS5_1CILi128EEENS7_ILi64EEENS7_ILi256EEEEEELi256ENS_6half_tEfNS_4arch4Sm80ELb0ELb0ELb0ELb1ELb0ELb0ELb1ELb0EEENS1_21CollectiveEpilogueFwdINS6_IJS8_SA_S9_EEENS6_IJNS7_ILi1EEESI_SI_EEESC_SE_Li256ELb1ELb1ELb0ELb0EEENS1_19SingleTileSchedulerILb1ELb0ELb1ELi128EEEEEEEEEvNT_6ParamsE --------------------------
	.section	.text._ZN7cutlass13device_kernelIN5flash19enable_sm80_to_sm89INS1_16FlashAttnFwdSm80INS1_25CollectiveMainloopFwdSm80ILi8ELi1ELb1EN4cute5tupleIJNS5_1CILi128EEENS7_ILi64EEENS7_ILi256EEEEEELi256ENS_6half_tEfNS_4arch4Sm80ELb0ELb0ELb0ELb1ELb0ELb0ELb1ELb0EEENS1_21CollectiveEpilogueFwdINS6_IJS8_SA_S9_EEENS6_IJNS7_ILi1EEESI_SI_EEESC_SE_Li256ELb1ELb1ELb0ELb0EEENS1_19SingleTileSchedulerILb1ELb0ELb1ELi128EEEEEEEEEvNT_6ParamsE,"ax",@progbits
	.sectioninfo	@"SHI_REGISTERS=255"
	.align	128
.text._ZN7cutlass13device_kernelIN5flash19enable_sm80_to_sm89INS1_16FlashAttnFwdSm80INS1_25CollectiveMainloopFwdSm80ILi8ELi1ELb1EN4cute5tupleIJNS5_1CILi128EEENS7_ILi64EEENS7_ILi256EEEEEELi256ENS_6half_tEfNS_4arch4Sm80ELb0ELb0ELb0ELb1ELb0ELb0ELb1ELb0EEENS1_21CollectiveEpilogueFwdINS6_IJS8_SA_S9_EEENS6_IJNS7_ILi1EEESI_SI_EEESC_SE_Li256ELb1ELb1ELb0ELb0EEENS1_19SingleTileSchedulerILb1ELb0ELb1ELi128EEEEEEEEEvNT_6ParamsE:
        .type           _ZN7cutlass13device_kernelIN5flash19enable_sm80_to_sm89INS1_16FlashAttnFwdSm80INS1_25CollectiveMainloopFwdSm80ILi8ELi1ELb1EN4cute5tupleIJNS5_1CILi128EEENS7_ILi64EEENS7_ILi256EEEEEELi256ENS_6half_tEfNS_4arch4Sm80ELb0ELb0ELb0ELb1ELb0ELb0ELb1ELb0EEENS1_21CollectiveEpilogueFwdINS6_IJS8_SA_S9_EEENS6_IJNS7_ILi1EEESI_SI_EEESC_SE_Li256ELb1ELb1ELb0ELb0EEENS1_19SingleTileSchedulerILb1ELb0ELb1ELi128EEEEEEEEEvNT_6ParamsE,@function
        .size           _ZN7cutlass13device_kernelIN5flash19enable_sm80_to_sm89INS1_16FlashAttnFwdSm80INS1_25CollectiveMainloopFwdSm80ILi8ELi1ELb1EN4cute5tupleIJNS5_1CILi128EEENS7_ILi64EEENS7_ILi256EEEEEELi256ENS_6half_tEfNS_4arch4Sm80ELb0ELb0ELb0ELb1ELb0ELb0ELb1ELb0EEENS1_21CollectiveEpilogueFwdINS6_IJS8_SA_S9_EEENS6_IJNS7_ILi1EEESI_SI_EEESC_SE_Li256ELb1ELb1ELb0ELb0EEENS1_19SingleTileSchedulerILb1ELb0ELb1ELi128EEEEEEEEEvNT_6ParamsE,(.L_x_1462 - _ZN7cutlass13device_kernelIN5flash19enable_sm80_to_sm89INS1_16FlashAttnFwdSm80INS1_25CollectiveMainloopFwdSm80ILi8ELi1ELb1EN4cute5tupleIJNS5_1CILi128EEENS7_ILi64EEENS7_ILi256EEEEEELi256ENS_6half_tEfNS_4arch4Sm80ELb0ELb0ELb0ELb1ELb0ELb0ELb1ELb0EEENS1_21CollectiveEpilogueFwdINS6_IJS8_SA_S9_EEENS6_IJNS7_ILi1EEESI_SI_EEESC_SE_Li256ELb1ELb1ELb0ELb0EEENS1_19SingleTileSchedulerILb1ELb0ELb1ELi128EEEEEEEEEvNT_6ParamsE)
        .other          _ZN7cutlass13device_kernelIN5flash19enable_sm80_to_sm89INS1_16FlashAttnFwdSm80INS1_25CollectiveMainloopFwdSm80ILi8ELi1ELb1EN4cute5tupleIJNS5_1CILi128EEENS7_ILi64EEENS7_ILi256EEEEEELi256ENS_6half_tEfNS_4arch4Sm80ELb0ELb0ELb0ELb1ELb0ELb0ELb1ELb0EEENS1_21CollectiveEpilogueFwdINS6_IJS8_SA_S9_EEENS6_IJNS7_ILi1EEESI_SI_EEESC_SE_Li256ELb1ELb1ELb0ELb0EEENS1_19SingleTileSchedulerILb1ELb0ELb1ELi128EEEEEEEEEvNT_6ParamsE,@"STO_CUDA_ENTRY STV_DEFAULT"
_ZN7cutlass13device_kernelIN5flash19enable_sm80_to_sm89INS1_16FlashAttnFwdSm80INS1_25CollectiveMainloopFwdSm80ILi8ELi1ELb1EN4cute5tupleIJNS5_1CILi128EEENS7_ILi64EEENS7_ILi256EEEEEELi256ENS_6half_tEfNS_4arch4Sm80ELb0ELb0ELb0ELb1ELb0ELb0ELb1ELb0EEENS1_21CollectiveEpilogueFwdINS6_IJS8_SA_S9_EEENS6_IJNS7_ILi1EEESI_SI_EEESC_SE_Li256ELb1ELb1ELb0ELb0EEENS1_19SingleTileSchedulerILb1ELb0ELb1ELi128EEEEEEEEEvNT_6ParamsE:
[----:B------:R-:W-:Y:S02]  /*0000*/  MOV R1, c[0x0][0x28] ;  /* 0x00000a0000017a02 */ /* 0x000fe40000000f00 */
[----:B------:R-:W1:Y:S01]  /*0010*/  S2R R85, SR_TID.X ;  /* 0x0000000000557919 */ /* 0x000e620000002100 */
[----:B------:R-:W-:Y:S01]  /*0020*/  IMAD.MOV.U32 R26, RZ, RZ, 0x4 ;  /* 0x00000004ff1a7424 */ /* 0x000fe200078e00ff */
[----:B------:R-:W-:Y:S01]  /*0030*/  ULDC.64 UR4, c[0x0][0x118] ;  /* 0x0000460000047ab9 */ /* 0x000fe20000000a00 */
[----:B------:R-:W-:Y:S01]  /*0040*/  IADD3 R1, R1, -0xc8, RZ ;  /* 0xffffff3801017810 */ /* 0x000fe20007ffe0ff */
[----:B------:R-:W2:Y:S04]  /*0050*/  S2R R5, SR_CTAID.Z ;  /* 0x0000000000057919 */ /* 0x000ea80000002700 */
[----:B------:R-:W3:Y:S01]  /*0060*/  S2R R48, SR_CTAID.X ;  /* 0x0000000000307919 */ /* 0x000ee20000002500 */
[----:B-1----:R-:W-:Y:S01]  /*0070*/  SHF.R.U32.HI R0, RZ, 0x5, R85 ;  /* 0x00000005ff007819 */ /* 0x002fe20000011655 */
[----:B--2---:R-:W-:-:S05]  /*0080*/  IMAD.WIDE R2, R5, R26, c[0x0][0x568] ;  /* 0x00015a0005027625 */ /* 0x004fca00078e021a */
[----:B------:R-:W1:Y:S02]  /*0090*/  SHFL.IDX PT, R0, R0, RZ, 0x1f ;  /* 0x00001fff00007589 */ /* 0x000e6400000e0000 */
[----:B-1----:R-:W-:-:S13]  /*00a0*/  ISETP.NE.AND P0, PT, R0, RZ, PT ;  /* 0x000000ff0000720c */ /* 0x002fda0003f05270 */
[----:B------:R-:W-:Y:S05]  /*00b0*/  @!P0 BRA `(.L_x_11) ;  /* 0x0000014000008947 */ /* 0x000fea0003800000 */
[----:B---3--:R-:W-:-:S04]  /*00c0*/  ISETP.NE.U32.AND P0, PT, RZ, c[0x0][0x568], PT ;  /* 0x00015a00ff007a0c */ /* 0x008fc80003f05070 */
[----:B------:R-:W-:-:S13]  /*00d0*/  ISETP.NE.AND.EX P0, PT, RZ, c[0x0][0x56c], PT, P0 ;  /* 0x00015b00ff007a0c */ /* 0x000fda0003f05300 */
[----:B------:R-:W-:Y:S05]  /*00e0*/  @!P0 BRA `(.L_x_12) ;  /* 0x0000002000008947 */ /* 0x000fea0003800000 */
[----:B------:R1:W5:Y:S01]  /*00f0*/  LDG.E R0, [R2.64] ;  /* 0x0000000402007981 */ /* 0x000362000c1e1900 */
[----:B------:R-:W-:Y:S05]  /*0100*/  BRA `(.L_x_13) ;  /* 0x0000009000007947 */ /* 0x000fea0003800000 */
.L_x_12:
[----:B------:R-:W-:-:S04]  /*0110*/  ISETP.NE.U32.AND P0, PT, RZ, c[0x0][0x560], PT ;  /* 0x00015800ff007a0c */ /* 0x000fc80003f05070 */
[----:B------:R-:W-:-:S13]  /*0120*/  ISETP.NE.AND.EX P0, PT, RZ, c[0x0][0x564], PT, P0 ;  /* 0x00015900ff007a0c */ /* 0x000fda0003f05300 */
[----:B------:R-:W-:Y:S05]  /*0130*/  @!P0 BRA `(.L_x_14) ;  /* 0x0000005000008947 */ /* 0x000fea0003800000 */
[----:B------:R-:W-:-:S05]  /*0140*/  IMAD.WIDE R2, R5, R26, c[0x0][0x560] ;  /* 0x0001580005027625 */ /* 0x000fca00078e021a */
[----:B------:R-:W2:Y:S04]  /*0150*/  LDG.E R4, [R2.64] ;  /* 0x0000000402047981 */ /* 0x000ea8000c1e1900 */
[----:B------:R-:W2:Y:S02]  /*0160*/  LDG.E R0, [R2.64+0x4] ;  /* 0x0000040402007981 */ /* 0x000ea4000c1e1900 */
[----:B--2---:R-:W-:Y:S01]  /*0170*/  IADD3 R0, -R4, R0, RZ ;  /* 0x0000000004007210 */ /* 0x004fe20007ffe1ff */
[----:B------:R-:W-:Y:S05]  /*0180*/  BRA `(.L_x_13) ;  /* 0x0000001000007947 */ /* 0x000fea0003800000 */
.L_x_14:
[----:B------:R-:W-:-:S05]  /*0190*/  MOV R0, c[0x0][0x54c] ;  /* 0x0001530000007a02 */ /* 0x000fca0000000f00 */
.L_x_13:
[----:B-----5:R-:W-:Y:S01]  /*01a0*/  IMAD R0, R0, c[0x0][0x548], RZ ;  /* 0x0001520000007a24 */ /* 0x020fe200078e02ff */
[----:B-1----:R-:W-:-:S04]  /*01b0*/  SHF.L.U32 R2, R48, 0x7, RZ ;  /* 0x0000000730027819 */ /* 0x002fc800000006ff */
[----:B------:R-:W-:-:S04]  /*01c0*/  ISETP.GE.AND P0, PT, R2, R0, PT ;  /* 0x000000000200720c */ /* 0x000fc80003f06270 */
[----:B------:R-:W-:-:S05]  /*01d0*/  SEL R0, R5, 0xffffffff, !P0 ;  /* 0xffffffff05007807 */ /* 0x000fca0004000000 */
[----:B------:R1:W-:Y:S01]  /*01e0*/  STL [R1+0xa0], R0 ;  /* 0x0000a00001007387 */ /* 0x0003e20000100800 */
[----:B------:R-:W-:Y:S05]  /*01f0*/  BRA `(.L_x_15) ;  /* 0x0000013000007947 */ /* 0x000fea0003800000 */
.L_x_11:
[----:B---3--:R-:W-:-:S04]  /*0200*/  ISETP.NE.U32.AND P0, PT, RZ, c[0x0][0x568], PT ;  /* 0x00015a00ff007a0c */ /* 0x008fc80003f05070 */
[----:B------:R-:W-:-:S13]  /*0210*/  ISETP.NE.AND.EX P0, PT, RZ, c[0x0][0x56c], PT, P0 ;  /* 0x00015b00ff007a0c */ /* 0x000fda0003f05300 */
[----:B------:R-:W-:Y:S05]  /*0220*/  @!P0 BRA `(.L_x_16) ;  /* 0x0000002000008947 */ /* 0x000fea0003800000 */
[----:B------:R1:W5:Y:S01]  /*0230*/  LDG.E R0, [R2.64] ;  /* 0x0000000402007981 */ /* 0x000362000c1e1900 */
[----:B------:R-:W-:Y:S05]  /*0240*/  BRA `(.L_x_17) ;  /* 0x0000009000007947 */ /* 0x000fea0003800000 */
.L_x_16:
        /* <DEDUP_REMOVED lines=8> */
.L_x_18:
[----:B------:R-:W-:-:S05]  /*02d0*/  MOV R0, c[0x0][0x54c] ;  /* 0x0001530000007a02 */ /* 0x000fca0000000f00 */
.L_x_17:
[----:B-----5:R-:W-:Y:S01]  /*02e0*/  IMAD R0, R0, c[0x0][0x548], RZ ;  /* 0x0001520000007a24 */ /* 0x020fe200078e02ff */
[----:B-1----:R-:W-:-:S04]  /*02f0*/  SHF.L.U32 R2, R48, 0x7, RZ ;  /* 0x0000000730027819 */ /* 0x002fc800000006ff */
[----:B------:R-:W-:-:S04]  /*0300*/  ISETP.GE.AND P0, PT, R2, R0, PT ;  /* 0x000000000200720c */ /* 0x000fc80003f06270 */
[----:B------:R-:W-:-:S05]  /*0310*/  SEL R0, R5, 0xffffffff, !P0 ;  /* 0xffffffff05007807 */ /* 0x000fca0004000000 */
[----:B------:R1:W-:Y:S04]  /*0320*/  STL [R1+0xa0], R0 ;  /* 0x0000a00001007387 */ /* 0x0003e80000100800 */
.L_x_15:
[----:B------:R-:W2:Y:S02]  /*0330*/  LDL R49, [R1+0xa0] ;  /* 0x0000a00001317983 */ /* 0x000ea40000100800 */
[----:B--2---:R-:W-:-:S13]  /*0340*/  ISETP.GE.AND P0, PT, R49, RZ, PT ;  /* 0x000000ff3100720c */ /* 0x004fda0003f06270 */
[----:B------:R-:W-:Y:S05]  /*0350*/  @!P0 EXIT ;  /* 0x000000000000894d */ /* 0x000fea0003800000 */
[----:B------:R-:W-:Y:S01]  /*0360*/  ISETP.NE.U32.AND P2, PT, RZ, c[0x0][0x370], PT ;  /* 0x0000dc00ff007a0c */ /* 0x000fe20003f45070 */
[----:B------:R-:W-:Y:S01]  /*0370*/  CS2R R10, SRZ ;  /* 0x00000000000a7805 */ /* 0x000fe2000001ff00 */
[----:B------:R-:W-:Y:S01]  /*0380*/  ISETP.NE.U32.AND P1, PT, RZ, c[0x0][0x360], PT ;  /* 0x0000d800ff007a0c */ /* 0x000fe20003f25070 */
[----:B------:R-:W-:Y:S01]  /*0390*/  IMAD.MOV.U32 R15, RZ, RZ, c[0x0][0x168] ;  /* 0x00005a00ff0f7624 */ /* 0x000fe200078e00ff */
[----:B------:R-:W-:Y:S01]  /*03a0*/  ISETP.NE.AND.EX P2, PT, RZ, c[0x0][0x374], PT, P2 ;  /* 0x0000dd00ff007a0c */ /* 0x000fe20003f45320 */
[----:B------:R-:W-:Y:S01]  /*03b0*/  IMAD.MOV.U32 R12, RZ, RZ, RZ ;  /* 0x000000ffff0c7224 */ /* 0x000fe200078e00ff */
[----:B------:R-:W-:Y:S01]  /*03c0*/  ISETP.NE.AND.EX P1, PT, RZ, c[0x0][0x364], PT, P1 ;  /* 0x0000d900ff007a0c */ /* 0x000fe20003f25310 */
[CC--:B------:R-:W-:Y:S01]  /*03d0*/  IMAD.WIDE R4, R49.reuse, R26.reuse, c[0x0][0x348] ;  /* 0x0000d20031047625 */ /* 0x0c0fe200078e021a */
[----:B------:R-:W-:Y:S02]  /*03e0*/  ISETP.NE.U32.AND P0, PT, RZ, c[0x0][0x348], PT ;  /* 0x0000d200ff007a0c */ /* 0x000fe40003f05070 */
[----:B------:R-:W-:Y:S01]  /*03f0*/  ISETP.NE.U32.AND P4, PT, RZ, c[0x0][0x350], PT ;  /* 0x0000d400ff007a0c */ /* 0x000fe20003f85070 */
[----:B------:R-:W-:Y:S01]  /*0400*/  IMAD.WIDE R2, R49, R26, c[0x0][0x350] ;  /* 0x0000d40031027625 */ /* 0x000fe200078e021a */
[----:B------:R-:W-:-:S02]  /*0410*/  ISETP.NE.AND.EX P0, PT, RZ, c[0x0][0x34c], PT, P0 ;  /* 0x0000d300ff007a0c */ /* 0x000fc40003f05300 */
[----:B------:R-:W-:-:S03]  /*0420*/  ISETP.NE.AND.EX P4, PT, RZ, c[0x0][0x354], PT, P4 ;  /* 0x0000d500ff007a0c */ /* 0x000fc60003f85340 */
[----:B------:R-:W-:-:S04]  /*0430*/  @P2 IMAD.WIDE R8, R49, R26, c[0x0][0x370] ;  /* 0x0000dc0031082625 */ /* 0x000fc800078e021a */
[----:B------:R-:W-:Y:S01]  /*0440*/  @P1 IMAD.WIDE R6, R49, R26, c[0x0][0x360] ;  /* 0x0000d80031061625 */ /* 0x000fe200078e021a */
[----:B------:R2:W5:Y:S04]  /*0450*/  @P2 LDG.E R11, [R8.64] ;  /* 0x00000004080b2981 */ /* 0x000568000c1e1900 */
[----:B------:R2:W5:Y:S04]  /*0460*/  @P1 LDG.E R15, [R6.64] ;  /* 0x00000004060f1981 */ /* 0x000568000c1e1900 */
[----:B------:R2:W5:Y:S04]  /*0470*/  @P0 LDG.E R10, [R4.64] ;  /* 0x00000004040a0981 */ /* 0x000568000c1e1900 */
[----:B------:R2:W5:Y:S01]  /*0480*/  @P4 LDG.E R12, [R2.64] ;  /* 0x00000004020c4981 */ /* 0x000562000c1e1900 */
[----:B-1----:R-:W-:Y:S01]  /*0490*/  IMAD.MOV.U32 R0, RZ, RZ, c[0x0][0x1d0] ;  /* 0x00007400ff007624 */ /* 0x002fe200078e00ff */
[----:B------:R-:W-:Y:S05]  /*04a0*/  @P1 BRA `(.L_x_19) ;  /* 0x0000004000001947 */ /* 0x000fea0003800000 */
[----:B------:R-:W-:Y:S05]  /*04b0*/  @!P0 BRA `(.L_x_19) ;  /* 0x0000003000008947 */ /* 0x000fea0003800000 */
[----:B--2---:R1:W2:Y:S04]  /*04c0*/  LDG.E R6, [R4.64] ;  /* 0x0000000404067981 */ /* 0x0042a8000c1e1900 */
[----:B-1----:R-:W2:Y:S02]  /*04d0*/  LDG.E R4, [R4.64+0x4] ;  /* 0x0000040404047981 */ /* 0x002ea4000c1e1900 */
[----:B--2--5:R-:W-:-:S02]  /*04e0*/  IADD3 R15, -R6, R4, RZ ;  /* 0x00000004060f7210 */ /* 0x024fc40007ffe1ff */
.L_x_19:
[----:B------:R-:W-:-:S04]  /*04f0*/  ISETP.NE.U32.AND P1, PT, RZ, c[0x0][0x368], PT ;  /* 0x0000da00ff007a0c */ /* 0x000fc80003f25070 */
[----:B------:R-:W-:-:S13]  /*0500*/  ISETP.NE.AND.EX P1, PT, RZ, c[0x0][0x36c], PT, P1 ;  /* 0x0000db00ff007a0c */ /* 0x000fda0003f25310 */
[----:B------:R-:W-:Y:S05]  /*0510*/  @!P1 BRA `(.L_x_20) ;  /* 0x0000003000009947 */ /* 0x000fea0003800000 */
[----:B--2---:R-:W-:-:S05]  /*0520*/  IMAD.WIDE R2, R49, R26, c[0x0][0x368] ;  /* 0x0000da0031027625 */ /* 0x004fca00078e021a */
[----:B------:R1:W5:Y:S01]  /*0530*/  LDG.E R0, [R2.64] ;  /* 0x0000000402007981 */ /* 0x000362000c1e1900 */
[----:B------:R-:W-:Y:S05]  /*0540*/  BRA `(.L_x_21) ;  /* 0x0000004000007947 */ /* 0x000fea0003800000 */
.L_x_20:
[----:B------:R-:W-:Y:S05]  /*0550*/  @!P4 BRA `(.L_x_21) ;  /* 0x000000300000c947 */ /* 0x000fea0003800000 */
[----:B------:R1:W3:Y:S04]  /*0560*/  LDG.E R0, [R2.64] ;  /* 0x0000000402007981 */ /* 0x0002e8000c1e1900 */
[----:B-12---:R-:W3:Y:S02]  /*0570*/  LDG.E R2, [R2.64+0x4] ;  /* 0x0000040402027981 */ /* 0x006ee4000c1e1900 */
[----:B---3--:R-:W-:-:S05]  /*0580*/  IADD3 R0, -R0, R2, RZ ;  /* 0x0000000200007210 */ /* 0x008fca0007ffe1ff */
.L_x_21:
[--C-:B-----5:R-:W-:Y:S01]  /*0590*/  IMAD.IADD R81, R0, 0x1, -R11.reuse ;  /* 0x0000000100517824 */ /* 0x120fe200078e0a0b */
[----:B------:R-:W-:Y:S01]  /*05a0*/  PLOP3.LUT P2, PT, PT, PT, PT, 0x80, 0x0 ;  /* 0x000000000000781c */ /* 0x000fe20003f4f070 */
[----:B------:R-:W-:Y:S01]  /*05b0*/  IMAD.IADD R25, R12, 0x1, R11 ;  /* 0x000000010c197824 */ /* 0x000fe200078e020b */
[----:B------:R-:W-:Y:S01]  /*05c0*/  CS2R R166, SRZ ;  /* 0x0000000000a67805 */ /* 0x000fe2000001ff00 */
[----:B------:R-:W-:Y:S01]  /*05d0*/  CS2R R164, SRZ ;  /* 0x0000000000a47805 */ /* 0x000fe2000001ff00 */
[C---:B------:R-:W-:Y:S01]  /*05e0*/  IADD3 R0, R81.reuse, 0x3f, RZ ;  /* 0x0000003f51007810 */ /* 0x040fe20007ffe0ff */
[----:B------:R-:W-:Y:S01]  /*05f0*/  CS2R R150, SRZ ;  /* 0x0000000000967805 */ /* 0x000fe2000001ff00 */
[----:B------:R-:W-:Y:S01]  /*0600*/  ISETP.GE.AND P1, PT, R81, 0x1, PT ;  /* 0x000000015100780c */ /* 0x000fe20003f26270 */
[----:B------:R-:W-:Y:S01]  /*0610*/  CS2R R148, SRZ ;  /* 0x0000000000947805 */ /* 0x000fe2000001ff00 */
[----:B-12---:R-:W-:Y:S01]  /*0620*/  SHF.R.S32.HI R2, RZ, 0x1f, R0 ;  /* 0x0000001fff027819 */ /* 0x006fe20000011400 */
[----:B------:R-:W-:Y:S01]  /*0630*/  IMAD.MOV.U32 R146, RZ, RZ, RZ ;  /* 0x000000ffff927224 */ /* 0x000fe200078e00ff */
[----:B------:R-:W-:Y:S01]  /*0640*/  MOV R11, RZ ;  /* 0x000000ff000b7202 */ /* 0x000fe20000000f00 */
[----:B------:R-:W-:Y:S01]  /*0650*/  CS2R R144, SRZ ;  /* 0x0000000000907805 */ /* 0x000fe2000001ff00 */
[----:B------:R-:W-:Y:S01]  /*0660*/  LEA.HI R109, R2, R0, RZ, 0x6 ;  /* 0x00000000026d7211 */ /* 0x000fe200078f30ff */
[----:B------:R-:W-:Y:S01]  /*0670*/  CS2R R12, SRZ ;  /* 0x00000000000c7805 */ /* 0x000fe2000001ff00 */
[----:B------:R-:W-:Y:S01]  /*0680*/  IMAD.MOV.U32 R142, RZ, RZ, RZ ;  /* 0x000000ffff8e7224 */ /* 0x000fe200078e00ff */
[----:B------:R-:W-:Y:S01]  /*0690*/  CS2R R140, SRZ ;  /* 0x00000000008c7805 */ /* 0x000fe2000001ff00 */
[----:B------:R-:W-:Y:S01]  /*06a0*/  CS2R R16, SRZ ;  /* 0x0000000000107805 */ /* 0x000fe2000001ff00 */
[----:B------:R1:W-:Y:S01]  /*06b0*/  STL [R1+0x58], R109 ;  /* 0x0000586d01007387 */ /* 0x0003e20000100800 */
[----:B------:R-:W-:Y:S01]  /*06c0*/  MOV R138, RZ ;  /* 0x000000ff008a7202 */ /* 0x000fe20000000f00 */
[----:B------:R-:W-:Y:S01]  /*06d0*/  CS2R R136, SRZ ;  /* 0x0000000000887805 */ /* 0x000fe2000001ff00 */
[----:B------:R-:W-:Y:S01]  /*06e0*/  CS2R R18, SRZ ;  /* 0x0000000000127805 */ /* 0x000fe2000001ff00 */
[----:B------:R-:W-:Y:S01]  /*06f0*/  IMAD.MOV.U32 R134, RZ, RZ, RZ ;  /* 0x000000ffff867224 */ /* 0x000fe200078e00ff */
[----:B------:R-:W-:Y:S01]  /*0700*/  CS2R R132, SRZ ;  /* 0x0000000000847805 */ /* 0x000fe2000001ff00 */
[----:B------:R-:W-:Y:S01]  /*0710*/  CS2R R20, SRZ ;  /* 0x0000000000147805 */ /* 0x000fe2000001ff00 */
[----:B------:R-:W-:Y:S01]  /*0720*/  MOV R130, RZ ;  /* 0x000000ff00827202 */ /* 0x000fe20000000f00 */
[----:B------:R-:W-:Y:S01]  /*0730*/  CS2R R128, SRZ ;  /* 0x0000000000807805 */ /* 0x000fe2000001ff00 */
[----:B------:R-:W-:Y:S01]  /*0740*/  CS2R R22, SRZ ;  /* 0x0000000000167805 */ /* 0x000fe2000001ff00 */
[----:B------:R-:W-:Y:S01]  /*0750*/  IMAD.MOV.U32 R126, RZ, RZ, RZ ;  /* 0x000000ffff7e7224 */ /* 0x000fe200078e00ff */
[----:B------:R-:W-:Y:S01]  /*0760*/  MOV R24, RZ ;  /* 0x000000ff00187202 */ /* 0x000fe20000000f00 */
[----:B------:R-:W-:Y:S01]  /*0770*/  IMAD.MOV.U32 R124, RZ, RZ, RZ ;  /* 0x000000ffff7c7224 */ /* 0x000fe200078e00ff */
[----:B------:R-:W-:Y:S01]  /*0780*/  CS2R R122, SRZ ;  /* 0x00000000007a7805 */ /* 0x000fe2000001ff00 */
[----:B------:R-:W-:Y:S01]  /*0790*/  CS2R R120, SRZ ;  /* 0x0000000000787805 */ /* 0x000fe2000001ff00 */
[----:B------:R-:W-:Y:S01]  /*07a0*/  CS2R R118, SRZ ;  /* 0x0000000000767805 */ /* 0x000fe2000001ff00 */
[----:B------:R-:W-:Y:S01]  /*07b0*/  MOV R27, RZ ;  /* 0x000000ff001b7202 */ /* 0x000fe20000000f00 */
[----:B------:R-:W-:Y:S01]  /*07c0*/  IMAD.MOV.U32 R116, RZ, RZ, RZ ;  /* 0x000000ffff747224 */ /* 0x000fe200078e00ff */
[----:B------:R-:W-:Y:S01]  /*07d0*/  CS2R R114, SRZ ;  /* 0x0000000000727805 */ /* 0x000fe2000001ff00 */
[----:B------:R-:W-:Y:S01]  /*07e0*/  CS2R R28, SRZ ;  /* 0x00000000001c7805 */ /* 0x000fe2000001ff00 */
[----:B------:R-:W-:Y:S01]  /*07f0*/  MOV R112, RZ ;  /* 0x000000ff00707202 */ /* 0x000fe20000000f00 */
[----:B------:R-:W-:Y:S01]  /*0800*/  CS2R R110, SRZ ;  /* 0x00000000006e7805 */ /* 0x000fe2000001ff00 */
        /* <DEDUP_REMOVED lines=20> */
[----:B------:R-:W-:Y:S01]  /*0950*/  CS2R R76, SRZ ;  /* 0x00000000004c7805 */ /* 0x000fe2000001ff00 */
[----:B------:R-:W-:Y:S01]  /*0960*/  CS2R R74, SRZ ;  /* 0x00000000004a7805 */ /* 0x000fe2000001ff00 */
[----:B------:R-:W-:Y:S01]  /*0970*/  CS2R R72, SRZ ;  /* 0x0000000000487805 */ /* 0x000fe2000001ff00 */
[----:B------:R-:W-:Y:S01]  /*0980*/  CS2R R70, SRZ ;  /* 0x0000000000467805 */ /* 0x000fe2000001ff00 */
[----:B------:R-:W-:Y:S01]  /*0990*/  CS2R R68, SRZ ;  /* 0x0000000000447805 */ /* 0x000fe2000001ff00 */
[----:B------:R-:W-:Y:S01]  /*09a0*/  CS2R R66, SRZ ;  /* 0x0000000000427805 */ /* 0x000fe2000001ff00 */
[----:B------:R-:W-:Y:S01]  /*09b0*/  CS2R R40, SRZ ;  /* 0x0000000000287805 */ /* 0x000fe2000001ff00 */
[----:B------:R-:W-:Y:S01]  /*09c0*/  IMAD.MOV.U32 R64, RZ, RZ, RZ ;  /* 0x000000ffff407224 */ /* 0x000fe200078e00ff */
        /* <DEDUP_REMOVED lines=10> */
[----:B------:R-:W-:Y:S01]  /*0a70*/  MOV R14, RZ ;  /* 0x000000ff000e7202 */ /* 0x000fe20000000f00 */
[----:B------:R-:W-:Y:S01]  /*0a80*/  CS2R R38, SRZ ;  /* 0x0000000000267805 */ /* 0x000fe2000001ff00 */
[----:B------:R-:W-:Y:S01]  /*0a90*/  CS2R R162, SRZ ;  /* 0x0000000000a27805 */ /* 0x000fe2000001ff00 */
[----:B------:R-:W-:Y:S01]  /*0aa0*/  CS2R R160, SRZ ;  /* 0x0000000000a07805 */ /* 0x000fe2000001ff00 */
[----:B------:R-:W-:Y:S01]  /*0ab0*/  CS2R R158, SRZ ;  /* 0x00000000009e7805 */ /* 0x000fe2000001ff00 */
[----:B------:R-:W-:Y:S01]  /*0ac0*/  IMAD.MOV.U32 R156, RZ, RZ, RZ ;  /* 0x000000ffff9c7224 */ /* 0x000fe200078e00ff */
[----:B------:R-:W-:Y:S01]  /*0ad0*/  MOV R53, RZ ;  /* 0x000000ff00357202 */ /* 0x000fe20000000f00 */
[----:B------:R-:W-:Y:S05]  /*0ae0*/  @!P1 BRA `(.L_x_22) ;  /* 0x0000898000009947 */ /* 0x000fea0003800000 */
[----:B-1----:R-:W-:-:S04]  /*0af0*/  ISETP.NE.U32.AND P3, PT, RZ, c[0x0][0x340], PT ;  /* 0x0000d000ff007a0c */ /* 0x002fc80003f65070 */
[----:B------:R-:W-:-:S13]  /*0b00*/  ISETP.NE.AND.EX P3, PT, RZ, c[0x0][0x344], PT, P3 ;  /* 0x0000d100ff007a0c */ /* 0x000fda0003f65330 */
[----:B------:R-:W-:-:S05]  /*0b10*/  @P3 IMAD.WIDE R2, R49, R26, c[0x0][0x340] ;  /* 0x0000d00031023625 */ /* 0x000fca00078e021a */
[----:B------:R1:W2:Y:S01]  /*0b20*/  @P3 LDG.E R12, [R2.64] ;  /* 0x00000004020c3981 */ /* 0x0002a2000c1e1900 */
[----:B------:R-:W-:Y:S01]  /*0b30*/  SHF.R.S32.HI R26, RZ, 0x1f, R85 ;  /* 0x0000001fff1a7819 */ /* 0x000fe20000011455 */
[----:B------:R-:W-:Y:S01]  /*0b40*/  IMAD.MOV.U32 R4, RZ, RZ, c[0x0][0x2c4] ;  /* 0x0000b100ff047624 */ /* 0x000fe200078e00ff */
[----:B------:R-:W-:Y:S01]  /*0b50*/  SHF.R.S32.HI R0, RZ, 0x1f, R10 ;  /* 0x0000001fff007819 */ /* 0x000fe2000001140a */
[----:B------:R-:W3:Y:S01]  /*0b60*/  S2R R27, SR_CTAID.Y ;  /* 0x00000000001b7919 */ /* 0x000ee20000002600 */
[----:B------:R-:W-:Y:S01]  /*0b70*/  LEA.HI R5, R26, R85, RZ, 0x3 ;  /* 0x000000551a057211 */ /* 0x000fe200078f18ff */
[----:B------:R-:W-:Y:S02]  /*0b80*/  IMAD R15, R15, c[0x0][0x2c4], RZ ;  /* 0x0000b1000f0f7a24 */ /* 0x000fe400078e02ff */
[----:B------:R-:W-:Y:S01]  /*0b90*/  BAR.SYNC.DEFER_BLOCKING 0x0 ;  /* 0x0000000000007b1d */ /* 0x000fe20000010000 */
[----:B------:R-:W-:Y:S01]  /*0ba0*/  ISETP.NE.AND P1, PT, R4, 0x1, PT ;  /* 0x000000010400780c */ /* 0x000fe20003f25270 */
[----:B------:R-:W-:Y:S01]  /*0bb0*/  IMAD R0, R0, c[0x0][0x178], RZ ;  /* 0x00005e0000007a24 */ /* 0x000fe200078e02ff */
[----:B------:R-:W-:-:S02]  /*0bc0*/  LOP3.LUT R4, R5, 0xfffffff8, RZ, 0xc0, !PT ;  /* 0xfffffff805047812 */ /* 0x000fc400078ec0ff */
[----:B------:R-:W-:Y:S01]  /*0bd0*/  SHF.R.S32.HI R20, RZ, 0x3, R5 ;  /* 0x00000003ff147819 */ /* 0x000fe20000011405 */
[----:B------:R-:W-:Y:S01]  /*0be0*/  IMAD R0, R10, c[0x0][0x17c], R0 ;  /* 0x00005f000a007a24 */ /* 0x000fe200078e0200 */
[----:B------:R-:W-:Y:S01]  /*0bf0*/  LEA.HI R82, R26, R85, RZ, 0x5 ;  /* 0x000000551a527211 */ /* 0x000fe200078f28ff */
[----:B------:R-:W-:Y:S01]  /*0c00*/  IMAD.IADD R21, R85, 0x1, -R4 ;  /* 0x0000000155157824 */ /* 0x000fe200078e0a04 */
[----:B------:R-:W-:Y:S01]  /*0c10*/  SEL R4, R49, RZ, !P0 ;  /* 0x000000ff31047207 */ /* 0x000fe20004000000 */
[--C-:B------:R-:W-:Y:S02]  /*0c20*/  IMAD R14, R48, 0x80, R20.reuse ;  /* 0x00000080300e7824 */ /* 0x100fe400078e0214 */
[----:B------:R-:W-:-:S04]  /*0c30*/  IMAD R5, R21, 0x20, R20 ;  /* 0x0000002015057824 */ /* 0x000fc800078e0214 */
[----:B------:R-:W-:Y:S02]  /*0c40*/  IMAD R5, R48, 0x80, R5 ;  /* 0x0000008030057824 */ /* 0x000fe400078e0205 */
[----:B-1----:R-:W-:Y:S01]  /*0c50*/  IMAD.WIDE.U32 R2, R10, c[0x0][0x178], RZ ;  /* 0x00005e000a027a25 */ /* 0x002fe200078e00ff */
[----:B------:R-:W-:Y:S02]  /*0c60*/  SHF.R.S32.HI R10, RZ, 0x1f, R49 ;  /* 0x0000001fff0a7819 */ /* 0x000fe40000011431 */
[----:B---3--:R-:W-:Y:S01]  /*0c70*/  SHF.R.S32.HI R28, RZ, 0x1f, R27 ;  /* 0x0000001fff1c7819 */ /* 0x008fe2000001141b */
[----:B------:R-:W-:Y:S01]  /*0c80*/  IMAD.IADD R3, R3, 0x1, R0 ;  /* 0x0000000103037824 */ /* 0x000fe200078e0200 */
[----:B------:R-:W-:Y:S01]  /*0c90*/  SEL R6, R10, RZ, !P0 ;  /* 0x000000ff0a067207 */ /* 0x000fe20004000000 */
[----:B------:R-:W-:-:S04]  /*0ca0*/  @P1 IMAD.HI.U32 R7, R5, c[0x0][0x2c8], RZ ;  /* 0x0000b20005071a27 */ /* 0x000fc800078e00ff */
[----:B------:R-:W-:Y:S02]  /*0cb0*/  IMAD R0, R28, c[0x0][0x1b8], RZ ;  /* 0x00006e001c007a24 */ /* 0x000fe400078e02ff */
[----:B------:R-:W-:-:S04]  /*0cc0*/  IMAD.WIDE.U32 R2, R27, c[0x0][0x1b8], R2 ;  /* 0x00006e001b027a25 */ /* 0x000fc800078e0002 */
[----:B------:R-:W-:Y:S02]  /*0cd0*/  IMAD R0, R27, c[0x0][0x1bc], R0 ;  /* 0x00006f001b007a24 */ /* 0x000fe400078e0200 */
[----:B------:R-:W-:Y:S02]  /*0ce0*/  IMAD R6, R6, c[0x0][0x1c0], RZ ;  /* 0x0000700006067a24 */ /* 0x000fe400078e02ff */
[----:B------:R-:W-:Y:S01]  /*0cf0*/  IMAD.IADD R3, R3, 0x1, R0 ;  /* 0x0000000103037824 */ /* 0x000fe200078e0200 */
[----:B------:R-:W-:Y:S02]  /*0d00*/  MOV R0, R5 ;  /* 0x0000000500007202 */ /* 0x000fe40000000f00 */
[----:B------:R-:W-:Y:S01]  /*0d10*/  @P1 SHF.R.U32.HI R0, RZ, c[0x0][0x2cc], R7 ;  /* 0x0000b300ff001a19 */ /* 0x000fe20000011607 */
[C---:B------:R-:W-:Y:S02]  /*0d20*/  IMAD R7, R4.reuse, c[0x0][0x1c4], R6 ;  /* 0x0000710004077a24 */ /* 0x040fe400078e0206 */
[----:B------:R-:W-:Y:S01]  /*0d30*/  IMAD.WIDE.U32 R2, R4, c[0x0][0x1c0], R2 ;  /* 0x0000700004027a25 */ /* 0x000fe200078e0002 */
[----:B------:R-:W-:-:S03]  /*0d40*/  SHF.R.S32.HI R6, RZ, 0x1f, R0 ;  /* 0x0000001fff067819 */ /* 0x000fc60000011400 */
[----:B------:R-:W-:Y:S02]  /*0d50*/  IMAD.MOV R4, RZ, RZ, -R0 ;  /* 0x000000ffff047224 */ /* 0x000fe400078e0a00 */
[----:B------:R-:W-:Y:S02]  /*0d60*/  IMAD.IADD R3, R3, 0x1, R7 ;  /* 0x0000000103037824 */ /* 0x000fe400078e0207 */
[----:B------:R-:W-:Y:S02]  /*0d70*/  IMAD R7, R6, c[0x0][0x1b0], RZ ;  /* 0x00006c0006077a24 */ /* 0x000fe400078e02ff */
[----:B------:R-:W-:Y:S02]  /*0d80*/  IMAD R6, R4, c[0x0][0x2c4], R5 ;  /* 0x0000b10004067a24 */ /* 0x000fe400078e0205 */
[C---:B------:R-:W-:Y:S02]  /*0d90*/  IMAD R4, R0.reuse, c[0x0][0x1b4], R7 ;  /* 0x00006d0000047a24 */ /* 0x040fe400078e0207 */
[----:B------:R-:W-:Y:S01]  /*0da0*/  IMAD.WIDE.U32 R2, R0, c[0x0][0x1b0], R2 ;  /* 0x00006c0000027a25 */ /* 0x000fe200078e0002 */
[----:B------:R-:W-:-:S03]  /*0db0*/  SHF.R.S32.HI R0, RZ, 0x1f, R6 ;  /* 0x0000001fff007819 */ /* 0x000fc60000011406 */
[----:B------:R-:W-:Y:S02]  /*0dc0*/  IMAD.SHL.U32 R7, R20, 0x40, RZ ;  /* 0x0000004014077824 */ /* 0x000fe400078e00ff */
[----:B------:R-:W-:Y:S02]  /*0dd0*/  IMAD.IADD R5, R3, 0x1, R4 ;  /* 0x0000000103057824 */ /* 0x000fe400078e0204 */
[----:B------:R-:W-:Y:S01]  /*0de0*/  IMAD R3, R0, c[0x0][0x1a8], RZ ;  /* 0x00006a0000037a24 */ /* 0x000fe200078e02ff */
[----:B------:R-:W-:Y:S01]  /*0df0*/  LOP3.LUT R0, R7, 0x1c0, RZ, 0xc0, !PT ;  /* 0x000001c007007812 */ /* 0x000fe200078ec0ff */
[----:B------:R-:W-:Y:S02]  /*0e00*/  IMAD.MOV.U32 R4, RZ, RZ, R2 ;  /* 0x000000ffff047224 */ /* 0x000fe400078e0002 */
[----:B------:R-:W-:Y:S02]  /*0e10*/  IMAD.SHL.U32 R2, R21, 0x8, RZ ;  /* 0x0000000815027824 */ /* 0x000fe400078e00ff */
[C---:B------:R-:W-:Y:S01]  /*0e20*/  IMAD R7, R6.reuse, c[0x0][0x1ac], R3 ;  /* 0x00006b0006077a24 */ /* 0x040fe200078e0203 */
[----:B------:R-:W-:Y:S01]  /*0e30*/  SHF.R.U32.HI R3, RZ, 0x3, R0 ;  /* 0x00000003ff037819 */ /* 0x000fe20000011600 */
[----:B------:R-:W-:Y:S01]  /*0e40*/  IMAD.WIDE.U32 R4, R6, c[0x0][0x1a8], R4 ;  /* 0x00006a0006047a25 */ /* 0x000fe200078e0004 */
[----:B------:R-:W-:-:S02]  /*0e50*/  LOP3.LUT R6, R0, 0x38, R2, 0xf8, !PT ;  /* 0x0000003800067812 */ /* 0x000fc400078ef802 */
[----:B------:R-:W-:Y:S02]  /*0e60*/  IADD3 R16, R2, 0x40, RZ ;  /* 0x0000004002107810 */ /* 0x000fe40007ffe0ff */
[----:B------:R-:W-:Y:S02]  /*0e70*/  IADD3 R0, R5, R7, RZ ;  /* 0x0000000705007210 */ /* 0x000fe40007ffe0ff */
[----:B------:R-:W-:Y:S02]  /*0e80*/  LEA R19, P0, R4, c[0x0][0x160], 0x1 ;  /* 0x0000580004137a11 */ /* 0x000fe400078008ff */
[----:B------:R-:W-:Y:S02]  /*0e90*/  LOP3.LUT R3, R6, R3, RZ, 0x3c, !PT ;  /* 0x0000000306037212 */ /* 0x000fe400078e3cff */
[----:B------:R-:W-:Y:S01]  /*0ea0*/  LEA.HI.X R18, R4, c[0x0][0x164], R0, 0x1, P0 ;  /* 0x0000590004127a11 */ /* 0x000fe200000f0c00 */
[----:B------:R-:W1:Y:S01]  /*0eb0*/  SHFL.IDX PT, R8, R19, RZ, 0x181f ;  /* 0x00181fff13087589 */ /* 0x000e6200000e0000 */
[----:B------:R-:W-:-:S02]  /*0ec0*/  ISETP.GE.AND P0, PT, R14, R15, PT ;  /* 0x0000000f0e00720c */ /* 0x000fc40003f06270 */
[----:B------:R-:W-:Y:S01]  /*0ed0*/  LEA.HI R0, R26, R85, RZ, 0x6 ;  /* 0x000000551a007211 */ /* 0x000fe200078f30ff */
[----:B------:R-:W3:Y:S01]  /*0ee0*/  SHFL.IDX PT, R9, R18, RZ, 0x181f ;  /* 0x00181fff12097589 */ /* 0x000ee200000e0000 */
[C---:B------:R-:W-:Y:S02]  /*0ef0*/  IADD3 R6, R14.reuse, 0x20, RZ ;  /* 0x000000200e067810 */ /* 0x040fe40007ffe0ff */
[----:B------:R-:W-:Y:S01]  /*0f00*/  IADD3 R4, R14, 0x40, RZ ;  /* 0x000000400e047810 */ /* 0x000fe20007ffe0ff */
[----:B------:R-:W-:Y:S01]  /*0f10*/  IMAD.SHL.U32 R0, R0, 0x8, RZ ;  /* 0x0000000800007824 */ /* 0x000fe200078e00ff */
[----:B------:R-:W-:Y:S02]  /*0f20*/  ISETP.GE.AND P1, PT, R6, R15, PT ;  /* 0x0000000f0600720c */ /* 0x000fe40003f26270 */
[C---:B------:R-:W-:Y:S02]  /*0f30*/  IADD3 R17, R2.reuse, 0x80, RZ ;  /* 0x0000008002117810 */ /* 0x040fe40007ffe0ff */
[----:B------:R-:W-:-:S02]  /*0f40*/  IADD3 R24, R2, 0xc0, RZ ;  /* 0x000000c002187810 */ /* 0x000fc40007ffe0ff */
[----:B------:R-:W-:Y:S02]  /*0f50*/  @!P0 SHF.R.S32.HI R6, RZ, 0x1f, R16 ;  /* 0x0000001fff068819 */ /* 0x000fe40000011410 */
[----:B------:R-:W-:Y:S02]  /*0f60*/  ISETP.GE.AND P2, PT, R4, R15, PT ;  /* 0x0000000f0400720c */ /* 0x000fe40003f46270 */
[----:B------:R-:W-:Y:S02]  /*0f70*/  LOP3.LUT R11, R3, 0xfffffe00, R0, 0xf8, !PT ;  /* 0xfffffe00030b7812 */ /* 0x000fe400078ef800 */
[----:B------:R-:W-:Y:S02]  /*0f80*/  @!P0 SHF.R.S32.HI R0, RZ, 0x1f, R17 ;  /* 0x0000001fff008819 */ /* 0x000fe40000011411 */
[----:B------:R-:W-:Y:S02]  /*0f90*/  @!P0 SHF.R.S32.HI R7, RZ, 0x1f, R24 ;  /* 0x0000001fff078819 */ /* 0x000fe40000011418 */
[----:B------:R-:W-:-:S02]  /*0fa0*/  ISETP.GE.AND P6, PT, R2, c[0x0][0x198], PT ;  /* 0x0000660002007a0c */ /* 0x000fc40003fc6270 */
[----:B------:R-:W-:Y:S02]  /*0fb0*/  SHF.R.S32.HI R3, RZ, 0x1f, R2 ;  /* 0x0000001fff037819 */ /* 0x000fe40000011402 */
[----:B------:R-:W-:Y:S02]  /*0fc0*/  ISETP.GE.AND P5, PT, R16, c[0x0][0x198], PT ;  /* 0x0000660010007a0c */ /* 0x000fe40003fa6270 */
[----:B------:R-:W-:-:S05]  /*0fd0*/  SHF.L.U32 R100, R11, 0x1, RZ ;  /* 0x000000010b647819 */ /* 0x000fca00000006ff */
[----:B------:R-:W-:Y:S01]  /*0fe0*/  STL [R1+0x44], R100 ;  /* 0x0000446401007387 */ /* 0x000fe20000100800 */
[--C-:B--2---:R-:W-:Y:S01]  /*0ff0*/  @P3 IMAD.MOV.U32 R4, RZ, RZ, R12.reuse ;  /* 0x000000ffff043224 */ /* 0x104fe200078e000c */
[----:B------:R-:W-:Y:S01]  /*1000*/  @P3 SHF.R.S32.HI R5, RZ, 0x1f, R12 ;  /* 0x0000001fff053819 */ /* 0x000fe2000001140c */
[----:B------:R-:W-:Y:S01]  /*1010*/  @!P3 IMAD.MOV.U32 R4, RZ, RZ, R49 ;  /* 0x000000ffff04b224 */ /* 0x000fe200078e0031 */
[----:B------:R-:W-:Y:S01]  /*1020*/  @!P0 LEA.HI R12, R6, R16, RZ, 0x3 ;  /* 0x00000010060c8211 */ /* 0x000fe200078f18ff */
[----:B------:R-:W-:Y:S01]  /*1030*/  @!P3 IMAD.MOV.U32 R5, RZ, RZ, R10 ;  /* 0x000000ffff05b224 */ /* 0x000fe200078e000a */
[----:B------:R-:W-:Y:S01]  /*1040*/  SHFL.IDX PT, R6, R19, 0x1, 0x181f ;  /* 0x00381f0013067f89 */ /* 0x000fe200000e0000 */
[----:B------:R-:W-:Y:S02]  /*1050*/  @!P0 LEA.HI R10, R0, R17, RZ, 0x3 ;  /* 0x00000011000a8211 */ /* 0x000fe400078f18ff */
[----:B------:R-:W-:Y:S02]  /*1060*/  SEL R22, R4, RZ, !P4 ;  /* 0x000000ff04167207 */ /* 0x000fe40006000000 */
[----:B-1----:R-:W-:-:S02]  /*1070*/  @!P0 LEA R4, P3, R2, R8, 0x1 ;  /* 0x0000000802048211 */ /* 0x002fc400078608ff */
[----:B------:R-:W-:Y:S02]  /*1080*/  @!P0 LEA.HI R0, R7, R24, RZ, 0x3 ;  /* 0x0000001807008211 */ /* 0x000fe400078f18ff */
[----:B------:R-:W1:Y:S01]  /*1090*/  SHFL.IDX PT, R7, R18, 0x1, 0x181f ;  /* 0x00381f0012077f89 */ /* 0x000e6200000e0000 */
[----:B------:R-:W-:Y:S02]  /*10a0*/  SEL R23, R5, RZ, !P4 ;  /* 0x000000ff05177207 */ /* 0x000fe40006000000 */
[----:B------:R-:W-:Y:S02]  /*10b0*/  ISETP.GE.AND P4, PT, R17, c[0x0][0x198], PT ;  /* 0x0000660011007a0c */ /* 0x000fe40003f86270 */
[----:B---3--:R-:W-:Y:S02]  /*10c0*/  @!P0 LEA.HI.X R5, R2, R9, R3, 0x1, P3 ;  /* 0x0000000902058211 */ /* 0x008fe400018f0c03 */
[----:B------:R-:W-:Y:S02]  /*10d0*/  @!P0 LOP3.LUT R12, R12, 0xfffffff8, RZ, 0xc0, !PT ;  /* 0xfffffff80c0c8812 */ /* 0x000fe400078ec0ff */
[----:B------:R-:W-:Y:S01]  /*10e0*/  ISETP.GE.AND P3, PT, R24, c[0x0][0x198], PT ;  /* 0x0000660018007a0c */ /* 0x000fe20003f66270 */
[----:B------:R2:W-:Y:S01]  /*10f0*/  @!P0 LDGSTS.E.BYPASS.LTC128B.128 [R100+0x100], [R4.64], !P6 ;  /* 0x0010000004648fae */ /* 0x0005e2000f101d44 */
[----:B------:R-:W-:Y:S01]  /*1100*/  @!P0 LOP3.LUT R10, R10, 0xfffffff8, RZ, 0xc0, !PT ;  /* 0xfffffff80a0a8812 */ /* 0x000fe200078ec0ff */
[----:B------:R-:W-:Y:S01]  /*1110*/  @!P0 IMAD.WIDE R12, R12, 0x2, R8 ;  /* 0x000000020c0c8825 */ /* 0x000fe200078e0208 */
[----:B------:R-:W-:-:S03]  /*1120*/  @!P0 LOP3.LUT R0, R0, 0xfffffff8, RZ, 0xc0, !PT ;  /* 0xfffffff800008812 */ /* 0x000fc600078ec0ff */
[--C-:B------:R-:W-:Y:S01]  /*1130*/  @!P0 IMAD.WIDE R10, R10, 0x2, R8.reuse ;  /* 0x000000020a0a8825 */ /* 0x100fe200078e0208 */
[----:B------:R3:W-:Y:S03]  /*1140*/  @!P0 LDGSTS.E.BYPASS.LTC128B.128 [R100+0x4100], [R12.64], !P5 ;  /* 0x041000000c648fae */ /* 0x0007e6000e901d44 */
[----:B------:R-:W-:Y:S01]  /*1150*/  @!P0 IMAD.WIDE R8, R0, 0x2, R8 ;  /* 0x0000000200088825 */ /* 0x000fe200078e0208 */
[----:B------:R-:W-:Y:S01]  /*1160*/  @!P1 SHF.R.S32.HI R0, RZ, 0x1f, R17 ;  /* 0x0000001fff009819 */ /* 0x000fe20000011411 */
[----:B------:R4:W-:Y:S03]  /*1170*/  @!P0 LDGSTS.E.BYPASS.LTC128B.128 [R100+0x8100], [R10.64], !P4 ;  /* 0x081000000a648fae */ /* 0x0009e6000e101d44 */
[----:B------:R-:W-:Y:S01]  /*1180*/  @!P1 LEA.HI R0, R0, R17, RZ, 0x3 ;  /* 0x0000001100009211 */ /* 0x000fe200078f18ff */
[----:B------:R5:W-:Y:S01]  /*1190*/  @!P0 LDGSTS.E.BYPASS.LTC128B.128 [R100+0xc100], [R8.64], !P3 ;  /* 0x0c10000008648fae */ /* 0x000be2000d901d44 */
[----:B--2---:R-:W-:-:S02]  /*11a0*/  @!P1 SHF.R.S32.HI R4, RZ, 0x1f, R16 ;  /* 0x0000001fff049819 */ /* 0x004fc40000011410 */
[----:B------:R-:W-:Y:S02]  /*11b0*/  @!P1 SHF.R.S32.HI R5, RZ, 0x1f, R24 ;  /* 0x0000001fff059819 */ /* 0x000fe40000011418 */
[----:B------:R-:W-:Y:S02]  /*11c0*/  @!P1 LEA.HI R4, R4, R16, RZ, 0x3 ;  /* 0x0000001004049211 */ /* 0x000fe400078f18ff */
[----:B------:R-:W-:Y:S02]  /*11d0*/  @!P1 LEA.HI R5, R5, R24, RZ, 0x3 ;  /* 0x0000001805059211 */ /* 0x000fe400078f18ff */
[----:B---3--:R-:W-:Y:S02]  /*11e0*/  @!P1 LOP3.LUT R12, R0, 0xfffffff8, RZ, 0xc0, !PT ;  /* 0xfffffff8000c9812 */ /* 0x008fe400078ec0ff */
[----:B------:R-:W-:Y:S02]  /*11f0*/  @!P2 SHF.R.S32.HI R0, RZ, 0x1f, R17 ;  /* 0x0000001fff00a819 */ /* 0x000fe40000011411 */
[----:B----4-:R-:W-:Y:S01]  /*1200*/  IADD3 R11, R14, 0x60, RZ ;  /* 0x000000600e0b7810 */ /* 0x010fe20007ffe0ff */
[----:B-1----:R-:W-:Y:S01]  /*1210*/  @!P1 IMAD.WIDE R12, R12, 0x2, R6 ;  /* 0x000000020c0c9825 */ /* 0x002fe200078e0206 */
[----:B------:R-:W-:-:S02]  /*1220*/  @!P1 LOP3.LUT R14, R4, 0xfffffff8, RZ, 0xc0, !PT ;  /* 0xfffffff8040e9812 */ /* 0x000fc400078ec0ff */
[----:B------:R-:W1:Y:S01]  /*1230*/  SHFL.IDX PT, R4, R19, 0x2, 0x181f ;  /* 0x00581f0013047f89 */ /* 0x000e6200000e0000 */
[C---:B-----5:R-:W-:Y:S02]  /*1240*/  @!P1 LEA R8, P0, R2.reuse, R6, 0x1 ;  /* 0x0000000602089211 */ /* 0x060fe400078008ff */
[----:B------:R-:W-:Y:S02]  /*1250*/  @!P1 LOP3.LUT R10, R5, 0xfffffff8, RZ, 0xc0, !PT ;  /* 0xfffffff8050a9812 */ /* 0x000fe400078ec0ff */
[----:B------:R-:W2:Y:S01]  /*1260*/  SHFL.IDX PT, R5, R18, 0x2, 0x181f ;  /* 0x00581f0012057f89 */ /* 0x000ea200000e0000 */
[----:B------:R-:W-:Y:S02]  /*1270*/  @!P1 LEA.HI.X R9, R2, R7, R3, 0x1, P0 ;  /* 0x0000000702099211 */ /* 0x000fe400000f0c03 */
[----:B------:R-:W-:Y:S01]  /*1280*/  ISETP.GE.AND P0, PT, R11, R15, PT ;  /* 0x0000000f0b00720c */ /* 0x000fe20003f06270 */
[--C-:B------:R-:W-:Y:S02]  /*1290*/  @!P1 IMAD.WIDE R14, R14, 0x2, R6.reuse ;  /* 0x000000020e0e9825 */ /* 0x100fe400078e0206 */
[----:B------:R3:W-:Y:S02]  /*12a0*/  @!P1 LDGSTS.E.BYPASS.LTC128B.128 [R100+0x1100], [R8.64], !P6 ;  /* 0x0110000008649fae */ /* 0x0007e4000f101d44 */
[----:B------:R-:W-:-:S02]  /*12b0*/  @!P1 IMAD.WIDE R10, R10, 0x2, R6 ;  /* 0x000000020a0a9825 */ /* 0x000fc400078e0206 */
[----:B------:R4:W5:Y:S04]  /*12c0*/  SHFL.IDX PT, R6, R19, 0x3, 0x181f ;  /* 0x00781f0013067f89 */ /* 0x00096800000e0000 */
[----:B------:R1:W1:Y:S04]  /*12d0*/  SHFL.IDX PT, R7, R18, 0x3, 0x181f ;  /* 0x00781f0012077f89 */ /* 0x00026800000e0000 */
[----:B------:R2:W-:Y:S04]  /*12e0*/  @!P1 LDGSTS.E.BYPASS.LTC128B.128 [R100+0x5100], [R14.64], !P5 ;  /* 0x051000000e649fae */ /* 0x0005e8000e901d44 */
[----:B------:R5:W-:Y:S04]  /*12f0*/  @!P1 LDGSTS.E.BYPASS.LTC128B.128 [R100+0x9100], [R12.64], !P4 ;  /* 0x091000000c649fae */ /* 0x000be8000e101d44 */
[----:B------:R5:W-:Y:S01]  /*1300*/  @!P1 LDGSTS.E.BYPASS.LTC128B.128 [R100+0xd100], [R10.64], !P3 ;  /* 0x0d1000000a649fae */ /* 0x000be2000d901d44 */
[----:B---3--:R-:W-:-:S02]  /*1310*/  @!P2 SHF.R.S32.HI R8, RZ, 0x1f, R16 ;  /* 0x0000001fff08a819 */ /* 0x008fc40000011410 */
[----:B------:R-:W-:Y:S02]  /*1320*/  @!P2 LEA.HI R9, R0, R17, RZ, 0x3 ;  /* 0x000000110009a211 */ /* 0x000fe400078f18ff */
[----:B----4-:R-:W-:-:S04]  /*1330*/  LEA.HI R19, R26, R85, RZ, 0x4 ;  /* 0x000000551a137211 */ /* 0x010fc800078f20ff */
[----:B-1----:R-:W-:Y:S02]  /*1340*/  SHF.R.S32.HI R18, RZ, 0x4, R19 ;  /* 0x00000004ff127819 */ /* 0x002fe40000011413 */
[----:B--2---:R-:W-:Y:S02]  /*1350*/  @!P2 LEA.HI R14, R8, R16, RZ, 0x3 ;  /* 0x00000010080ea211 */ /* 0x004fe400078f18ff */
[----:B------:R-:W-:Y:S02]  /*1360*/  @!P2 LEA R8, P1, R2, R4, 0x1 ;  /* 0x000000040208a211 */ /* 0x000fe400078208ff */
[----:B-----5:R-:W-:Y:S02]  /*1370*/  @!P2 SHF.R.S32.HI R12, RZ, 0x1f, R24 ;  /* 0x0000001fff0ca819 */ /* 0x020fe40000011418 */
[----:B------:R-:W-:Y:S02]  /*1380*/  @!P2 LOP3.LUT R14, R14, 0xfffffff8, RZ, 0xc0, !PT ;  /* 0xfffffff80e0ea812 */ /* 0x000fe400078ec0ff */
[----:B------:R-:W-:-:S02]  /*1390*/  @!P2 LEA.HI R0, R12, R24, RZ, 0x3 ;  /* 0x000000180c00a211 */ /* 0x000fc400078f18ff */
[----:B------:R-:W-:Y:S01]  /*13a0*/  @!P2 LOP3.LUT R12, R9, 0xfffffff8, RZ, 0xc0, !PT ;  /* 0xfffffff8090ca812 */ /* 0x000fe200078ec0ff */
[----:B------:R-:W-:Y:S01]  /*13b0*/  @!P2 IMAD.WIDE R14, R14, 0x2, R4 ;  /* 0x000000020e0ea825 */ /* 0x000fe200078e0204 */
[----:B------:R-:W-:Y:S02]  /*13c0*/  @!P2 LOP3.LUT R0, R0, 0xfffffff8, RZ, 0xc0, !PT ;  /* 0xfffffff80000a812 */ /* 0x000fe400078ec0ff */
[----:B------:R-:W-:Y:S01]  /*13d0*/  @!P2 LEA.HI.X R9, R2, R5, R3, 0x1, P1 ;  /* 0x000000050209a211 */ /* 0x000fe200008f0c03 */
[----:B------:R-:W-:-:S04]  /*13e0*/  @!P2 IMAD.WIDE R12, R12, 0x2, R4 ;  /* 0x000000020c0ca825 */ /* 0x000fc800078e0204 */
[----:B------:R-:W-:Y:S01]  /*13f0*/  @!P2 IMAD.WIDE R10, R0, 0x2, R4 ;  /* 0x00000002000aa825 */ /* 0x000fe200078e0204 */
[C---:B------:R-:W-:Y:S01]  /*1400*/  @!P0 LEA R4, P1, R2.reuse, R6, 0x1 ;  /* 0x0000000602048211 */ /* 0x040fe200078208ff */
[----:B------:R1:W-:Y:S01]  /*1410*/  @!P2 LDGSTS.E.BYPASS.LTC128B.128 [R100+0x2100], [R8.64], !P6 ;  /* 0x021000000864afae */ /* 0x0003e2000f101d44 */
[----:B------:R-:W-:Y:S02]  /*1420*/  SHF.R.S32.HI R0, RZ, 0x1f, R25 ;  /* 0x0000001fff007819 */ /* 0x000fe40000011419 */
[C---:B------:R-:W-:Y:S01]  /*1430*/  @!P0 LEA.HI.X R5, R2.reuse, R7, R3, 0x1, P1 ;  /* 0x0000000702058211 */ /* 0x040fe200008f0c03 */
[----:B------:R2:W-:Y:S04]  /*1440*/  @!P2 LDGSTS.E.BYPASS.LTC128B.128 [R100+0x6100], [R14.64], !P5 ;  /* 0x061000000e64afae */ /* 0x0005e8000e901d44 */
[----:B------:R3:W-:Y:S04]  /*1450*/  @!P2 LDGSTS.E.BYPASS.LTC128B.128 [R100+0xa100], [R12.64], !P4 ;  /* 0x0a1000000c64afae */ /* 0x0007e8000e101d44 */
[----:B------:R4:W-:Y:S04]  /*1460*/  @!P2 LDGSTS.E.BYPASS.LTC128B.128 [R100+0xe100], [R10.64], !P3 ;  /* 0x0e1000000a64afae */ /* 0x0009e8000d901d44 */
[----:B------:R5:W-:Y:S01]  /*1470*/  @!P0 LDGSTS.E.BYPASS.LTC128B.128 [R100+0x3100], [R4.64], !P6 ;  /* 0x0310000004648fae */ /* 0x000be2000f101d44 */
[----:B------:R-:W-:-:S02]  /*1480*/  ISETP.GE.AND P6, PT, R2, c[0x0][0x1d4], PT ;  /* 0x0000750002007a0c */ /* 0x000fc40003fc6270 */
[----:B--2---:R-:W-:Y:S02]  /*1490*/  LEA.HI.SX32 R15, R109, 0xffffffff, 0x1a ;  /* 0xffffffff6d0f7811 */ /* 0x004fe400078fd2ff */
[----:B---3--:R-:W-:-:S03]  /*14a0*/  LEA.HI R12, R19, R18, RZ, 0x1 ;  /* 0x00000012130c7211 */ /* 0x008fc600078f08ff */
[----:B------:R-:W-:Y:S01]  /*14b0*/  IMAD R80, R15, -0x40, R81 ;  /* 0xffffffc00f507824 */ /* 0x000fe200078e0251 */
[----:B----4-:R-:W-:Y:S01]  /*14c0*/  IADD3 R10, P1, R25, R20, RZ ;  /* 0x00000014190a7210 */ /* 0x010fe20007f3e0ff */
[----:B------:R-:W-:Y:S01]  /*14d0*/  IMAD.IADD R11, R81, 0x1, -R20 ;  /* 0x00000001510b7824 */ /* 0x000fe200078e0a14 */
[----:B------:R-:W-:Y:S02]  /*14e0*/  LOP3.LUT R12, R12, 0xfffffffe, RZ, 0xc0, !PT ;  /* 0xfffffffe0c0c7812 */ /* 0x000fe400078ec0ff */
[----:B------:R-:W-:Y:S01]  /*14f0*/  LEA.HI.X.SX32 R14, R20, R0, 0x1, P1 ;  /* 0x00000000140e7211 */ /* 0x000fe200008f0eff */
[----:B------:R-:W-:Y:S01]  /*1500*/  IMAD R11, R15, -0x40, R11 ;  /* 0xffffffc00f0b7824 */ /* 0x000fe200078e020b */
[----:B------:R-:W-:Y:S01]  /*1510*/  @!P0 SHF.R.S32.HI R0, RZ, 0x1f, R16 ;  /* 0x0000001fff008819 */ /* 0x000fe20000011410 */
[----:B------:R-:W-:Y:S02]  /*1520*/  IMAD.IADD R18, R18, 0x1, -R12 ;  /* 0x0000000112127824 */ /* 0x000fe400078e0a0c */
[----:B-----5:R-:W-:Y:S01]  /*1530*/  IMAD R5, R14, c[0x0][0x1e0], RZ ;  /* 0x000078000e057a24 */ /* 0x020fe200078e02ff */
[----:B------:R-:W-:Y:S01]  /*1540*/  @!P0 LEA.HI R4, R0, R16, RZ, 0x3 ;  /* 0x0000001000048211 */ /* 0x000fe200078f18ff */
[----:B------:R-:W-:Y:S01]  /*1550*/  IMAD.SHL.U32 R12, R20, 0x8, RZ ;  /* 0x00000008140c7824 */ /* 0x000fe200078e00ff */
[----:B------:R-:W-:Y:S01]  /*1560*/  @!P0 SHF.R.S32.HI R0, RZ, 0x1f, R17 ;  /* 0x0000001fff008819 */ /* 0x000fe20000011411 */
[----:B------:R-:W-:Y:S01]  /*1570*/  IMAD R13, R10, c[0x0][0x1e4], R5 ;  /* 0x000079000a0d7a24 */ /* 0x000fe200078e0205 */
[----:B-1----:R-:W-:Y:S01]  /*1580*/  @!P0 LOP3.LUT R8, R4, 0xfffffff8, RZ, 0xc0, !PT ;  /* 0xfffffff804088812 */ /* 0x002fe200078ec0ff */
[----:B------:R-:W-:Y:S01]  /*1590*/  IMAD.WIDE.U32 R4, R10, c[0x0][0x1e0], R2 ;  /* 0x000078000a047a25 */ /* 0x000fe200078e0002 */
[----:B------:R-:W-:-:S02]  /*15a0*/  @!P0 LEA.HI R0, R0, R17, RZ, 0x3 ;  /* 0x0000001100008211 */ /* 0x000fc400078f18ff */
[C---:B------:R-:W-:Y:S01]  /*15b0*/  ISETP.GE.AND P2, PT, R11.reuse, 0x1, PT ;  /* 0x000000010b00780c */ /* 0x040fe20003f46270 */
[----:B------:R-:W-:Y:S01]  /*15c0*/  @!P0 IMAD.WIDE R8, R8, 0x2, R6 ;  /* 0x0000000208088825 */ /* 0x000fe200078e0206 */
[----:B------:R-:W-:Y:S02]  /*15d0*/  @!P0 LOP3.LUT R0, R0, 0xfffffff8, RZ, 0xc0, !PT ;  /* 0xfffffff800008812 */ /* 0x000fe400078ec0ff */
[----:B------:R-:W-:Y:S01]  /*15e0*/  ISETP.GE.AND P1, PT, R11, 0x21, PT ;  /* 0x000000210b00780c */ /* 0x000fe20003f26270 */
[----:B------:R-:W-:Y:S01]  /*15f0*/  IMAD.SHL.U32 R11, R21, 0x40, RZ ;  /* 0x00000040150b7824 */ /* 0x000fe200078e00ff */
[----:B------:R1:W-:Y:S01]  /*1600*/  @!P0 LDGSTS.E.BYPASS.LTC128B.128 [R100+0x7100], [R8.64], !P5 ;  /* 0x0710000008648fae */ /* 0x0003e2000e901d44 */
[----:B------:R-:W-:Y:S01]  /*1610*/  IMAD.IADD R5, R5, 0x1, R13 ;  /* 0x0000000105057824 */ /* 0x000fe200078e020d */
[----:B------:R-:W-:Y:S01]  /*1620*/  ISETP.GE.AND P5, PT, R16, c[0x0][0x1d4], PT ;  /* 0x0000750010007a0c */ /* 0x000fe20003fa6270 */
[----:B------:R-:W-:Y:S02]  /*1630*/  IMAD R13, R28, c[0x0][0x1e8], RZ ;  /* 0x00007a001c0d7a24 */ /* 0x000fe400078e02ff */
[----:B------:R-:W-:-:S04]  /*1640*/  IMAD.WIDE.U32 R4, R27, c[0x0][0x1e8], R4 ;  /* 0x00007a001b047a25 */ /* 0x000fc800078e0004 */
[----:B-1----:R-:W-:Y:S01]  /*1650*/  @!P0 IMAD.WIDE R8, R0, 0x2, R6 ;  /* 0x0000000200088825 */ /* 0x002fe200078e0206 */
[----:B------:R-:W-:-:S03]  /*1660*/  LOP3.LUT R0, R11, 0x1c0, RZ, 0xc0, !PT ;  /* 0x000001c00b007812 */ /* 0x000fc600078ec0ff */
[----:B------:R-:W-:Y:S01]  /*1670*/  IMAD R11, R27, c[0x0][0x1ec], R13 ;  /* 0x00007b001b0b7a24 */ /* 0x000fe200078e020d */
[----:B------:R1:W-:Y:S01]  /*1680*/  @!P0 LDGSTS.E.BYPASS.LTC128B.128 [R100+0xb100], [R8.64], !P4 ;  /* 0x0b10000008648fae */ /* 0x0003e2000e101d44 */
[----:B------:R-:W-:Y:S02]  /*1690*/  LOP3.LUT R12, R0, 0x8, R12, 0xf8, !PT ;  /* 0x00000008000c7812 */ /* 0x000fe400078ef80c */
[----:B------:R-:W-:Y:S02]  /*16a0*/  SHF.R.U32.HI R0, RZ, 0x3, R0 ;  /* 0x00000003ff007819 */ /* 0x000fe40000011600 */
[----:B------:R-:W-:Y:S02]  /*16b0*/  ISETP.GE.AND P4, PT, R17, c[0x0][0x1d4], PT ;  /* 0x0000750011007a0c */ /* 0x000fe40003f86270 */
[----:B------:R-:W-:Y:S02]  /*16c0*/  LOP3.LUT R12, R12, R0, RZ, 0x3c, !PT ;  /* 0x000000000c0c7212 */ /* 0x000fe400078e3cff */
[----:B------:R-:W-:-:S04]  /*16d0*/  @!P0 SHF.R.S32.HI R0, RZ, 0x1f, R24 ;  /* 0x0000001fff008819 */ /* 0x000fc80000011418 */
[----:B------:R-:W-:-:S04]  /*16e0*/  @!P0 LEA.HI R0, R0, R24, RZ, 0x3 ;  /* 0x0000001800008211 */ /* 0x000fc800078f18ff */
[----:B------:R-:W-:-:S05]  /*16f0*/  @!P0 LOP3.LUT R0, R0, 0xfffffff8, RZ, 0xc0, !PT ;  /* 0xfffffff800008812 */ /* 0x000fca00078ec0ff */
[----:B------:R-:W-:-:S04]  /*1700*/  @!P0 IMAD.WIDE R6, R0, 0x2, R6 ;  /* 0x0000000200068825 */ /* 0x000fc800078e0206 */
[----:B-1----:R-:W-:Y:S01]  /*1710*/  IMAD R8, R14, c[0x0][0x208], RZ ;  /* 0x000082000e087a24 */ /* 0x002fe200078e02ff */
[----:B------:R1:W-:Y:S01]  /*1720*/  @!P0 LDGSTS.E.BYPASS.LTC128B.128 [R100+0xf100], [R6.64], !P3 ;  /* 0x0f10000006648fae */ /* 0x0003e2000d901d44 */
[----:B------:R-:W-:Y:S02]  /*1730*/  LOP3.LUT P0, RZ, R21, 0x2, RZ, 0xc0, !PT ;  /* 0x0000000215ff7812 */ /* 0x000fe4000780c0ff */
[C---:B------:R-:W-:Y:S01]  /*1740*/  IMAD R13, R10.reuse, c[0x0][0x20c], R8 ;  /* 0x000083000a0d7a24 */ /* 0x040fe200078e0208 */
[----:B------:R-:W0:Y:S01]  /*1750*/  LDGDEPBAR ;  /* 0x00000000000079af */ /* 0x000e220000000000 */
[----:B------:R-:W-:Y:S01]  /*1760*/  IMAD.WIDE.U32 R8, R10, c[0x0][0x208], R2 ;  /* 0x000082000a087a25 */ /* 0x000fe200078e0002 */
[----:B------:R-:W-:-:S03]  /*1770*/  IADD3 R3, R5, R11, RZ ;  /* 0x0000000b05037210 */ /* 0x000fc60007ffe0ff */
[----:B------:R-:W-:Y:S02]  /*1780*/  IMAD.MOV.U32 R11, RZ, RZ, c[0x0][0x1e0] ;  /* 0x00007800ff0b7624 */ /* 0x000fe400078e00ff */
[----:B------:R-:W-:Y:S02]  /*1790*/  IMAD.MOV.U32 R10, RZ, RZ, 0x6 ;  /* 0x00000006ff0a7424 */ /* 0x000fe400078e00ff */
[----:B------:R-:W-:Y:S02]  /*17a0*/  IMAD R5, R23, c[0x0][0x1f0], RZ ;  /* 0x00007c0017057a24 */ /* 0x000fe400078e02ff */
[----:B------:R-:W-:Y:S01]  /*17b0*/  IMAD.MOV.U32 R2, RZ, RZ, R4 ;  /* 0x000000ffff027224 */ /* 0x000fe200078e0004 */
[----:B------:R-:W-:Y:S01]  /*17c0*/  SHF.L.U64.HI R83, R11, R10, c[0x0][0x1e4] ;  /* 0x000079000b537619 */ /* 0x000fe2000001020a */
[C---:B------:R-:W-:Y:S01]  /*17d0*/  IMAD R4, R22.reuse, c[0x0][0x1f4], R5 ;  /* 0x00007d0016047a24 */ /* 0x040fe200078e0205 */
[----:B------:R-:W-:Y:S01]  /*17e0*/  SHF.R.S32.HI R10, RZ, 0x1f, R15 ;  /* 0x0000001fff0a7819 */ /* 0x000fe2000001140f */
[----:B------:R-:W-:Y:S01]  /*17f0*/  IMAD.WIDE.U32 R30, R22, c[0x0][0x1f0], R2 ;  /* 0x00007c00161e7a25 */ /* 0x000fe200078e0002 */
[----:B------:R-:W-:-:S03]  /*1800*/  IADD3 R5, R9, R13, RZ ;  /* 0x0000000d09057210 */ /* 0x000fc60007ffe0ff */
[----:B------:R-:W-:Y:S01]  /*1810*/  IMAD.SHL.U32 R101, R11, 0x40, RZ ;  /* 0x000000400b657824 */ /* 0x000fe200078e00ff */
[----:B------:R2:W-:Y:S01]  /*1820*/  STL.64 [R1+0x98], R30 ;  /* 0x0000981e01007387 */ /* 0x0005e20000100a00 */
[----:B------:R-:W-:Y:S02]  /*1830*/  IMAD R2, R83, R15, RZ ;  /* 0x0000000f53027224 */ /* 0x000fe400078e02ff */
[----:B------:R-:W-:Y:S02]  /*1840*/  IMAD.IADD R105, R31, 0x1, R4 ;  /* 0x000000011f697824 */ /* 0x000fe400078e0204 */
[----:B------:R-:W-:Y:S02]  /*1850*/  IMAD.MOV.U32 R104, RZ, RZ, R30 ;  /* 0x000000ffff687224 */ /* 0x000fe400078e001e */
[-C--:B------:R-:W-:Y:S02]  /*1860*/  IMAD R0, R10, R101.reuse, R2 ;  /* 0x000000650a007224 */ /* 0x080fe400078e0202 */
[----:B------:R-:W-:Y:S01]  /*1870*/  IMAD.WIDE.U32 R2, R15, R101, R104 ;  /* 0x000000650f027225 */ /* 0x000fe200078e0068 */
[----:B------:R-:W-:Y:S03]  /*1880*/  STL.64 [R1+0x88], R104 ;  /* 0x0000886801007387 */ /* 0x000fe60000100a00 */
[----:B------:R-:W-:Y:S01]  /*1890*/  IMAD.IADD R3, R3, 0x1, R0 ;  /* 0x0000000103037824 */ /* 0x000fe200078e0200 */
[----:B-1----:R-:W-:Y:S01]  /*18a0*/  @P2 LEA R6, P3, R2, c[0x0][0x1c8], 0x1 ;  /* 0x0000720002062a11 */ /* 0x002fe200078608ff */
[----:B------:R-:W-:Y:S01]  /*18b0*/  IMAD.MOV.U32 R9, RZ, RZ, 0x5 ;  /* 0x00000005ff097424 */ /* 0x000fe200078e00ff */
[----:B------:R-:W-:Y:S01]  /*18c0*/  LEA R0, R18, R12, 0x9 ;  /* 0x0000000c12007211 */ /* 0x000fe200078e48ff */
[C---:B------:R-:W-:Y:S01]  /*18d0*/  IMAD.SHL.U32 R102, R11.reuse, 0x20, RZ ;  /* 0x000000200b667824 */ /* 0x040fe200078e00ff */
[----:B------:R-:W-:Y:S01]  /*18e0*/  @P2 LEA.HI.X R7, R2, c[0x0][0x1cc], R3, 0x1, P3 ;  /* 0x0000730002072a11 */ /* 0x000fe200018f0c03 */
[----:B------:R-:W-:Y:S01]  /*18f0*/  IMAD.MOV.U32 R4, RZ, RZ, R8 ;  /* 0x000000ffff047224 */ /* 0x000fe200078e0008 */
[----:B------:R-:W-:Y:S01]  /*1900*/  SHF.L.U64.HI R103, R11, R9, c[0x0][0x1e4] ;  /* 0x000079000b677619 */ /* 0x000fe20000010209 */
[----:B------:R-:W-:Y:S01]  /*1910*/  IMAD.SHL.U32 R155, R0, 0x2, RZ ;  /* 0x00000002009b7824 */ /* 0x000fe200078e00ff */
[----:B------:R-:W-:Y:S01]  /*1920*/  @P1 IADD3 R8, P3, R102, R2, RZ ;  /* 0x0000000266081210 */ /* 0x000fe20007f7e0ff */
[----:B------:R-:W-:Y:S01]  /*1930*/  IMAD R11, R28, c[0x0][0x210], RZ ;  /* 0x000084001c0b7a24 */ /* 0x000fe200078e02ff */
[----:B------:R-:W-:Y:S01]  /*1940*/  LOP3.LUT R9, R19, 0xfffffff0, RZ, 0xc0, !PT ;  /* 0xfffffff013097812 */ /* 0x000fe200078ec0ff */
[----:B------:R-:W-:Y:S01]  /*1950*/  IMAD.WIDE.U32 R4, R27, c[0x0][0x210], R4 ;  /* 0x000084001b047a25 */ /* 0x000fe200078e0004 */
[C---:B------:R-:W-:Y:S01]  /*1960*/  IADD3 R0, R155.reuse, 0x10100, RZ ;  /* 0x000101009b007810 */ /* 0x040fe20007ffe0ff */
[----:B------:R1:W-:Y:S01]  /*1970*/  @P2 LDGSTS.E.BYPASS.LTC128B.128 [R100+0x10100], [R6.64], !P6 ;  /* 0x1010000006642fae */ /* 0x0003e2000f101d44 */
[----:B------:R-:W-:Y:S01]  /*1980*/  IADD3 R86, R155, 0x10120, RZ ;  /* 0x000101209b567810 */ /* 0x000fe20007ffe0ff */
[----:B------:R-:W-:Y:S01]  /*1990*/  @P1 IMAD.X R3, R103, 0x1, R3, P3 ;  /* 0x0000000167031824 */ /* 0x000fe200018e0603 */
[----:B------:R-:W-:Y:S01]  /*19a0*/  @P1 LEA R2, P3, R8, c[0x0][0x1c8], 0x1 ;  /* 0x0000720008021a11 */ /* 0x000fe200078608ff */
[----:B------:R-:W-:Y:S01]  /*19b0*/  IMAD R11, R27, c[0x0][0x214], R11 ;  /* 0x000085001b0b7a24 */ /* 0x000fe200078e020b */
[----:B------:R-:W-:Y:S01]  /*19c0*/  @P0 IADD3 R86, R0, -0x20, RZ ;  /* 0xffffffe000560810 */ /* 0x000fe20007ffe0ff */
[----:B------:R-:W-:Y:S01]  /*19d0*/  IMAD.IADD R0, R85, 0x1, -R9 ;  /* 0x0000000155007824 */ /* 0x000fe200078e0a09 */
[----:B------:R-:W-:Y:S01]  /*19e0*/  @P1 LEA.HI.X R3, R8, c[0x0][0x1cc], R3, 0x1, P3 ;  /* 0x0000730008031a11 */ /* 0x000fe200018f0c03 */
[----:B------:R-:W-:Y:S01]  /*19f0*/  IMAD.IADD R5, R5, 0x1, R11 ;  /* 0x0000000105057824 */ /* 0x000fe200078e020b */
[----:B------:R-:W-:Y:S01]  /*1a00*/  ISETP.GE.AND P3, PT, R24, c[0x0][0x1d4], PT ;  /* 0x0000750018007a0c */ /* 0x000fe20003f66270 */
[----:B------:R-:W-:Y:S01]  /*1a10*/  IMAD R10, R10, c[0x0][0x208], RZ ;  /* 0x000082000a0a7a24 */ /* 0x000fe200078e02ff */
[----:B------:R-:W-:Y:S01]  /*1a20*/  SHF.R.S32.HI R14, RZ, 0x1f, R0 ;  /* 0x0000001fff0e7819 */ /* 0x000fe20000011400 */
[----:B------:R-:W-:Y:S01]  /*1a30*/  IMAD R11, R23, c[0x0][0x218], RZ ;  /* 0x00008600170b7a24 */ /* 0x000fe200078e02ff */
[----:B------:R1:W-:Y:S01]  /*1a40*/  @P2 LDGSTS.E.BYPASS.LTC128B.128 [R100+0x12100], [R6.64+0x80], !P5 ;  /* 0x1210008006642fae */ /* 0x0003e2000e901d44 */
[----:B------:R-:W-:Y:S01]  /*1a50*/  IMAD.WIDE.U32 R8, R15, c[0x0][0x208], RZ ;  /* 0x000082000f087a25 */ /* 0x000fe200078e00ff */
[----:B------:R-:W-:-:S02]  /*1a60*/  LEA.HI R14, R14, R0, RZ, 0x3 ;  /* 0x000000000e0e7211 */ /* 0x000fc400078f18ff */
[----:B------:R1:W-:Y:S01]  /*1a70*/  @P2 LDGSTS.E.BYPASS.LTC128B.128 [R100+0x14100], [R6.64+0x100], !P4 ;  /* 0x1410010006642fae */ /* 0x0003e2000e101d44 */
[----:B------:R-:W-:Y:S01]  /*1a80*/  IMAD R10, R15, c[0x0][0x20c], R10 ;  /* 0x000083000f0a7a24 */ /* 0x000fe200078e020a */
[----:B------:R-:W-:Y:S01]  /*1a90*/  SEL R12, RZ, 0x1, P6 ;  /* 0x00000001ff0c7807 */ /* 0x000fe20003000000 */
[C---:B------:R-:W-:Y:S01]  /*1aa0*/  IMAD R13, R22.reuse, c[0x0][0x21c], R11 ;  /* 0x00008700160d7a24 */ /* 0x040fe200078e020b */
[----:B------:R-:W-:Y:S01]  /*1ab0*/  SEL R11, RZ, 0x2, P5 ;  /* 0x00000002ff0b7807 */ /* 0x000fe20002800000 */
[----:B--2---:R-:W-:Y:S01]  /*1ac0*/  IMAD.WIDE.U32 R30, R22, c[0x0][0x218], R4 ;  /* 0x00008600161e7a25 */ /* 0x004fe200078e0004 */
[----:B------:R1:W-:Y:S01]  /*1ad0*/  @P2 LDGSTS.E.BYPASS.LTC128B.128 [R100+0x16100], [R6.64+0x180], !P3 ;  /* 0x1610018006642fae */ /* 0x0003e2000d901d44 */
[----:B------:R-:W-:Y:S02]  /*1ae0*/  LOP3.LUT R5, R14, 0xfffffff8, RZ, 0xc0, !PT ;  /* 0xfffffff80e057812 */ /* 0x000fe400078ec0ff */
[----:B------:R-:W-:Y:S01]  /*1af0*/  IMAD.IADD R4, R9, 0x1, R10 ;  /* 0x0000000109047824 */ /* 0x000fe200078e020a */
[----:B------:R2:W-:Y:S01]  /*1b00*/  @P1 LDGSTS.E.BYPASS.LTC128B.128 [R100+0x11100], [R2.64], !P6 ;  /* 0x1110000002641fae */ /* 0x0005e2000f101d44 */
[----:B------:R-:W-:Y:S01]  /*1b10*/  IADD3 R16, R31, R13, RZ ;  /* 0x0000000d1f107210 */ /* 0x000fe20007ffe0ff */
[----:B------:R-:W-:Y:S01]  /*1b20*/  IMAD.IADD R5, R0, 0x1, -R5 ;  /* 0x0000000100057824 */ /* 0x000fe200078e0a05 */
[----:B------:R-:W-:Y:S01]  /*1b30*/  LEA R9, P0, R8, R30, 0x6 ;  /* 0x0000001e08097211 */ /* 0x000fe200078030ff */
[----:B------:R2:W-:Y:S01]  /*1b40*/  @P1 LDGSTS.E.BYPASS.LTC128B.128 [R100+0x13100], [R2.64+0x80], !P5 ;  /* 0x1310008002641fae */ /* 0x0005e2000e901d44 */
[----:B------:R-:W-:-:S02]  /*1b50*/  SEL R10, RZ, 0x4, P4 ;  /* 0x00000004ff0a7807 */ /* 0x000fc40002000000 */
[----:B------:R-:W-:Y:S01]  /*1b60*/  LEA.HI.X R8, R8, R16, R4, 0x6, P0 ;  /* 0x0000001008087211 */ /* 0x000fe200000f3404 */
[----:B------:R2:W-:Y:S01]  /*1b70*/  @P1 LDGSTS.E.BYPASS.LTC128B.128 [R100+0x15100], [R2.64+0x100], !P4 ;  /* 0x1510010002641fae */ /* 0x0005e2000e101d44 */
[C---:B------:R-:W-:Y:S01]  /*1b80*/  IMAD.SHL.U32 R4, R5.reuse, 0x40, RZ ;  /* 0x0000004005047824 */ /* 0x040fe200078e00ff */
[----:B------:R-:W-:Y:S02]  /*1b90*/  IADD3 R10, R10, R11, R12 ;  /* 0x0000000b0a0a7210 */ /* 0x000fe40007ffe00c */
[----:B------:R2:W-:Y:S01]  /*1ba0*/  @P1 LDGSTS.E.BYPASS.LTC128B.128 [R100+0x17100], [R2.64+0x180], !P3 ;  /* 0x1710018002641fae */ /* 0x0005e2000d901d44 */
[----:B------:R-:W-:Y:S02]  /*1bb0*/  SEL R0, RZ, 0x8, P3 ;  /* 0x00000008ff007807 */ /* 0x000fe40001800000 */
[----:B------:R-:W-:Y:S01]  /*1bc0*/  LOP3.LUT R4, R4, 0x1c0, RZ, 0xc0, !PT ;  /* 0x000001c004047812 */ /* 0x000fe200078ec0ff */
[----:B------:R-:W0:Y:S01]  /*1bd0*/  LDGDEPBAR ;  /* 0x00000000000079af */ /* 0x000e220000000000 */
[C---:B------:R-:W-:Y:S01]  /*1be0*/  LOP3.LUT P0, RZ, R5.reuse, 0x4, RZ, 0xc0, !PT ;  /* 0x0000000405ff7812 */ /* 0x040fe2000780c0ff */
[----:B------:R-:W-:Y:S01]  /*1bf0*/  IMAD.IADD R10, R10, 0x1, R0 ;  /* 0x000000010a0a7824 */ /* 0x000fe200078e0200 */
[----:B------:R-:W-:Y:S01]  /*1c00*/  LOP3.LUT P2, RZ, R5, 0x2, RZ, 0xc0, !PT ;  /* 0x0000000205ff7812 */ /* 0x000fe2000784c0ff */
[----:B------:R-:W-:Y:S01]  /*1c10*/  IMAD.SHL.U32 R0, R14, 0x40, RZ ;  /* 0x000000400e007824 */ /* 0x000fe200078e00ff */
[----:B------:R-:W-:Y:S01]  /*1c20*/  MOV R5, c[0x0][0x20c] ;  /* 0x0000830000057a02 */ /* 0x000fe20000000f00 */
[----:B------:R-:W-:Y:S01]  /*1c30*/  STL [R1+0xa4], R103 ;  /* 0x0000a46701007387 */ /* 0x000fe20000100800 */
[----:B-1----:R-:W-:Y:S01]  /*1c40*/  IMAD.SHL.U32 R6, R18, 0x8, RZ ;  /* 0x0000000812067824 */ /* 0x002fe200078e00ff */
[----:B------:R-:W-:-:S02]  /*1c50*/  P2R R11, PR, RZ, 0x20 ;  /* 0x00000020ff0b7803 */ /* 0x000fc40000000000 */
[----:B------:R-:W-:Y:S04]  /*1c60*/  STL [R1+0x4], R86 ;  /* 0x0000045601007387 */ /* 0x000fe80000100800 */
[----:B------:R-:W-:Y:S04]  /*1c70*/  STL.64 [R1+0x90], R30 ;  /* 0x0000901e01007387 */ /* 0x000fe80000100a00 */
[----:B------:R-:W-:Y:S01]  /*1c80*/  STL [R1+0x84], R16 ;  /* 0x0000841001007387 */ /* 0x000fe20000100800 */
[----:B--2---:R-:W-:Y:S01]  /*1c90*/  LOP3.LUT R2, R4, 0x8, R6, 0xf8, !PT ;  /* 0x0000000804027812 */ /* 0x004fe200078ef806 */
[----:B------:R-:W-:Y:S01]  /*1ca0*/  IMAD.MOV.U32 R3, RZ, RZ, c[0x0][0x208] ;  /* 0x00008200ff037624 */ /* 0x000fe200078e00ff */
[----:B------:R-:W-:Y:S01]  /*1cb0*/  SHF.R.U32.HI R4, RZ, 0x3, R4 ;  /* 0x00000003ff047819 */ /* 0x000fe20000011604 */
[----:B------:R-:W-:-:S04]  /*1cc0*/  DEPBAR.LE SB0, 0x1 ;  /* 0x000080400000791a */ /* 0x000fc80000000000 */
[----:B------:R-:W-:Y:S01]  /*1cd0*/  LOP3.LUT R4, R2, R4, RZ, 0x3c, !PT ;  /* 0x0000000402047212 */ /* 0x000fe200078e3cff */
[----:B------:R-:W-:Y:S01]  /*1ce0*/  IMAD.SHL.U32 R2, R82, 0x20, RZ ;  /* 0x0000002052027824 */ /* 0x000fe200078e00ff */
[----:B------:R-:W-:Y:S01]  /*1cf0*/  BAR.SYNC.DEFER_BLOCKING 0x0 ;  /* 0x0000000000007b1d */ /* 0x000fe20000010000 */
[C---:B------:R-:W-:Y:S02]  /*1d00*/  LEA R6, P1, R9.reuse, c[0x0][0x1f8], 0x1 ;  /* 0x00007e0009067a11 */ /* 0x040fe400078208ff */
[----:B------:R-:W-:Y:S02]  /*1d10*/  LOP3.LUT R4, R4, 0xfffffe00, R0, 0xf8, !PT ;  /* 0xfffffe0004047812 */ /* 0x000fe400078ef800 */
[----:B------:R-:W-:Y:S02]  /*1d20*/  LEA.HI.X R7, R9, c[0x0][0x1fc], R8, 0x1, P1 ;  /* 0x00007f0009077a11 */ /* 0x000fe400008f0c08 */
[C---:B------:R-:W-:Y:S01]  /*1d30*/  LEA R8, P1, R3.reuse, R6, 0x6 ;  /* 0x0000000603087211 */ /* 0x040fe200078230ff */
[----:B------:R-:W-:Y:S01]  /*1d40*/  IMAD.SHL.U32 R248, R4, 0x2, RZ ;  /* 0x0000000204f87824 */ /* 0x000fe200078e00ff */
[----:B------:R-:W-:Y:S01]  /*1d50*/  LOP3.LUT R0, R2, 0x7ffffc00, RZ, 0xc0, !PT ;  /* 0x7ffffc0002007812 */ /* 0x000fe200078ec0ff */
[----:B------:R-:W-:Y:S01]  /*1d60*/  IMAD.MOV.U32 R2, RZ, RZ, 0x40 ;  /* 0x00000040ff027424 */ /* 0x000fe200078e00ff */
[----:B------:R-:W-:Y:S01]  /*1d70*/  LEA.HI.X R9, R3, R7, R5, 0x6, P1 ;  /* 0x0000000703097211 */ /* 0x000fe200008f3405 */
[----:B------:R-:W-:Y:S01]  /*1d80*/  IMAD.MOV.U32 R5, RZ, RZ, 0x10 ;  /* 0x00000010ff057424 */ /* 0x000fe200078e00ff */
[----:B------:R-:W-:Y:S01]  /*1d90*/  IADD3 R3, -R20, R80, RZ ;  /* 0x0000005014037210 */ /* 0x000fe20007ffe1ff */
[----:B------:R-:W-:-:S02]  /*1da0*/  IMAD.IADD R232, R4, 0x1, R0 ;  /* 0x0000000104e87824 */ /* 0x000fc400078e0200 */
[----:B------:R-:W-:Y:S01]  /*1db0*/  IMAD.MOV.U32 R0, RZ, RZ, 0x20 ;  /* 0x00000020ff007424 */ /* 0x000fe200078e00ff */
[----:B------:R-:W-:Y:S02]  /*1dc0*/  SEL R5, R5, 0xfffffff0, !P2 ;  /* 0xfffffff005057807 */ /* 0x000fe40005000000 */
[C---:B------:R-:W-:Y:S01]  /*1dd0*/  LEA R240, R232.reuse, 0x100, 0x1 ;  /* 0x00000100e8f07811 */ /* 0x040fe200078e08ff */
[----:B------:R-:W-:Y:S01]  /*1de0*/  IMAD.SHL.U32 R232, R232, 0x2, RZ ;  /* 0x00000002e8e87824 */ /* 0x000fe200078e00ff */
[----:B------:R-:W-:Y:S02]  /*1df0*/  SEL R0, R0, 0xffffffe0, !P0 ;  /* 0xffffffe000007807 */ /* 0x000fe40004000000 */
[----:B------:R-:W-:Y:S01]  /*1e00*/  LOP3.LUT P2, RZ, R10, 0x2, RZ, 0xc0, !PT ;  /* 0x000000020aff7812 */ /* 0x000fe2000784c0ff */
[--C-:B------:R-:W-:Y:S01]  /*1e10*/  IMAD R236, R5, 0x2, R240.reuse ;  /* 0x0000000205ec7824 */ /* 0x100fe200078e02f0 */
[----:B------:R-:W-:Y:S01]  /*1e20*/  LDSM.16.M88.4 R168, [R232+0x100] ;  /* 0x00010000e8a8783b */ /* 0x000fe20000000200 */
[C---:B------:R-:W-:Y:S01]  /*1e30*/  IMAD R240, R0.reuse, 0x2, R240 ;  /* 0x0000000200f07824 */ /* 0x040fe200078e02f0 */
[C---:B------:R-:W-:Y:S01]  /*1e40*/  ISETP.LT.OR P1, PT, R3.reuse, 0x1, P6 ;  /* 0x000000010300780c */ /* 0x040fe20003721670 */
[C---:B------:R-:W-:Y:S01]  /*1e50*/  IMAD R244, R0.reuse, 0x2, R236 ;  /* 0x0000000200f47824 */ /* 0x040fe200078e02ec */
[----:B------:R-:W-:Y:S01]  /*1e60*/  LDSM.16.M88.4 R200, [R232+0x4100] ;  /* 0x00410000e8c8783b */ /* 0x000fe20000000200 */
[C---:B------:R-:W-:Y:S01]  /*1e70*/  ISETP.LT.OR P0, PT, R3.reuse, 0x1, !P2 ;  /* 0x000000010300780c */ /* 0x040fe20005701670 */
[----:B------:R-:W-:Y:S01]  /*1e80*/  IMAD R252, R0, 0x2, R248 ;  /* 0x0000000200fc7824 */ /* 0x000fe200078e02f8 */
[----:B------:R-:W-:Y:S01]  /*1e90*/  ISETP.LT.OR P2, PT, R3, 0x21, !P2 ;  /* 0x000000210300780c */ /* 0x000fe20005741670 */
[----:B------:R-:W-:Y:S01]  /*1ea0*/  LDSM.16.M88.4 R216, [R232+0x8100] ;  /* 0x00810000e8d8783b */ /* 0x000fe20000000200 */
[----:B------:R-:W-:-:S03]  /*1eb0*/  LEA R249, R5, R248, 0x1 ;  /* 0x000000f805f97211 */ /* 0x000fc600078e08ff */
[----:B------:R-:W-:Y:S02]  /*1ec0*/  LDSM.16.M88.4 R172, [R236] ;  /* 0x00000000ecac783b */ /* 0x000fe40000000200 */
[----:B------:R-:W-:Y:S02]  /*1ed0*/  IMAD R251, R0, 0x2, R249 ;  /* 0x0000000200fb7824 */ /* 0x000fe400078e02f9 */
[----:B------:R-:W-:Y:S04]  /*1ee0*/  LDSM.16.M88.4 R204, [R236+0x4000] ;  /* 0x00400000eccc783b */ /* 0x000fe80000000200 */
[----:B------:R-:W-:Y:S04]  /*1ef0*/  LDSM.16.M88.4 R220, [R236+0x8000] ;  /* 0x00800000ecdc783b */ /* 0x000fe80000000200 */
[----:B------:R-:W-:Y:S04]  /*1f00*/  LDSM.16.M88.4 R192, [R240] ;  /* 0x00000000f0c0783b */ /* 0x000fe80000000200 */
[----:B------:R-:W-:Y:S04]  /*1f10*/  LDSM.16.M88.4 R208, [R240+0x4000] ;  /* 0x00400000f0d0783b */ /* 0x000fe80000000200 */
[----:B------:R-:W-:Y:S04]  /*1f20*/  LDSM.16.M88.4 R224, [R240+0x8000] ;  /* 0x00800000f0e0783b */ /* 0x000fe80000000200 */
[----:B------:R-:W-:Y:S04]  /*1f30*/  LDSM.16.M88.4 R196, [R244] ;  /* 0x00000000f4c4783b */ /* 0x000fe80000000200 */
[----:B------:R-:W-:Y:S04]  /*1f40*/  LDSM.16.M88.4 R212, [R244+0x4000] ;  /* 0x00400000f4d4783b */ /* 0x000fe80000000200 */
[----:B------:R-:W-:Y:S04]  /*1f50*/  LDSM.16.M88.4 R228, [R244+0x8000] ;  /* 0x00800000f4e4783b */ /* 0x000fe80000000200 */
[----:B------:R-:W-:Y:S04]  /*1f60*/  LDSM.16.M88.4 R232, [R232+0xc100] ;  /* 0x00c10000e8e8783b */ /* 0x000fe80000000200 */
[----:B------:R-:W-:Y:S04]  /*1f70*/  LDSM.16.M88.4 R236, [R236+0xc000] ;  /* 0x00c00000ecec783b */ /* 0x000fe80000000200 */
[----:B------:R-:W-:Y:S04]  /*1f80*/  LDSM.16.M88.4 R240, [R240+0xc000] ;  /* 0x00c00000f0f0783b */ /* 0x000fe80000000200 */
[----:B------:R-:W-:Y:S04]  /*1f90*/  LDSM.16.M88.4 R244, [R244+0xc000] ;  /* 0x00c00000f4f4783b */ /* 0x000fe80000000200 */
[----:B------:R-:W-:Y:S06]  /*1fa0*/  BAR.SYNC.DEFER_BLOCKING 0x0 ;  /* 0x0000000000007b1d */ /* 0x000fec0000010000 */
[----:B------:R-:W-:-:S04]  /*1fb0*/  DEPBAR.LE SB0, 0x0 ;  /* 0x000080000000791a */ /* 0x000fc80000000000 */
[----:B------:R-:W-:Y:S06]  /*1fc0*/  BAR.SYNC.DEFER_BLOCKING 0x0 ;  /* 0x0000000000007b1d */ /* 0x000fec0000010000 */
[----:B------:R-:W1:Y:S04]  /*1fd0*/  LDSM.16.M88.4 R12, [R155+0x10100] ;  /* 0x010100009b0c783b */ /* 0x000e680000000200 */
[----:B------:R-:W2:Y:S04]  /*1fe0*/  LDSM.16.M88.4 R24, [R155+0x10900] ;  /* 0x010900009b18783b */ /* 0x000ea80000000200 */
[----:B------:R-:W-:Y:S04]  /*1ff0*/  LDSM.16.M88.4 R32, [R155+0x11100] ;  /* 0x011100009b20783b */ /* 0x000fe80000000200 */
[----:B------:R-:W-:Y:S04]  /*2000*/  LDSM.16.M88.4 R40, [R155+0x11900] ;  /* 0x011900009b28783b */ /* 0x000fe80000000200 */
[----:B------:R-:W3:Y:S04]  /*2010*/  LDSM.16.M88.4 R28, [R86] ;  /* 0x00000000561c783b */ /* 0x000ee80000000200 */
[----:B------:R-:W4:Y:S04]  /*2020*/  LDSM.16.M88.4 R36, [R86+0x800] ;  /* 0x000800005624783b */ /* 0x000f280000000200 */
[----:B------:R-:W5:Y:S04]  /*2030*/  LDSM.16.M88.4 R52, [R86+0x1000] ;  /* 0x001000005634783b */ /* 0x000f680000000200 */
[----:B------:R-:W3:Y:S04]  /*2040*/  LDSM.16.M88.4 R68, [R86+0x1800] ;  /* 0x001800005644783b */ /* 0x000ee80000000200 */
[----:B------:R-:W-:Y:S01]  /*2050*/  @!PT LDS RZ, [RZ] ;  /* 0x00000000fffff984 */ /* 0x000fe20000000800 */
[----:B------:R-:W-:Y:S01]  /*2060*/  @!PT LDS RZ, [RZ] ;  /* 0x00000000fffff984 */ /* 0x000fe20000000800 */
[----:B------:R-:W-:Y:S01]  /*2070*/  @!PT LDS RZ, [RZ] ;  /* 0x00000000fffff984 */ /* 0x000fe20000000800 */
[----:B------:R2:W-:Y:S01]  /*2080*/  LDGSTS.E.BYPASS.LTC128B.128 [R100+0x100], [R6.64], !P1 ;  /* 0x0010000006647fae */ /* 0x0005e2000c901d44 */
[----:B------:R-:W-:-:S03]  /*2090*/  LOP3.LUT P1, RZ, R10, 0x4, RZ, 0xc0, !PT ;  /* 0x000000040aff7812 */ /* 0x000fc6000782c0ff */
[----:B------:R3:W-:Y:S01]  /*20a0*/  LDGSTS.E.BYPASS.LTC128B.128 [R100+0x2100], [R6.64+0x80], !P0 ;  /* 0x0210008006647fae */ /* 0x0007e2000c101d44 */
[C---:B------:R-:W-:Y:S02]  /*20b0*/  ISETP.LT.OR P0, PT, R3.reuse, 0x1, !P1 ;  /* 0x000000010300780c */ /* 0x040fe40004f01670 */
[----:B------:R-:W-:Y:S01]  /*20c0*/  ISETP.LT.OR P1, PT, R3, 0x21, !P1 ;  /* 0x000000210300780c */ /* 0x000fe20004f21670 */
[----:B-1----:R-:W-:Y:S10]  /*20d0*/  HMMA.16816.F32 R16, R168, R14, RZ ;  /* 0x0000000ea810723c */ /* 0x002ff400000018ff */
[----:B------:R1:W-:Y:S01]  /*20e0*/  LDGSTS.E.BYPASS.LTC128B.128 [R100+0x4100], [R6.64+0x100], !P0 ;  /* 0x0410010006647fae */ /* 0x0003e2000c101d44 */
[----:B------:R-:W-:-:S02]  /*20f0*/  LOP3.LUT P0, RZ, R21, 0x4, RZ, 0xc0, !PT ;  /* 0x0000000415ff7812 */ /* 0x000fc4000780c0ff */
[C---:B------:R-:W-:Y:S02]  /*2100*/  HMMA.16816.F32 R20, R168.reuse, R12, RZ ;  /* 0x0000000ca814723c */ /* 0x040fe400000018ff */
[----:B------:R-:W-:Y:S02]  /*2110*/  SEL R2, R2, 0xffffffc0, !P0 ;  /* 0xffffffc002027807 */ /* 0x000fe40004000000 */
[----:B------:R-:W-:Y:S02]  /*2120*/  LOP3.LUT P0, RZ, R10, 0x8, RZ, 0xc0, !PT ;  /* 0x000000080aff7812 */ /* 0x000fe4000780c0ff */
[----:B------:R-:W-:Y:S01]  /*2130*/  IADD3 R84, R155, R2, RZ ;  /* 0x000000029b547210 */ /* 0x000fe20007ffe0ff */
[----:B------:R-:W-:Y:S01]  /*2140*/  IMAD.IADD R250, R2, 0x1, R86 ;  /* 0x0000000102fa7824 */ /* 0x000fe200078e0256 */
[C---:B------:R-:W-:Y:S01]  /*2150*/  ISETP.LT.OR P5, PT, R3.reuse, 0x1, !P0 ;  /* 0x000000010300780c */ /* 0x040fe200047a1670 */
[----:B--2---:R-:W-:Y:S01]  /*2160*/  HMMA.16816.F32 R12, R168, R24, RZ ;  /* 0x00000018a80c723c */ /* 0x004fe200000018ff */
[----:B------:R-:W-:Y:S01]  /*2170*/  ISETP.LT.OR P0, PT, R3, 0x21, !P0 ;  /* 0x000000210300780c */ /* 0x000fe20004701670 */
[----:B------:R-:W-:Y:S01]  /*2180*/  STL [R1], R84 ;  /* 0x0000005401007387 */ /* 0x000fe20000100800 */
[----:B------:R-:W-:-:S05]  /*2190*/  LOP3.LUT R2, R82, 0xffffffe0, RZ, 0xc0, !PT ;  /* 0xffffffe052027812 */ /* 0x000fca00078ec0ff */
[----:B---3--:R-:W-:Y:S01]  /*21a0*/  HMMA.16816.F32 R56, R172, R30, R16 ;  /* 0x0000001eac38723c */ /* 0x008fe20000001810 */
[----:B------:R-:W-:-:S03]  /*21b0*/  IMAD.IADD R2, R85, 0x1, -R2 ;  /* 0x0000000155027824 */ /* 0x000fc600078e0a02 */
[----:B------:R1:W-:Y:S01]  /*21c0*/  LDGSTS.E.BYPASS.LTC128B.128 [R100+0x6100], [R6.64+0x180], !P5 ;  /* 0x0610018006647fae */ /* 0x0003e2000e901d44 */
[----:B------:R-:W-:Y:S02]  /*21d0*/  ISETP.LT.OR P5, PT, R3, 0x21, P6 ;  /* 0x000000210300780c */ /* 0x000fe400037a1670 */
[----:B------:R-:W-:Y:S01]  /*21e0*/  SHF.R.S32.HI R3, RZ, 0x1f, R2 ;  /* 0x0000001fff037819 */ /* 0x000fe20000011402 */
[----:B------:R-:W-:Y:S03]  /*21f0*/  HMMA.16816.F32 R60, R172, R28, R20 ;  /* 0x0000001cac3c723c */ /* 0x000fe60000001814 */
[----:B------:R-:W-:-:S04]  /*2200*/  LEA.HI R3, R3, R2, RZ, 0x2 ;  /* 0x0000000203037211 */ /* 0x000fc800078f10ff */
[----:B------:R-:W-:Y:S01]  /*2210*/  LOP3.LUT R3, R3, 0x7ffffffc, RZ, 0xc0, !PT ;  /* 0x7ffffffc03037812 */ /* 0x000fe200078ec0ff */
[----:B------:R-:W-:Y:S02]  /*2220*/  HMMA.16816.F32 R20, R168, R26, RZ ;  /* 0x0000001aa814723c */ /* 0x000fe400000018ff */
[----:B------:R2:W-:Y:S01]  /*2230*/  LDGSTS.E.BYPASS.LTC128B.128 [R100+0x1100], [R8.64], !P5 ;  /* 0x0110000008647fae */ /* 0x0005e2000e901d44 */
[----:B------:R-:W-:Y:S01]  /*2240*/  ISETP.NE.AND P5, PT, R11, RZ, PT ;  /* 0x000000ff0b00720c */ /* 0x000fe20003fa5270 */
[----:B------:R-:W-:Y:S02]  /*2250*/  IMAD.IADD R2, R2, 0x1, -R3 ;  /* 0x0000000102027824 */ /* 0x000fe400078e0a03 */
[----:B------:R2:W-:Y:S02]  /*2260*/  LDGSTS.E.BYPASS.LTC128B.128 [R100+0x3100], [R8.64+0x80], !P2 ;  /* 0x0310008008647fae */ /* 0x0005e4000d101d44 */
[----:B----4-:R-:W-:Y:S01]  /*2270*/  HMMA.16816.F32 R64, R172, R36, R12 ;  /* 0x00000024ac40723c */ /* 0x010fe2000000180c */
[----:B------:R-:W-:Y:S01]  /*2280*/  IMAD R2, R2, -0x2, R80 ;  /* 0xfffffffe02027824 */ /* 0x000fe200078e0250 */
[----:B------:R2:W-:Y:S04]  /*2290*/  LDGSTS.E.BYPASS.LTC128B.128 [R100+0x5100], [R8.64+0x100], !P1 ;  /* 0x0510010008647fae */ /* 0x0005e8000c901d44 */
[----:B------:R2:W-:Y:S01]  /*22a0*/  LDGSTS.E.BYPASS.LTC128B.128 [R100+0x7100], [R8.64+0x180], !P0 ;  /* 0x0710018008647fae */ /* 0x0005e2000c101d44 */
[C---:B------:R-:W-:Y:S01]  /*22b0*/  ISETP.GT.AND P0, PT, R2.reuse, RZ, PT ;  /* 0x000000ff0200720c */ /* 0x040fe20003f04270 */
[----:B------:R-:W-:Y:S01]  /*22c0*/  HMMA.16816.F32 R16, R168, R32, RZ ;  /* 0x00000020a810723c */ /* 0x000fe200000018ff */
[C---:B------:R-:W-:Y:S01]  /*22d0*/  ISETP.GT.AND P2, PT, R2.reuse, 0x1, PT ;  /* 0x000000010200780c */ /* 0x040fe20003f44270 */
[----:B------:R-:W3:Y:S01]  /*22e0*/  LDSM.16.M88.4 R48, [R84+0x10100] ;  /* 0x010100005430783b */ /* 0x000ee20000000200 */
[----:B------:R-:W-:-:S03]  /*22f0*/  ISETP.GT.AND P1, PT, R2, 0x8, PT ;  /* 0x000000080200780c */ /* 0x000fc60003f24270 */
[----:B------:R-:W4:Y:S02]  /*2300*/  LDSM.16.M88.4 R44, [R84+0x10900] ;  /* 0x01090000542c783b */ /* 0x000f240000000200 */
[C---:B------:R-:W-:Y:S02]  /*2310*/  HMMA.16816.F32 R12, R168.reuse, R34, RZ ;  /* 0x00000022a80c723c */ /* 0x040fe400000018ff */
[----:B------:R-:W1:Y:S04]  /*2320*/  LDSM.16.M88.4 R28, [R84+0x11100] ;  /* 0x01110000541c783b */ /* 0x000e680000000200 */
[----:B------:R-:W-:Y:S02]  /*2330*/  LDSM.16.M88.4 R72, [R86+0x2000] ;  /* 0x002000005648783b */ /* 0x000fe40000000200 */
[C---:B------:R-:W-:Y:S02]  /*2340*/  HMMA.16816.F32 R32, R168.reuse, R42, RZ ;  /* 0x0000002aa820723c */ /* 0x040fe400000018ff */
[----:B------:R-:W-:Y:S04]  /*2350*/  LDSM.16.M88.4 R76, [R84+0x14900] ;  /* 0x01490000544c783b */ /* 0x000fe80000000200 */
[----:B------:R-:W0:Y:S02]  /*2360*/  LDGDEPBAR ;  /* 0x00000000000079af */ /* 0x000e240000000000 */
[----:B--2---:R-:W-:Y:S08]  /*2370*/  HMMA.16816.F32 R8, R168, R40, RZ ;  /* 0x00000028a808723c */ /* 0x004ff000000018ff */
[C---:B------:R-:W-:Y:S08]  /*2380*/  HMMA.16816.F32 R40, R172.reuse, R38, R20 ;  /* 0x00000026ac28723c */ /* 0x040ff00000001814 */
[C---:B-----5:R-:W-:Y:S01]  /*2390*/  HMMA.16816.F32 R36, R172.reuse, R52, R16 ;  /* 0x00000034ac24723c */ /* 0x060fe20000001810 */
[----:B------:R-:W2:Y:S07]  /*23a0*/  LDSM.16.M88.4 R16, [R84+0x11900] ;  /* 0x011900005410783b */ /* 0x000eae0000000200 */
[C---:B------:R-:W-:Y:S08]  /*23b0*/  HMMA.16816.F32 R24, R172.reuse, R54, R12 ;  /* 0x00000036ac18723c */ /* 0x040ff0000000180c */
[C---:B------:R-:W-:Y:S01]  /*23c0*/  HMMA.16816.F32 R12, R172.reuse, R70, R32 ;  /* 0x00000046ac0c723c */ /* 0x040fe20000001820 */
[----:B------:R-:W5:Y:S07]  /*23d0*/  LDSM.16.M88.4 R32, [R250] ;  /* 0x00000000fa20783b */ /* 0x000f6e0000000200 */
[----:B------:R-:W-:Y:S01]  /*23e0*/  HMMA.16816.F32 R20, R172, R68, R8 ;  /* 0x00000044ac14723c */ /* 0x000fe20000001808 */
[----:B------:R-:W-:Y:S07]  /*23f0*/  LDSM.16.M88.4 R68, [R250+0x1000] ;  /* 0x00100000fa44783b */ /* 0x000fee0000000200 */
[C---:B---3--:R-:W-:Y:S01]  /*2400*/  HMMA.16816.F32 R8, R192.reuse, R48, R60 ;  /* 0x00000030c008723c */ /* 0x048fe2000000183c */
[----:B------:R-:W3:Y:S07]  /*2410*/  LDSM.16.M88.4 R60, [R250+0x800] ;  /* 0x00080000fa3c783b */ /* 0x000eee0000000200 */
[C---:B------:R-:W-:Y:S08]  /*2420*/  HMMA.16816.F32 R48, R192.reuse, R50, R56 ;  /* 0x00000032c030723c */ /* 0x040ff00000001838 */
[C---:B----4-:R-:W-:Y:S01]  /*2430*/  HMMA.16816.F32 R56, R192.reuse, R44, R64 ;  /* 0x0000002cc038723c */ /* 0x050fe20000001840 */
[----:B------:R-:W4:Y:S07]  /*2440*/  LDSM.16.M88.4 R64, [R250+0x1800] ;  /* 0x00180000fa40783b */ /* 0x000f2e0000000200 */
[C---:B------:R-:W-:Y:S08]  /*2450*/  HMMA.16816.F32 R44, R192.reuse, R46, R40 ;  /* 0x0000002ec02c723c */ /* 0x040ff00000001828 */
[C---:B-1----:R-:W-:Y:S08]  /*2460*/  HMMA.16816.F32 R52, R192.reuse, R28, R36 ;  /* 0x0000001cc034723c */ /* 0x042ff00000001824 */
[C---:B------:R-:W-:Y:S01]  /*2470*/  HMMA.16816.F32 R40, R192.reuse, R30, R24 ;  /* 0x0000001ec028723c */ /* 0x040fe20000001818 */
[----:B------:R-:W-:Y:S07]  /*2480*/  LDSM.16.M88.4 R28, [R155+0x12900] ;  /* 0x012900009b1c783b */ /* 0x000fee0000000200 */
[C---:B--2---:R-:W-:Y:S08]  /*2490*/  HMMA.16816.F32 R36, R192.reuse, R16, R20 ;  /* 0x00000010c024723c */ /* 0x044ff00000001814 */
[----:B------:R-:W-:Y:S01]  /*24a0*/  HMMA.16816.F32 R20, R192, R18, R12 ;  /* 0x00000012c014723c */ /* 0x000fe2000000180c */
[----:B------:R-:W1:Y:S07]  /*24b0*/  LDSM.16.M88.4 R16, [R155+0x12100] ;  /* 0x012100009b10783b */ /* 0x000e6e0000000200 */
[C---:B-----5:R-:W-:Y:S08]  /*24c0*/  HMMA.16816.F32 R12, R196.reuse, R32, R8 ;  /* 0x00000020c40c723c */ /* 0x060ff00000001808 */
[C---:B------:R-:W-:Y:S08]  /*24d0*/  HMMA.16816.F32 R8, R196.reuse, R34, R48 ;  /* 0x00000022c408723c */ /* 0x040ff00000001830 */
[C---:B---3--:R-:W-:Y:S01]  /*24e0*/  HMMA.16816.F32 R24, R196.reuse, R60, R56 ;  /* 0x0000003cc418723c */ /* 0x048fe20000001838 */
[----:B------:R-:W-:Y:S07]  /*24f0*/  LDSM.16.M88.4 R56, [R155+0x13900] ;  /* 0x013900009b38783b */ /* 0x000fee0000000200 */
[C---:B------:R-:W-:Y:S01]  /*2500*/  HMMA.16816.F32 R32, R196.reuse, R62, R44 ;  /* 0x0000003ec420723c */ /* 0x040fe2000000182c */
[----:B------:R-:W2:Y:S07]  /*2510*/  LDSM.16.M88.4 R60, [R155+0x13100] ;  /* 0x013100009b3c783b */ /* 0x000eae0000000200 */
[C---:B------:R-:W-:Y:S08]  /*2520*/  HMMA.16816.F32 R52, R196.reuse, R68, R52 ;  /* 0x00000044c434723c */ /* 0x040ff00000001834 */
[C---:B------:R-:W-:Y:S01]  /*2530*/  HMMA.16816.F32 R48, R196.reuse, R70, R40 ;  /* 0x00000046c430723c */ /* 0x040fe20000001828 */
[----:B------:R-:W3:Y:S07]  /*2540*/  LDSM.16.M88.4 R68, [R86+0x2800] ;  /* 0x002800005644783b */ /* 0x000eee0000000200 */
[C---:B----4-:R-:W-:Y:S08]  /*2550*/  HMMA.16816.F32 R44, R196.reuse, R64, R36 ;  /* 0x00000040c42c723c */ /* 0x050ff00000001824 */
[----:B------:R-:W-:Y:S01]  /*2560*/  HMMA.16816.F32 R40, R196, R66, R20 ;  /* 0x00000042c428723c */ /* 0x000fe20000001814 */
[----:B------:R-:W4:Y:S07]  /*2570*/  LDSM.16.M88.4 R64, [R86+0x3000] ;  /* 0x003000005640783b */ /* 0x000f2e0000000200 */
[C---:B-1----:R-:W-:Y:S08]  /*2580*/  HMMA.16816.F32 R36, R200.reuse, R16, R12 ;  /* 0x00000010c824723c */ /* 0x042ff0000000180c */
[C---:B------:R-:W-:Y:S08]  /*2590*/  HMMA.16816.F32 R20, R200.reuse, R18, R8 ;  /* 0x00000012c814723c */ /* 0x040ff00000001808 */
[C---:B------:R-:W-:Y:S08]  /*25a0*/  HMMA.16816.F32 R16, R200.reuse, R28, R24 ;  /* 0x0000001cc810723c */ /* 0x040ff00000001818 */
[C---:B--2---:R-:W-:Y:S01]  /*25b0*/  HMMA.16816.F32 R8, R200.reuse, R60, R52 ;  /* 0x0000003cc808723c */ /* 0x044fe20000001834 */
[----:B------:R-:W-:Y:S07]  /*25c0*/  LDSM.16.M88.4 R52, [R84+0x12100] ;  /* 0x012100005434783b */ /* 0x000fee0000000200 */
[C---:B------:R-:W-:Y:S01]  /*25d0*/  HMMA.16816.F32 R24, R200.reuse, R62, R48 ;  /* 0x0000003ec818723c */ /* 0x040fe20000001830 */
[----:B------:R-:W1:Y:S07]  /*25e0*/  LDSM.16.M88.4 R60, [R86+0x3800] ;  /* 0x00380000563c783b */ /* 0x000e6e0000000200 */
[C---:B------:R-:W-:Y:S08]  /*25f0*/  HMMA.16816.F32 R12, R200.reuse, R30, R32 ;  /* 0x0000001ec80c723c */ /* 0x040ff00000001820 */
[C---:B------:R-:W-:Y:S08]  /*2600*/  HMMA.16816.F32 R28, R200.reuse, R56, R44 ;  /* 0x00000038c81c723c */ /* 0x040ff0000000182c */
[----:B------:R-:W-:Y:S01]  /*2610*/  HMMA.16816.F32 R48, R200, R58, R40 ;  /* 0x0000003ac830723c */ /* 0x000fe20000001828 */
[----:B------:R-:W2:Y:S07]  /*2620*/  LDSM.16.M88.4 R56, [R84+0x12900] ;  /* 0x012900005438783b */ /* 0x000eae0000000200 */
[C---:B------:R-:W-:Y:S01]  /*2630*/  HMMA.16816.F32 R44, R204.reuse, R74, R20 ;  /* 0x0000004acc2c723c */ /* 0x040fe20000001814 */
[----:B------:R-:W5:Y:S07]  /*2640*/  LDSM.16.M88.4 R20, [R84+0x13100] ;  /* 0x013100005414783b */ /* 0x000f6e0000000200 */
[C---:B------:R-:W-:Y:S01]  /*2650*/  HMMA.16816.F32 R32, R204.reuse, R72, R36 ;  /* 0x00000048cc20723c */ /* 0x040fe20000001824 */
[----:B------:R-:W-:Y:S07]  /*2660*/  LDSM.16.M88.4 R72, [R250+0x3800] ;  /* 0x00380000fa48783b */ /* 0x000fee0000000200 */
[C---:B---3--:R-:W-:Y:S08]  /*2670*/  HMMA.16816.F32 R40, R204.reuse, R68, R16 ;  /* 0x00000044cc28723c */ /* 0x048ff00000001810 */
[C---:B------:R-:W-:Y:S01]  /*2680*/  HMMA.16816.F32 R36, R204.reuse, R70, R12 ;  /* 0x00000046cc24723c */ /* 0x040fe2000000180c */
[----:B------:R-:W-:Y:S07]  /*2690*/  LDSM.16.M88.4 R68, [R250+0x2800] ;  /* 0x00280000fa44783b */ /* 0x000fee0000000200 */
[C---:B----4-:R-:W-:Y:S08]  /*26a0*/  HMMA.16816.F32 R16, R204.reuse, R64, R8 ;  /* 0x00000040cc10723c */ /* 0x050ff00000001808 */
[C---:B------:R-:W-:Y:S01]  /*26b0*/  HMMA.16816.F32 R12, R204.reuse, R66, R24 ;  /* 0x00000042cc0c723c */ /* 0x040fe20000001818 */
[----:B------:R-:W3:Y:S04]  /*26c0*/  LDSM.16.M88.4 R24, [R84+0x13900] ;  /* 0x013900005418783b */ /* 0x000ee80000000200 */
[----:B------:R-:W-:Y:S03]  /*26d0*/  LDSM.16.M88.4 R64, [R250+0x3000] ;  /* 0x00300000fa40783b */ /* 0x000fe60000000200 */
[C---:B-1----:R-:W-:Y:S08]  /*26e0*/  HMMA.16816.F32 R8, R204.reuse, R60, R28 ;  /* 0x0000003ccc08723c */ /* 0x042ff0000000181c */
[----:B------:R-:W-:Y:S01]  /*26f0*/  HMMA.16816.F32 R28, R204, R62, R48 ;  /* 0x0000003ecc1c723c */ /* 0x000fe20000001830 */
[----:B------:R-:W1:Y:S07]  /*2700*/  LDSM.16.M88.4 R60, [R250+0x2000] ;  /* 0x00200000fa3c783b */ /* 0x000e6e0000000200 */
[C---:B------:R-:W-:Y:S08]  /*2710*/  HMMA.16816.F32 R32, R208.reuse, R52, R32 ;  /* 0x00000034d020723c */ /* 0x040ff00000001820 */
[C---:B------:R-:W-:Y:S08]  /*2720*/  HMMA.16816.F32 R44, R208.reuse, R54, R44 ;  /* 0x00000036d02c723c */ /* 0x040ff0000000182c */
[C---:B--2---:R-:W-:Y:S08]  /*2730*/  HMMA.16816.F32 R52, R208.reuse, R56, R40 ;  /* 0x00000038d034723c */ /* 0x044ff00000001828 */
[C---:B------:R-:W-:Y:S01]  /*2740*/  HMMA.16816.F32 R48, R208.reuse, R58, R36 ;  /* 0x0000003ad030723c */ /* 0x040fe20000001824 */
[----:B------:R-:W-:Y:S07]  /*2750*/  LDSM.16.M88.4 R56, [R155+0x14900] ;  /* 0x014900009b38783b */ /* 0x000fee0000000200 */
[C---:B-----5:R-:W-:Y:S08]  /*2760*/  HMMA.16816.F32 R40, R208.reuse, R20, R16 ;  /* 0x00000014d028723c */ /* 0x060ff00000001810 */
[C---:B------:R-:W-:Y:S01]  /*2770*/  HMMA.16816.F32 R36, R208.reuse, R22, R12 ;  /* 0x00000016d024723c */ /* 0x040fe2000000180c */
[----:B------:R-:W2:Y:S07]  /*2780*/  LDSM.16.M88.4 R20, [R155+0x14100] ;  /* 0x014100009b14783b */ /* 0x000eae0000000200 */
[C---:B---3--:R-:W-:Y:S08]  /*2790*/  HMMA.16816.F32 R16, R208.reuse, R24, R8 ;  /* 0x00000018d010723c */ /* 0x048ff00000001808 */
[----:B------:R-:W-:Y:S08]  /*27a0*/  HMMA.16816.F32 R12, R208, R26, R28 ;  /* 0x0000001ad00c723c */ /* 0x000ff0000000181c */
[C---:B-1----:R-:W-:Y:S08]  /*27b0*/  HMMA.16816.F32 R8, R212.reuse, R60, R32 ;  /* 0x0000003cd408723c */ /* 0x042ff00000001820 */
[C---:B------:R-:W-:Y:S01]  /*27c0*/  HMMA.16816.F32 R28, R212.reuse, R68, R52 ;  /* 0x00000044d41c723c */ /* 0x040fe20000001834 */
[----:B------:R-:W1:Y:S07]  /*27d0*/  LDSM.16.M88.4 R52, [R155+0x15100] ;  /* 0x015100009b34783b */ /* 0x000e6e0000000200 */
[C---:B------:R-:W-:Y:S01]  /*27e0*/  HMMA.16816.F32 R24, R212.reuse, R62, R44 ;  /* 0x0000003ed418723c */ /* 0x040fe2000000182c */
[----:B------:R-:W-:Y:S07]  /*27f0*/  LDSM.16.M88.4 R60, [R86+0x4000] ;  /* 0x00400000563c783b */ /* 0x000fee0000000200 */
[C---:B------:R-:W-:Y:S01]  /*2800*/  HMMA.16816.F32 R32, R212.reuse, R70, R48 ;  /* 0x00000046d420723c */ /* 0x040fe20000001830 */
[----:B------:R-:W3:Y:S04]  /*2810*/  LDSM.16.M88.4 R48, [R155+0x15900] ;  /* 0x015900009b30783b */ /* 0x000ee80000000200 */
[----:B------:R-:W4:Y:S03]  /*2820*/  LDSM.16.M88.4 R68, [R86+0x4800] ;  /* 0x004800005644783b */ /* 0x000f260000000200 */
[C---:B------:R-:W-:Y:S08]  /*2830*/  HMMA.16816.F32 R44, R212.reuse, R64, R40 ;  /* 0x00000040d42c723c */ /* 0x040ff00000001828 */
[C---:B------:R-:W-:Y:S01]  /*2840*/  HMMA.16816.F32 R40, R212.reuse, R66, R36 ;  /* 0x00000042d428723c */ /* 0x040fe20000001824 */
[----:B------:R-:W5:Y:S07]  /*2850*/  LDSM.16.M88.4 R64, [R86+0x5000] ;  /* 0x005000005640783b */ /* 0x000f6e0000000200 */
[C---:B------:R-:W-:Y:S08]  /*2860*/  HMMA.16816.F32 R36, R212.reuse, R72, R16 ;  /* 0x00000048d424723c */ /* 0x040ff00000001810 */
[----:B------:R-:W-:Y:S01]  /*2870*/  HMMA.16816.F32 R16, R212, R74, R12 ;  /* 0x0000004ad410723c */ /* 0x000fe2000000180c */
[----:B------:R-:W-:Y:S07]  /*2880*/  LDSM.16.M88.4 R72, [R84+0x14100] ;  /* 0x014100005448783b */ /* 0x000fee0000000200 */
[C---:B--2---:R-:W-:Y:S08]  /*2890*/  HMMA.16816.F32 R12, R216.reuse, R20, R8 ;  /* 0x00000014d80c723c */ /* 0x044ff00000001808 */
[C---:B------:R-:W-:Y:S08]  /*28a0*/  HMMA.16816.F32 R8, R216.reuse, R22, R24 ;  /* 0x00000016d808723c */ /* 0x040ff00000001818 */
[C---:B------:R-:W-:Y:S08]  /*28b0*/  HMMA.16816.F32 R20, R216.reuse, R56, R28 ;  /* 0x00000038d814723c */ /* 0x040ff0000000181c */
[C---:B------:R-:W-:Y:S01]  /*28c0*/  HMMA.16816.F32 R32, R216.reuse, R58, R32 ;  /* 0x0000003ad820723c */ /* 0x040fe20000001820 */
[----:B------:R-:W2:Y:S07]  /*28d0*/  LDSM.16.M88.4 R56, [R86+0x5800] ;  /* 0x005800005638783b */ /* 0x000eae0000000200 */
[C---:B-1----:R-:W-:Y:S08]  /*28e0*/  HMMA.16816.F32 R44, R216.reuse, R52, R44 ;  /* 0x00000034d82c723c */ /* 0x042ff0000000182c */
[C---:B------:R-:W-:Y:S01]  /*28f0*/  HMMA.16816.F32 R40, R216.reuse, R54, R40 ;  /* 0x00000036d828723c */ /* 0x040fe20000001828 */
[----:B------:R-:W1:Y:S07]  /*2900*/  LDSM.16.M88.4 R52, [R84+0x15100] ;  /* 0x015100005434783b */ /* 0x000e6e0000000200 */
[C---:B---3--:R-:W-:Y:S08]  /*2910*/  HMMA.16816.F32 R36, R216.reuse, R48, R36 ;  /* 0x00000030d824723c */ /* 0x048ff00000001824 */
[----:B------:R-:W-:Y:S08]  /*2920*/  HMMA.16816.F32 R28, R216, R50, R16 ;  /* 0x00000032d81c723c */ /* 0x000ff00000001810 */
[C---:B------:R-:W-:Y:S08]  /*2930*/  HMMA.16816.F32 R24, R220.reuse, R60, R12 ;  /* 0x0000003cdc18723c */ /* 0x040ff0000000180c */
[C---:B------:R-:W-:Y:S01]  /*2940*/  HMMA.16816.F32 R16, R220.reuse, R62, R8 ;  /* 0x0000003edc10723c */ /* 0x040fe20000001808 */
[----:B------:R-:W3:Y:S07]  /*2950*/  LDSM.16.M88.4 R60, [R84+0x15900] ;  /* 0x01590000543c783b */ /* 0x000eee0000000200 */
[C---:B----4-:R-:W-:Y:S08]  /*2960*/  HMMA.16816.F32 R12, R220.reuse, R68, R20 ;  /* 0x00000044dc0c723c */ /* 0x050ff00000001814 */
[C---:B------:R-:W-:Y:S01]  /*2970*/  HMMA.16816.F32 R8, R220.reuse, R70, R32 ;  /* 0x00000046dc08723c */ /* 0x040fe20000001820 */
[----:B------:R-:W-:Y:S07]  /*2980*/  LDSM.16.M88.4 R68, [R155+0x17900] ;  /* 0x017900009b44783b */ /* 0x000fee0000000200 */
[C---:B-----5:R-:W-:Y:S08]  /*2990*/  HMMA.16816.F32 R44, R220.reuse, R64, R44 ;  /* 0x00000040dc2c723c */ /* 0x060ff0000000182c */
[C---:B------:R-:W-:Y:S01]  /*29a0*/  HMMA.16816.F32 R40, R220.reuse, R66, R40 ;  /* 0x00000042dc28723c */ /* 0x040fe20000001828 */
[----:B------:R-:W-:Y:S07]  /*29b0*/  LDSM.16.M88.4 R64, [R84+0x16100] ;  /* 0x016100005440783b */ /* 0x000fee0000000200 */
[C---:B--2---:R-:W-:Y:S08]  /*29c0*/  HMMA.16816.F32 R48, R220.reuse, R56, R36 ;  /* 0x00000038dc30723c */ /* 0x044ff00000001824 */
[----:B------:R-:W-:Y:S01]  /*29d0*/  HMMA.16816.F32 R36, R220, R58, R28 ;  /* 0x0000003adc24723c */ /* 0x000fe2000000181c */
[----:B------:R-:W-:Y:S07]  /*29e0*/  LDSM.16.M88.4 R56, [R155+0x16100] ;  /* 0x016100009b38783b */ /* 0x000fee0000000200 */
[C---:B------:R-:W-:Y:S01]  /*29f0*/  HMMA.16816.F32 R32, R224.reuse, R72, R24 ;  /* 0x00000048e020723c */ /* 0x040fe20000001818 */
[----:B------:R-:W2:Y:S07]  /*2a00*/  LDSM.16.M88.4 R24, [R250+0x4000] ;  /* 0x00400000fa18783b */ /* 0x000eae0000000200 */
[C---:B------:R-:W-:Y:S01]  /*2a10*/  HMMA.16816.F32 R28, R224.reuse, R74, R16 ;  /* 0x0000004ae01c723c */ /* 0x040fe20000001810 */
[----:B------:R-:W4:Y:S04]  /*2a20*/  LDSM.16.M88.4 R16, [R250+0x4800] ;  /* 0x00480000fa10783b */ /* 0x000f280000000200 */
[----:B------:R-:W-:Y:S03]  /*2a30*/  LDSM.16.M88.4 R72, [R155+0x17100] ;  /* 0x017100009b48783b */ /* 0x000fe60000000200 */
[C---:B------:R-:W-:Y:S08]  /*2a40*/  HMMA.16816.F32 R20, R224.reuse, R76, R12 ;  /* 0x0000004ce014723c */ /* 0x040ff0000000180c */
[C---:B------:R-:W-:Y:S01]  /*2a50*/  HMMA.16816.F32 R12, R224.reuse, R78, R8 ;  /* 0x0000004ee00c723c */ /* 0x040fe20000001808 */
[----:B------:R-:W-:Y:S07]  /*2a60*/  LDSM.16.M88.4 R76, [R86+0x6000] ;  /* 0x00600000564c783b */ /* 0x000fee0000000200 */
[C---:B-1----:R-:W-:Y:S08]  /*2a70*/  HMMA.16816.F32 R8, R224.reuse, R52, R44 ;  /* 0x00000034e008723c */ /* 0x042ff0000000182c */
[C---:B------:R-:W-:Y:S01]  /*2a80*/  HMMA.16816.F32 R44, R224.reuse, R54, R40 ;  /* 0x00000036e02c723c */ /* 0x040fe20000001828 */
[----:B------:R-:W1:Y:S04]  /*2a90*/  LDSM.16.M88.4 R40, [R250+0x5000] ;  /* 0x00500000fa28783b */ /* 0x000e680000000200 */
[----:B------:R-:W5:Y:S03]  /*2aa0*/  LDSM.16.M88.4 R52, [R250+0x5800] ;  /* 0x00580000fa34783b */ /* 0x000f660000000200 */
[C---:B---3--:R-:W-:Y:S08]  /*2ab0*/  HMMA.16816.F32 R48, R224.reuse, R60, R48 ;  /* 0x0000003ce030723c */ /* 0x048ff00000001830 */
[----:B------:R-:W-:Y:S01]  /*2ac0*/  HMMA.16816.F32 R36, R224, R62, R36 ;  /* 0x0000003ee024723c */ /* 0x000fe20000001824 */
[----:B------:R-:W3:Y:S07]  /*2ad0*/  LDSM.16.M88.4 R60, [R155+0x16900] ;  /* 0x016900009b3c783b */ /* 0x000eee0000000200 */
[C---:B--2---:R-:W-:Y:S08]  /*2ae0*/  HMMA.16816.F32 R32, R228.reuse, R24, R32 ;  /* 0x00000018e420723c */ /* 0x044ff00000001820 */
[C---:B------:R-:W-:Y:S08]  /*2af0*/  HMMA.16816.F32 R28, R228.reuse, R26, R28 ;  /* 0x0000001ae41c723c */ /* 0x040ff0000000181c */
[C---:B----4-:R-:W-:Y:S08]  /*2b00*/  HMMA.16816.F32 R24, R228.reuse, R16, R20 ;  /* 0x00000010e418723c */ /* 0x050ff00000001814 */
[C---:B------:R-:W-:Y:S08]  /*2b10*/  HMMA.16816.F32 R20, R228.reuse, R18, R12 ;  /* 0x00000012e414723c */ /* 0x040ff0000000180c */
[C---:B-1----:R-:W-:Y:S08]  /*2b20*/  HMMA.16816.F32 R16, R228.reuse, R40, R8 ;  /* 0x00000028e410723c */ /* 0x042ff00000001808 */
[C---:B-----5:R-:W-:Y:S08]  /*2b30*/  HMMA.16816.F32 R8, R228.reuse, R52, R48 ;  /* 0x00000034e408723c */ /* 0x060ff00000001830 */
[C---:B------:R-:W-:Y:S01]  /*2b40*/  HMMA.16816.F32 R12, R228.reuse, R42, R44 ;  /* 0x0000002ae40c723c */ /* 0x040fe2000000182c */
[----:B------:R-:W1:Y:S07]  /*2b50*/  LDSM.16.M88.4 R44, [R86+0x6800] ;  /* 0x00680000562c783b */ /* 0x000e6e0000000200 */
[----:B------:R-:W-:Y:S01]  /*2b60*/  HMMA.16816.F32 R48, R228, R54, R36 ;  /* 0x00000036e430723c */ /* 0x000fe20000001824 */
[----:B------:R-:W-:Y:S07]  /*2b70*/  LDSM.16.M88.4 R52, [R86+0x7000] ;  /* 0x007000005634783b */ /* 0x000fee0000000200 */
[C---:B------:R-:W-:Y:S08]  /*2b80*/  HMMA.16816.F32 R40, R232.reuse, R56, R32 ;  /* 0x00000038e828723c */ /* 0x040ff00000001820 */
[C---:B------:R-:W-:Y:S08]  /*2b90*/  HMMA.16816.F32 R36, R232.reuse, R58, R28 ;  /* 0x0000003ae824723c */ /* 0x040ff0000000181c */
[C---:B---3--:R-:W-:Y:S08]  /*2ba0*/  HMMA.16816.F32 R32, R232.reuse, R60, R24 ;  /* 0x0000003ce820723c */ /* 0x048ff00000001818 */
[C---:B------:R-:W-:Y:S01]  /*2bb0*/  HMMA.16816.F32 R28, R232.reuse, R62, R20 ;  /* 0x0000003ee81c723c */ /* 0x040fe20000001814 */
[----:B------:R-:W2:Y:S07]  /*2bc0*/  LDSM.16.M88.4 R60, [R86+0x7800] ;  /* 0x00780000563c783b */ /* 0x000eae0000000200 */
[C---:B------:R-:W-:Y:S08]  /*2bd0*/  HMMA.16816.F32 R24, R232.reuse, R72, R16 ;  /* 0x00000048e818723c */ /* 0x040ff00000001810 */
[C---:B------:R-:W-:Y:S08]  /*2be0*/  HMMA.16816.F32 R16, R232.reuse, R68, R8 ;  /* 0x00000044e810723c */ /* 0x040ff00000001808 */
[C---:B------:R-:W-:Y:S08]  /*2bf0*/  HMMA.16816.F32 R20, R232.reuse, R74, R12 ;  /* 0x0000004ae814723c */ /* 0x040ff0000000180c */
[----:B------:R-:W-:Y:S01]  /*2c00*/  HMMA.16816.F32 R12, R232, R70, R48 ;  /* 0x00000046e80c723c */ /* 0x000fe20000001830 */
[----:B------:R-:W3:Y:S07]  /*2c10*/  LDSM.16.M88.4 R68, [R84+0x16900] ;  /* 0x016900005444783b */ /* 0x000eee0000000200 */
[C---:B------:R-:W-:Y:S08]  /*2c20*/  HMMA.16816.F32 R8, R236.reuse, R76, R40 ;  /* 0x0000004cec08723c */ /* 0x040ff00000001828 */
[C---:B------:R-:W-:Y:S01]  /*2c30*/  HMMA.16816.F32 R48, R236.reuse, R78, R36 ;  /* 0x0000004eec30723c */ /* 0x040fe20000001824 */
[----:B------:R-:W-:Y:S07]  /*2c40*/  LDSM.16.M88.4 R36, [R84+0x17100] ;  /* 0x017100005424783b */ /* 0x000fee0000000200 */
[C---:B-1----:R-:W-:Y:S08]  /*2c50*/  HMMA.16816.F32 R56, R236.reuse, R44, R32 ;  /* 0x0000002cec38723c */ /* 0x042ff00000001820 */
[C---:B------:R-:W-:Y:S08]  /*2c60*/  HMMA.16816.F32 R44, R236.reuse, R46, R28 ;  /* 0x0000002eec2c723c */ /* 0x040ff0000000181c */
[C---:B--2---:R-:W-:Y:S01]  /*2c70*/  HMMA.16816.F32 R28, R236.reuse, R60, R16 ;  /* 0x0000003cec1c723c */ /* 0x044fe20000001810 */
[----:B------:R-:W1:Y:S07]  /*2c80*/  LDSM.16.M88.4 R16, [R250+0x6000] ;  /* 0x00600000fa10783b */ /* 0x000e6e0000000200 */
[C---:B------:R-:W-:Y:S01]  /*2c90*/  HMMA.16816.F32 R32, R236.reuse, R54, R20 ;  /* 0x00000036ec20723c */ /* 0x040fe20000001814 */
[----:B------:R-:W2:Y:S07]  /*2ca0*/  LDSM.16.M88.4 R20, [R84+0x17900] ;  /* 0x017900005414783b */ /* 0x000eae0000000200 */
[C---:B------:R-:W-:Y:S01]  /*2cb0*/  HMMA.16816.F32 R40, R236.reuse, R52, R24 ;  /* 0x00000034ec28723c */ /* 0x040fe20000001818 */
[----:B------:R-:W4:Y:S07]  /*2cc0*/  LDSM.16.M88.4 R52, [R250+0x6800] ;  /* 0x00680000fa34783b */ /* 0x000f2e0000000200 */
[----:B------:R-:W-:Y:S01]  /*2cd0*/  HMMA.16816.F32 R24, R236, R62, R12 ;  /* 0x0000003eec18723c */ /* 0x000fe2000000180c */
[----:B------:R-:W5:Y:S07]  /*2ce0*/  LDSM.16.M88.4 R60, [R250+0x7800] ;  /* 0x00780000fa3c783b */ /* 0x000f6e0000000200 */
[C---:B------:R-:W-:Y:S08]  /*2cf0*/  HMMA.16816.F32 R12, R240.reuse, R64, R8 ;  /* 0x00000040f00c723c */ /* 0x040ff00000001808 */
[C---:B------:R-:W-:Y:S08]  /*2d00*/  HMMA.16816.F32 R8, R240.reuse, R66, R48 ;  /* 0x00000042f008723c */ /* 0x040ff00000001830 */
[----:B---3--:R-:W-:Y:S01]  /*2d10*/  HMMA.16816.F32 R48, R240, R68, R56 ;  /* 0x00000044f030723c */ /* 0x008fe20000001838 */
[----:B------:R-:W3:Y:S01]  /*2d20*/  LDSM.16.M88.4 R56, [R250+0x7000] ;  /* 0x00700000fa38783b */ /* 0x000ee20000000200 */
[----:B------:R-:W-:-:S06]  /*2d30*/  DEPBAR.LE SB0, 0x0 ;  /* 0x000080000000791a */ /* 0x000fcc0000000000 */
[----:B------:R-:W-:Y:S08]  /*2d40*/  HMMA.16816.F32 R44, R240, R70, R44 ;  /* 0x00000046f02c723c */ /* 0x000ff0000000182c */
[----:B-1----:R-:W-:Y:S08]  /*2d50*/  HMMA.16816.F32 R12, R244, R16, R12 ;  /* 0x00000010f40c723c */ /* 0x002ff0000000180c */
[----:B--2---:R-:W-:Y:S08]  /*2d60*/  HMMA.16816.F32 R24, R240, R22, R24 ;  /* 0x00000016f018723c */ /* 0x004ff00000001818 */
[----:B------:R-:W-:Y:S08]  /*2d70*/  HMMA.16816.F32 R8, R244, R18, R8 ;  /* 0x00000012f408723c */ /* 0x000ff00000001808 */
[----:B------:R-:W-:Y:S01]  /*2d80*/  HMMA.16816.F32 R40, R240, R36, R40 ;  /* 0x00000024f028723c */ /* 0x000fe20000001828 */
[----:B------:R-:W-:-:S02]  /*2d90*/  FSEL R7, R12, -INF , P0 ;  /* 0xff8000000c077808 */ /* 0x000fc40000000000 */
[----:B------:R-:W-:-:S04]  /*2da0*/  FSEL R6, R13, -INF , P2 ;  /* 0xff8000000d067808 */ /* 0x000fc80001000000 */
[----:B------:R-:W-:Y:S01]  /*2db0*/  FMNMX.FTZ R3, R7, R6, !PT ;  /* 0x0000000607037209 */ /* 0x000fe20007810000 */
[C---:B------:R-:W-:Y:S07]  /*2dc0*/  HMMA.16816.F32 R28, R240.reuse, R20, R28 ;  /* 0x00000014f01c723c */ /* 0x040fee000000181c */
[----:B------:R-:W-:Y:S01]  /*2dd0*/  FSEL R20, R14, -INF , P0 ;  /* 0xff8000000e147808 */ /* 0x000fe20000000000 */
[----:B------:R-:W-:Y:S01]  /*2de0*/  HMMA.16816.F32 R32, R240, R38, R32 ;  /* 0x00000026f020723c */ /* 0x000fe20000001820 */
[----:B------:R-:W-:Y:S01]  /*2df0*/  BAR.SYNC.DEFER_BLOCKING 0x0 ;  /* 0x0000000000007b1d */ /* 0x000fe20000010000 */
[----:B------:R-:W-:-:S06]  /*2e00*/  ISETP.GT.AND P0, PT, R2, 0x9, PT ;  /* 0x000000090200780c */ /* 0x000fcc0003f04270 */
[C---:B----4-:R-:W-:Y:S08]  /*2e10*/  HMMA.16816.F32 R16, R244.reuse, R52, R48 ;  /* 0x00000034f410723c */ /* 0x050ff00000001830 */
[C---:B------:R-:W-:Y:S08]  /*2e20*/  HMMA.16816.F32 R44, R244.reuse, R54, R44 ;  /* 0x00000036f42c723c */ /* 0x040ff0000000182c */
[C---:B-----5:R-:W-:Y:S07]  /*2e30*/  HMMA.16816.F32 R48, R244.reuse, R62, R24 ;  /* 0x0000003ef430723c */ /* 0x060fee0000001818 */
[----:B------:R-:W-:Y:S01]  /*2e40*/  FSEL R25, R10, -INF , P1 ;  /* 0xff8000000a197808 */ /* 0x000fe20000800000 */
[----:B---3--:R-:W-:Y:S01]  /*2e50*/  HMMA.16816.F32 R36, R244, R56, R40 ;  /* 0x00000038f424723c */ /* 0x008fe20000001828 */
[----:B------:R-:W-:-:S02]  /*2e60*/  FSEL R10, R8, -INF , P1 ;  /* 0xff800000080a7808 */ /* 0x000fc40000800000 */
[----:B------:R-:W-:Y:S02]  /*2e70*/  FSEL R26, R15, -INF , P2 ;  /* 0xff8000000f1a7808 */ /* 0x000fe40001000000 */
[----:B------:R-:W-:Y:S02]  /*2e80*/  ISETP.GT.AND P2, PT, R2, 0x10, PT ;  /* 0x000000100200780c */ /* 0x000fe40003f44270 */
[----:B------:R-:W-:Y:S01]  /*2e90*/  FMNMX.FTZ R3, R10, R3, !PT ;  /* 0x000000030a037209 */ /* 0x000fe20007810000 */
[----:B------:R-:W-:Y:S01]  /*2ea0*/  HMMA.16816.F32 R40, R244, R60, R28 ;  /* 0x0000003cf428723c */ /* 0x000fe2000000181c */
[----:B------:R-:W-:Y:S02]  /*2eb0*/  ISETP.GT.AND P1, PT, R2, 0x11, PT ;  /* 0x000000110200780c */ /* 0x000fe40003f24270 */
[----:B------:R-:W-:Y:S02]  /*2ec0*/  FSEL R13, R16, -INF , P2 ;  /* 0xff800000100d7808 */ /* 0x000fe40001000000 */
[----:B------:R-:W-:-:S02]  /*2ed0*/  FSEL R15, R17, -INF , P1 ;  /* 0xff800000110f7808 */ /* 0x000fc40000800000 */
[----:B------:R-:W-:Y:S01]  /*2ee0*/  FSEL R28, R11, -INF , P0 ;  /* 0xff8000000b1c7808 */ /* 0x000fe20000000000 */
[----:B------:R-:W-:Y:S01]  /*2ef0*/  HMMA.16816.F32 R32, R244, R58, R32 ;  /* 0x0000003af420723c */ /* 0x000fe20000001820 */
[----:B------:R-:W-:Y:S02]  /*2f00*/  FSEL R11, R9, -INF , P0 ;  /* 0xff800000090b7808 */ /* 0x000fe40000000000 */
[----:B------:R-:W-:Y:S02]  /*2f10*/  ISETP.GT.AND P0, PT, R2, 0x18, PT ;  /* 0x000000180200780c */ /* 0x000fe40003f04270 */
[----:B------:R-:W-:Y:S02]  /*2f20*/  FMNMX.FTZ R3, R11, R3, !PT ;  /* 0x000000030b037209 */ /* 0x000fe40007810000 */
[----:B------:R-:W-:Y:S02]  /*2f30*/  FSEL R29, R19, -INF , P1 ;  /* 0xff800000131d7808 */ /* 0x000fe40000800000 */
[----:B------:R-:W-:-:S02]  /*2f40*/  FMNMX.FTZ R3, R13, R3, !PT ;  /* 0x000000030d037209 */ /* 0x000fc40007810000 */
[----:B------:R-:W-:Y:S02]  /*2f50*/  ISETP.GT.AND P1, PT, R2, 0x19, PT ;  /* 0x000000190200780c */ /* 0x000fe40003f24270 */
[----:B------:R-:W-:Y:S02]  /*2f60*/  FSEL R24, R44, -INF , P0 ;  /* 0xff8000002c187808 */ /* 0x000fe40000000000 */
[----:B------:R-:W-:Y:S02]  /*2f70*/  FMNMX.FTZ R3, R15, R3, !PT ;  /* 0x000000030f037209 */ /* 0x000fe40007810000 */
[----:B------:R-:W-:Y:S02]  /*2f80*/  FSEL R30, R18, -INF , P2 ;  /* 0xff800000121e7808 */ /* 0x000fe40001000000 */
[----:B------:R-:W-:Y:S02]  /*2f90*/  FSEL R27, R45, -INF , P1 ;  /* 0xff8000002d1b7808 */ /* 0x000fe40000800000 */
[----:B------:R-:W-:-:S02]  /*2fa0*/  ISETP.GT.AND P2, PT, R2, 0x20, PT ;  /* 0x000000200200780c */ /* 0x000fc40003f44270 */
[----:B------:R-:W-:Y:S02]  /*2fb0*/  FMNMX.FTZ R3, R24, R3, !PT ;  /* 0x0000000318037209 */ /* 0x000fe40007810000 */
[----:B------:R-:W-:Y:S02]  /*2fc0*/  FSEL R53, R47, -INF , P1 ;  /* 0xff8000002f357808 */ /* 0x000fe40000800000 */
[----:B------:R-:W-:Y:S02]  /*2fd0*/  ISETP.GT.AND P1, PT, R2, 0x21, PT ;  /* 0x000000210200780c */ /* 0x000fe40003f24270 */
[----:B------:R-:W-:Y:S02]  /*2fe0*/  FSEL R94, R36, -INF , P2 ;  /* 0xff800000245e7808 */ /* 0x000fe40001000000 */
[----:B------:R-:W-:Y:S02]  /*2ff0*/  FMNMX.FTZ R3, R27, R3, !PT ;  /* 0x000000031b037209 */ /* 0x000fe40007810000 */
[----:B------:R-:W-:-:S02]  /*3000*/  FMNMX.FTZ R8, R20, R26, !PT ;  /* 0x0000001a14087209 */ /* 0x000fc40007810000 */
[----:B------:R-:W-:Y:S02]  /*3010*/  FSEL R52, R46, -INF , P0 ;  /* 0xff8000002e347808 */ /* 0x000fe40000000000 */
[----:B------:R-:W-:Y:S02]  /*3020*/  ISETP.GT.AND P0, PT, R2, 0x28, PT ;  /* 0x000000280200780c */ /* 0x000fe40003f04270 */
        /* <DEDUP_REMOVED lines=9> */
[----:B------:R-:W-:-:S02]  /*30c0*/  FSEL R91, R33, -INF , P1 ;  /* 0xff800000215b7808 */ /* 0x000fc40000800000 */
[----:B------:R-:W-:Y:S02]  /*30d0*/  ISETP.GT.AND P0, PT, R2, 0x30, PT ;  /* 0x000000300200780c */ /* 0x000fe40003f04270 */
[----:B------:R-:W-:Y:S02]  /*30e0*/  FMNMX.FTZ R3, R92, R3, !PT ;  /* 0x000000035c037209 */ /* 0x000fe40007810000 */
[----:B------:R-:W-:Y:S02]  /*30f0*/  FMNMX.FTZ R8, R30, R8, !PT ;  /* 0x000000081e087209 */ /* 0x000fe40007810000 */
[----:B------:R-:W-:Y:S02]  /*3100*/  FSEL R95, R38, -INF , P2 ;  /* 0xff800000265f7808 */ /* 0x000fe40001000000 */
[----:B------:R-:W-:Y:S02]  /*3110*/  ISETP.GT.AND P2, PT, R2, 0x31, PT ;  /* 0x000000310200780c */ /* 0x000fe40003f44270 */
[----:B------:R-:W-:-:S02]  /*3120*/  FSEL R90, R40, -INF , P0 ;  /* 0xff800000285a7808 */ /* 0x000fc40000000000 */
[----:B------:R-:W-:Y:S02]  /*3130*/  FMNMX.FTZ R3, R91, R3, !PT ;  /* 0x000000035b037209 */ /* 0x000fe40007810000 */
[----:B------:R-:W-:Y:S02]  /*3140*/  FMNMX.FTZ R8, R29, R8, !PT ;  /* 0x000000081d087209 */ /* 0x000fe40007810000 */
[----:B------:R-:W-:Y:S02]  /*3150*/  FSEL R98, R35, -INF , P1 ;  /* 0xff80000023627808 */ /* 0x000fe40000800000 */
[----:B------:R-:W-:Y:S02]  /*3160*/  FSEL R96, R42, -INF , P0 ;  /* 0xff8000002a607808 */ /* 0x000fe40000000000 */
[----:B------:R-:W-:Y:S02]  /*3170*/  ISETP.GT.AND P1, PT, R2, 0x38, PT ;  /* 0x000000380200780c */ /* 0x000fe40003f24270 */
[----:B------:R-:W-:-:S02]  /*3180*/  FSEL R88, R41, -INF , P2 ;  /* 0xff80000029587808 */ /* 0x000fc40001000000 */
[----:B------:R-:W-:Y:S02]  /*3190*/  FMNMX.FTZ R3, R90, R3, !PT ;  /* 0x000000035a037209 */ /* 0x000fe40007810000 */
[----:B------:R-:W-:Y:S02]  /*31a0*/  ISETP.GT.AND P0, PT, R2, 0x39, PT ;  /* 0x000000390200780c */ /* 0x000fe40003f04270 */
[----:B------:R-:W-:Y:S02]  /*31b0*/  FMNMX.FTZ R2, R52, R8, !PT ;  /* 0x0000000834027209 */ /* 0x000fe40007810000 */
[----:B------:R-:W-:Y:S02]  /*31c0*/  FSEL R85, R48, -INF , P1 ;  /* 0xff80000030557808 */ /* 0x000fe40000800000 */
[----:B------:R-:W-:Y:S02]  /*31d0*/  FMNMX.FTZ R152, R88, R3, !PT ;  /* 0x0000000358987209 */ /* 0x000fe40007810000 */
[----:B------:R-:W-:-:S02]  /*31e0*/  FMNMX.FTZ R2, R53, R2, !PT ;  /* 0x0000000235027209 */ /* 0x000fc40007810000 */
[----:B------:R-:W-:Y:S02]  /*31f0*/  FSEL R84, R49, -INF , P0 ;  /* 0xff80000031547808 */ /* 0x000fe40000000000 */
[----:B------:R-:W-:Y:S02]  /*3200*/  FMNMX.FTZ R152, R85, R152, !PT ;  /* 0x0000009855987209 */ /* 0x000fe40007810000 */
[----:B------:R-:W-:Y:S02]  /*3210*/  FMNMX.FTZ R2, R95, R2, !PT ;  /* 0x000000025f027209 */ /* 0x000fe40007810000 */
[----:B------:R-:W-:Y:S02]  /*3220*/  FMNMX.FTZ R152, R84, R152, !PT ;  /* 0x0000009854987209 */ /* 0x000fe40007810000 */
[----:B------:R-:W-:Y:S02]  /*3230*/  FMNMX.FTZ R2, R97, R2, !PT ;  /* 0x0000000261027209 */ /* 0x000fe40007810000 */
[----:B------:R-:W-:Y:S01]  /*3240*/  FSEL R89, R43, -INF , P2 ;  /* 0xff8000002b597808 */ /* 0x000fe20001000000 */
[----:B------:R-:W1:Y:S01]  /*3250*/  SHFL.BFLY PT, R3, R152, 0x2, 0x1f ;  /* 0x0c401f0098037f89 */ /* 0x000e6200000e0000 */
[----:B------:R-:W-:-:S02]  /*3260*/  FMNMX.FTZ R2, R99, R2, !PT ;  /* 0x0000000263027209 */ /* 0x000fc40007810000 */
[----:B------:R-:W-:Y:S02]  /*3270*/  FSEL R87, R50, -INF , P1 ;  /* 0xff80000032577808 */ /* 0x000fe40000800000 */
[----:B------:R-:W-:Y:S02]  /*3280*/  FMNMX.FTZ R2, R98, R2, !PT ;  /* 0x0000000262027209 */ /* 0x000fe40007810000 */
[----:B------:R-:W-:Y:S02]  /*3290*/  FSEL R86, R51, -INF , P0 ;  /* 0xff80000033567808 */ /* 0x000fe40000000000 */
[----:B------:R-:W-:Y:S02]  /*32a0*/  FMNMX.FTZ R2, R96, R2, !PT ;  /* 0x0000000260027209 */ /* 0x000fe40007810000 */
[----:B------:R-:W-:Y:S02]  /*32b0*/  ISETP.GE.AND P0, PT, R81, 0x41, PT ;  /* 0x000000415100780c */ /* 0x000fe40003f06270 */
[----:B------:R-:W-:-:S04]  /*32c0*/  FMNMX.FTZ R2, R89, R2, !PT ;  /* 0x0000000259027209 */ /* 0x000fc80007810000 */
[----:B------:R-:W-:-:S04]  /*32d0*/  FMNMX.FTZ R2, R87, R2, !PT ;  /* 0x0000000257027209 */ /* 0x000fc80007810000 */
[----:B------:R-:W-:Y:S02]  /*32e0*/  FMNMX.FTZ R2, R86, R2, !PT ;  /* 0x0000000256027209 */ /* 0x000fe40007810000 */
[----:B-1----:R-:W-:-:S03]  /*32f0*/  FMNMX.FTZ R152, R152, R3, !PT ;  /* 0x0000000398987209 */ /* 0x002fc60007810000 */
[----:B------:R-:W1:Y:S04]  /*3300*/  SHFL.BFLY PT, R9, R2, 0x2, 0x1f ;  /* 0x0c401f0002097f89 */ /* 0x000e6800000e0000 */
[----:B------:R-:W2:Y:S01]  /*3310*/  SHFL.BFLY PT, R3, R152, 0x1, 0x1f ;  /* 0x0c201f0098037f89 */ /* 0x000ea200000e0000 */
[----:B-1----:R-:W-:Y:S02]  /*3320*/  FMNMX.FTZ R9, R2, R9, !PT ;  /* 0x0000000902097209 */ /* 0x002fe40007810000 */
[----:B------:R-:W-:Y:S02]  /*3330*/  @P0 LEA.HI.SX32 R2, R109, 0xfffffffe, 0x1a ;  /* 0xfffffffe6d020811 */ /* 0x000fe400078fd2ff */
[----:B--2---:R-:W-:Y:S01]  /*3340*/  FMNMX.FTZ R152, R152, R3, !PT ;  /* 0x0000000398987209 */ /* 0x004fe20007810000 */
[----:B------:R-:W1:Y:S01]  /*3350*/  SHFL.BFLY PT, R14, R9, 0x1, 0x1f ;  /* 0x0c201f00090e7f89 */ /* 0x000e6200000e0000 */
[----:B------:R-:W-:Y:S01]  /*3360*/  @P0 SHF.R.S32.HI R8, RZ, 0x1f, R2 ;  /* 0x0000001fff080819 */ /* 0x000fe20000011402 */
[----:B------:R-:W-:Y:S01]  /*3370*/  @P0 IMAD R3, R83, R2, RZ ;  /* 0x0000000253030224 */ /* 0x000fe200078e02ff */
[C---:B------:R-:W-:Y:S01]  /*3380*/  FSETP.NEU.FTZ.AND P1, PT, R152.reuse, -INF , PT ;  /* 0xff8000009800780b */ /* 0x040fe20003f3d000 */
[----:B------:R-:W-:-:S02]  /*3390*/  FMUL.FTZ R12, R152, c[0x0][0x2d0] ;  /* 0x0000b400980c7a20 */ /* 0x000fc40000410000 */
[-C--:B------:R-:W-:Y:S02]  /*33a0*/  @P0 IMAD R8, R8, R101.reuse, R3 ;  /* 0x0000006508080224 */ /* 0x080fe400078e0203 */
[----:B------:R-:W-:Y:S01]  /*33b0*/  @P0 IMAD.WIDE.U32 R2, R2, R101, R104 ;  /* 0x0000006502020225 */ /* 0x000fe200078e0068 */
[----:B------:R-:W-:-:S03]  /*33c0*/  FSEL R12, R12, RZ, P1 ;  /* 0x000000ff0c0c7208 */ /* 0x000fc60000800000 */
[----:B------:R-:W-:Y:S02]  /*33d0*/  @P0 IMAD.IADD R8, R3, 0x1, R8 ;  /* 0x0000000103080824 */ /* 0x000fe400078e0208 */
[--C-:B------:R-:W-:Y:S02]  /*33e0*/  FFMA.FTZ R7, R7, c[0x0][0x2d0], -R12.reuse ;  /* 0x0000b40007077a23 */ /* 0x100fe4000001080c */
[----:B------:R-:W-:Y:S01]  /*33f0*/  FFMA.FTZ R3, R6, c[0x0][0x2d0], -R12 ;  /* 0x0000b40006037a23 */ /* 0x000fe2000001080c */
[C---:B------:R-:W-:Y:S01]  /*3400*/  @P0 LEA R6, P1, R2.reuse, c[0x0][0x1c8], 0x1 ;  /* 0x0000720002060a11 */ /* 0x040fe200078208ff */
[----:B------:R2:W-:Y:S08]  /*3410*/  MUFU.EX2 R82, R7 ;  /* 0x0000000700527308 */ /* 0x0005f00000000800 */
[----:B------:R1:W-:Y:S01]  /*3420*/  MUFU.EX2 R81, R3 ;  /* 0x0000000300517308 */ /* 0x0003e20000000800 */
[----:B--2---:R-:W-:Y:S01]  /*3430*/  @P0 LEA.HI.X R7, R2, c[0x0][0x1cc], R8, 0x1, P1 ;  /* 0x0000730002070a11 */ /* 0x004fe200008f0c08 */
[--C-:B------:R-:W-:Y:S01]  /*3440*/  FFMA.FTZ R2, R10, c[0x0][0x2d0], -R12.reuse ;  /* 0x0000b4000a027a23 */ /* 0x100fe2000001080c */
[----:B------:R-:W-:Y:S01]  /*3450*/  @P0 LEA R8, P1, R102, R6, 0x1 ;  /* 0x0000000666080211 */ /* 0x000fe200078208ff */
[----:B------:R-:W-:-:S04]  /*3460*/  FFMA.FTZ R10, R13, c[0x0][0x2d0], -R12 ;  /* 0x0000b4000d0a7a23 */ /* 0x000fc8000001080c */
[----:B------:R2:W-:Y:S01]  /*3470*/  MUFU.EX2 R83, R2 ;  /* 0x0000000200537308 */ /* 0x0005e20000000800 */
[----:B------:R3:W-:Y:S01]  /*3480*/  @P0 LDGSTS.E.BYPASS.LTC128B.128 [R100+0x10100], [R6.64], !P6 ;  /* 0x1010000006640fae */ /* 0x0007e2000f101d44 */
[----:B-1----:R-:W-:Y:S02]  /*3490*/  FMNMX.FTZ R3, R9, R14, !PT ;  /* 0x0000000e09037209 */ /* 0x002fe40007810000 */
[----:B------:R-:W-:Y:S01]  /*34a0*/  @P0 LEA.HI.X R9, R102, R7, R103, 0x1, P1 ;  /* 0x0000000766090211 */ /* 0x000fe200008f0c67 */
[----:B------:R3:W-:Y:S01]  /*34b0*/  @P0 LDGSTS.E.BYPASS.LTC128B.128 [R100+0x12100], [R6.64+0x80], !P5 ;  /* 0x1210008006640fae */ /* 0x0007e2000e901d44 */
[----:B------:R-:W-:Y:S02]  /*34c0*/  FSETP.NEU.FTZ.AND P1, PT, R3, -INF , PT ;  /* 0xff8000000300780b */ /* 0x000fe40003f3d000 */
[----:B------:R-:W-:Y:S01]  /*34d0*/  MUFU.EX2 R125, R10 ;  /* 0x0000000a007d7308 */ /* 0x000fe20000000800 */
[----:B------:R3:W-:Y:S04]  /*34e0*/  @P0 LDGSTS.E.BYPASS.LTC128B.128 [R100+0x14100], [R6.64+0x100], !P4 ;  /* 0x1410010006640fae */ /* 0x0007e8000e101d44 */
[----:B------:R3:W-:Y:S01]  /*34f0*/  @P0 LDGSTS.E.BYPASS.LTC128B.128 [R100+0x16100], [R6.64+0x180], !P3 ;  /* 0x1610018006640fae */ /* 0x0007e2000d901d44 */
[----:B--2---:R-:W-:-:S03]  /*3500*/  FFMA.FTZ R2, R11, c[0x0][0x2d0], -R12 ;  /* 0x0000b4000b027a23 */ /* 0x004fc6000001080c */
[----:B------:R1:W-:Y:S01]  /*3510*/  @P0 LDGSTS.E.BYPASS.LTC128B.128 [R100+0x11100], [R8.64], !P6 ;  /* 0x1110000008640fae */ /* 0x0003e2000f101d44 */
[----:B------:R2:W4:Y:S03]  /*3520*/  MUFU.EX2 R108, R2 ;  /* 0x00000002006c7308 */ /* 0x0005260000000800 */
[----:B------:R1:W-:Y:S04]  /*3530*/  @P0 LDGSTS.E.BYPASS.LTC128B.128 [R100+0x13100], [R8.64+0x80], !P5 ;  /* 0x1310008008640fae */ /* 0x0003e8000e901d44 */
[----:B------:R1:W-:Y:S04]  /*3540*/  @P0 LDGSTS.E.BYPASS.LTC128B.128 [R100+0x15100], [R8.64+0x100], !P4 ;  /* 0x1510010008640fae */ /* 0x0003e8000e101d44 */
[----:B------:R1:W-:Y:S04]  /*3550*/  @P0 LDGSTS.E.BYPASS.LTC128B.128 [R100+0x17100], [R8.64+0x180], !P3 ;  /* 0x1710018008640fae */ /* 0x0003e8000d901d44 */
[----:B------:R-:W-:Y:S01]  /*3560*/  LDSM.16.MT88.4 R16, [R249+0x100] ;  /* 0x00010000f910783b */ /* 0x000fe20000004200 */
[----:B--2---:R-:W-:Y:S01]  /*3570*/  FMUL.FTZ R2, R3, c[0x0][0x2d0] ;  /* 0x0000b40003027a20 */ /* 0x004fe20000410000 */
[----:B----4-:R-:W-:-:S02]  /*3580*/  F2FP.PACK_AB R10, R108, R83 ;  /* 0x000000536c0a723e */ /* 0x010fc400000000ff */
[----:B------:R-:W-:Y:S02]  /*3590*/  LDSM.16.MT88.4 R48, [R252+0x100] ;  /* 0x00010000fc30783b */ /* 0x000fe40000004200 */
[----:B------:R-:W-:Y:S02]  /*35a0*/  FSEL R2, R2, RZ, P1 ;  /* 0x000000ff02027208 */ /* 0x000fe40000800000 */
[----:B------:R-:W-:Y:S03]  /*35b0*/  LDSM.16.MT88.4 R36, [R248+0x900] ;  /* 0x00090000f824783b */ /* 0x000fe60000004200 */
[--C-:B------:R-:W-:Y:S01]  /*35c0*/  FFMA.FTZ R4, R20, c[0x0][0x2d0], -R2.reuse ;  /* 0x0000b40014047a23 */ /* 0x100fe20000010802 */
[----:B------:R-:W-:Y:S01]  /*35d0*/  LDSM.16.MT88.4 R32, [R249+0x900] ;  /* 0x00090000f920783b */ /* 0x000fe20000004200 */
[----:B------:R-:W-:Y:S02]  /*35e0*/  FFMA.FTZ R0, R52, c[0x0][0x2d0], -R2 ;  /* 0x0000b40034007a23 */ /* 0x000fe40000010802 */
[----:B------:R2:W-:Y:S01]  /*35f0*/  MUFU.EX2 R14, R4 ;  /* 0x00000004000e7308 */ /* 0x0005e20000000800 */
[----:B------:R-:W4:Y:S04]  /*3600*/  LDSM.16.MT88.4 R20, [R248+0x100] ;  /* 0x00010000f814783b */ /* 0x000f280000004200 */
[----:B------:R-:W5:Y:S01]  /*3610*/  LDSM.16.MT88.4 R72, [R252+0x900] ;  /* 0x00090000fc48783b */ /* 0x000f620000004200 */
[----:B-1----:R-:W-:-:S02]  /*3620*/  F2FP.PACK_AB R8, R81, R82 ;  /* 0x000000525108723e */ /* 0x002fc400000000ff */
[----:B------:R1:W-:Y:S01]  /*3630*/  MUFU.EX2 R149, R0 ;  /* 0x0000000000957308 */ /* 0x0003e20000000800 */
[----:B------:R-:W-:Y:S04]  /*3640*/  LDSM.16.MT88.4 R68, [R249+0x2100] ;  /* 0x00210000f944783b */ /* 0x000fe80000004200 */
[----:B------:R-:W-:Y:S01]  /*3650*/  LDSM.16.MT88.4 R60, [R248+0x2100] ;  /* 0x00210000f83c783b */ /* 0x000fe20000004200 */
[----:B--2---:R-:W-:-:S03]  /*3660*/  FFMA.FTZ R4, R26, c[0x0][0x2d0], -R2 ;  /* 0x0000b4001a047a23 */ /* 0x004fc60000010802 */
[----:B------:R-:W-:Y:S01]  /*3670*/  LDSM.16.MT88.4 R76, [R252+0x2100] ;  /* 0x00210000fc4c783b */ /* 0x000fe20000004200 */
[----:B------:R2:W2:Y:S03]  /*3680*/  MUFU.EX2 R13, R4 ;  /* 0x00000004000d7308 */ /* 0x0004a60000000800 */
[----:B------:R-:W0:Y:S01]  /*3690*/  LDGDEPBAR ;  /* 0x00000000000079af */ /* 0x000e220000000000 */
[----:B-1----:R-:W-:-:S04]  /*36a0*/  FFMA.FTZ R0, R53, c[0x0][0x2d0], -R2 ;  /* 0x0000b40035007a23 */ /* 0x002fc80000010802 */
[----:B------:R-:W3:Y:S01]  /*36b0*/  MUFU.EX2 R131, R0 ;  /* 0x0000000000837308 */ /* 0x000ee20000000800 */
[----:B--2---:R-:W-:Y:S01]  /*36c0*/  FFMA.FTZ R4, R25, c[0x0][0x2d0], -R2 ;  /* 0x0000b40019047a23 */ /* 0x004fe20000010802 */
[----:B------:R-:W-:-:S06]  /*36d0*/  F2FP.PACK_AB R9, R13, R14 ;  /* 0x0000000e0d09723e */ /* 0x000fcc00000000ff */
[----:B------:R1:W-:Y:S01]  /*36e0*/  MUFU.EX2 R80, R4 ;  /* 0x0000000400507308 */ /* 0x0003e20000000800 */
[----:B---3--:R-:W-:Y:S01]  /*36f0*/  F2FP.PACK_AB R7, R131, R149 ;  /* 0x000000958307723e */ /* 0x008fe200000000ff */
[----:B-1----:R-:W-:-:S06]  /*3700*/  FFMA.FTZ R4, R28, c[0x0][0x2d0], -R2 ;  /* 0x0000b4001c047a23 */ /* 0x002fcc0000010802 */
[----:B------:R1:W2:Y:S02]  /*3710*/  MUFU.EX2 R178, R4 ;  /* 0x0000000400b27308 */ /* 0x0002a40000000800 */
[----:B-1----:R-:W-:Y:S01]  /*3720*/  FFMA.FTZ R4, R15, c[0x0][0x2d0], -R12 ;  /* 0x0000b4000f047a23 */ /* 0x002fe2000001080c */
[----:B--2---:R-:W-:-:S05]  /*3730*/  F2FP.PACK_AB R11, R178, R80 ;  /* 0x00000050b20b723e */ /* 0x004fca00000000ff */
[----:B------:R1:W-:Y:S02]  /*3740*/  MUFU.EX2 R148, R4 ;  /* 0x0000000400947308 */ /* 0x0003e40000000800 */
[C---:B----4-:R-:W-:Y:S08]  /*3750*/  HMMA.16816.F32 R40, R8.reuse, R22, RZ ;  /* 0x000000160828723c */ /* 0x050ff000000018ff */
[----:B------:R-:W-:Y:S01]  /*3760*/  HMMA.16816.F32 R44, R8, R20, RZ ;  /* 0x00000014082c723c */ /* 0x000fe200000018ff */
[----:B-1----:R-:W-:-:S04]  /*3770*/  FFMA.FTZ R4, R24, c[0x0][0x2d0], -R12 ;  /* 0x0000b40018047a23 */ /* 0x002fc8000001080c */
[----:B------:R1:W-:Y:S03]  /*3780*/  MUFU.EX2 R179, R4 ;  /* 0x0000000400b37308 */ /* 0x0003e60000000800 */
[C---:B------:R-:W-:Y:S08]  /*3790*/  HMMA.16816.F32 R20, R8.reuse, R18, RZ ;  /* 0x000000120814723c */ /* 0x040ff000000018ff */
[----:B------:R-:W-:Y:S01]  /*37a0*/  HMMA.16816.F32 R64, R8, R50, RZ ;  /* 0x000000320840723c */ /* 0x000fe200000018ff */
[----:B-1----:R-:W-:-:S07]  /*37b0*/  FFMA.FTZ R4, R27, c[0x0][0x2d0], -R12 ;  /* 0x0000b4001b047a23 */ /* 0x002fce000001080c */
[C---:B------:R-:W-:Y:S01]  /*37c0*/  HMMA.16816.F32 R24, R8.reuse, R16, RZ ;  /* 0x000000100818723c */ /* 0x040fe200000018ff */
[----:B------:R1:W2:Y:S07]  /*37d0*/  MUFU.EX2 R130, R4 ;  /* 0x0000000400827308 */ /* 0x0002ae0000000800 */
[----:B------:R-:W-:Y:S01]  /*37e0*/  HMMA.16816.F32 R16, R8, R48, RZ ;  /* 0x000000300810723c */ /* 0x000fe200000018ff */
[----:B------:R-:W-:Y:S01]  /*37f0*/  LDSM.16.MT88.4 R48, [R251+0x900] ;  /* 0x00090000fb30783b */ /* 0x000fe20000004200 */
[----:B-1----:R-:W-:Y:S01]  /*3800*/  FFMA.FTZ R4, R30, c[0x0][0x2d0], -R2 ;  /* 0x0000b4001e047a23 */ /* 0x002fe20000010802 */
[----:B--2---:R-:W-:-:S03]  /*3810*/  F2FP.PACK_AB R6, R130, R179 ;  /* 0x000000b38206723e */ /* 0x004fc600000000ff */
[----:B------:R1:W-:Y:S02]  /*3820*/  MUFU.EX2 R151, R4 ;  /* 0x0000000400977308 */ /* 0x0003e40000000800 */
[----:B-1----:R-:W-:Y:S02]  /*3830*/  FFMA.FTZ R4, R29, c[0x0][0x2d0], -R2 ;  /* 0x0000b4001d047a23 */ /* 0x002fe40000010802 */
[----:B------:R-:W1:Y:S04]  /*3840*/  LDSM.16.MT88.4 R28, [R251+0x100] ;  /* 0x00010000fb1c783b */ /* 0x000e680000004200 */
[----:B------:R2:W3:Y:S02]  /*3850*/  MUFU.EX2 R150, R4 ;  /* 0x0000000400967308 */ /* 0x0004e40000000800 */
[----:B--2---:R-:W-:-:S02]  /*3860*/  F2FP.PACK_AB R4, R148, R125 ;  /* 0x0000007d9404723e */ /* 0x004fc400000000ff */
[----:B---3--:R-:W-:-:S07]  /*3870*/  F2FP.PACK_AB R5, R150, R151 ;  /* 0x000000979605723e */ /* 0x008fce00000000ff */
[C---:B------:R-:W-:Y:S01]  /*3880*/  HMMA.16816.F32 R56, R4.reuse, R38, R40 ;  /* 0x000000260438723c */ /* 0x040fe20000001828 */
[----:B------:R-:W2:Y:S07]  /*3890*/  LDSM.16.MT88.4 R40, [R249+0x2900] ;  /* 0x00290000f928783b */ /* 0x000eae0000004200 */
[C---:B------:R-:W-:Y:S08]  /*38a0*/  HMMA.16816.F32 R24, R4.reuse, R32, R24 ;  /* 0x000000200418723c */ /* 0x040ff00000001818 */
[C---:B------:R-:W-:Y:S08]  /*38b0*/  HMMA.16816.F32 R20, R4.reuse, R34, R20 ;  /* 0x000000220414723c */ /* 0x040ff00000001814 */
[----:B------:R-:W-:Y:S01]  /*38c0*/  HMMA.16816.F32 R156, R4, R36, R44 ;  /* 0x00000024049c723c */ /* 0x000fe2000000182c */
[----:B------:R-:W3:Y:S01]  /*38d0*/  LDSM.16.MT88.4 R44, [R248+0x2900] ;  /* 0x00290000f82c783b */ /* 0x000ee20000004200 */
[----:B------:R-:W-:Y:S01]  /*38e0*/  IMAD.MOV.U32 R176, RZ, RZ, R57 ;  /* 0x000000ffffb07224 */ /* 0x000fe200078e0039 */
[----:B------:R-:W-:Y:S01]  /*38f0*/  MOV R0, R56 ;  /* 0x0000003800007202 */ /* 0x000fe20000000f00 */
[----:B------:R-:W-:-:S02]  /*3900*/  IMAD.MOV.U32 R154, RZ, RZ, R58 ;  /* 0x000000ffff9a7224 */ /* 0x000fc400078e003a */
[----:B------:R-:W-:Y:S02]  /*3910*/  IMAD.MOV.U32 R15, RZ, RZ, R59 ;  /* 0x000000ffff0f7224 */ /* 0x000fe400078e003b */
[----:B-----5:R-:W-:Y:S01]  /*3920*/  HMMA.16816.F32 R16, R4, R72, R16 ;  /* 0x000000480410723c */ /* 0x020fe20000001810 */
[----:B------:R-:W4:Y:S01]  /*3930*/  LDSM.16.MT88.4 R56, [R252+0x2900] ;  /* 0x00290000fc38783b */ /* 0x000f220000004200 */
[----:B------:R-:W-:Y:S02]  /*3940*/  IMAD.MOV.U32 R129, RZ, RZ, R24 ;  /* 0x000000ffff817224 */ /* 0x000fe400078e0018 */
[----:B------:R-:W-:Y:S02]  /*3950*/  IMAD.MOV.U32 R135, RZ, RZ, R26 ;  /* 0x000000ffff877224 */ /* 0x000fe400078e001a */
[----:B------:R-:W-:Y:S02]  /*3960*/  IMAD.MOV.U32 R134, RZ, RZ, R27 ;  /* 0x000000ffff867224 */ /* 0x000fe400078e001b */
[----:B-1----:R-:W-:Y:S01]  /*3970*/  HMMA.16816.F32 R52, R8, R28, RZ ;  /* 0x0000001c0834723c */ /* 0x002fe200000018ff */
[----:B------:R-:W-:Y:S01]  /*3980*/  IMAD.MOV.U32 R132, RZ, RZ, R25 ;  /* 0x000000ffff847224 */ /* 0x000fe200078e0019 */
[----:B------:R-:W-:Y:S01]  /*3990*/  MOV R114, R22 ;  /* 0x0000001600727202 */ /* 0x000fe20000000f00 */
[----:B------:R-:W-:-:S02]  /*39a0*/  IMAD.MOV.U32 R115, RZ, RZ, R21 ;  /* 0x000000ffff737224 */ /* 0x000fc400078e0015 */
[----:B------:R-:W-:Y:S02]  /*39b0*/  IMAD.MOV.U32 R113, RZ, RZ, R20 ;  /* 0x000000ffff717224 */ /* 0x000fe400078e0014 */
[----:B------:R-:W-:Y:S01]  /*39c0*/  IMAD.MOV.U32 R177, RZ, RZ, R23 ;  /* 0x000000ffffb17224 */ /* 0x000fe200078e0017 */
[C---:B------:R-:W-:Y:S08]  /*39d0*/  HMMA.16816.F32 R36, R8.reuse, R30, RZ ;  /* 0x0000001e0824723c */ /* 0x040ff000000018ff */
[----:B------:R-:W-:Y:S01]  /*39e0*/  HMMA.16816.F32 R24, R8, R68, RZ ;  /* 0x000000440818723c */ /* 0x000fe200000018ff */
[----:B------:R-:W-:Y:S01]  /*39f0*/  IMAD.MOV.U32 R133, RZ, RZ, R16 ;  /* 0x000000ffff857224 */ /* 0x000fe200078e0010 */
[----:B------:R-:W-:Y:S01]  /*3a00*/  MOV R124, R17 ;  /* 0x00000011007c7202 */ /* 0x000fe20000000f00 */
[----:B------:R-:W-:-:S02]  /*3a10*/  IMAD.MOV.U32 R127, RZ, RZ, R18 ;  /* 0x000000ffff7f7224 */ /* 0x000fc400078e0012 */
[----:B------:R-:W-:-:S03]  /*3a20*/  IMAD.MOV.U32 R126, RZ, RZ, R19 ;  /* 0x000000ffff7e7224 */ /* 0x000fc600078e0013 */
[C---:B------:R-:W-:Y:S01]  /*3a30*/  HMMA.16816.F32 R20, R8.reuse, R70, RZ ;  /* 0x000000460814723c */ /* 0x040fe200000018ff */
[----:B------:R-:W1:Y:S07]  /*3a40*/  LDSM.16.MT88.4 R68, [R251+0x2100] ;  /* 0x00210000fb44783b */ /* 0x000e6e0000004200 */
[C---:B------:R-:W-:Y:S08]  /*3a50*/  HMMA.16816.F32 R28, R8.reuse, R62, RZ ;  /* 0x0000003e081c723c */ /* 0x040ff000000018ff */
[C---:B------:R-:W-:Y:S08]  /*3a60*/  HMMA.16816.F32 R32, R8.reuse, R60, RZ ;  /* 0x0000003c0820723c */ /* 0x040ff000000018ff */
[C---:B------:R-:W-:Y:S08]  /*3a70*/  HMMA.16816.F32 R16, R8.reuse, R76, RZ ;  /* 0x0000004c0810723c */ /* 0x040ff000000018ff */
[----:B------:R-:W-:Y:S07]  /*3a80*/  HMMA.16816.F32 R60, R8, R78, RZ ;  /* 0x0000004e083c723c */ /* 0x000fee00000018ff */
[----:B------:R-:W-:Y:S01]  /*3a90*/  IMAD.MOV.U32 R79, RZ, RZ, R130 ;  /* 0x000000ffff4f7224 */ /* 0x000fe200078e0082 */
[----:B------:R-:W-:Y:S01]  /*3aa0*/  HMMA.16816.F32 R180, R4, R74, R64 ;  /* 0x0000004a04b4723c */ /* 0x000fe20000001840 */
[----:B------:R-:W5:Y:S01]  /*3ab0*/  LDSM.16.MT88.4 R64, [R248+0x4100] ;  /* 0x00410000f840783b */ /* 0x000f620000004200 */
[----:B------:R-:W-:-:S06]  /*3ac0*/  IMAD.MOV.U32 R78, RZ, RZ, R129 ;  /* 0x000000ffff4e7224 */ /* 0x000fcc00078e0081 */
[C---:B------:R-:W-:Y:S01]  /*3ad0*/  HMMA.16816.F32 R100, R4.reuse, R48, R52 ;  /* 0x000000300464723c */ /* 0x040fe20000001834 */
[----:B------:R-:W-:Y:S07]  /*3ae0*/  LDSM.16.MT88.4 R52, [R252+0x4900] ;  /* 0x00490000fc34783b */ /* 0x000fee0000004200 */
[C---:B--2---:R-:W-:Y:S01]  /*3af0*/  HMMA.16816.F32 R188, R4.reuse, R40, R24 ;  /* 0x0000002804bc723c */ /* 0x044fe20000001818 */
[----:B------:R-:W2:Y:S07]  /*3b00*/  LDSM.16.MT88.4 R24, [R251+0x2900] ;  /* 0x00290000fb18783b */ /* 0x000eae0000004200 */
[C---:B---3--:R-:W-:Y:S01]  /*3b10*/  HMMA.16816.F32 R164, R4.reuse, R46, R28 ;  /* 0x0000002e04a4723c */ /* 0x048fe2000000181c */
[----:B------:R-:W3:Y:S07]  /*3b20*/  LDSM.16.MT88.4 R28, [R249+0x4100] ;  /* 0x00410000f91c783b */ /* 0x000eee0000004200 */
[----:B------:R-:W-:Y:S01]  /*3b30*/  HMMA.16816.F32 R32, R4, R44, R32 ;  /* 0x0000002c0420723c */ /* 0x000fe20000001820 */
[----:B------:R-:W2:Y:S01]  /*3b40*/  LDSM.16.MT88.4 R44, [R248+0x4900] ;  /* 0x00490000f82c783b */ /* 0x000ea20000004200 */
[----:B------:R-:W-:-:S02]  /*3b50*/  IMAD.MOV.U32 R112, RZ, RZ, R101 ;  /* 0x000000ffff707224 */ /* 0x000fc400078e0065 */
[----:B------:R-:W-:Y:S02]  /*3b60*/  IMAD.MOV.U32 R111, RZ, RZ, R102 ;  /* 0x000000ffff6f7224 */ /* 0x000fe400078e0066 */
[----:B------:R-:W-:Y:S02]  /*3b70*/  IMAD.MOV.U32 R110, RZ, RZ, R103 ;  /* 0x000000ffff6e7224 */ /* 0x000fe400078e0067 */
[----:B----4-:R-:W-:Y:S01]  /*3b80*/  HMMA.16816.F32 R184, R4, R56, R16 ;  /* 0x0000003804b8723c */ /* 0x010fe20000001810 */
[----:B------:R-:W-:-:S07]  /*3b90*/  IMAD.MOV.U32 R109, RZ, RZ, R100 ;  /* 0x000000ffff6d7224 */ /* 0x000fce00078e0064 */
[C---:B------:R-:W-:Y:S01]  /*3ba0*/  HMMA.16816.F32 R104, R4.reuse, R58, R60 ;  /* 0x0000003a0468723c */ /* 0x040fe2000000183c */
[----:B------:R-:W4:Y:S04]  /*3bb0*/  LDSM.16.MT88.4 R56, [R252+0x4100] ;  /* 0x00410000fc38783b */ /* 0x000f280000004200 */
[----:B------:R-:W-:Y:S03]  /*3bc0*/  LDSM.16.MT88.4 R60, [R251+0x4100] ;  /* 0x00410000fb3c783b */ /* 0x000fe60000004200 */
[----:B------:R-:W-:Y:S01]  /*3bd0*/  HMMA.16816.F32 R100, R4, R42, R20 ;  /* 0x0000002a0464723c */ /* 0x000fe20000001814 */
[----:B------:R-:W2:Y:S01]  /*3be0*/  LDSM.16.MT88.4 R40, [R249+0x4900] ;  /* 0x00490000f928783b */ /* 0x000ea20000004200 */
[----:B------:R-:W-:Y:S01]  /*3bf0*/  IMAD.MOV.U32 R128, RZ, RZ, R34 ;  /* 0x000000ffff807224 */ /* 0x000fe200078e0022 */
[----:B------:R-:W-:Y:S01]  /*3c00*/  MOV R77, R32 ;  /* 0x00000020004d7202 */ /* 0x000fe20000000f00 */
[----:B------:R-:W-:-:S02]  /*3c10*/  IMAD.MOV.U32 R76, RZ, RZ, R33 ;  /* 0x000000ffff4c7224 */ /* 0x000fc400078e0021 */
[----:B------:R-:W-:Y:S02]  /*3c20*/  IMAD.MOV.U32 R153, RZ, RZ, R35 ;  /* 0x000000ffff997224 */ /* 0x000fe400078e0023 */
[C---:B-1----:R-:W-:Y:S07]  /*3c30*/  HMMA.16816.F32 R20, R8.reuse, R68, RZ ;  /* 0x000000440814723c */ /* 0x042fee00000018ff */
[----:B------:R-:W-:Y:S01]  /*3c40*/  IMAD.MOV.U32 R69, RZ, RZ, R112 ;  /* 0x000000ffff457224 */ /* 0x000fe200078e0070 */
[----:B------:R-:W-:Y:S01]  /*3c50*/  HMMA.16816.F32 R16, R8, R70, RZ ;  /* 0x000000460810723c */ /* 0x000fe200000018ff */
[----:B------:R-:W-:-:S06]  /*3c60*/  IMAD.MOV.U32 R68, RZ, RZ, R109 ;  /* 0x000000ffff447224 */ /* 0x000fcc00078e006d */
[----:B------:R-:W-:Y:S01]  /*3c70*/  IMAD.MOV.U32 R70, RZ, RZ, R111 ;  /* 0x000000ffff467224 */ /* 0x000fe200078e006f */
[----:B------:R-:W-:Y:S01]  /*3c80*/  HMMA.16816.F32 R72, R4, R50, R36 ;  /* 0x000000320448723c */ /* 0x000fe20000001824 */
[----:B------:R-:W-:Y:S01]  /*3c90*/  LDSM.16.MT88.4 R48, [R251+0x4900] ;  /* 0x00490000fb30783b */ /* 0x000fe20000004200 */
[----:B------:R-:W-:-:S06]  /*3ca0*/  IMAD.MOV.U32 R71, RZ, RZ, R110 ;  /* 0x000000ffff477224 */ /* 0x000fcc00078e006e */
[C---:B-----5:R-:W-:Y:S08]  /*3cb0*/  HMMA.16816.F32 R36, R8.reuse, R64, RZ ;  /* 0x000000400824723c */ /* 0x060ff000000018ff */
[----:B------:R-:W-:Y:S01]  /*3cc0*/  HMMA.16816.F32 R32, R8, R66, RZ ;  /* 0x000000420820723c */ /* 0x000fe200000018ff */
[----:B------:R-:W1:Y:S07]  /*3cd0*/  LDSM.16.MT88.4 R64, [R248+0x6100] ;  /* 0x00610000f840783b */ /* 0x000e6e0000004200 */
[----:B--2---:R-:W-:Y:S08]  /*3ce0*/  HMMA.16816.F32 R160, R4, R24, R20 ;  /* 0x0000001804a0723c */ /* 0x004ff00000001814 */
[----:B---3--:R-:W-:Y:S08]  /*3cf0*/  HMMA.16816.F32 R20, R8, R28, RZ ;  /* 0x0000001c0814723c */ /* 0x008ff000000018ff */
[----:B------:R-:W-:Y:S08]  /*3d00*/  HMMA.16816.F32 R144, R4, R26, R16 ;  /* 0x0000001a0490723c */ /* 0x000ff00000001810 */
[----:B------:R-:W-:Y:S08]  /*3d10*/  HMMA.16816.F32 R16, R8, R30, RZ ;  /* 0x0000001e0810723c */ /* 0x000ff000000018ff */
[----:B------:R-:W-:Y:S01]  /*3d20*/  HMMA.16816.F32 R140, R4, R44, R36 ;  /* 0x0000002c048c723c */ /* 0x000fe20000001824 */
[----:B------:R-:W2:Y:S07]  /*3d30*/  LDSM.16.MT88.4 R36, [R249+0x6100] ;  /* 0x00610000f924783b */ /* 0x000eae0000004200 */
[----:B----4-:R-:W-:Y:S07]  /*3d40*/  HMMA.16816.F32 R28, R8, R58, RZ ;  /* 0x0000003a081c723c */ /* 0x010fee00000018ff */
[----:B------:R-:W-:Y:S01]  /*3d50*/  IMAD.MOV.U32 R58, RZ, RZ, R127 ;  /* 0x000000ffff3a7224 */ /* 0x000fe200078e007f */
[----:B------:R-:W-:Y:S01]  /*3d60*/  HMMA.16816.F32 R116, R4, R46, R32 ;  /* 0x0000002e0474723c */ /* 0x000fe20000001820 */
[----:B------:R-:W3:Y:S01]  /*3d70*/  LDSM.16.MT88.4 R44, [R248+0x6900] ;  /* 0x00690000f82c783b */ /* 0x000ee20000004200 */
[----:B------:R-:W-:-:S06]  /*3d80*/  IMAD.MOV.U32 R59, RZ, RZ, R126 ;  /* 0x000000ffff3b7224 */ /* 0x000fcc00078e007e */
[----:B------:R-:W-:Y:S07]  /*3d90*/  HMMA.16816.F32 R32, R8, R56, RZ ;  /* 0x000000380820723c */ /* 0x000fee00000018ff */
[----:B------:R-:W-:Y:S01]  /*3da0*/  IMAD.MOV.U32 R56, RZ, RZ, R133 ;  /* 0x000000ffff387224 */ /* 0x000fe200078e0085 */
[----:B------:R-:W-:Y:S01]  /*3db0*/  HMMA.16816.F32 R120, R4, R40, R20 ;  /* 0x000000280478723c */ /* 0x000fe20000001814 */
[----:B------:R-:W-:-:S06]  /*3dc0*/  MOV R57, R132 ;  /* 0x0000008400397202 */ /* 0x000fcc0000000f00 */
[----:B------:R-:W-:Y:S01]  /*3dd0*/  IMAD.MOV.U32 R40, RZ, RZ, R131 ;  /* 0x000000ffff287224 */ /* 0x000fe200078e0083 */
[----:B------:R-:W-:Y:S01]  /*3de0*/  HMMA.16816.F32 R20, R8, R62, RZ ;  /* 0x0000003e0814723c */ /* 0x000fe200000018ff */
[----:B------:R-:W-:-:S06]  /*3df0*/  MOV R41, R128 ;  /* 0x0000008000297202 */ /* 0x000fcc0000000f00 */
[----:B------:R-:W-:Y:S01]  /*3e00*/  IMAD.MOV.U32 R62, RZ, RZ, R58 ;  /* 0x000000ffff3e7224 */ /* 0x000fe200078e003a */
[----:B------:R-:W-:Y:S01]  /*3e10*/  HMMA.16816.F32 R128, R4, R42, R16 ;  /* 0x0000002a0480723c */ /* 0x000fe20000001810 */
[----:B------:R-:W-:-:S06]  /*3e20*/  IMAD.MOV.U32 R63, RZ, RZ, R59 ;  /* 0x000000ffff3f7224 */ /* 0x000fcc00078e003b */
[----:B------:R-:W-:Y:S01]  /*3e30*/  IMAD.MOV.U32 R43, RZ, RZ, R77 ;  /* 0x000000ffff2b7224 */ /* 0x000fe200078e004d */
[----:B-1----:R-:W-:Y:S01]  /*3e40*/  HMMA.16816.F32 R16, R8, R64, RZ ;  /* 0x000000400810723c */ /* 0x002fe200000018ff */
[----:B------:R-:W-:Y:S02]  /*3e50*/  IMAD.MOV.U32 R42, RZ, RZ, R76 ;  /* 0x000000ffff2a7224 */ /* 0x000fe400078e004c */
[----:B------:R-:W-:Y:S02]  /*3e60*/  IMAD.MOV.U32 R76, RZ, RZ, R135 ;  /* 0x000000ffff4c7224 */ /* 0x000fe400078e0087 */
[----:B------:R-:W-:Y:S02]  /*3e70*/  IMAD.MOV.U32 R77, RZ, RZ, R134 ;  /* 0x000000ffff4d7224 */ /* 0x000fe400078e0086 */
[----:B------:R-:W-:Y:S01]  /*3e80*/  IMAD.MOV.U32 R65, RZ, RZ, R57 ;  /* 0x000000ffff417224 */ /* 0x000fe200078e0039 */
[----:B------:R-:W-:Y:S01]  /*3e90*/  HMMA.16816.F32 R132, R4, R54, R28 ;  /* 0x000000360484723c */ /* 0x000fe2000000181c */
[----:B------:R-:W1:Y:S01]  /*3ea0*/  LDSM.16.MT88.4 R28, [R249+0x6900] ;  /* 0x00690000f91c783b */ /* 0x000e620000004200 */
[----:B------:R-:W-:-:S05]  /*3eb0*/  MOV R64, R78 ;  /* 0x0000004e00407202 */ /* 0x000fca0000000f00 */
[----:B------:R-:W-:Y:S01]  /*3ec0*/  MOV R55, R114 ;  /* 0x0000007200377202 */ /* 0x000fe20000000f00 */
[----:B------:R-:W-:Y:S01]  /*3ed0*/  HMMA.16816.F32 R136, R4, R52, R32 ;  /* 0x000000340488723c */ /* 0x000fe20000001820 */
[----:B------:R-:W4:Y:S01]  /*3ee0*/  LDSM.16.MT88.4 R32, [R252+0x6100] ;  /* 0x00610000fc20783b */ /* 0x000f220000004200 */
[----:B------:R-:W-:-:S05]  /*3ef0*/  MOV R54, R108 ;  /* 0x0000006c00367202 */ /* 0x000fca0000000f00 */
[----:B------:R-:W-:Y:S01]  /*3f00*/  IMAD.MOV.U32 R53, RZ, RZ, R115 ;  /* 0x000000ffff357224 */ /* 0x000fe200078e0073 */
[----:B------:R-:W-:Y:S01]  /*3f10*/  HMMA.16816.F32 R24, R8, R60, RZ ;  /* 0x0000003c0818723c */ /* 0x000fe200000018ff */
[----:B------:R-:W-:-:S06]  /*3f20*/  IMAD.MOV.U32 R52, RZ, RZ, R113 ;  /* 0x000000ffff347224 */ /* 0x000fcc00078e0071 */
[----:B------:R-:W-:Y:S01]  /*3f30*/  IMAD.MOV.U32 R60, RZ, RZ, R125 ;  /* 0x000000ffff3c7224 */ /* 0x000fe200078e007d */
[----:B------:R-:W-:Y:S01]  /*3f40*/  HMMA.16816.F32 R112, R4, R50, R20 ;  /* 0x000000320470723c */ /* 0x000fe20000001814 */
[----:B------:R-:W-:-:S07]  /*3f50*/  IMAD.MOV.U32 R61, RZ, RZ, R124 ;  /* 0x000000ffff3d7224 */ /* 0x000fce00078e007c */
[----:B--2---:R-:W-:Y:S08]  /*3f60*/  HMMA.16816.F32 R20, R8, R36, RZ ;  /* 0x000000240814723c */ /* 0x004ff000000018ff */
[----:B---3--:R-:W-:Y:S07]  /*3f70*/  HMMA.16816.F32 R108, R4, R44, R16 ;  /* 0x0000002c046c723c */ /* 0x008fee0000001810 */
[----:B------:R-:W-:Y:S01]  /*3f80*/  IMAD.MOV.U32 R45, RZ, RZ, R60 ;  /* 0x000000ffff2d7224 */ /* 0x000fe200078e003c */
[----:B------:R-:W-:Y:S01]  /*3f90*/  HMMA.16816.F32 R16, R8, R38, RZ ;  /* 0x000000260810723c */ /* 0x000fe200000018ff */
[----:B------:R-:W-:-:S02]  /*3fa0*/  IMAD.MOV.U32 R60, RZ, RZ, R56 ;  /* 0x000000ffff3c7224 */ /* 0x000fc400078e0038 */
[----:B------:R-:W-:-:S05]  /*3fb0*/  IMAD.MOV.U32 R44, RZ, RZ, R79 ;  /* 0x000000ffff2c7224 */ /* 0x000fca00078e004f */
[C---:B-1----:R-:W-:Y:S01]  /*3fc0*/  HMMA.16816.F32 R56, R4.reuse, R28, R20 ;  /* 0x0000001c0438723c */ /* 0x042fe20000001814 */
[----:B------:R-:W1:Y:S06]  /*3fd0*/  LDSM.16.MT88.4 R20, [R252+0x6900] ;  /* 0x00690000fc14783b */ /* 0x000e6c0000004200 */
[----:B------:R-:W-:Y:S01]  /*3fe0*/  IMAD.MOV.U32 R29, RZ, RZ, R44 ;  /* 0x000000ffff1d7224 */ /* 0x000fe200078e002c */
[----:B------:R-:W-:Y:S01]  /*3ff0*/  HMMA.16816.F32 R124, R4, R48, R24 ;  /* 0x00000030047c723c */ /* 0x000fe20000001818 */
[----:B------:R-:W-:Y:S02]  /*4000*/  IMAD.MOV.U32 R44, RZ, RZ, R0 ;  /* 0x000000ffff2c7224 */ /* 0x000fe400078e0000 */
[----:B------:R-:W-:-:S05]  /*4010*/  FFMA.FTZ R0, R94, c[0x0][0x2d0], -R12 ;  /* 0x0000b4005e007a23 */ /* 0x000fca000001080c */
[----:B------:R-:W-:Y:S07]  /*4020*/  HMMA.16816.F32 R24, R8, R66, RZ ;  /* 0x000000420818723c */ /* 0x000fee00000018ff */
[----:B------:R-:W-:Y:S01]  /*4030*/  IMAD.MOV.U32 R66, RZ, RZ, R76 ;  /* 0x000000ffff427224 */ /* 0x000fe200078e004c */
[----:B------:R-:W-:Y:S01]  /*4040*/  HMMA.16816.F32 R48, R4, R30, R16 ;  /* 0x0000001e0430723c */ /* 0x000fe20000001810 */
[----:B------:R-:W-:-:S06]  /*4050*/  IMAD.MOV.U32 R67, RZ, RZ, R77 ;  /* 0x000000ffff437224 */ /* 0x000fcc00078e004d */
[----:B------:R-:W-:Y:S01]  /*4060*/  IMAD.MOV.U32 R30, RZ, RZ, R41 ;  /* 0x000000ffff1e7224 */ /* 0x000fe200078e0029 */
[----:B----4-:R-:W-:Y:S01]  /*4070*/  HMMA.16816.F32 R16, R8, R32, RZ ;  /* 0x000000200810723c */ /* 0x010fe200000018ff */
[----:B------:R-:W-:Y:S01]  /*4080*/  MOV R31, R45 ;  /* 0x0000002d001f7202 */ /* 0x000fe20000000f00 */
[----:B------:R-:W-:Y:S02]  /*4090*/  IMAD.MOV.U32 R45, RZ, RZ, R176 ;  /* 0x000000ffff2d7224 */ /* 0x000fe400078e00b0 */
[----:B------:R-:W-:-:S04]  /*40a0*/  IMAD.MOV.U32 R94, RZ, RZ, R30 ;  /* 0x000000ffff5e7224 */ /* 0x000fc800078e001e */
[----:B------:R-:W-:Y:S07]  /*40b0*/  HMMA.16816.F32 R76, R4, R46, R24 ;  /* 0x0000002e044c723c */ /* 0x000fee0000001818 */
[----:B------:R-:W-:Y:S01]  /*40c0*/  IMAD.MOV.U32 R25, RZ, RZ, R42 ;  /* 0x000000ffff197224 */ /* 0x000fe200078e002a */
[----:B------:R-:W-:Y:S01]  /*40d0*/  MOV R27, R40 ;  /* 0x00000028001b7202 */ /* 0x000fe20000000f00 */
[----:B------:R-:W-:Y:S01]  /*40e0*/  IMAD.MOV.U32 R26, RZ, RZ, R43 ;  /* 0x000000ffff1a7224 */ /* 0x000fe200078e002b */
[----:B------:R-:W-:Y:S01]  /*40f0*/  MOV R47, R15 ;  /* 0x0000000f002f7202 */ /* 0x000fe20000000f00 */
[----:B------:R-:W-:-:S02]  /*4100*/  IMAD.MOV.U32 R46, RZ, RZ, R154 ;  /* 0x000000ffff2e7224 */ /* 0x000fc400078e009a */
[----:B------:R-:W-:Y:S02]  /*4110*/  IMAD.MOV.U32 R28, RZ, RZ, R27 ;  /* 0x000000ffff1c7224 */ /* 0x000fe400078e001b */
[----:B------:R-:W-:Y:S01]  /*4120*/  FFMA.FTZ R15, R84, c[0x0][0x2d0], -R12 ;  /* 0x0000b400540f7a23 */ /* 0x000fe2000001080c */
[----:B-1----:R-:W-:Y:S08]  /*4130*/  HMMA.16816.F32 R40, R4, R20, R16 ;  /* 0x000000140428723c */ /* 0x002ff00000001810 */
[----:B------:R-:W-:Y:S11]  /*4140*/  HMMA.16816.F32 R16, R8, R34, RZ ;  /* 0x000000220810723c */ /* 0x000ff600000018ff */
[----:B------:R-:W-:Y:S11]  /*4150*/  @!UPT UIADD3 URZ, URZ, URZ, URZ ;  /* 0x0000003f3f3ff290 */ /* 0x000ff6000fffe03f */
[----:B------:R-:W-:Y:S02]  /*4160*/  @!UPT UIADD3 URZ, URZ, URZ, URZ ;  /* 0x0000003f3f3ff290 */ /* 0x000fe4000fffe03f */
[----:B------:R-:W-:Y:S01]  /*4170*/  HMMA.16816.F32 R36, R4, R22, R16 ;  /* 0x000000160424723c */ /* 0x000fe20000001810 */
[----:B------:R-:W1:Y:S07]  /*4180*/  LDSM.16.MT88.4 R16, [R251+0x6100] ;  /* 0x00610000fb10783b */ /* 0x000e6e0000004200 */
[C---:B-1----:R-:W-:Y:S08]  /*4190*/  HMMA.16816.F32 R20, R8.reuse, R16, RZ ;  /* 0x000000100814723c */ /* 0x042ff000000018ff */
[----:B------:R-:W-:Y:S01]  /*41a0*/  HMMA.16816.F32 R8, R8, R18, RZ ;  /* 0x000000120808723c */ /* 0x000fe200000018ff */
[----:B------:R-:W1:Y:S11]  /*41b0*/  LDSM.16.MT88.4 R16, [R251+0x6900] ;  /* 0x00690000fb10783b */ /* 0x000e760000004200 */
[----:B------:R-:W-:Y:S04]  /*41c0*/  @!UPT UIADD3 URZ, URZ, URZ, URZ ;  /* 0x0000003f3f3ff290 */ /* 0x000fe8000fffe03f */
[C---:B-1----:R-:W-:Y:S07]  /*41d0*/  HMMA.16816.F32 R32, R4.reuse, R16, R20 ;  /* 0x000000100420723c */ /* 0x042fee0000001814 */
[----:B------:R-:W-:Y:S02]  /*41e0*/  IMAD.MOV.U32 R23, RZ, RZ, R25 ;  /* 0x000000ffff177224 */ /* 0x000fe400078e0019 */
[----:B------:R-:W-:Y:S02]  /*41f0*/  IMAD.MOV.U32 R22, RZ, RZ, R26 ;  /* 0x000000ffff167224 */ /* 0x000fe400078e001a */
[----:B------:R-:W-:Y:S01]  /*4200*/  HMMA.16816.F32 R24, R4, R18, R8 ;  /* 0x000000120418723c */ /* 0x000fe20000001808 */
[----:B------:R-:W-:-:S02]  /*4210*/  IMAD.MOV.U32 R16, RZ, RZ, R54 ;  /* 0x000000ffff107224 */ /* 0x000fc400078e0036 */
[----:B------:R-:W-:Y:S02]  /*4220*/  IMAD.MOV.U32 R54, RZ, RZ, R55 ;  /* 0x000000ffff367224 */ /* 0x000fe400078e0037 */
[----:B------:R-:W-:Y:S02]  /*4230*/  IMAD.MOV.U32 R55, RZ, RZ, R177 ;  /* 0x000000ffff377224 */ /* 0x000fe400078e00b1 */
[----:B------:R-:W-:Y:S02]  /*4240*/  IMAD.MOV.U32 R11, RZ, RZ, R148 ;  /* 0x000000ffff0b7224 */ /* 0x000fe400078e0094 */
[----:B------:R1:W-:Y:S01]  /*4250*/  MUFU.EX2 R148, R0 ;  /* 0x0000000000947308 */ /* 0x0003e20000000800 */
[----:B------:R-:W-:Y:S02]  /*4260*/  FADD.FTZ R4, R82, R81 ;  /* 0x0000005152047221 */ /* 0x000fe40000010000 */
[----:B------:R-:W-:Y:S02]  /*4270*/  IMAD.MOV.U32 R81, RZ, RZ, R11 ;  /* 0x000000ffff517224 */ /* 0x000fe400078e000b */
[----:B------:R-:W2:Y:S01]  /*4280*/  LDSM.16.MT88.4 R8, [R248+0x1100] ;  /* 0x00110000f808783b */ /* 0x000ea20000004200 */
[----:B------:R-:W-:-:S02]  /*4290*/  FFMA.FTZ R20, R90, c[0x0][0x2d0], -R12 ;  /* 0x0000b4005a147a23 */ /* 0x000fc4000001080c */
[--C-:B------:R-:W-:Y:S02]  /*42a0*/  FFMA.FTZ R18, R88, c[0x0][0x2d0], -R12.reuse ;  /* 0x0000b40058127a23 */ /* 0x100fe4000001080c */
[----:B------:R-:W-:Y:S02]  /*42b0*/  FFMA.FTZ R17, R85, c[0x0][0x2d0], -R12 ;  /* 0x0000b40055117a23 */ /* 0x000fe4000001080c */
[----:B------:R-:W-:Y:S01]  /*42c0*/  IMAD.MOV.U32 R82, RZ, RZ, R16 ;  /* 0x000000ffff527224 */ /* 0x000fe200078e0010 */
[----:B------:R-:W-:Y:S01]  /*42d0*/  MUFU.EX2 R20, R20 ;  /* 0x0000001400147308 */ /* 0x000fe20000000800 */
[----:B------:R-:W-:Y:S02]  /*42e0*/  FFMA.FTZ R16, R87, c[0x0][0x2d0], -R2 ;  /* 0x0000b40057107a23 */ /* 0x000fe40000010802 */
[----:B-1----:R-:W-:Y:S01]  /*42f0*/  FFMA.FTZ R0, R93, c[0x0][0x2d0], -R12 ;  /* 0x0000b4005d007a23 */ /* 0x002fe2000001080c */
[----:B------:R-:W-:Y:S01]  /*4300*/  MOV R93, R23 ;  /* 0x00000017005d7202 */ /* 0x000fe20000000f00 */
[----:B------:R-:W-:-:S03]  /*4310*/  FFMA.FTZ R19, R86, c[0x0][0x2d0], -R2 ;  /* 0x0000b40056137a23 */ /* 0x000fc60000010802 */
[----:B------:R1:W-:Y:S02]  /*4320*/  MUFU.EX2 R176, R0 ;  /* 0x0000000000b07308 */ /* 0x0003e40000000800 */
[----:B-1----:R-:W-:Y:S02]  /*4330*/  FFMA.FTZ R0, R92, c[0x0][0x2d0], -R12 ;  /* 0x0000b4005c007a23 */ /* 0x002fe4000001080c */
[----:B------:R-:W-:-:S04]  /*4340*/  IMAD.MOV.U32 R92, RZ, RZ, R22 ;  /* 0x000000ffff5c7224 */ /* 0x000fc800078e0016 */
[----:B------:R1:W-:Y:S02]  /*4350*/  MUFU.EX2 R154, R0 ;  /* 0x00000000009a7308 */ /* 0x0003e40000000800 */
[----:B-1----:R-:W-:Y:S02]  /*4360*/  FFMA.FTZ R0, R91, c[0x0][0x2d0], -R12 ;  /* 0x0000b4005b007a23 */ /* 0x002fe4000001080c */
[----:B------:R-:W-:-:S04]  /*4370*/  FFMA.FTZ R12, R89, c[0x0][0x2d0], -R2 ;  /* 0x0000b400590c7a23 */ /* 0x000fc80000010802 */
[----:B------:R1:W3:Y:S02]  /*4380*/  MUFU.EX2 R177, R0 ;  /* 0x0000000000b17308 */ /* 0x0002e40000000800 */
[----:B-1----:R-:W-:Y:S01]  /*4390*/  FFMA.FTZ R0, R95, c[0x0][0x2d0], -R2 ;  /* 0x0000b4005f007a23 */ /* 0x002fe20000010802 */
[----:B---3--:R-:W-:Y:S01]  /*43a0*/  F2FP.PACK_AB R6, R177, R154 ;  /* 0x0000009ab106723e */ /* 0x008fe200000000ff */
[----:B------:R-:W-:-:S04]  /*43b0*/  IMAD.MOV.U32 R95, RZ, RZ, R153 ;  /* 0x000000ffff5f7224 */ /* 0x000fc800078e0099 */
[----:B------:R1:W-:Y:S02]  /*43c0*/  MUFU.EX2 R21, R0 ;  /* 0x0000000000157308 */ /* 0x0003e40000000800 */
[----:B-1----:R-:W-:-:S06]  /*43d0*/  FFMA.FTZ R0, R97, c[0x0][0x2d0], -R2 ;  /* 0x0000b40061007a23 */ /* 0x002fcc0000010802 */
[----:B------:R1:W3:Y:S02]  /*43e0*/  MUFU.EX2 R22, R0 ;  /* 0x0000000000167308 */ /* 0x0002e40000000800 */
[----:B-1----:R-:W-:Y:S01]  /*43f0*/  FFMA.FTZ R0, R99, c[0x0][0x2d0], -R2 ;  /* 0x0000b40063007a23 */ /* 0x002fe20000010802 */
[----:B---3--:R-:W-:-:S05]  /*4400*/  F2FP.PACK_AB R5, R22, R21 ;  /* 0x000000151605723e */ /* 0x008fca00000000ff */
[----:B------:R1:W-:Y:S02]  /*4410*/  MUFU.EX2 R23, R0 ;  /* 0x0000000000177308 */ /* 0x0003e40000000800 */
[----:B-1----:R-:W-:-:S06]  /*4420*/  FFMA.FTZ R0, R98, c[0x0][0x2d0], -R2 ;  /* 0x0000b40062007a23 */ /* 0x002fcc0000010802 */
[----:B------:R1:W3:Y:S02]  /*4430*/  MUFU.EX2 R153, R0 ;  /* 0x0000000000997308 */ /* 0x0002e40000000800 */
[----:B-1----:R-:W-:Y:S01]  /*4440*/  FADD.FTZ R0, R14, R13 ;  /* 0x0000000d0e007221 */ /* 0x002fe20000010000 */
[----:B---3--:R-:W-:Y:S01]  /*4450*/  F2FP.PACK_AB R7, R153, R23 ;  /* 0x000000179907723e */ /* 0x008fe200000000ff */
[----:B------:R-:W-:Y:S01]  /*4460*/  FADD.FTZ R14, R83, R4 ;  /* 0x00000004530e7221 */ /* 0x000fe20000010000 */
[----:B------:R-:W-:Y:S01]  /*4470*/  F2FP.PACK_AB R4, R176, R148 ;  /* 0x00000094b004723e */ /* 0x000fe200000000ff */
[----:B------:R-:W-:Y:S02]  /*4480*/  FFMA.FTZ R13, R96, c[0x0][0x2d0], -R2 ;  /* 0x0000b400600d7a23 */ /* 0x000fe40000010802 */
[----:B------:R-:W-:Y:S02]  /*4490*/  FADD.FTZ R2, R80, R0 ;  /* 0x0000000050027221 */ /* 0x000fe40000010000 */
[----:B------:R-:W-:-:S02]  /*44a0*/  IMAD.MOV.U32 R83, RZ, RZ, R31 ;  /* 0x000000ffff537224 */ /* 0x000fc400078e001f */
[----:B------:R-:W-:Y:S01]  /*44b0*/  IMAD.MOV.U32 R0, RZ, RZ, R28 ;  /* 0x000000ffff007224 */ /* 0x000fe200078e001c */
[----:B--2---:R-:W-:Y:S01]  /*44c0*/  HMMA.16816.F32 R156, R4, R8, R156 ;  /* 0x00000008049c723c */ /* 0x004fe2000000189c */
[----:B------:R-:W-:Y:S02]  /*44d0*/  IMAD.MOV.U32 R80, RZ, RZ, R29 ;  /* 0x000000ffff507224 */ /* 0x000fe400078e001d */
[----:B------:R-:W-:-:S05]  /*44e0*/  FADD.FTZ R2, R178, R2 ;  /* 0x00000002b2027221 */ /* 0x000fca0000010000 */
[C---:B------:R-:W-:Y:S01]  /*44f0*/  HMMA.16816.F32 R28, R4.reuse, R10, R44 ;  /* 0x0000000a041c723c */ /* 0x040fe2000000182c */
[----:B------:R-:W1:Y:S07]  /*4500*/  LDSM.16.MT88.4 R8, [R249+0x1100] ;  /* 0x00110000f908783b */ /* 0x000e6e0000004200 */
[C---:B-1----:R-:W-:Y:S08]  /*4510*/  HMMA.16816.F32 R44, R4.reuse, R8, R64 ;  /* 0x00000008042c723c */ /* 0x042ff00000001840 */
[C---:B------:R-:W-:Y:S01]  /*4520*/  HMMA.16816.F32 R52, R4.reuse, R10, R52 ;  /* 0x0000000a0434723c */ /* 0x040fe20000001834 */
[----:B------:R-:W1:Y:S07]  /*4530*/  LDSM.16.MT88.4 R8, [R252+0x1100] ;  /* 0x00110000fc08783b */ /* 0x000e6e0000004200 */
[C---:B-1----:R-:W-:Y:S08]  /*4540*/  HMMA.16816.F32 R60, R4.reuse, R8, R60 ;  /* 0x00000008043c723c */ /* 0x042ff0000000183c */
[----:B------:R-:W-:Y:S01]  /*4550*/  HMMA.16816.F32 R64, R4, R10, R180 ;  /* 0x0000000a0440723c */ /* 0x000fe200000018b4 */
[----:B------:R-:W1:Y:S06]  /*4560*/  LDSM.16.MT88.4 R8, [R251+0x1100] ;  /* 0x00110000fb08783b */ /* 0x000e6c0000004200 */
[----:B------:R-:W-:Y:S01]  /*4570*/  IMAD.MOV.U32 R182, RZ, RZ, R0 ;  /* 0x000000ffffb67224 */ /* 0x000fe200078e0000 */
[----:B------:R-:W-:Y:S01]  /*4580*/  MOV R180, R83 ;  /* 0x0000005300b47202 */ /* 0x000fe20000000f00 */
[----:B------:R-:W-:-:S02]  /*4590*/  IMAD.MOV.U32 R183, RZ, RZ, R80 ;  /* 0x000000ffffb77224 */ /* 0x000fc400078e0050 */
[----:B------:R-:W-:Y:S02]  /*45a0*/  IMAD.MOV.U32 R0, RZ, RZ, R82 ;  /* 0x000000ffff007224 */ /* 0x000fe400078e0052 */
[----:B------:R-:W-:Y:S02]  /*45b0*/  IMAD.MOV.U32 R181, RZ, RZ, R81 ;  /* 0x000000ffffb57224 */ /* 0x000fe400078e0051 */
[----:B------:R-:W-:Y:S01]  /*45c0*/  FADD.FTZ R0, R0, R14 ;  /* 0x0000000e00007221 */ /* 0x000fe20000010000 */
        /* <DEDUP_REMOVED lines=13> */
[----:B------:R-:W-:Y:S11]  /*46a0*/  HMMA.16816.F32 R8, R4, R10, R144 ;  /* 0x0000000a0408723c */ /* 0x000ff60000001890 */
[----:B------:R-:W-:Y:S05]  /*46b0*/  @!UPT UIADD3 URZ, URZ, URZ, URZ ;  /* 0x0000003f3f3ff290 */ /* 0x000fea000fffe03f */
[----:B------:R-:W-:Y:S01]  /*46c0*/  MOV R167, R161 ;  /* 0x000000a100a77202 */ /* 0x000fe20000000f00 */
[----:B------:R-:W-:Y:S02]  /*46d0*/  IMAD.MOV.U32 R166, RZ, RZ, R162 ;  /* 0x000000ffffa67224 */ /* 0x000fe400078e00a2 */
[----:B------:R-:W-:Y:S02]  /*46e0*/  IMAD.MOV.U32 R165, RZ, RZ, R163 ;  /* 0x000000ffffa57224 */ /* 0x000fe400078e00a3 */
[----:B------:R-:W-:-:S03]  /*46f0*/  IMAD.MOV.U32 R164, RZ, RZ, R160 ;  /* 0x000000ffffa47224 */ /* 0x000fc600078e00a0 */
[----:B------:R-:W-:Y:S01]  /*4700*/  IMAD.MOV.U32 R163, RZ, RZ, R8 ;  /* 0x000000ffffa37224 */ /* 0x000fe200078e0008 */
[----:B------:R-:W-:Y:S01]  /*4710*/  MOV R160, R11 ;  /* 0x0000000b00a07202 */ /* 0x000fe20000000f00 */
[----:B------:R-:W-:Y:S02]  /*4720*/  IMAD.MOV.U32 R162, RZ, RZ, R9 ;  /* 0x000000ffffa27224 */ /* 0x000fe400078e0009 */
[----:B------:R-:W-:Y:S02]  /*4730*/  IMAD.MOV.U32 R161, RZ, RZ, R10 ;  /* 0x000000ffffa17224 */ /* 0x000fe400078e000a */
[----:B------:R-:W1:Y:S02]  /*4740*/  LDSM.16.MT88.4 R8, [R248+0x5100] ;  /* 0x00510000f808783b */ /* 0x000e640000004200 */
        /* <DEDUP_REMOVED lines=9> */
[----:B------:R-:W-:Y:S02]  /*47e0*/  IMAD.MOV.U32 R83, RZ, RZ, R136 ;  /* 0x000000ffff537224 */ /* 0x000fe400078e0088 */
[----:B------:R-:W-:Y:S02]  /*47f0*/  IMAD.MOV.U32 R82, RZ, RZ, R137 ;  /* 0x000000ffff527224 */ /* 0x000fe400078e0089 */
[----:B------:R-:W-:Y:S02]  /*4800*/  IMAD.MOV.U32 R81, RZ, RZ, R138 ;  /* 0x000000ffff517224 */ /* 0x000fe400078e008a */
[----:B------:R-:W-:Y:S02]  /*4810*/  IMAD.MOV.U32 R80, RZ, RZ, R139 ;  /* 0x000000ffff507224 */ /* 0x000fe400078e008b */
[----:B------:R-:W-:Y:S01]  /*4820*/  IMAD.MOV.U32 R143, RZ, RZ, R8 ;  /* 0x000000ffff8f7224 */ /* 0x000fe200078e0008 */
[----:B------:R-:W-:Y:S01]  /*4830*/  MOV R142, R9 ;  /* 0x00000009008e7202 */ /* 0x000fe20000000f00 */
[----:B------:R-:W-:-:S02]  /*4840*/  IMAD.MOV.U32 R141, RZ, RZ, R10 ;  /* 0x000000ffff8d7224 */ /* 0x000fc400078e000a */
[----:B------:R-:W-:Y:S02]  /*4850*/  IMAD.MOV.U32 R140, RZ, RZ, R11 ;  /* 0x000000ffff8c7224 */ /* 0x000fe400078e000b */
[----:B------:R-:W1:Y:S02]  /*4860*/  LDSM.16.MT88.4 R8, [R251+0x5100] ;  /* 0x00510000fb08783b */ /* 0x000e640000004200 */
[C---:B-1----:R-:W-:Y:S08]  /*4870*/  HMMA.16816.F32 R144, R4.reuse, R8, R124 ;  /* 0x000000080490723c */ /* 0x042ff0000000187c */
[----:B------:R-:W-:Y:S01]  /*4880*/  HMMA.16816.F32 R136, R4, R10, R112 ;  /* 0x0000000a0488723c */ /* 0x000fe20000001870 */
[----:B------:R-:W1:Y:S06]  /*4890*/  LDSM.16.MT88.4 R8, [R248+0x7100] ;  /* 0x00710000f808783b */ /* 0x000e6c0000004200 */
[----:B------:R-:W-:Y:S01]  /*48a0*/  IMAD.MOV.U32 R112, RZ, RZ, R163 ;  /* 0x000000ffff707224 */ /* 0x000fe200078e00a3 */
[----:B------:R-:W-:Y:S01]  /*48b0*/  MOV R114, R161 ;  /* 0x000000a100727202 */ /* 0x000fe20000000f00 */
[----:B------:R-:W-:-:S02]  /*48c0*/  IMAD.MOV.U32 R113, RZ, RZ, R162 ;  /* 0x000000ffff717224 */ /* 0x000fc400078e00a2 */
[----:B------:R-:W-:Y:S02]  /*48d0*/  IMAD.MOV.U32 R115, RZ, RZ, R160 ;  /* 0x000000ffff737224 */ /* 0x000fe400078e00a0 */
[----:B------:R-:W-:Y:S01]  /*48e0*/  LDSM.16.MT88.4 R160, [R248+0x1900] ;  /* 0x00190000f8a0783b */ /* 0x000fe20000004200 */
[C---:B-1----:R-:W-:Y:S07]  /*48f0*/  HMMA.16816.F32 R124, R4.reuse, R8, R108 ;  /* 0x00000008047c723c */ /* 0x042fee000000186c */
[----:B------:R-:W-:Y:S01]  /*4900*/  IMAD.MOV.U32 R108, RZ, RZ, R143 ;  /* 0x000000ffff6c7224 */ /* 0x000fe200078e008f */
[----:B------:R-:W-:Y:S01]  /*4910*/  HMMA.16816.F32 R132, R4, R10, R76 ;  /* 0x0000000a0484723c */ /* 0x000fe2000000184c */
[----:B------:R-:W1:Y:S01]  /*4920*/  LDSM.16.MT88.4 R8, [R249+0x7100] ;  /* 0x00710000f908783b */ /* 0x000e620000004200 */
[----:B------:R-:W-:-:S02]  /*4930*/  IMAD.MOV.U32 R109, RZ, RZ, R142 ;  /* 0x000000ffff6d7224 */ /* 0x000fc400078e008e */
[----:B------:R-:W-:Y:S02]  /*4940*/  IMAD.MOV.U32 R110, RZ, RZ, R141 ;  /* 0x000000ffff6e7224 */ /* 0x000fe400078e008d */
[----:B------:R-:W-:Y:S01]  /*4950*/  IMAD.MOV.U32 R111, RZ, RZ, R140 ;  /* 0x000000ffff6f7224 */ /* 0x000fe200078e008c */
[----:B------:R-:W-:Y:S01]  /*4960*/  MOV R79, R183 ;  /* 0x000000b7004f7202 */ /* 0x000fe20000000f00 */
[----:B------:R-:W-:Y:S02]  /*4970*/  IMAD.MOV.U32 R76, RZ, RZ, R180 ;  /* 0x000000ffff4c7224 */ /* 0x000fe400078e00b4 */
[----:B------:R-:W-:Y:S02]  /*4980*/  IMAD.MOV.U32 R77, RZ, RZ, R181 ;  /* 0x000000ffff4d7224 */ /* 0x000fe400078e00b5 */
[----:B------:R-:W-:Y:S02]  /*4990*/  IMAD.MOV.U32 R78, RZ, RZ, R182 ;  /* 0x000000ffff4e7224 */ /* 0x000fe400078e00b6 */
[----:B------:R-:W-:Y:S01]  /*49a0*/  FADD.FTZ R0, R76, R0 ;  /* 0x000000004c007221 */ /* 0x000fe20000010000 */
[----:B------:R-:W-:Y:S01]  /*49b0*/  MOV R76, R164 ;  /* 0x000000a4004c7202 */ /* 0x000fe20000000f00 */
[----:B------:R-:W-:-:S02]  /*49c0*/  IMAD.MOV.U32 R14, RZ, RZ, R110 ;  /* 0x000000ffff0e7224 */ /* 0x000fc400078e006e */
[----:B------:R-:W-:Y:S01]  /*49d0*/  IMAD.MOV.U32 R110, RZ, RZ, R81 ;  /* 0x000000ffff6e7224 */ /* 0x000fe200078e0051 */
[C---:B-1----:R-:W-:Y:S08]  /*49e0*/  HMMA.16816.F32 R140, R4.reuse, R8, R56 ;  /* 0x00000008048c723c */ /* 0x042ff00000001838 */
[----:B------:R-:W-:Y:S01]  /*49f0*/  HMMA.16816.F32 R188, R4, R10, R48 ;  /* 0x0000000a04bc723c */ /* 0x000fe20000001830 */
[----:B------:R-:W1:Y:S04]  /*4a00*/  LDSM.16.MT88.4 R8, [R252+0x7100] ;  /* 0x00710000fc08783b */ /* 0x000e680000004200 */
[----:B------:R-:W-:Y:S11]  /*4a10*/  LDSM.16.MT88.4 R48, [R252+0x1900] ;  /* 0x00190000fc30783b */ /* 0x000ff60000004200 */
[----:B------:R-:W-:Y:S01]  /*4a20*/  MOV R59, R140 ;  /* 0x0000008c003b7202 */ /* 0x000fe20000000f00 */
[----:B------:R-:W-:-:S02]  /*4a30*/  IMAD.MOV.U32 R58, RZ, RZ, R141 ;  /* 0x000000ffff3a7224 */ /* 0x000fc400078e008d */
[----:B------:R-:W-:Y:S02]  /*4a40*/  IMAD.MOV.U32 R57, RZ, RZ, R142 ;  /* 0x000000ffff397224 */ /* 0x000fe400078e008e */
[----:B------:R-:W-:Y:S02]  /*4a50*/  IMAD.MOV.U32 R56, RZ, RZ, R143 ;  /* 0x000000ffff387224 */ /* 0x000fe400078e008f */
[C---:B-1----:R-:W-:Y:S01]  /*4a60*/  HMMA.16816.F32 R140, R4.reuse, R8, R40 ;  /* 0x00000008048c723c */ /* 0x042fe20000001828 */
[----:B------:R-:W-:Y:S07]  /*4a70*/  LDSM.16.MT88.4 R40, [R249+0x1900] ;  /* 0x00190000f928783b */ /* 0x000fee0000004200 */
[C---:B------:R-:W-:Y:S01]  /*4a80*/  HMMA.16816.F32 R180, R4.reuse, R10, R36 ;  /* 0x0000000a04b4723c */ /* 0x040fe20000001824 */
[----:B------:R-:W1:Y:S07]  /*4a90*/  LDSM.16.MT88.4 R8, [R251+0x7100] ;  /* 0x00710000fb08783b */ /* 0x000e6e0000004200 */
[C---:B-1----:R-:W-:Y:S01]  /*4aa0*/  HMMA.16816.F32 R32, R4.reuse, R8, R32 ;  /* 0x000000080420723c */ /* 0x042fe20000001820 */
[----:B------:R1:W-:Y:S07]  /*4ab0*/  MUFU.EX2 R9, R15 ;  /* 0x0000000f00097308 */ /* 0x0003ee0000000800 */
[----:B------:R-:W-:Y:S01]  /*4ac0*/  HMMA.16816.F32 R24, R4, R10, R24 ;  /* 0x0000000a0418723c */ /* 0x000fe20000001818 */
[----:B------:R2:W3:Y:S06]  /*4ad0*/  MUFU.EX2 R11, R18 ;  /* 0x00000012000b7308 */ /* 0x0004ec0000000800 */
[----:B------:R-:W-:-:S02]  /*4ae0*/  FADD.FTZ R4, R151, R2 ;  /* 0x0000000297047221 */ /* 0x000fc40000010000 */
[----:B------:R4:W5:Y:S01]  /*4af0*/  MUFU.EX2 R10, R17 ;  /* 0x00000011000a7308 */ /* 0x0009620000000800 */
[----:B------:R-:W-:Y:S02]  /*4b00*/  FADD.FTZ R2, R77, R0 ;  /* 0x000000004d027221 */ /* 0x000fe40000010000 */
[----:B------:R-:W-:Y:S02]  /*4b10*/  IMAD.MOV.U32 R77, RZ, RZ, R167 ;  /* 0x000000ffff4d7224 */ /* 0x000fe400078e00a7 */
[----:B-1----:R-:W-:Y:S01]  /*4b20*/  IMAD.MOV.U32 R15, RZ, RZ, R111 ;  /* 0x000000ffff0f7224 */ /* 0x002fe200078e006f */
[----:B------:R-:W-:Y:S01]  /*4b30*/  MOV R111, R80 ;  /* 0x00000050006f7202 */ /* 0x000fe20000000f00 */
[----:B------:R-:W-:Y:S01]  /*4b40*/  FADD.FTZ R0, R150, R4 ;  /* 0x0000000496007221 */ /* 0x000fe20000010000 */
[----:B------:R1:W-:Y:S01]  /*4b50*/  MUFU.EX2 R8, R13 ;  /* 0x0000000d00087308 */ /* 0x0003e20000000800 */
[----:B--2---:R-:W-:Y:S01]  /*4b60*/  IMAD.MOV.U32 R18, RZ, RZ, R78 ;  /* 0x000000ffff127224 */ /* 0x004fe200078e004e */
[----:B---3--:R-:W-:Y:S01]  /*4b70*/  F2FP.PACK_AB R164, R11, R20 ;  /* 0x000000140ba4723e */ /* 0x008fe200000000ff */
[----:B------:R-:W-:-:S02]  /*4b80*/  IMAD.MOV.U32 R78, RZ, RZ, R166 ;  /* 0x000000ffff4e7224 */ /* 0x000fc400078e00a6 */
[----:B------:R-:W-:Y:S02]  /*4b90*/  FADD.FTZ R2, R179, R2 ;  /* 0x00000002b3027221 */ /* 0x000fe40000010000 */
[----:B------:R-:W-:Y:S01]  /*4ba0*/  FADD.FTZ R0, R149, R0 ;  /* 0x0000000095007221 */ /* 0x000fe20000010000 */
[----:B------:R-:W2:Y:S01]  /*4bb0*/  MUFU.EX2 R7, R12 ;  /* 0x0000000c00077308 */ /* 0x000ea20000000800 */
[----:B----4-:R-:W-:Y:S01]  /*4bc0*/  IMAD.MOV.U32 R17, RZ, RZ, R79 ;  /* 0x000000ffff117224 */ /* 0x010fe200078e004f */
[----:B-----5:R-:W-:Y:S01]  /*4bd0*/  F2FP.PACK_AB R166, R9, R10 ;  /* 0x0000000a09a6723e */ /* 0x020fe200000000ff */
[----:B------:R-:W-:Y:S02]  /*4be0*/  IMAD.MOV.U32 R79, RZ, RZ, R165 ;  /* 0x000000ffff4f7224 */ /* 0x000fe400078e00a5 */
[----:B------:R-:W-:Y:S02]  /*4bf0*/  FADD.FTZ R2, R17, R2 ;  /* 0x0000000211027221 */ /* 0x000fe40000010000 */
[----:B------:R-:W-:Y:S01]  /*4c00*/  FADD.FTZ R0, R18, R0 ;  /* 0x0000000012007221 */ /* 0x000fe20000010000 */
[----:B------:R-:W-:Y:S01]  /*4c10*/  MUFU.EX2 R6, R16 ;  /* 0x0000001000067308 */ /* 0x000fe20000000800 */
[----:B-1----:R-:W-:Y:S01]  /*4c20*/  MOV R13, R109 ;  /* 0x0000006d000d7202 */ /* 0x002fe20000000f00 */
[----:B------:R-:W-:-:S02]  /*4c30*/  IMAD.MOV.U32 R109, RZ, RZ, R82 ;  /* 0x000000ffff6d7224 */ /* 0x000fc400078e0052 */
[----:B------:R-:W-:Y:S02]  /*4c40*/  FADD.FTZ R2, R148, R2 ;  /* 0x0000000294027221 */ /* 0x000fe40000010000 */
[----:B------:R-:W-:Y:S02]  /*4c50*/  FADD.FTZ R0, R21, R0 ;  /* 0x0000000015007221 */ /* 0x000fe40000010000 */
[----:B------:R-:W1:Y:S01]  /*4c60*/  MUFU.EX2 R5, R19 ;  /* 0x0000001300057308 */ /* 0x000e620000000800 */
[----:B--2---:R-:W-:Y:S01]  /*4c70*/  F2FP.PACK_AB R165, R7, R8 ;  /* 0x0000000807a5723e */ /* 0x004fe200000000ff */
[----:B------:R-:W-:Y:S02]  /*4c80*/  IMAD.MOV.U32 R12, RZ, RZ, R108 ;  /* 0x000000ffff0c7224 */ /* 0x000fe400078e006c */
[----:B------:R-:W-:Y:S02]  /*4c90*/  IMAD.MOV.U32 R108, RZ, RZ, R83 ;  /* 0x000000ffff6c7224 */ /* 0x000fe400078e0053 */
[----:B------:R-:W-:Y:S01]  /*4ca0*/  LDSM.16.MT88.4 R80, [R252+0x3900] ;  /* 0x00390000fc50783b */ /* 0x000fe20000004200 */
[----:B------:R-:W-:-:S02]  /*4cb0*/  FADD.FTZ R2, R176, R2 ;  /* 0x00000002b0027221 */ /* 0x000fc40000010000 */
[----:B------:R-:W-:Y:S02]  /*4cc0*/  FADD.FTZ R0, R22, R0 ;  /* 0x0000000016007221 */ /* 0x000fe40000010000 */
[----:B------:R-:W-:Y:S02]  /*4cd0*/  FADD.FTZ R4, R154, R2 ;  /* 0x000000029a047221 */ /* 0x000fe40000010000 */
[----:B------:R-:W-:Y:S02]  /*4ce0*/  FADD.FTZ R2, R23, R0 ;  /* 0x0000000017027221 */ /* 0x000fe40000010000 */
[----:B------:R-:W-:Y:S01]  /*4cf0*/  FADD.FTZ R0, R177, R4 ;  /* 0x00000004b1007221 */ /* 0x000fe20000010000 */
[----:B-1----:R-:W-:Y:S01]  /*4d00*/  F2FP.PACK_AB R167, R5, R6 ;  /* 0x0000000605a7723e */ /* 0x002fe200000000ff */
[----:B------:R-:W-:Y:S02]  /*4d10*/  FADD.FTZ R2, R153, R2 ;  /* 0x0000000299027221 */ /* 0x000fe40000010000 */
[----:B------:R-:W-:-:S02]  /*4d20*/  FADD.FTZ R20, R20, R0 ;  /* 0x0000000014147221 */ /* 0x000fc40000010000 */
[----:B------:R-:W-:Y:S02]  /*4d30*/  FADD.FTZ R8, R8, R2 ;  /* 0x0000000208087221 */ /* 0x000fe40000010000 */
[C---:B------:R-:W-:Y:S01]  /*4d40*/  HMMA.16816.F32 R156, R164.reuse, R160, R156 ;  /* 0x000000a0a49c723c */ /* 0x040fe2000000189c */
[----:B------:R-:W-:Y:S02]  /*4d50*/  FADD.FTZ R11, R11, R20 ;  /* 0x000000140b0b7221 */ /* 0x000fe40000010000 */
[----:B------:R-:W-:Y:S02]  /*4d60*/  FADD.FTZ R7, R7, R8 ;  /* 0x0000000807077221 */ /* 0x000fe40000010000 */
[----:B------:R-:W-:Y:S02]  /*4d70*/  FADD.FTZ R10, R10, R11 ;  /* 0x0000000b0a0a7221 */ /* 0x000fe40000010000 */
[----:B------:R-:W-:Y:S01]  /*4d80*/  FADD.FTZ R6, R6, R7 ;  /* 0x0000000706067221 */ /* 0x000fe20000010000 */
[----:B------:R-:W-:Y:S01]  /*4d90*/  HMMA.16816.F32 R160, R164, R162, R28 ;  /* 0x000000a2a4a0723c */ /* 0x000fe2000000181c */
[----:B------:R-:W-:-:S02]  /*4da0*/  FADD.FTZ R2, R9, R10 ;  /* 0x0000000a09027221 */ /* 0x000fc40000010000 */
[----:B------:R-:W-:-:S04]  /*4db0*/  FADD.FTZ R0, R5, R6 ;  /* 0x0000000605007221 */ /* 0x000fc80000010000 */
[----:B------:R-:W-:Y:S01]  /*4dc0*/  IMAD.MOV.U32 R28, RZ, RZ, R59 ;  /* 0x000000ffff1c7224 */ /* 0x000fe200078e003b */
[C---:B------:R-:W-:Y:S01]  /*4dd0*/  HMMA.16816.F32 R36, R164.reuse, R40, R44 ;  /* 0x00000028a424723c */ /* 0x040fe2000000182c */
[----:B------:R-:W-:Y:S01]  /*4de0*/  IMAD.MOV.U32 R29, RZ, RZ, R58 ;  /* 0x000000ffff1d7224 */ /* 0x000fe200078e003a */
[----:B------:R-:W-:Y:S01]  /*4df0*/  STL [R1+0x50], R0 ;  /* 0x0000500001007387 */ /* 0x000fe20000100800 */
[----:B------:R-:W-:Y:S02]  /*4e00*/  IMAD.MOV.U32 R30, RZ, RZ, R57 ;  /* 0x000000ffff1e7224 */ /* 0x000fe400078e0039 */
[----:B------:R-:W-:Y:S01]  /*4e10*/  IMAD.MOV.U32 R31, RZ, RZ, R56 ;  /* 0x000000ffff1f7224 */ /* 0x000fe200078e0038 */
[----:B------:R-:W-:Y:S02]  /*4e20*/  STL [R1+0x4c], R2 ;  /* 0x00004c0201007387 */ /* 0x000fe40000100800 */
[C---:B------:R-:W-:Y:S02]  /*4e30*/  HMMA.16816.F32 R44, R164.reuse, R48, R60 ;  /* 0x00000030a42c723c */ /* 0x040fe4000000183c */
[----:B------:R-:W1:Y:S06]  /*4e40*/  LDSM.16.MT88.4 R56, [R251+0x1900] ;  /* 0x00190000fb38783b */ /* 0x000e6c0000004200 */
[C---:B------:R-:W-:Y:S01]  /*4e50*/  HMMA.16816.F32 R48, R164.reuse, R50, R64 ;  /* 0x00000032a430723c */ /* 0x040fe20000001840 */
[----:B------:R-:W2:Y:S07]  /*4e60*/  LDSM.16.MT88.4 R64, [R248+0x3900] ;  /* 0x00390000f840783b */ /* 0x000eae0000004200 */
[C---:B------:R-:W-:Y:S08]  /*4e70*/  HMMA.16816.F32 R40, R164.reuse, R42, R52 ;  /* 0x0000002aa428723c */ /* 0x040ff00000001834 */
[C---:B-1----:R-:W-:Y:S08]  /*4e80*/  HMMA.16816.F32 R52, R164.reuse, R56, R68 ;  /* 0x00000038a434723c */ /* 0x042ff00000001844 */
[C---:B------:R-:W-:Y:S01]  /*4e90*/  HMMA.16816.F32 R56, R164.reuse, R58, R72 ;  /* 0x0000003aa438723c */ /* 0x040fe20000001848 */
[----:B------:R-:W1:Y:S07]  /*4ea0*/  LDSM.16.MT88.4 R72, [R249+0x3900] ;  /* 0x00390000f948783b */ /* 0x000e6e0000004200 */
[C---:B--2---:R-:W-:Y:S07]  /*4eb0*/  HMMA.16816.F32 R60, R164.reuse, R64, R84 ;  /* 0x00000040a43c723c */ /* 0x044fee0000001854 */
[----:B------:R-:W-:Y:S01]  /*4ec0*/  IMAD.MOV.U32 R84, RZ, RZ, R76 ;  /* 0x000000ffff547224 */ /* 0x000fe200078e004c */
[----:B------:R-:W-:Y:S01]  /*4ed0*/  HMMA.16816.F32 R64, R164, R66, R88 ;  /* 0x00000042a440723c */ /* 0x000fe20000001858 */
[----:B------:R-:W-:Y:S01]  /*4ee0*/  IMAD.MOV.U32 R85, RZ, RZ, R77 ;  /* 0x000000ffff557224 */ /* 0x000fe200078e004d */
[----:B------:R-:W2:Y:S01]  /*4ef0*/  LDSM.16.MT88.4 R88, [R251+0x3900] ;  /* 0x00390000fb58783b */ /* 0x000ea20000004200 */
[----:B------:R-:W-:-:S02]  /*4f00*/  IMAD.MOV.U32 R86, RZ, RZ, R78 ;  /* 0x000000ffff567224 */ /* 0x000fc400078e004e */
[----:B------:R-:W-:-:S03]  /*4f10*/  IMAD.MOV.U32 R87, RZ, RZ, R79 ;  /* 0x000000ffff577224 */ /* 0x000fc600078e004f */
[C---:B------:R-:W-:Y:S08]  /*4f20*/  HMMA.16816.F32 R76, R164.reuse, R80, R100 ;  /* 0x00000050a44c723c */ /* 0x040ff00000001864 */
[C---:B------:R-:W-:Y:S01]  /*4f30*/  HMMA.16816.F32 R80, R164.reuse, R82, R104 ;  /* 0x00000052a450723c */ /* 0x040fe20000001868 */
[----:B------:R-:W3:Y:S07]  /*4f40*/  LDSM.16.MT88.4 R104, [R249+0x5900] ;  /* 0x00590000f968783b */ /* 0x000eee0000004200 */
[C---:B-1----:R-:W-:Y:S08]  /*4f50*/  HMMA.16816.F32 R68, R164.reuse, R72, R92 ;  /* 0x00000048a444723c */ /* 0x042ff0000000185c */
[C---:B------:R-:W-:Y:S01]  /*4f60*/  HMMA.16816.F32 R72, R164.reuse, R74, R96 ;  /* 0x0000004aa448723c */ /* 0x040fe20000001860 */
[----:B------:R-:W1:Y:S07]  /*4f70*/  LDSM.16.MT88.4 R96, [R248+0x5900] ;  /* 0x00590000f860783b */ /* 0x000e6e0000004200 */
[C---:B--2---:R-:W-:Y:S08]  /*4f80*/  HMMA.16816.F32 R84, R164.reuse, R88, R84 ;  /* 0x00000058a454723c */ /* 0x044ff00000001854 */
[C---:B------:R-:W-:Y:S01]  /*4f90*/  HMMA.16816.F32 R88, R164.reuse, R90, R112 ;  /* 0x0000005aa458723c */ /* 0x040fe20000001870 */
[----:B------:R-:W2:Y:S07]  /*4fa0*/  LDSM.16.MT88.4 R112, [R252+0x5900] ;  /* 0x00590000fc70783b */ /* 0x000eae0000004200 */
[C---:B---3--:R-:W-:Y:S01]  /*4fb0*/  HMMA.16816.F32 R100, R164.reuse, R104, R120 ;  /* 0x00000068a464723c */ /* 0x048fe20000001878 */
[----:B------:R-:W3:Y:S07]  /*4fc0*/  LDSM.16.MT88.4 R120, [R251+0x5900] ;  /* 0x00590000fb78783b */ /* 0x000eee0000004200 */
[C---:B------:R-:W-:Y:S01]  /*4fd0*/  HMMA.16816.F32 R104, R164.reuse, R106, R128 ;  /* 0x0000006aa468723c */ /* 0x040fe20000001880 */
[----:B------:R-:W4:Y:S07]  /*4fe0*/  LDSM.16.MT88.4 R128, [R248+0x7900] ;  /* 0x00790000f880783b */ /* 0x000f2e0000004200 */
[C---:B-1----:R-:W-:Y:S08]  /*4ff0*/  HMMA.16816.F32 R92, R164.reuse, R96, R184 ;  /* 0x00000060a45c723c */ /* 0x042ff000000018b8 */
[C---:B------:R-:W-:Y:S08]  /*5000*/  HMMA.16816.F32 R96, R164.reuse, R98, R116 ;  /* 0x00000062a460723c */ /* 0x040ff00000001874 */
[C---:B--2---:R-:W-:Y:S08]  /*5010*/  HMMA.16816.F32 R108, R164.reuse, R112, R108 ;  /* 0x00000070a46c723c */ /* 0x044ff0000000186c */
[C---:B---3--:R-:W-:Y:S01]  /*5020*/  HMMA.16816.F32 R116, R164.reuse, R120, R144 ;  /* 0x00000078a474723c */ /* 0x048fe20000001890 */
[----:B------:R-:W1:Y:S07]  /*5030*/  LDSM.16.MT88.4 R144, [R252+0x7900] ;  /* 0x00790000fc90783b */ /* 0x000e6e0000004200 */
[C---:B------:R-:W-:Y:S01]  /*5040*/  HMMA.16816.F32 R120, R164.reuse, R122, R136 ;  /* 0x0000007aa478723c */ /* 0x040fe20000001888 */
[----:B------:R-:W2:Y:S07]  /*5050*/  LDSM.16.MT88.4 R136, [R249+0x7900] ;  /* 0x00790000f988783b */ /* 0x000eae0000004200 */
[C---:B------:R-:W-:Y:S01]  /*5060*/  HMMA.16816.F32 R112, R164.reuse, R114, R12 ;  /* 0x00000072a470723c */ /* 0x040fe2000000180c */
[----:B------:R-:W3:Y:S07]  /*5070*/  LDSM.16.MT88.4 R12, [R251+0x7900] ;  /* 0x00790000fb0c783b */ /* 0x000eee0000004200 */
[C---:B----4-:R-:W-:Y:S08]  /*5080*/  HMMA.16816.F32 R124, R164.reuse, R128, R124 ;  /* 0x00000080a47c723c */ /* 0x050ff0000000187c */
[C---:B------:R-:W-:Y:S08]  /*5090*/  HMMA.16816.F32 R128, R164.reuse, R130, R132 ;  /* 0x00000082a480723c */ /* 0x040ff00000001884 */
[C---:B-1----:R-:W-:Y:S08]  /*50a0*/  HMMA.16816.F32 R140, R164.reuse, R144, R140 ;  /* 0x00000090a48c723c */ /* 0x042ff0000000188c */
[C---:B--2---:R-:W-:Y:S08]  /*50b0*/  HMMA.16816.F32 R132, R164.reuse, R136, R28 ;  /* 0x00000088a484723c */ /* 0x044ff0000000181c */
[C---:B------:R-:W-:Y:S08]  /*50c0*/  HMMA.16816.F32 R136, R164.reuse, R138, R188 ;  /* 0x0000008aa488723c */ /* 0x040ff000000018bc */
[C---:B------:R-:W-:Y:S08]  /*50d0*/  HMMA.16816.F32 R144, R164.reuse, R146, R180 ;  /* 0x00000092a490723c */ /* 0x040ff000000018b4 */
[C---:B---3--:R-:W-:Y:S08]  /*50e0*/  HMMA.16816.F32 R148, R164.reuse, R12, R32 ;  /* 0x0000000ca494723c */ /* 0x048ff00000001820 */
[----:B------:R-:W-:Y:S01]  /*50f0*/  HMMA.16816.F32 R164, R164, R14, R24 ;  /* 0x0000000ea4a4723c */ /* 0x000fe20000001818 */
[----:B------:R-:W-:Y:S07]  /*5100*/  @!P0 BRA `(.L_x_23) ;  /* 0x0000399000008947 */ /* 0x000fee0003800000 */
[----:B------:R-:W2:Y:S04]  /*5110*/  LDL R18, [R1+0x4] ;  /* 0x0000040001127983 */ /* 0x000ea80000100800 */
[----:B------:R-:W3:Y:S04]  /*5120*/  LDL.64 R16, [R1+0x88] ;  /* 0x0000880001107983 */ /* 0x000ee80000100a00 */
[----:B------:R-:W4:Y:S04]  /*5130*/  LDL.LU R29, [R1+0x58] ;  /* 0x00005800011d7983 */ /* 0x000f280000300800 */
[----:B------:R-:W5:Y:S04]  /*5140*/  LDL.64 R30, [R1+0x90] ;  /* 0x00009000011e7983 */ /* 0x000f680000100a00 */
[----:B------:R-:W3:Y:S04]  /*5150*/  LDL R19, [R1+0x84] ;  /* 0x0000840001137983 */ /* 0x000ee80000100800 */
[----:B------:R-:W3:Y:S01]  /*5160*/  LDL.64 R178, [R1+0x98] ;  /* 0x0000980001b27983 */ /* 0x000ee20000100a00 */
[----:B------:R-:W-:-:S02]  /*5170*/  IMAD.MOV.U32 R154, RZ, RZ, R3 ;  /* 0x000000ffff9a7224 */ /* 0x000fc400078e0003 */
[----:B------:R-:W-:Y:S01]  /*5180*/  IMAD.MOV.U32 R153, RZ, RZ, R152 ;  /* 0x000000ffff997224 */ /* 0x000fe200078e0098 */
[C---:B--2---:R-:W-:Y:S02]  /*5190*/  IADD3 R3, R18.reuse, 0x800, RZ ;  /* 0x0000080012037810 */ /* 0x044fe40007ffe0ff */
[----:B------:R-:W-:Y:S02]  /*51a0*/  IADD3 R2, R18, 0x1000, RZ ;  /* 0x0000100012027810 */ /* 0x000fe40007ffe0ff */
[----:B----4-:R-:W-:-:S05]  /*51b0*/  LEA.HI.SX32 R0, R29, 0xfffffffe, 0x1a ;  /* 0xfffffffe1d007811 */ /* 0x010fca00078fd2ff */
[----:B------:R1:W-:Y:S04]  /*51c0*/  STL [R1+0x48], R0 ;  /* 0x0000480001007387 */ /* 0x0003e80000100800 */
[----:B------:R2:W-:Y:S04]  /*51d0*/  STL [R1+0x40], R3 ;  /* 0x0000400301007387 */ /* 0x0005e80000100800 */
[----:B------:R4:W-:Y:S01]  /*51e0*/  STL [R1+0x3c], R2 ;  /* 0x00003c0201007387 */ /* 0x0009e20000100800 */
[C---:B-1----:R-:W-:Y:S02]  /*51f0*/  IADD3 R0, R18.reuse, 0x1800, RZ ;  /* 0x0000180012007810 */ /* 0x042fe40007ffe0ff */
[----:B--2---:R-:W-:-:S03]  /*5200*/  IADD3 R3, R18, 0x2000, RZ ;  /* 0x0000200012037810 */ /* 0x004fc60007ffe0ff */
[----:B------:R1:W-:Y:S01]  /*5210*/  STL [R1+0x38], R0 ;  /* 0x0000380001007387 */ /* 0x0003e20000100800 */
[----:B----4-:R-:W-:-:S03]  /*5220*/  IADD3 R2, R18, 0x2800, RZ ;  /* 0x0000280012027810 */ /* 0x010fc60007ffe0ff */
        /* <DEDUP_REMOVED lines=14> */
[----:B-----5:R-:W-:Y:S02]  /*5310*/  IADD3 R0, P2, R30, 0x40, RZ ;  /* 0x000000401e007810 */ /* 0x020fe40007f5e0ff */
[----:B-1----:R-:W-:-:S03]  /*5320*/  IADD3 R3, R18, 0x6000, RZ ;  /* 0x0000600012037810 */ /* 0x002fc60007ffe0ff */
[----:B------:R1:W-:Y:S01]  /*5330*/  STL [R1+0x80], R0 ;  /* 0x0000800001007387 */ /* 0x0003e20000100800 */
[----:B--2---:R-:W-:-:S03]  /*5340*/  IADD3 R2, P1, R30, 0x80, RZ ;  /* 0x000000801e027810 */ /* 0x004fc60007f3e0ff */
[----:B------:R3:W-:Y:S04]  /*5350*/  STL [R1+0x14], R3 ;  /* 0x0000140301007387 */ /* 0x0007e80000100800 */
[----:B------:R2:W-:Y:S01]  /*5360*/  STL [R1+0x78], R2 ;  /* 0x0000780201007387 */ /* 0x0005e20000100800 */
[----:B-1----:R-:W-:Y:S01]  /*5370*/  IADD3 R0, P0, R30, 0xc0, RZ ;  /* 0x000000c01e007810 */ /* 0x002fe20007f1e0ff */
[----:B---3--:R-:W-:-:S04]  /*5380*/  IMAD.X R3, RZ, RZ, R19, P2 ;  /* 0x000000ffff037224 */ /* 0x008fc800010e0613 */
[----:B------:R1:W-:Y:S01]  /*5390*/  STL [R1+0x70], R0 ;  /* 0x0000700001007387 */ /* 0x0003e20000100800 */
[----:B--2---:R-:W-:-:S03]  /*53a0*/  IADD3 R2, P2, R178, 0x40, RZ ;  /* 0x00000040b2027810 */ /* 0x004fc60007f5e0ff */
[----:B------:R2:W-:Y:S04]  /*53b0*/  STL [R1+0x7c], R3 ;  /* 0x00007c0301007387 */ /* 0x0005e80000100800 */
[----:B------:R3:W-:Y:S01]  /*53c0*/  STL [R1+0x68], R2 ;  /* 0x0000680201007387 */ /* 0x0007e20000100800 */
[----:B-1----:R-:W-:Y:S01]  /*53d0*/  IMAD.X R0, RZ, RZ, R19, P1 ;  /* 0x000000ffff007224 */ /* 0x002fe200008e0613 */
[----:B--2---:R-:W-:-:S04]  /*53e0*/  IADD3 R3, P1, R178, 0x80, RZ ;  /* 0x00000080b2037810 */ /* 0x004fc80007f3e0ff */
[----:B------:R1:W-:Y:S01]  /*53f0*/  STL [R1+0x74], R0 ;  /* 0x0000740001007387 */ /* 0x0003e20000100800 */
[----:B---3--:R-:W-:-:S03]  /*5400*/  IMAD.X R2, RZ, RZ, R19, P0 ;  /* 0x000000ffff027224 */ /* 0x008fc600000e0613 */
[----:B------:R2:W-:Y:S04]  /*5410*/  STL [R1+0x60], R3 ;  /* 0x0000600301007387 */ /* 0x0005e80000100800 */
[----:B------:R3:W-:Y:S01]  /*5420*/  STL [R1+0x6c], R2 ;  /* 0x00006c0201007387 */ /* 0x0007e20000100800 */
[----:B-1----:R-:W-:Y:S02]  /*5430*/  IADD3 R0, P0, R178, 0xc0, RZ ;  /* 0x000000c0b2007810 */ /* 0x002fe40007f1e0ff */
[----:B--2---:R-:W-:-:S03]  /*5440*/  IADD3 R3, R18, 0x6800, RZ ;  /* 0x0000680012037810 */ /* 0x004fc60007ffe0ff */
[----:B------:R1:W-:Y:S01]  /*5450*/  STL [R1+0x58], R0 ;  /* 0x0000580001007387 */ /* 0x0003e20000100800 */
[----:B---3--:R-:W-:-:S03]  /*5460*/  IADD3 R2, R18, 0x7000, RZ ;  /* 0x0000700012027810 */ /* 0x008fc60007ffe0ff */
[----:B------:R2:W-:Y:S04]  /*5470*/  STL [R1+0x10], R3 ;  /* 0x0000100301007387 */ /* 0x0005e80000100800 */
[----:B------:R3:W-:Y:S01]  /*5480*/  STL [R1+0xc], R2 ;  /* 0x00000c0201007387 */ /* 0x0007e20000100800 */
[----:B-1----:R-:W-:Y:S01]  /*5490*/  IADD3 R0, R18, 0x7800, RZ ;  /* 0x0000780012007810 */ /* 0x002fe20007ffe0ff */
[----:B--2---:R-:W-:-:S04]  /*54a0*/  IMAD.X R3, RZ, RZ, R17, P2 ;  /* 0x000000ffff037224 */ /* 0x004fc800010e0611 */
[----:B------:R1:W-:Y:S01]  /*54b0*/  STL [R1+0x8], R0 ;  /* 0x0000080001007387 */ /* 0x0003e20000100800 */
[----:B---3--:R-:W-:-:S03]  /*54c0*/  IMAD.X R2, RZ, RZ, R17, P1 ;  /* 0x000000ffff027224 */ /* 0x008fc600008e0611 */
[----:B------:R2:W-:Y:S01]  /*54d0*/  STL [R1+0x64], R3 ;  /* 0x0000640301007387 */ /* 0x0005e20000100800 */
[----:B-1----:R-:W-:-:S05]  /*54e0*/  IMAD.X R0, RZ, RZ, R17, P0 ;  /* 0x000000ffff007224 */ /* 0x002fca00000e0611 */
[----:B------:R2:W-:Y:S04]  /*54f0*/  STL [R1+0x54], R0 ;  /* 0x0000540001007387 */ /* 0x0005e80000100800 */
[----:B------:R2:W-:Y:S02]  /*5500*/  STL [R1+0x5c], R2 ;  /* 0x00005c0201007387 */ /* 0x0005e40000100800 */
.L_x_24:
[----:B------:R-:W3:Y:S01]  /*5510*/  LDL.64 R12, [R1+0x90] ;  /* 0x00009000010c7983 */ /* 0x000ee20000100a00 */
[----:B------:R-:W-:Y:S01]  /*5520*/  MOV R14, c[0x0][0x208] ;  /* 0x00008200000e7a02 */ /* 0x000fe20000000f00 */
[----:B------:R-:W-:Y:S04]  /*5530*/  DEPBAR.LE SB0, 0x0 ;  /* 0x000080000000791a */ /* 0x000fe80000000000 */
[----:B------:R-:W4:Y:S01]  /*5540*/  LDL R24, [R1+0x80] ;  /* 0x0000800001187983 */ /* 0x000f220000100800 */
[----:B------:R-:W-:Y:S05]  /*5550*/  MOV R15, c[0x0][0x20c] ;  /* 0x00008300000f7a02 */ /* 0x000fea0000000f00 */
[----:B--2---:R-:W2:Y:S06]  /*5560*/  LDL R7, [R1+0x84] ;  /* 0x0000840001077983 */ /* 0x004eac0000100800 */
        /* <DEDUP_REMOVED lines=13> */
[----:B------:R-:W4:Y:S06]  /*5640*/  LDL R165, [R1+0x4] ;  /* 0x0000040001a57983 */ /* 0x000f2c0000100800 */
        /* <DEDUP_REMOVED lines=10> */
[----:B---3--:R-:W-:Y:S01]  /*56f0*/  IADD3 R3, P0, R2, R12, RZ ;  /* 0x0000000c02037210 */ /* 0x008fe20007f1e0ff */
[----:B----4-:R-:W-:Y:S03]  /*5700*/  LDSM.16.M88.4 R176, [R165] ;  /* 0x00000000a5b0783b */ /* 0x010fe60000000200 */
[----:B------:R-:W-:Y:S02]  /*5710*/  IADD3 R0, R5, R0, RZ ;  /* 0x0000000005007210 */ /* 0x000fe40007ffe0ff */
[C---:B------:R-:W-:Y:S02]  /*5720*/  LEA R22, P2, R3.reuse, c[0x0][0x1f8], 0x1 ;  /* 0x00007e0003167a11 */ /* 0x040fe400078408ff */
[----:B------:R-:W-:Y:S01]  /*5730*/  SHF.L.U64.HI R0, R4, 0x6, R0 ;  /* 0x0000000604007819 */ /* 0x000fe20000010200 */
[----:B------:R-:W-:Y:S01]  /*5740*/  LDSM.16.M88.4 R180, [R152] ;  /* 0x0000000098b4783b */ /* 0x000fe20000000200 */
        /* <DEDUP_REMOVED lines=821> */
.L_x_23:
[----:B------:R-:W2:Y:S04]  /*8aa0*/  LDL.LU R5, [R1+0x4c] ;  /* 0x00004c0001057983 */ /* 0x000ea80000300800 */
[----:B-1----:R-:W3:Y:S01]  /*8ab0*/  LDL.LU R2, [R1+0x50] ;  /* 0x0000500001027983 */ /* 0x002ee20000300800 */
[----:B------:R-:W-:-:S03]  /*8ac0*/  PLOP3.LUT P2, PT, PT, PT, PT, 0x8, 0x0 ;  /* 0x000000000000781c */ /* 0x000fc60003f4e170 */
[----:B--2---:R-:W1:Y:S04]  /*8ad0*/  SHFL.BFLY PT, R0, R5, 0x2, 0x1f ;  /* 0x0c401f0005007f89 */ /* 0x004e6800000e0000 */
[----:B---3--:R-:W2:Y:S01]  /*8ae0*/  SHFL.BFLY PT, R4, R2, 0x2, 0x1f ;  /* 0x0c401f0002047f89 */ /* 0x008ea200000e0000 */
[----:B-1----:R-:W-:Y:S02]  /*8af0*/  FADD.FTZ R0, R0, R5 ;  /* 0x0000000500007221 */ /* 0x002fe40000010000 */
[----:B--2---:R-:W-:-:S03]  /*8b00*/  FADD.FTZ R4, R4, R2 ;  /* 0x0000000204047221 */ /* 0x004fc60000010000 */
[----:B------:R-:W1:Y:S01]  /*8b10*/  SHFL.BFLY PT, R6, R0, 0x1, 0x1f ;  /* 0x0c201f0000067f89 */ /* 0x000e6200000e0000 */
[----:B------:R-:W-:-:S03]  /*8b20*/  MOV R2, RZ ;  /* 0x000000ff00027202 */ /* 0x000fc60000000f00 */
[----:B------:R-:W2:Y:S01]  /*8b30*/  SHFL.BFLY PT, R5, R4, 0x1, 0x1f ;  /* 0x0c201f0004057f89 */ /* 0x000ea200000e0000 */
[----:B-1----:R-:W-:Y:S01]  /*8b40*/  FADD.FTZ R6, R0, R6 ;  /* 0x0000000600067221 */ /* 0x002fe20000010000 */
[----:B------:R-:W-:Y:S01]  /*8b50*/  MOV R0, RZ ;  /* 0x000000ff00007202 */ /* 0x000fe20000000f00 */
[----:B--2---:R-:W-:-:S03]  /*8b60*/  FADD.FTZ R4, R5, R4 ;  /* 0x0000000405047221 */ /* 0x004fc60000010000 */
[----:B------:R-:W-:Y:S02]  /*8b70*/  FSETP.NE.FTZ.AND P1, PT, R6, RZ, PT ;  /* 0x000000ff0600720b */ /* 0x000fe40003f35000 */
[----:B------:R-:W-:-:S11]  /*8b80*/  FSETP.NE.FTZ.AND P0, PT, R4, RZ, PT ;  /* 0x000000ff0400720b */ /* 0x000fd60003f15000 */
[----:B------:R-:W1:Y:S08]  /*8b90*/  @P1 MUFU.RCP R2, R6 ;  /* 0x0000000600021308 */ /* 0x000e700000001000 */
[----:B------:R-:W2:Y:S08]  /*8ba0*/  @P1 MUFU.LG2 R6, R6 ;  /* 0x0000000600061308 */ /* 0x000eb00000000c00 */
[----:B------:R-:W3:Y:S01]  /*8bb0*/  @P0 MUFU.LG2 R7, R4 ;  /* 0x0000000400070308 */ /* 0x000ee20000000c00 */
[----:B-1----:R-:W-:-:S02]  /*8bc0*/  FMUL.FTZ R12, R2, R36 ;  /* 0x00000024020c7220 */ /* 0x002fc40000410000 */
[C---:B------:R-:W-:Y:S02]  /*8bd0*/  FMUL.FTZ R14, R2.reuse, R40 ;  /* 0x00000028020e7220 */ /* 0x040fe40000410000 */
[C---:B------:R-:W-:Y:S02]  /*8be0*/  FMUL.FTZ R16, R2.reuse, R44 ;  /* 0x0000002c02107220 */ /* 0x040fe40000410000 */
[C---:B------:R-:W-:Y:S01]  /*8bf0*/  FMUL.FTZ R156, R2.reuse, R156 ;  /* 0x0000009c029c7220 */ /* 0x040fe20000410000 */
[----:B------:R1:W4:Y:S01]  /*8c00*/  @P0 MUFU.RCP R0, R4 ;  /* 0x0000000400000308 */ /* 0x0003220000001000 */
[C---:B------:R-:W-:Y:S02]  /*8c10*/  FMUL.FTZ R8, R2.reuse, R157 ;  /* 0x0000009d02087220 */ /* 0x040fe40000410000 */
[C---:B------:R-:W-:Y:S02]  /*8c20*/  FMUL.FTZ R160, R2.reuse, R160 ;  /* 0x000000a002a07220 */ /* 0x040fe40000410000 */
[----:B------:R-:W-:-:S02]  /*8c30*/  FMUL.FTZ R161, R2, R161 ;  /* 0x000000a102a17220 */ /* 0x000fc40000410000 */
[C---:B------:R-:W-:Y:S02]  /*8c40*/  FMUL.FTZ R37, R2.reuse, R37 ;  /* 0x0000002502257220 */ /* 0x040fe40000410000 */
[C---:B------:R-:W-:Y:S02]  /*8c50*/  FMUL.FTZ R41, R2.reuse, R41 ;  /* 0x0000002902297220 */ /* 0x040fe40000410000 */
[C---:B------:R-:W-:Y:S02]  /*8c60*/  FMUL.FTZ R45, R2.reuse, R45 ;  /* 0x0000002d022d7220 */ /* 0x040fe40000410000 */
[C---:B------:R-:W-:Y:S02]  /*8c70*/  FMUL.FTZ R18, R2.reuse, R48 ;  /* 0x0000003002127220 */ /* 0x040fe40000410000 */
[C---:B------:R-:W-:Y:S01]  /*8c80*/  FMUL.FTZ R44, R2.reuse, R49 ;  /* 0x00000031022c7220 */ /* 0x040fe20000410000 */
[----:B-1----:R-:W-:Y:S01]  /*8c90*/  @P1 MOV R4, 0x3f317218 ;  /* 0x3f31721800041802 */ /* 0x002fe20000000f00 */
[----:B------:R-:W-:-:S02]  /*8ca0*/  FMUL.FTZ R20, R2, R52 ;  /* 0x0000003402147220 */ /* 0x000fc40000410000 */
[C---:B------:R-:W-:Y:S01]  /*8cb0*/  FMUL.FTZ R9, R2.reuse, R53 ;  /* 0x0000003502097220 */ /* 0x040fe20000410000 */
[----:B------:R-:W-:Y:S01]  /*8cc0*/  MOV R53, 0xff800000 ;  /* 0xff80000000357802 */ /* 0x000fe20000000f00 */
[C---:B------:R-:W-:Y:S01]  /*8cd0*/  FMUL.FTZ R22, R2.reuse, R56 ;  /* 0x0000003802167220 */ /* 0x040fe20000410000 */
[----:B------:R-:W-:Y:S01]  /*8ce0*/  MOV R56, 0xff800000 ;  /* 0xff80000000387802 */ /* 0x000fe20000000f00 */
        /* <DEDUP_REMOVED lines=48> */
[----:B------:R-:W-:Y:S01]  /*8ff0*/  FMUL.FTZ R165, R2, R165 ;  /* 0x000000a502a57220 */ /* 0x000fe20000410000 */
[----:B------:R-:W-:Y:S01]  /*9000*/  @P0 MOV R2, 0x3f317218 ;  /* 0x3f31721800020802 */ /* 0x000fe20000000f00 */
[----:B------:R-:W-:Y:S02]  /*9010*/  @P1 FMUL.FTZ R5, R4, c[0x0][0x2d0] ;  /* 0x0000b40004051a20 */ /* 0x000fe40000410000 */
[----:B--2---:R-:W-:Y:S02]  /*9020*/  @P1 FMUL.FTZ R6, R6, 0.69314718246459960938 ;  /* 0x3f31721806061820 */ /* 0x004fe40000410000 */
[----:B---3--:R-:W-:-:S02]  /*9030*/  @P0 FMUL.FTZ R4, R7, 0.69314718246459960938 ;  /* 0x3f31721807040820 */ /* 0x008fc40000410000 */
[----:B------:R-:W-:Y:S02]  /*9040*/  @P0 FMUL.FTZ R2, R2, c[0x0][0x2d0] ;  /* 0x0000b40002020a20 */ /* 0x000fe40000410000 */
[C---:B----4-:R-:W-:Y:S02]  /*9050*/  FMUL.FTZ R158, R0.reuse, R158 ;  /* 0x0000009e009e7220 */ /* 0x050fe40000410000 */
        /* <DEDUP_REMOVED lines=62> */
[----:B------:R-:W-:Y:S02]  /*9440*/  FMUL.FTZ R167, R0, R167 ;  /* 0x000000a700a77220 */ /* 0x000fe40000410000 */
[----:B------:R-:W-:-:S02]  /*9450*/  @P1 FFMA.FTZ R53, R5, R152, R6 ;  /* 0x0000009805351223 */ /* 0x000fc40000010006 */
[----:B------:R-:W-:Y:S02]  /*9460*/  @P0 FFMA.FTZ R56, R2, R3, R4 ;  /* 0x0000000302380223 */ /* 0x000fe40000010004 */
.L_x_22:
[----:B-1----:R-:W-:Y:S05]  /*9470*/  @P2 BRA `(.L_x_25) ;  /* 0x00001ab000002947 */ /* 0x002fea0003800000 */
[----:B------:R-:W2:Y:S01]  /*9480*/  LDL R81, [R1+0xa0] ;  /* 0x0000a00001517983 */ /* 0x000ea20000100800 */
[----:B------:R-:W-:Y:S02]  /*9490*/  F2FP.PACK_AB R54, R55, R54 ;  /* 0x000000363736723e */ /* 0x000fe400000000ff */
[----:B------:R-:W-:Y:S01]  /*94a0*/  F2FP.PACK_AB R50, R51, R50 ;  /* 0x000000323332723e */ /* 0x000fe200000000ff */
[----:B------:R-:W1:Y:S01]  /*94b0*/  S2R R65, SR_TID.X ;  /* 0x0000000000417919 */ /* 0x000e620000002100 */
[----:B------:R-:W-:Y:S02]  /*94c0*/  F2FP.PACK_AB R46, R47, R46 ;  /* 0x0000002e2f2e723e */ /* 0x000fe400000000ff */
[----:B------:R-:W-:Y:S02]  /*94d0*/  F2FP.PACK_AB R8, R8, R156 ;  /* 0x0000009c0808723e */ /* 0x000fe400000000ff */
[----:B------:R-:W-:Y:S02]  /*94e0*/  F2FP.PACK_AB R5, R159, R158 ;  /* 0x0000009e9f05723e */ /* 0x000fe400000000ff */
[----:B------:R-:W-:-:S02]  /*94f0*/  F2FP.PACK_AB R6, R161, R160 ;  /* 0x000000a0a106723e */ /* 0x000fc400000000ff */
[----:B------:R-:W-:Y:S02]  /*9500*/  F2FP.PACK_AB R162, R163, R162 ;  /* 0x000000a2a3a2723e */ /* 0x000fe400000000ff */
[----:B------:R-:W-:Y:S02]  /*9510*/  F2FP.PACK_AB R52, R37, R12 ;  /* 0x0000000c2534723e */ /* 0x000fe400000000ff */
[----:B------:R-:W-:Y:S02]  /*9520*/  F2FP.PACK_AB R49, R39, R38 ;  /* 0x000000262731723e */ /* 0x000fe400000000ff */
[----:B------:R-:W-:Y:S02]  /*9530*/  F2FP.PACK_AB R7, R43, R42 ;  /* 0x0000002a2b07723e */ /* 0x000fe400000000ff */
[----:B------:R-:W-:Y:S02]  /*9540*/  F2FP.PACK_AB R48, R41, R14 ;  /* 0x0000000e2930723e */ /* 0x000fe400000000ff */
[----:B------:R-:W-:-:S02]  /*9550*/  F2FP.PACK_AB R45, R45, R16 ;  /* 0x000000102d2d723e */ /* 0x000fc400000000ff */
[----:B------:R-:W-:Y:S02]  /*9560*/  F2FP.PACK_AB R44, R44, R18 ;  /* 0x000000122c2c723e */ /* 0x000fe400000000ff */
[----:B------:R-:W-:Y:S02]  /*9570*/  F2FP.PACK_AB R43, R9, R20 ;  /* 0x00000014092b723e */ /* 0x000fe400000000ff */
[----:B-1----:R-:W-:Y:S02]  /*9580*/  SHF.R.S32.HI R55, RZ, 0x1f, R65 ;  /* 0x0000001fff377819 */ /* 0x002fe40000011441 */
[----:B------:R-:W-:Y:S02]  /*9590*/  F2FP.PACK_AB R42, R57, R22 ;  /* 0x00000016392a723e */ /* 0x000fe400000000ff */
[CC--:B------:R-:W-:Y:S02]  /*95a0*/  LEA.HI R2, R55.reuse, R65.reuse, RZ, 0x2 ;  /* 0x0000004137027211 */ /* 0x0c0fe400078f10ff */
[----:B------:R-:W-:-:S02]  /*95b0*/  LEA.HI R51, R55, R65, RZ, 0x5 ;  /* 0x0000004137337211 */ /* 0x000fc400078f28ff */
[--C-:B------:R-:W-:Y:S02]  /*95c0*/  SHF.R.S32.HI R4, RZ, 0x2, R2.reuse ;  /* 0x00000002ff047819 */ /* 0x100fe40000011402 */
[----:B------:R-:W-:Y:S02]  /*95d0*/  SHF.R.S32.HI R0, RZ, 0x1f, R2 ;  /* 0x0000001fff007819 */ /* 0x000fe40000011402 */
[----:B------:R-:W-:Y:S02]  /*95e0*/  SHF.R.S32.HI R47, RZ, 0x5, R51 ;  /* 0x00000005ff2f7819 */ /* 0x000fe40000011433 */
[----:B------:R-:W-:Y:S02]  /*95f0*/  LEA.HI R0, R0, R4, RZ, 0x3 ;  /* 0x0000000400007211 */ /* 0x000fe400078f18ff */
[----:B------:R-:W-:Y:S02]  /*9600*/  F2FP.PACK_AB R58, R59, R58 ;  /* 0x0000003a3b3a723e */ /* 0x000fe400000000ff */
[----:B------:R-:W-:-:S02]  /*9610*/  LOP3.LUT R0, R0, 0xfffffff8, RZ, 0xc0, !PT ;  /* 0xfffffff800007812 */ /* 0x000fc400078ec0ff */
[----:B------:R-:W-:Y:S02]  /*9620*/  F2FP.PACK_AB R41, R61, R60 ;  /* 0x0000003c3d29723e */ /* 0x000fe400000000ff */
[----:B------:R-:W-:Y:S01]  /*9630*/  F2FP.PACK_AB R62, R63, R62 ;  /* 0x0000003e3f3e723e */ /* 0x000fe200000000ff */
[----:B------:R-:W-:Y:S01]  /*9640*/  IMAD.IADD R4, R4, 0x1, -R0 ;  /* 0x0000000104047824 */ /* 0x000fe200078e0a00 */
[----:B------:R-:W-:Y:S02]  /*9650*/  LOP3.LUT R0, R2, 0xfffffffc, RZ, 0xc0, !PT ;  /* 0xfffffffc02007812 */ /* 0x000fe400078ec0ff */
[----:B------:R-:W-:Y:S01]  /*9660*/  F2FP.PACK_AB R40, R40, R64 ;  /* 0x000000402828723e */ /* 0x000fe200000000ff */
[C---:B------:R-:W-:Y:S01]  /*9670*/  IMAD.SHL.U32 R2, R4.reuse, 0x40, RZ ;  /* 0x0000004004027824 */ /* 0x040fe200078e00ff */
[----:B------:R-:W-:Y:S01]  /*9680*/  LOP3.LUT R3, R4, 0x1, RZ, 0xc0, !PT ;  /* 0x0000000104037812 */ /* 0x000fe200078ec0ff */
[----:B------:R-:W-:Y:S01]  /*9690*/  IMAD.IADD R26, R65, 0x1, -R0 ;  /* 0x00000001411a7824 */ /* 0x000fe200078e0a00 */
[----:B------:R-:W-:-:S02]  /*96a0*/  F2FP.PACK_AB R66, R67, R66 ;  /* 0x000000424342723e */ /* 0x000fc400000000ff */
[----:B------:R-:W-:Y:S01]  /*96b0*/  LOP3.LUT R0, R2, 0x1c0, RZ, 0xc0, !PT ;  /* 0x000001c002007812 */ /* 0x000fe200078ec0ff */
[----:B------:R-:W-:Y:S01]  /*96c0*/  IMAD R2, R47, 0x200, R26 ;  /* 0x000002002f027824 */ /* 0x000fe200078e021a */
[----:B------:R-:W-:Y:S02]  /*96d0*/  ISETP.NE.U32.AND P0, PT, R3, 0x1, PT ;  /* 0x000000010300780c */ /* 0x000fe40003f05070 */
[----:B------:R-:W-:Y:S02]  /*96e0*/  LEA.HI R0, R0, R0, RZ, 0x1d ;  /* 0x0000000000007211 */ /* 0x000fe400078fe8ff */
[----:B------:R-:W-:Y:S01]  /*96f0*/  R2P PR, R4, 0x6 ;  /* 0x0000000604007804 */ /* 0x000fe20000000000 */
[----:B------:R-:W-:Y:S01]  /*9700*/  IMAD.MOV.U32 R4, RZ, RZ, 0x20 ;  /* 0x00000020ff047424 */ /* 0x000fe200078e00ff */
[----:B------:R-:W-:Y:S01]  /*9710*/  F2FP.PACK_AB R39, R69, R68 ;  /* 0x000000444527723e */ /* 0x000fe200000000ff */
[----:B------:R-:W-:Y:S01]  /*9720*/  IMAD.U32 R0, R2, 0x2, R0 ;  /* 0x0000000202007824 */ /* 0x000fe200078e0000 */
[----:B------:R-:W-:-:S02]  /*9730*/  F2FP.PACK_AB R70, R71, R70 ;  /* 0x000000464746723e */ /* 0x000fc400000000ff */
[----:B------:R-:W-:Y:S01]  /*9740*/  SEL R4, R4, 0xffffffe0, !P1 ;  /* 0xffffffe004047807 */ /* 0x000fe20004800000 */
[----:B------:R-:W-:Y:S01]  /*9750*/  IMAD.SHL.U32 R0, R0, 0x2, RZ ;  /* 0x0000000200007824 */ /* 0x000fe200078e00ff */
[----:B------:R-:W-:Y:S01]  /*9760*/  BAR.SYNC.DEFER_BLOCKING 0x1, 0x100 ;  /* 0x0044000000007b1d */ /* 0x000fe20000010000 */
[----:B------:R-:W-:Y:S02]  /*9770*/  F2FP.PACK_AB R38, R73, R72 ;  /* 0x000000484926723e */ /* 0x000fe400000000ff */
[----:B------:R-:W-:Y:S02]  /*9780*/  F2FP.PACK_AB R74, R75, R74 ;  /* 0x0000004a4b4a723e */ /* 0x000fe400000000ff */
[C---:B------:R-:W-:Y:S02]  /*9790*/  IADD3 R3, R0.reuse, 0x80, RZ ;  /* 0x0000008000037810 */ /* 0x040fe40007ffe0ff */
[C---:B------:R-:W-:Y:S02]  /*97a0*/  IADD3 R2, R0.reuse, 0x70, RZ ;  /* 0x0000007000027810 */ /* 0x040fe40007ffe0ff */
[----:B------:R-:W-:Y:S01]  /*97b0*/  @P0 IADD3 R2, R3, 0x10, RZ ;  /* 0x0000001003020810 */ /* 0x000fe20007ffe0ff */
[----:B------:R-:W-:Y:S01]  /*97c0*/  IMAD.IADD R3, R0, 0x1, R4 ;  /* 0x0000000100037824 */ /* 0x000fe200078e0204 */
[----:B------:R-:W-:-:S02]  /*97d0*/  F2FP.PACK_AB R37, R77, R76 ;  /* 0x0000004c4d25723e */ /* 0x000fc400000000ff */
[----:B------:R-:W-:Y:S02]  /*97e0*/  F2FP.PACK_AB R78, R79, R78 ;  /* 0x0000004e4f4e723e */ /* 0x000fe400000000ff */
[----:B------:R-:W-:Y:S02]  /*97f0*/  F2FP.PACK_AB R36, R36, R80 ;  /* 0x000000502424723e */ /* 0x000fe400000000ff */
[----:B------:R-:W-:Y:S02]  /*9800*/  F2FP.PACK_AB R82, R83, R82 ;  /* 0x000000525352723e */ /* 0x000fe400000000ff */
[----:B------:R-:W-:Y:S02]  /*9810*/  F2FP.PACK_AB R35, R35, R84 ;  /* 0x000000542323723e */ /* 0x000fe400000000ff */
[----:B------:R-:W-:Y:S02]  /*9820*/  F2FP.PACK_AB R86, R87, R86 ;  /* 0x000000565756723e */ /* 0x000fe400000000ff */
[----:B------:R-:W-:Y:S01]  /*9830*/  F2FP.PACK_AB R34, R34, R88 ;  /* 0x000000582222723e */ /* 0x000fe200000000ff */
[----:B------:R1:W-:Y:S01]  /*9840*/  STS [R0+0x80], R8 ;  /* 0x0000800800007388 */ /* 0x0003e20000000800 */
[----:B------:R-:W-:-:S02]  /*9850*/  F2FP.PACK_AB R90, R91, R90 ;  /* 0x0000005a5b5a723e */ /* 0x000fc400000000ff */
[----:B------:R-:W-:Y:S01]  /*9860*/  F2FP.PACK_AB R33, R33, R92 ;  /* 0x0000005c2121723e */ /* 0x000fe200000000ff */
[----:B------:R-:W-:Y:S01]  /*9870*/  STS [R0+0x480], R5 ;  /* 0x0004800500007388 */ /* 0x000fe20000000800 */
[----:B------:R-:W-:Y:S02]  /*9880*/  F2FP.PACK_AB R94, R95, R94 ;  /* 0x0000005e5f5e723e */ /* 0x000fe400000000ff */
[----:B------:R-:W-:Y:S01]  /*9890*/  F2FP.PACK_AB R32, R32, R96 ;  /* 0x000000602020723e */ /* 0x000fe200000000ff */
[----:B------:R3:W-:Y:S01]  /*98a0*/  STS [R2], R6 ;  /* 0x0000000602007388 */ /* 0x0007e20000000800 */
[----:B------:R-:W-:Y:S02]  /*98b0*/  F2FP.PACK_AB R98, R99, R98 ;  /* 0x000000626362723e */ /* 0x000fe400000000ff */
        /* <DEDUP_REMOVED lines=10> */
[----:B-1----:R-:W-:Y:S01]  /*9960*/  IMAD.MOV.U32 R8, RZ, RZ, 0x40 ;  /* 0x00000040ff087424 */ /* 0x002fe200078e00ff */
[----:B------:R-:W-:-:S02]  /*9970*/  F2FP.PACK_AB R114, R115, R114 ;  /* 0x000000727372723e */ /* 0x000fc400000000ff */
[----:B------:R-:W-:Y:S02]  /*9980*/  F2FP.PACK_AB R27, R27, R116 ;  /* 0x000000741b1b723e */ /* 0x000fe400000000ff */
[----:B------:R-:W-:Y:S02]  /*9990*/  F2FP.PACK_AB R118, R119, R118 ;  /* 0x000000767776723e */ /* 0x000fe400000000ff */
[----:B------:R-:W-:Y:S02]  /*99a0*/  F2FP.PACK_AB R25, R121, R120 ;  /* 0x000000787919723e */ /* 0x000fe400000000ff */
[----:B---3--:R-:W-:Y:S01]  /*99b0*/  SEL R6, R8, 0xffffffc0, !P2 ;  /* 0xffffffc008067807 */ /* 0x008fe20005000000 */
[----:B------:R-:W-:Y:S01]  /*99c0*/  IMAD.IADD R8, R4, 0x1, R2 ;  /* 0x0000000104087824 */ /* 0x000fe200078e0202 */
[----:B------:R-:W-:Y:S02]  /*99d0*/  F2FP.PACK_AB R123, R123, R122 ;  /* 0x0000007a7b7b723e */ /* 0x000fe400000000ff */
[----:B------:R-:W-:Y:S01]  /*99e0*/  F2FP.PACK_AB R24, R24, R124 ;  /* 0x0000007c1818723e */ /* 0x000fe200000000ff */
[----:B------:R-:W-:Y:S01]  /*99f0*/  IMAD.IADD R5, R0, 0x1, R6 ;  /* 0x0000000100057824 */ /* 0x000fe200078e0206 */
[----:B------:R1:W-:Y:S01]  /*9a00*/  STS [R8+0x400], R7 ;  /* 0x0004000708007388 */ /* 0x0003e20000000800 */
[----:B------:R-:W-:Y:S01]  /*9a10*/  IMAD.IADD R4, R6, 0x1, R3 ;  /* 0x0000000106047824 */ /* 0x000fe200078e0203 */
[----:B------:R-:W-:-:S02]  /*9a20*/  F2FP.PACK_AB R23, R23, R126 ;  /* 0x0000007e1717723e */ /* 0x000fc400000000ff */
[----:B------:R-:W-:Y:S01]  /*9a30*/  STS [R8], R48 ;  /* 0x0000003008007388 */ /* 0x000fe20000000800 */
[----:B------:R-:W-:Y:S02]  /*9a40*/  F2FP.PACK_AB R22, R129, R128 ;  /* 0x000000808116723e */ /* 0x000fe400000000ff */
[----:B------:R-:W-:Y:S01]  /*9a50*/  F2FP.PACK_AB R21, R21, R130 ;  /* 0x000000821515723e */ /* 0x000fe200000000ff */
[----:B------:R-:W-:Y:S01]  /*9a60*/  STS [R5+0x80], R45 ;  /* 0x0000802d05007388 */ /* 0x000fe20000000800 */
[----:B------:R-:W-:Y:S02]  /*9a70*/  F2FP.PACK_AB R20, R133, R132 ;  /* 0x000000848514723e */ /* 0x000fe400000000ff */
[----:B------:R-:W-:Y:S01]  /*9a80*/  F2FP.PACK_AB R19, R19, R134 ;  /* 0x000000861313723e */ /* 0x000fe200000000ff */
[----:B------:R-:W-:Y:S01]  /*9a90*/  STS [R5+0x480], R46 ;  /* 0x0004802e05007388 */ /* 0x000fe20000000800 */
[----:B------:R-:W-:Y:S02]  /*9aa0*/  F2FP.PACK_AB R18, R137, R136 ;  /* 0x000000888912723e */ /* 0x000fe400000000ff */
[----:B------:R-:W-:-:S02]  /*9ab0*/  F2FP.PACK_AB R17, R17, R138 ;  /* 0x0000008a1111723e */ /* 0x000fc400000000ff */
[----:B------:R-:W-:Y:S02]  /*9ac0*/  F2FP.PACK_AB R16, R141, R140 ;  /* 0x0000008c8d10723e */ /* 0x000fe400000000ff */
[----:B------:R-:W-:Y:S02]  /*9ad0*/  F2FP.PACK_AB R13, R13, R142 ;  /* 0x0000008e0d0d723e */ /* 0x000fe400000000ff */
[----:B------:R-:W-:Y:S02]  /*9ae0*/  F2FP.PACK_AB R12, R145, R144 ;  /* 0x00000090910c723e */ /* 0x000fe400000000ff */
[----:B------:R-:W-:Y:S01]  /*9af0*/  F2FP.PACK_AB R11, R11, R146 ;  /* 0x000000920b0b723e */ /* 0x000fe200000000ff */
[----:B-1----:R-:W-:Y:S01]  /*9b00*/  IMAD.IADD R7, R6, 0x1, R2 ;  /* 0x0000000106077824 */ /* 0x002fe200078e0202 */
[----:B------:R-:W-:Y:S01]  /*9b10*/  F2FP.PACK_AB R9, R149, R148 ;  /* 0x000000949509723e */ /* 0x000fe200000000ff */
[----:B------:R-:W-:Y:S01]  /*9b20*/  IMAD.IADD R6, R8, 0x1, R6 ;  /* 0x0000000108067824 */ /* 0x000fe200078e0206 */
[----:B------:R-:W-:-:S02]  /*9b30*/  F2FP.PACK_AB R15, R151, R150 ;  /* 0x00000096970f723e */ /* 0x000fc400000000ff */
[----:B------:R-:W-:Y:S01]  /*9b40*/  STS [R7], R44 ;  /* 0x0000002c07007388 */ /* 0x000fe20000000800 */
[----:B------:R-:W-:Y:S02]  /*9b50*/  F2FP.PACK_AB R14, R165, R164 ;  /* 0x000000a4a50e723e */ /* 0x000fe400000000ff */
[----:B------:R-:W-:Y:S01]  /*9b60*/  F2FP.PACK_AB R10, R167, R166 ;  /* 0x000000a6a70a723e */ /* 0x000fe200000000ff */
[----:B------:R-:W-:Y:S01]  /*9b70*/  STS [R7+0x400], R50 ;  /* 0x0004003207007388 */ /* 0x000fe20000000800 */
[----:B------:R-:W-:Y:S02]  /*9b80*/  ISETP.NE.U32.AND P0, PT, RZ, c[0x0][0x500], PT ;  /* 0x00014000ff007a0c */ /* 0x000fe40003f05070 */
[----:B------:R-:W-:Y:S01]  /*9b90*/  ISETP.NE.U32.AND P1, PT, RZ, c[0x0][0x508], PT ;  /* 0x00014200ff007a0c */ /* 0x000fe20003f25070 */
[----:B------:R-:W-:Y:S01]  /*9ba0*/  STS [R4+0x80], R43 ;  /* 0x0000802b04007388 */ /* 0x000fe20000000800 */
[----:B------:R-:W-:Y:S02]  /*9bb0*/  ISETP.NE.AND.EX P0, PT, RZ, c[0x0][0x504], PT, P0 ;  /* 0x00014100ff007a0c */ /* 0x000fe40003f05300 */
[----:B------:R-:W-:Y:S01]  /*9bc0*/  ISETP.NE.AND.EX P1, PT, RZ, c[0x0][0x50c], PT, P1 ;  /* 0x00014300ff007a0c */ /* 0x000fe20003f25310 */
[----:B------:R-:W-:Y:S04]  /*9bd0*/  STS [R4+0x480], R54 ;  /* 0x0004803604007388 */ /* 0x000fe80000000800 */
[----:B------:R-:W-:Y:S04]  /*9be0*/  STS [R6], R42 ;  /* 0x0000002a06007388 */ /* 0x000fe80000000800 */
        /* <DEDUP_REMOVED lines=37> */
[----:B------:R-:W-:Y:S04]  /*9e40*/  STS [R3+0xc080], R20 ;  /* 0x00c0801403007388 */ /* 0x000fe80000000800 */
[----:B------:R-:W-:Y:S04]  /*9e50*/  STS [R3+0xc480], R19 ;  /* 0x00c4801303007388 */ /* 0x000fe80000000800 */
[----:B------:R-:W-:Y:S04]  /*9e60*/  STS [R8+0xc000], R18 ;  /* 0x00c0001208007388 */ /* 0x000fe80000000800 */
[----:B------:R-:W-:Y:S04]  /*9e70*/  STS [R8+0xc400], R17 ;  /* 0x00c4001108007388 */ /* 0x000fe80000000800 */
[----:B------:R-:W-:Y:S04]  /*9e80*/  STS [R5+0xc080], R16 ;  /* 0x00c0801005007388 */ /* 0x000fe80000000800 */
[----:B------:R-:W-:Y:S01]  /*9e90*/  STS [R5+0xc480], R13 ;  /* 0x00c4800d05007388 */ /* 0x000fe20000000800 */
[----:B-1----:R-:W-:-:S03]  /*9ea0*/  IMAD.MOV.U32 R2, RZ, RZ, 0x4 ;  /* 0x00000004ff027424 */ /* 0x002fc600078e00ff */
[----:B------:R-:W-:Y:S04]  /*9eb0*/  STS [R7+0xc000], R12 ;  /* 0x00c0000c07007388 */ /* 0x000fe80000000800 */
[----:B------:R-:W-:Y:S04]  /*9ec0*/  STS [R7+0xc400], R11 ;  /* 0x00c4000b07007388 */ /* 0x000fe80000000800 */
[----:B------:R2:W-:Y:S04]  /*9ed0*/  STS [R4+0xc080], R9 ;  /* 0x00c0800904007388 */ /* 0x0005e80000000800 */
[----:B------:R1:W-:Y:S04]  /*9ee0*/  STS [R4+0xc480], R15 ;  /* 0x00c4800f04007388 */ /* 0x0003e80000000800 */
[----:B------:R1:W-:Y:S04]  /*9ef0*/  STS [R6+0xc000], R14 ;  /* 0x00c0000e06007388 */ /* 0x0003e80000000800 */
[----:B------:R1:W-:Y:S01]  /*9f00*/  STS [R6+0xc400], R10 ;  /* 0x00c4000a06007388 */ /* 0x0003e20000000800 */
[----:B--2---:R-:W-:-:S03]  /*9f10*/  IMAD.WIDE R8, R81, R2, c[0x0][0x500] ;  /* 0x0001400051087625 */ /* 0x004fc600078e0202 */
[----:B------:R-:W-:Y:S06]  /*9f20*/  BAR.SYNC.DEFER_BLOCKING 0x1, 0x100 ;  /* 0x0044000000007b1d */ /* 0x000fec0000010000 */
[----:B------:R-:W2:Y:S01]  /*9f30*/  @P0 LDG.E R0, [R8.64] ;  /* 0x0000000408000981 */ /* 0x000ea2000c1e1900 */
[----:B------:R-:W-:Y:S02]  /*9f40*/  IMAD.MOV.U32 R28, RZ, RZ, c[0x0][0x388] ;  /* 0x0000e200ff1c7624 */ /* 0x000fe400078e00ff */
[----:B------:R-:W-:-:S05]  /*9f50*/  @P1 IMAD.WIDE R2, R81, R2, c[0x0][0x508] ;  /* 0x0001420051021625 */ /* 0x000fca00078e0202 */
[----:B------:R3:W5:Y:S02]  /*9f60*/  @P1 LDG.E R28, [R2.64] ;  /* 0x00000004021c1981 */ /* 0x000764000c1e1900 */
[----:B---3--:R-:W-:Y:S02]  /*9f70*/  CS2R R2, SRZ ;  /* 0x0000000000027805 */ /* 0x008fe4000001ff00 */
[--C-:B--2---:R-:W-:Y:S01]  /*9f80*/  @P0 SHF.R.S32.HI R3, RZ, 0x1f, R0.reuse ;  /* 0x0000001fff030819 */ /* 0x104fe20000011400 */
[----:B------:R-:W-:Y:S01]  /*9f90*/  @P0 IMAD.MOV.U32 R2, RZ, RZ, R0 ;  /* 0x000000ffff020224 */ /* 0x000fe200078e0000 */
[----:B------:R-:W-:Y:S05]  /*9fa0*/  @P1 BRA `(.L_x_26) ;  /* 0x0000004000001947 */ /* 0x000fea0003800000 */
[----:B-1----:R-:W-:Y:S05]  /*9fb0*/  @!P0 BRA `(.L_x_26) ;  /* 0x0000003000008947 */ /* 0x002fea0003800000 */
[----:B------:R-:W2:Y:S04]  /*9fc0*/  LDG.E R4, [R8.64] ;  /* 0x0000000408047981 */ /* 0x000ea8000c1e1900 */
[----:B------:R-:W2:Y:S02]  /*9fd0*/  LDG.E R0, [R8.64+0x4] ;  /* 0x0000040408007981 */ /* 0x000ea4000c1e1900 */
[----:B--2--5:R-:W-:-:S02]  /*9fe0*/  IADD3 R28, -R4, R0, RZ ;  /* 0x00000000041c7210 */ /* 0x024fc40007ffe1ff */
.L_x_26:
[----:B-1----:R-:W-:Y:S01]  /*9ff0*/  LOP3.LUT R0, R51, 0xffffffe0, RZ, 0xc0, !PT ;  /* 0xffffffe033007812 */ /* 0x002fe200078ec0ff */
[----:B------:R-:W1:Y:S01]  /*a000*/  S2R R11, SR_CTAID.Y ;  /* 0x00000000000b7919 */ /* 0x000e620000002600 */
[----:B------:R-:W-:Y:S01]  /*a010*/  SHF.R.S32.HI R4, RZ, 0x1f, R47 ;  /* 0x0000001fff047819 */ /* 0x000fe2000001142f */
[----:B------:R-:W-:Y:S01]  /*a020*/  IMAD.MOV.U32 R7, RZ, RZ, c[0x0][0x4e8] ;  /* 0x00013a00ff077624 */ /* 0x000fe200078e00ff */
[----:B------:R-:W-:Y:S01]  /*a030*/  LEA.HI R15, R55, R65, RZ, 0x3 ;  /* 0x00000041370f7211 */ /* 0x000fe200078f18ff */
[----:B------:R-:W-:Y:S01]  /*a040*/  IMAD.IADD R0, R65, 0x1, -R0 ;  /* 0x0000000141007824 */ /* 0x000fe200078e0a00 */
[----:B------:R-:W2:Y:S01]  /*a050*/  S2R R19, SR_CTAID.X ;  /* 0x0000000000137919 */ /* 0x000ea20000002500 */
[----:B------:R-:W-:Y:S01]  /*a060*/  LEA.HI R4, R4, R47, RZ, 0x3 ;  /* 0x0000002f04047211 */ /* 0x000fe200078f18ff */
[----:B-----5:R-:W-:Y:S01]  /*a070*/  IMAD R28, R28, c[0x0][0x4e8], RZ ;  /* 0x00013a001c1c7a24 */ /* 0x020fe200078e02ff */
[----:B------:R-:W-:Y:S01]  /*a080*/  ISETP.NE.AND P1, PT, R7, 0x1, PT ;  /* 0x000000010700780c */ /* 0x000fe20003f25270 */
[----:B------:R-:W-:Y:S01]  /*a090*/  BSSY B0, `(.L_x_27) ;  /* 0x000008c000007945 */ /* 0x000fe20003800000 */
[----:B------:R-:W-:-:S02]  /*a0a0*/  SHF.R.S32.HI R6, RZ, 0x1f, R0 ;  /* 0x0000001fff067819 */ /* 0x000fc40000011400 */
[----:B------:R-:W-:Y:S02]  /*a0b0*/  LOP3.LUT R5, R4, 0xffffff8, RZ, 0xc0, !PT ;  /* 0x0ffffff804057812 */ /* 0x000fe400078ec0ff */
[----:B------:R-:W-:Y:S02]  /*a0c0*/  LEA.HI R4, R26, R26, RZ, 0x1 ;  /* 0x0000001a1a047211 */ /* 0x000fe400078f08ff */
[----:B------:R-:W-:Y:S02]  /*a0d0*/  LEA.HI R6, R6, R0, RZ, 0x2 ;  /* 0x0000000006067211 */ /* 0x000fe400078f10ff */
[----:B------:R-:W-:Y:S02]  /*a0e0*/  IADD3 R7, R47, -R5, RZ ;  /* 0x800000052f077210 */ /* 0x000fe40007ffe0ff */
[----:B------:R-:W-:Y:S02]  /*a0f0*/  LOP3.LUT R4, R4, 0x1ffffffe, RZ, 0xc0, !PT ;  /* 0x1ffffffe04047812 */ /* 0x000fe400078ec0ff */
[----:B------:R-:W-:Y:S01]  /*a100*/  SHF.R.S32.HI R5, RZ, 0x2, R6 ;  /* 0x00000002ff057819 */ /* 0x000fe20000011406 */
[----:B------:R-:W-:Y:S01]  /*a110*/  IMAD R6, R3, c[0x0][0x3a0], RZ ;  /* 0x0000e80003067a24 */ /* 0x000fe200078e02ff */
[----:B------:R-:W-:Y:S01]  /*a120*/  LOP3.LUT P2, RZ, R0, 0x3, RZ, 0xc0, !PT ;  /* 0x0000000300ff7812 */ /* 0x000fe2000784c0ff */
[----:B------:R-:W-:Y:S01]  /*a130*/  IMAD.IADD R0, R26, 0x1, -R4 ;  /* 0x000000011a007824 */ /* 0x000fe200078e0a04 */
[----:B------:R-:W-:Y:S01]  /*a140*/  LOP3.LUT R4, R15, 0xfffffff8, RZ, 0xc0, !PT ;  /* 0xfffffff80f047812 */ /* 0x000fe200078ec0ff */
[----:B------:R-:W-:Y:S01]  /*a150*/  IMAD R16, R7, 0x10, R5 ;  /* 0x0000001007107824 */ /* 0x000fe200078e0205 */
[----:B-1----:R-:W-:Y:S01]  /*a160*/  SHF.R.S32.HI R10, RZ, 0x1f, R11 ;  /* 0x0000001fff0a7819 */ /* 0x002fe2000001140b */
[----:B------:R-:W-:Y:S01]  /*a170*/  IMAD R6, R2, c[0x0][0x3a4], R6 ;  /* 0x0000e90002067a24 */ /* 0x000fe200078e0206 */
[----:B------:R-:W-:Y:S01]  /*a180*/  IADD3 R14, -R4, R65, RZ ;  /* 0x00000041040e7210 */ /* 0x000fe20007ffe1ff */
[----:B------:R-:W-:Y:S01]  /*a190*/  IMAD R0, R0, 0x8, R16 ;  /* 0x0000000800007824 */ /* 0x000fe200078e0210 */
[----:B------:R-:W-:Y:S01]  /*a1a0*/  SEL R12, R81, RZ, !P0 ;  /* 0x000000ff510c7207 */ /* 0x000fe20004000000 */
[----:B------:R-:W-:Y:S01]  /*a1b0*/  IMAD.WIDE.U32 R4, R2, c[0x0][0x3a0], RZ ;  /* 0x0000e80002047a25 */ /* 0x000fe200078e00ff */
[----:B------:R-:W-:-:S02]  /*a1c0*/  SHF.R.S32.HI R15, RZ, 0x3, R15 ;  /* 0x00000003ff0f7819 */ /* 0x000fc4000001140f */
[----:B------:R-:W-:Y:S01]  /*a1d0*/  LEA.HI R18, R55, R65, RZ, 0x6 ;  /* 0x0000004137127211 */ /* 0x000fe200078f30ff */
[----:B--2---:R-:W-:Y:S01]  /*a1e0*/  IMAD R7, R19, 0x80, R0 ;  /* 0x0000008013077824 */ /* 0x004fe200078e0200 */
[----:B------:R-:W-:Y:S01]  /*a1f0*/  LEA R13, R14, R15, 0x5 ;  /* 0x0000000f0e0d7211 */ /* 0x000fe200078e28ff */
[----:B------:R-:W-:Y:S01]  /*a200*/  IMAD.WIDE.U32 R8, R11, c[0x0][0x490], R2 ;  /* 0x000124000b087a25 */ /* 0x000fe200078e0002 */
[----:B------:R-:W-:-:S03]  /*a210*/  IADD3 R3, R5, R6, RZ ;  /* 0x0000000605037210 */ /* 0x000fc60007ffe0ff */
[----:B------:R-:W-:Y:S02]  /*a220*/  IMAD R5, R10, c[0x0][0x490], RZ ;  /* 0x000124000a057a24 */ /* 0x000fe400078e02ff */
[----:B------:R-:W-:-:S04]  /*a230*/  @P1 IMAD.HI.U32 R6, R7, c[0x0][0x4ec], RZ ;  /* 0x00013b0007061a27 */ /* 0x000fc800078e00ff */
[----:B------:R-:W-:Y:S01]  /*a240*/  IMAD.MOV.U32 R0, RZ, RZ, R7 ;  /* 0x000000ffff007224 */ /* 0x000fe200078e0007 */
[----:B------:R-:W-:Y:S01]  /*a250*/  @P1 SHF.R.U32.HI R0, RZ, c[0x0][0x4f0], R6 ;  /* 0x00013c00ff001a19 */ /* 0x000fe20000011606 */
[----:B------:R-:W-:Y:S02]  /*a260*/  IMAD R10, R10, c[0x0][0x3e8], RZ ;  /* 0x0000fa000a0a7a24 */ /* 0x000fe400078e02ff */
[C---:B------:R-:W-:Y:S02]  /*a270*/  IMAD R5, R11.reuse, c[0x0][0x494], R5 ;  /* 0x000125000b057a24 */ /* 0x040fe400078e0205 */
[----:B------:R-:W-:Y:S01]  /*a280*/  IMAD.MOV.U32 R2, RZ, RZ, R4 ;  /* 0x000000ffff027224 */ /* 0x000fe200078e0004 */
[----:B------:R-:W-:Y:S01]  /*a290*/  SHF.R.S32.HI R4, RZ, 0x1f, R81 ;  /* 0x0000001fff047819 */ /* 0x000fe20000011451 */
[----:B------:R-:W-:Y:S01]  /*a2a0*/  IMAD R10, R11, c[0x0][0x3ec], R10 ;  /* 0x0000fb000b0a7a24 */ /* 0x000fe200078e020a */
[----:B------:R-:W-:Y:S01]  /*a2b0*/  IADD3 R5, R9, R5, RZ ;  /* 0x0000000509057210 */ /* 0x000fe20007ffe0ff */
[----:B------:R-:W-:Y:S01]  /*a2c0*/  IMAD.WIDE.U32 R2, R11, c[0x0][0x3e8], R2 ;  /* 0x0000fa000b027a25 */ /* 0x000fe200078e0002 */
[----:B------:R-:W-:-:S02]  /*a2d0*/  SEL R11, R4, RZ, !P0 ;  /* 0x000000ff040b7207 */ /* 0x000fc40004000000 */
[--C-:B------:R-:W-:Y:S01]  /*a2e0*/  SHF.R.S32.HI R9, RZ, 0x1f, R0.reuse ;  /* 0x0000001fff097819 */ /* 0x100fe20000011400 */
[----:B------:R-:W-:Y:S01]  /*a2f0*/  IMAD.MOV R6, RZ, RZ, -R0 ;  /* 0x000000ffff067224 */ /* 0x000fe200078e0a00 */
[----:B------:R-:W-:Y:S01]  /*a300*/  IADD3 R3, R3, R10, RZ ;  /* 0x0000000a03037210 */ /* 0x000fe20007ffe0ff */
[----:B------:R-:W-:Y:S02]  /*a310*/  IMAD.MOV.U32 R4, RZ, RZ, R8 ;  /* 0x000000ffff047224 */ /* 0x000fe400078e0008 */
[----:B------:R-:W-:Y:S02]  /*a320*/  IMAD R8, R6, c[0x0][0x4e8], R7 ;  /* 0x00013a0006087a24 */ /* 0x000fe400078e0207 */
[----:B------:R-:W-:-:S04]  /*a330*/  IMAD.WIDE.U32 R4, R12, c[0x0][0x498], R4 ;  /* 0x000126000c047a25 */ /* 0x000fc800078e0004 */
[----:B------:R-:W-:Y:S01]  /*a340*/  IMAD R6, R11, c[0x0][0x498], RZ ;  /* 0x000126000b067a24 */ /* 0x000fe200078e02ff */
[----:B------:R-:W-:Y:S01]  /*a350*/  IADD3 R4, P0, R0, R4, RZ ;  /* 0x0000000400047210 */ /* 0x000fe20007f1e0ff */
[----:B------:R-:W-:Y:S01]  /*a360*/  IMAD R13, R19, 0x80, R13 ;  /* 0x00000080130d7824 */ /* 0x000fe200078e020d */
[----:B------:R-:W-:Y:S01]  /*a370*/  SHF.R.S32.HI R0, RZ, 0x1f, R8 ;  /* 0x0000001fff007819 */ /* 0x000fe20000011408 */
[----:B------:R-:W-:Y:S02]  /*a380*/  IMAD R6, R12, c[0x0][0x49c], R6 ;  /* 0x000127000c067a24 */ /* 0x000fe400078e0206 */
[----:B------:R-:W-:Y:S02]  /*a390*/  IMAD.SHL.U32 R17, R15, 0x40, RZ ;  /* 0x000000400f117824 */ /* 0x000fe400078e00ff */
[----:B------:R-:W-:Y:S01]  /*a3a0*/  @P1 IMAD.HI.U32 R10, R13, c[0x0][0x4ec], RZ ;  /* 0x00013b000d0a1a27 */ /* 0x000fe200078e00ff */
[----:B------:R-:W-:Y:S02]  /*a3b0*/  IADD3.X R5, R9, R5, R6, P0, !PT ;  /* 0x0000000509057210 */ /* 0x000fe400007fe406 */
[----:B------:R-:W-:Y:S01]  /*a3c0*/  LOP3.LUT R6, R17, 0x1c0, RZ, 0xc0, !PT ;  /* 0x000001c011067812 */ /* 0x000fe200078ec0ff */
[----:B------:R-:W-:-:S02]  /*a3d0*/  IMAD R9, R0, c[0x0][0x488], RZ ;  /* 0x0001220000097a24 */ /* 0x000fc400078e02ff */
[----:B------:R-:W-:Y:S02]  /*a3e0*/  IMAD.SHL.U32 R0, R14, 0x8, RZ ;  /* 0x000000080e007824 */ /* 0x000fe400078e00ff */
[----:B------:R-:W-:-:S04]  /*a3f0*/  IMAD.WIDE.U32 R4, R8, c[0x0][0x488], R4 ;  /* 0x0001220008047a25 */ /* 0x000fc800078e0004 */
[----:B------:R-:W-:Y:S02]  /*a400*/  IMAD R9, R8, c[0x0][0x48c], R9 ;  /* 0x0001230008097a24 */ /* 0x000fe400078e0209 */
[----:B------:R-:W-:Y:S01]  /*a410*/  IMAD.MOV.U32 R7, RZ, RZ, R13 ;  /* 0x000000ffff077224 */ /* 0x000fe200078e000d */
[----:B------:R-:W-:Y:S01]  /*a420*/  @P1 SHF.R.U32.HI R7, RZ, c[0x0][0x4f0], R10 ;  /* 0x00013c00ff071a19 */ /* 0x000fe2000001160a */
[----:B------:R-:W-:Y:S01]  /*a430*/  IMAD R8, R11, c[0x0][0x3f0], RZ ;  /* 0x0000fc000b087a24 */ /* 0x000fe200078e02ff */
[----:B------:R-:W-:Y:S01]  /*a440*/  SHF.R.U32.HI R11, RZ, 0x3, R6 ;  /* 0x00000003ff0b7819 */ /* 0x000fe20000011606 */
[----:B------:R-:W-:Y:S01]  /*a450*/  IMAD.WIDE.U32 R2, R12, c[0x0][0x3f0], R2 ;  /* 0x0000fc000c027a25 */ /* 0x000fe200078e0002 */
[----:B------:R-:W-:Y:S02]  /*a460*/  LOP3.LUT R10, R6, 0x38, R0, 0xf8, !PT ;  /* 0x00000038060a7812 */ /* 0x000fe400078ef800 */
[----:B------:R-:W-:Y:S01]  /*a470*/  LEA R6, P0, R4, c[0x0][0x450], 0x2 ;  /* 0x0001140004067a11 */ /* 0x000fe200078010ff */
[----:B------:R-:W-:Y:S01]  /*a480*/  IMAD R8, R12, c[0x0][0x3f4], R8 ;  /* 0x0000fd000c087a24 */ /* 0x000fe200078e0208 */
[----:B------:R-:W-:Y:S01]  /*a490*/  IADD3 R9, R5, R9, RZ ;  /* 0x0000000905097210 */ /* 0x000fe20007ffe0ff */
[----:B------:R-:W-:Y:S01]  /*a4a0*/  IMAD.MOV R5, RZ, RZ, -R7 ;  /* 0x000000ffff057224 */ /* 0x000fe200078e0a07 */
[----:B------:R-:W-:Y:S01]  /*a4b0*/  LOP3.LUT R14, R10, R11, RZ, 0x3c, !PT ;  /* 0x0000000b0a0e7212 */ /* 0x000fe200078e3cff */
[----:B------:R-:W-:Y:S01]  /*a4c0*/  IMAD.IADD R3, R3, 0x1, R8 ;  /* 0x0000000103037824 */ /* 0x000fe200078e0208 */
[----:B------:R-:W-:Y:S01]  /*a4d0*/  LEA.HI.X R4, R4, c[0x0][0x454], R9, 0x2, P0 ;  /* 0x0001150004047a11 */ /* 0x000fe200000f1409 */
[----:B------:R-:W-:Y:S01]  /*a4e0*/  SHFL.IDX PT, R10, R6, RZ, 0x1c1f ;  /* 0x001c1fff060a7589 */ /* 0x000fe200000e0000 */
[----:B------:R-:W-:Y:S01]  /*a4f0*/  SHF.R.S32.HI R12, RZ, 0x1f, R7 ;  /* 0x0000001fff0c7819 */ /* 0x000fe20000011407 */
[----:B------:R-:W-:-:S02]  /*a500*/  IMAD R5, R5, c[0x0][0x4e8], R13 ;  /* 0x00013a0005057a24 */ /* 0x000fc400078e020d */
[----:B------:R-:W1:Y:S01]  /*a510*/  SHFL.IDX PT, R11, R4, RZ, 0x1c1f ;  /* 0x001c1fff040b7589 */ /* 0x000e6200000e0000 */
[----:B------:R-:W-:-:S03]  /*a520*/  IMAD.WIDE.U32 R2, R7, c[0x0][0x3e0], R2 ;  /* 0x0000f80007027a25 */ /* 0x000fc600078e0002 */
[----:B------:R2:W-:Y:S04]  /*a530*/  SHFL.IDX PT, R8, R6, 0x1, 0x1c1f ;  /* 0x003c1f0006087f89 */ /* 0x0005e800000e0000 */
[----:B------:R3:W4:Y:S01]  /*a540*/  SHFL.IDX PT, R9, R4, 0x1, 0x1c1f ;  /* 0x003c1f0004097f89 */ /* 0x00072200000e0000 */
[----:B--2---:R-:W-:Y:S01]  /*a550*/  IMAD R6, R12, c[0x0][0x3e0], RZ ;  /* 0x0000f8000c067a24 */ /* 0x004fe200078e02ff */
[----:B---3--:R-:W-:-:S03]  /*a560*/  LEA R4, R19, R16, 0x7 ;  /* 0x0000001013047211 */ /* 0x008fc600078e38ff */
[----:B------:R-:W-:Y:S02]  /*a570*/  IMAD R12, R7, c[0x0][0x3e4], R6 ;  /* 0x0000f900070c7a24 */ /* 0x000fe400078e0206 */
[----:B------:R-:W-:Y:S01]  /*a580*/  IMAD.SHL.U32 R6, R18, 0x8, RZ ;  /* 0x0000000812067824 */ /* 0x000fe200078e00ff */
[C---:B------:R-:W-:Y:S01]  /*a590*/  IADD3 R13, R4.reuse, 0x8, RZ ;  /* 0x00000008040d7810 */ /* 0x040fe20007ffe0ff */
[----:B------:R-:W-:Y:S01]  /*a5a0*/  IMAD.IADD R3, R3, 0x1, R12 ;  /* 0x0000000103037824 */ /* 0x000fe200078e020c */
[-C--:B------:R-:W-:Y:S02]  /*a5b0*/  ISETP.GE.OR P0, PT, R4, R28.reuse, P2 ;  /* 0x0000001c0400720c */ /* 0x080fe40001706670 */
[----:B------:R-:W-:Y:S01]  /*a5c0*/  SHF.R.S32.HI R4, RZ, 0x1f, R5 ;  /* 0x0000001fff047819 */ /* 0x000fe20000011405 */
[----:B------:R-:W-:Y:S01]  /*a5d0*/  IMAD.WIDE.U32 R2, R5, c[0x0][0x3d8], R2 ;  /* 0x0000f60005027a25 */ /* 0x000fe200078e0002 */
[----:B------:R-:W-:Y:S02]  /*a5e0*/  ISETP.GE.OR P2, PT, R13, R28, P2 ;  /* 0x0000001c0d00720c */ /* 0x000fe40001746670 */
[----:B------:R-:W-:Y:S01]  /*a5f0*/  LOP3.LUT R7, R14, 0x7ffffe00, R6, 0xf8, !PT ;  /* 0x7ffffe000e077812 */ /* 0x000fe200078ef806 */
[----:B------:R-:W-:-:S04]  /*a600*/  IMAD R4, R4, c[0x0][0x3d8], RZ ;  /* 0x0000f60004047a24 */ /* 0x000fc800078e02ff */
[----:B------:R-:W-:Y:S01]  /*a610*/  IMAD R6, R5, c[0x0][0x3dc], R4 ;  /* 0x0000f70005067a24 */ /* 0x000fe200078e0204 */
[----:B------:R-:W-:Y:S01]  /*a620*/  SHF.L.U32 R4, R7, 0x1, RZ ;  /* 0x0000000107047819 */ /* 0x000fe200000006ff */
[----:B-1----:R1:W-:Y:S01]  /*a630*/  @!P0 ST.E [R10.64], R53 ;  /* 0x000000350a008985 */ /* 0x0023e2000c101904 */
[C---:B------:R-:W-:Y:S01]  /*a640*/  LEA R30, P0, R2.reuse, c[0x0][0x380], 0x1 ;  /* 0x0000e000021e7a11 */ /* 0x040fe200078008ff */
[----:B------:R-:W-:Y:S02]  /*a650*/  IMAD.IADD R3, R3, 0x1, R6 ;  /* 0x0000000103037824 */ /* 0x000fe400078e0206 */
[----:B----4-:R2:W-:Y:S03]  /*a660*/  @!P2 ST.E [R8.64], R56 ;  /* 0x000000380800a985 */ /* 0x0105e6000c101904 */
[----:B------:R-:W-:Y:S01]  /*a670*/  LEA.HI.X R29, R2, c[0x0][0x384], R3, 0x1, P0 ;  /* 0x0000e100021d7a11 */ /* 0x000fe200000f0c03 */
[----:B------:R2:W3:Y:S04]  /*a680*/  LDS.128 R44, [R4+0x1080] ;  /* 0x00108000042c7984 */ /* 0x0004e80000000c00 */
[----:B------:R2:W4:Y:S04]  /*a690*/  LDS.128 R60, [R4+0x2080] ;  /* 0x00208000043c7984 */ /* 0x0005280000000c00 */
[----:B------:R2:W2:Y:S04]  /*a6a0*/  LDS.128 R72, [R4+0x3080] ;  /* 0x0030800004487984 */ /* 0x0004a80000000c00 */
[----:B------:R2:W2:Y:S04]  /*a6b0*/  LDS.128 R40, [R4+0x5080] ;  /* 0x0050800004287984 */ /* 0x0004a80000000c00 */
[----:B------:R2:W2:Y:S01]  /*a6c0*/  LDS.128 R56, [R4+0x6080] ;  /* 0x0060800004387984 */ /* 0x0004a20000000c00 */
[----:B-1----:R-:W-:-:S03]  /*a6d0*/  LEA R11, R19, R15, 0x7 ;  /* 0x0000000f130b7211 */ /* 0x002fc600078e38ff */
[----:B------:R1:W1:Y:S01]  /*a6e0*/  LDS.128 R68, [R4+0x7080] ;  /* 0x0070800004447984 */ /* 0x0002620000000c00 */
[----:B------:R-:W-:-:S03]  /*a6f0*/  ISETP.GE.AND P0, PT, R11, R28, PT ;  /* 0x0000001c0b00720c */ /* 0x000fc60003f06270 */
[----:B------:R1:W1:Y:S04]  /*a700*/  LDS.128 R36, [R4+0x9080] ;  /* 0x0090800004247984 */ /* 0x0002680000000c00 */
[----:B------:R1:W1:Y:S04]  /*a710*/  LDS.128 R52, [R4+0xa080] ;  /* 0x00a0800004347984 */ /* 0x0002680000000c00 */
[----:B------:R1:W1:Y:S04]  /*a720*/  LDS.128 R64, [R4+0xb080] ;  /* 0x00b0800004407984 */ /* 0x0002680000000c00 */
[----:B------:R1:W1:Y:S04]  /*a730*/  LDS.128 R32, [R4+0xd080] ;  /* 0x00d0800004207984 */ /* 0x0002680000000c00 */
[----:B------:R1:W1:Y:S04]  /*a740*/  LDS.128 R48, [R4+0xe080] ;  /* 0x00e0800004307984 */ /* 0x0002680000000c00 */
[----:B------:R1:W1:Y:S04]  /*a750*/  LDS.128 R76, [R4+0xf080] ;  /* 0x00f08000044c7984 */ /* 0x0002680000000c00 */
[----:B------:R1:W1:Y:S04]  /*a760*/  SHFL.IDX PT, R2, R30, RZ, 0x181f ;  /* 0x00181fff1e027589 */ /* 0x00026800000e0000 */
[----:B------:R1:W1:Y:S01]  /*a770*/  SHFL.IDX PT, R3, R29, RZ, 0x181f ;  /* 0x00181fff1d037589 */ /* 0x00026200000e0000 */
[----:B------:R-:W-:Y:S05]  /*a780*/  @P0 BRA `(.L_x_28) ;  /* 0x000001c000000947 */ /* 0x000fea0003800000 */
[----:B---34-:R-:W3:Y:S01]  /*a790*/  LDS.128 R24, [R4+0x80] ;  /* 0x0000800004187984 */ /* 0x018ee20000000c00 */
[----:B------:R-:W-:-:S02]  /*a7a0*/  IADD3 R7, R0, 0x40, RZ ;  /* 0x0000004000077810 */ /* 0x000fc40007ffe0ff */
[C---:B--2---:R-:W-:Y:S01]  /*a7b0*/  IADD3 R8, R0.reuse, 0x80, RZ ;  /* 0x0000008000087810 */ /* 0x044fe20007ffe0ff */
[----:B------:R-:W2:Y:S01]  /*a7c0*/  LDS.128 R20, [R4+0x4080] ;  /* 0x0040800004147984 */ /* 0x000ea20000000c00 */
[----:B------:R-:W-:Y:S02]  /*a7d0*/  IADD3 R9, R0, 0xc0, RZ ;  /* 0x000000c000097810 */ /* 0x000fe40007ffe0ff */
[----:B------:R-:W-:Y:S01]  /*a7e0*/  ISETP.GE.AND P2, PT, R7, c[0x0][0x3c8], PT ;  /* 0x0000f20007007a0c */ /* 0x000fe20003f46270 */
[----:B------:R-:W4:Y:S01]  /*a7f0*/  LDS.128 R16, [R4+0x8080] ;  /* 0x0080800004107984 */ /* 0x000f220000000c00 */
[----:B------:R-:W-:Y:S02]  /*a800*/  ISETP.GE.AND P1, PT, R8, c[0x0][0x3c8], PT ;  /* 0x0000f20008007a0c */ /* 0x000fe40003f26270 */
[----:B------:R-:W-:Y:S01]  /*a810*/  ISETP.GE.AND P0, PT, R9, c[0x0][0x3c8], PT ;  /* 0x0000f20009007a0c */ /* 0x000fe20003f06270 */
[----:B------:R5:W1:Y:S01]  /*a820*/  LDS.128 R12, [R4+0xc080] ;  /* 0x00c08000040c7984 */ /* 0x000a620000000c00 */
[----:B------:R-:W-:-:S07]  /*a830*/  ISETP.GE.AND P3, PT, R0, c[0x0][0x3c8], PT ;  /* 0x0000f20000007a0c */ /* 0x000fce0003f66270 */
[----:B------:R-:W-:-:S04]  /*a840*/  @!P2 SHF.R.S32.HI R5, RZ, 0x1f, R7 ;  /* 0x0000001fff05a819 */ /* 0x000fc80000011407 */
[----:B------:R-:W-:Y:S02]  /*a850*/  @!P0 SHF.R.S32.HI R6, RZ, 0x1f, R9 ;  /* 0x0000001fff068819 */ /* 0x000fe40000011409 */
[----:B------:R-:W-:Y:S02]  /*a860*/  @!P2 LEA.HI R7, R5, R7, RZ, 0x3 ;  /* 0x000000070507a211 */ /* 0x000fe400078f18ff */
[----:B-1---5:R-:W-:-:S04]  /*a870*/  @!P1 SHF.R.S32.HI R4, RZ, 0x1f, R8 ;  /* 0x0000001fff049819 */ /* 0x022fc80000011408 */
[----:B------:R-:W-:Y:S02]  /*a880*/  @!P1 LEA.HI R5, R4, R8, RZ, 0x3 ;  /* 0x0000000804059211 */ /* 0x000fe400078f18ff */
[----:B------:R-:W-:Y:S01]  /*a890*/  @!P0 LEA.HI R4, R6, R9, RZ, 0x3 ;  /* 0x0000000906048211 */ /* 0x000fe200078f18ff */
[--C-:B------:R-:W-:Y:S01]  /*a8a0*/  @!P3 IMAD.WIDE R8, R0, 0x2, R2.reuse ;  /* 0x000000020008b825 */ /* 0x100fe200078e0202 */
[----:B------:R-:W-:Y:S02]  /*a8b0*/  @!P2 LOP3.LUT R6, R7, 0xfffffff8, RZ, 0xc0, !PT ;  /* 0xfffffff80706a812 */ /* 0x000fe400078ec0ff */
[----:B------:R-:W-:Y:S02]  /*a8c0*/  @!P1 LOP3.LUT R5, R5, 0xfffffff8, RZ, 0xc0, !PT ;  /* 0xfffffff805059812 */ /* 0x000fe400078ec0ff */
[----:B------:R-:W-:Y:S01]  /*a8d0*/  @!P0 LOP3.LUT R10, R4, 0xfffffff8, RZ, 0xc0, !PT ;  /* 0xfffffff8040a8812 */ /* 0x000fe200078ec0ff */
[--C-:B------:R-:W-:Y:S01]  /*a8e0*/  @!P2 IMAD.WIDE R6, R6, 0x2, R2.reuse ;  /* 0x000000020606a825 */ /* 0x100fe200078e0202 */
[----:B---3--:R1:W-:Y:S03]  /*a8f0*/  @!P3 ST.E.128 [R8.64], R24 ;  /* 0x000000180800b985 */ /* 0x0083e6000c101d04 */
[--C-:B------:R-:W-:Y:S01]  /*a900*/  @!P1 IMAD.WIDE R4, R5, 0x2, R2.reuse ;  /* 0x0000000205049825 */ /* 0x100fe200078e0202 */
[----:B--2---:R1:W-:Y:S03]  /*a910*/  @!P2 ST.E.128 [R6.64], R20 ;  /* 0x000000140600a985 */ /* 0x0043e6000c101d04 */
[----:B------:R-:W-:Y:S01]  /*a920*/  @!P0 IMAD.WIDE R2, R10, 0x2, R2 ;  /* 0x000000020a028825 */ /* 0x000fe200078e0202 */
[----:B----4-:R1:W-:Y:S04]  /*a930*/  @!P1 ST.E.128 [R4.64], R16 ;  /* 0x0000001004009985 */ /* 0x0103e8000c101d04 */
[----:B------:R1:W-:Y:S02]  /*a940*/  @!P0 ST.E.128 [R2.64], R12 ;  /* 0x0000000c02008985 */ /* 0x0003e4000c101d04 */
.L_x_28:
[----:B---34-:R-:W-:Y:S05]  /*a950*/  BSYNC B0 ;  /* 0x0000000000007941 */ /* 0x018fea0003800000 */
.L_x_27:
[----:B-12---:R-:W-:Y:S01]  /*a960*/  IADD3 R4, R11, 0x20, RZ ;  /* 0x000000200b047810 */ /* 0x006fe20007ffe0ff */
[----:B------:R1:W2:Y:S01]  /*a970*/  SHFL.IDX PT, R3, R29, 0x1, 0x181f ;  /* 0x00381f001d037f89 */ /* 0x0002a200000e0000 */
[----:B------:R-:W-:Y:S02]  /*a980*/  BSSY B0, `(.L_x_29) ;  /* 0x000001c000007945 */ /* 0x000fe40003800000 */
[----:B------:R-:W-:Y:S01]  /*a990*/  ISETP.GE.AND P0, PT, R4, R28, PT ;  /* 0x0000001c0400720c */ /* 0x000fe20003f06270 */
[----:B------:R1:W3:-:S12]  /*a9a0*/  SHFL.IDX PT, R2, R30, 0x1, 0x181f ;  /* 0x00381f001e027f89 */ /* 0x0002d800000e0000 */
[----:B------:R-:W-:Y:S05]  /*a9b0*/  @P0 BRA `(.L_x_30) ;  /* 0x0000018000000947 */ /* 0x000fea0003800000 */
[C---:B------:R-:W-:Y:S02]  /*a9c0*/  IADD3 R7, R0.reuse, 0x40, RZ ;  /* 0x0000004000077810 */ /* 0x040fe40007ffe0ff */
[C---:B------:R-:W-:Y:S02]  /*a9d0*/  IADD3 R8, R0.reuse, 0x80, RZ ;  /* 0x0000008000087810 */ /* 0x040fe40007ffe0ff */
[----:B------:R-:W-:Y:S02]  /*a9e0*/  IADD3 R9, R0, 0xc0, RZ ;  /* 0x000000c000097810 */ /* 0x000fe40007ffe0ff */
[----:B------:R-:W-:Y:S02]  /*a9f0*/  ISETP.GE.AND P2, PT, R7, c[0x0][0x3c8], PT ;  /* 0x0000f20007007a0c */ /* 0x000fe40003f46270 */
[----:B------:R-:W-:Y:S02]  /*aa00*/  ISETP.GE.AND P1, PT, R8, c[0x0][0x3c8], PT ;  /* 0x0000f20008007a0c */ /* 0x000fe40003f26270 */
[----:B------:R-:W-:-:S02]  /*aa10*/  ISETP.GE.AND P0, PT, R9, c[0x0][0x3c8], PT ;  /* 0x0000f20009007a0c */ /* 0x000fc40003f06270 */
[----:B------:R-:W-:-:S07]  /*aa20*/  ISETP.GE.AND P3, PT, R0, c[0x0][0x3c8], PT ;  /* 0x0000f20000007a0c */ /* 0x000fce0003f66270 */
[----:B------:R-:W-:Y:S02]  /*aa30*/  @!P2 SHF.R.S32.HI R5, RZ, 0x1f, R7 ;  /* 0x0000001fff05a819 */ /* 0x000fe40000011407 */
[----:B------:R-:W-:Y:S02]  /*aa40*/  @!P1 SHF.R.S32.HI R4, RZ, 0x1f, R8 ;  /* 0x0000001fff049819 */ /* 0x000fe40000011408 */
[----:B------:R-:W-:Y:S02]  /*aa50*/  @!P0 SHF.R.S32.HI R6, RZ, 0x1f, R9 ;  /* 0x0000001fff068819 */ /* 0x000fe40000011409 */
[----:B------:R-:W-:Y:S02]  /*aa60*/  @!P2 LEA.HI R7, R5, R7, RZ, 0x3 ;  /* 0x000000070507a211 */ /* 0x000fe400078f18ff */
[----:B------:R-:W-:Y:S02]  /*aa70*/  @!P1 LEA.HI R5, R4, R8, RZ, 0x3 ;  /* 0x0000000804059211 */ /* 0x000fe400078f18ff */
[----:B------:R-:W-:Y:S01]  /*aa80*/  @!P0 LEA.HI R4, R6, R9, RZ, 0x3 ;  /* 0x0000000906048211 */ /* 0x000fe200078f18ff */
[----:B--23--:R-:W-:Y:S01]  /*aa90*/  @!P3 IMAD.WIDE R8, R0, 0x2, R2 ;  /* 0x000000020008b825 */ /* 0x00cfe200078e0202 */
[----:B------:R-:W-:-:S02]  /*aaa0*/  @!P2 LOP3.LUT R6, R7, 0xfffffff8, RZ, 0xc0, !PT ;  /* 0xfffffff80706a812 */ /* 0x000fc400078ec0ff */
[----:B------:R-:W-:Y:S02]  /*aab0*/  @!P1 LOP3.LUT R5, R5, 0xfffffff8, RZ, 0xc0, !PT ;  /* 0xfffffff805059812 */ /* 0x000fe400078ec0ff */
[----:B------:R-:W-:Y:S01]  /*aac0*/  @!P0 LOP3.LUT R10, R4, 0xfffffff8, RZ, 0xc0, !PT ;  /* 0xfffffff8040a8812 */ /* 0x000fe200078ec0ff */
[--C-:B------:R-:W-:Y:S01]  /*aad0*/  @!P2 IMAD.WIDE R6, R6, 0x2, R2.reuse ;  /* 0x000000020606a825 */ /* 0x100fe200078e0202 */
[----:B------:R2:W-:Y:S03]  /*aae0*/  @!P3 ST.E.128 [R8.64], R44 ;  /* 0x0000002c0800b985 */ /* 0x0005e6000c101d04 */
[--C-:B------:R-:W-:Y:S01]  /*aaf0*/  @!P1 IMAD.WIDE R4, R5, 0x2, R2.reuse ;  /* 0x0000000205049825 */ /* 0x100fe200078e0202 */
[----:B------:R2:W-:Y:S03]  /*ab00*/  @!P2 ST.E.128 [R6.64], R40 ;  /* 0x000000280600a985 */ /* 0x0005e6000c101d04 */
[----:B------:R-:W-:Y:S01]  /*ab10*/  @!P0 IMAD.WIDE R2, R10, 0x2, R2 ;  /* 0x000000020a028825 */ /* 0x000fe200078e0202 */
[----:B------:R2:W-:Y:S04]  /*ab20*/  @!P1 ST.E.128 [R4.64], R36 ;  /* 0x0000002404009985 */ /* 0x0005e8000c101d04 */
[----:B------:R2:W-:Y:S02]  /*ab30*/  @!P0 ST.E.128 [R2.64], R32 ;  /* 0x0000002002008985 */ /* 0x0005e4000c101d04 */
.L_x_30:
[----:B------:R-:W-:Y:S05]  /*ab40*/  BSYNC B0 ;  /* 0x0000000000007941 */ /* 0x000fea0003800000 */
.L_x_29:
[----:B--2---:R-:W-:Y:S01]  /*ab50*/  IADD3 R4, R11, 0x40, RZ ;  /* 0x000000400b047810 */ /* 0x004fe20007ffe0ff */
[----:B------:R2:W4:Y:S01]  /*ab60*/  SHFL.IDX PT, R3, R29, 0x2, 0x181f ;  /* 0x00581f001d037f89 */ /* 0x00052200000e0000 */
[----:B------:R-:W-:Y:S02]  /*ab70*/  BSSY B0, `(.L_x_31) ;  /* 0x000001c000007945 */ /* 0x000fe40003800000 */
[----:B------:R-:W-:Y:S01]  /*ab80*/  ISETP.GE.AND P0, PT, R4, R28, PT ;  /* 0x0000001c0400720c */ /* 0x000fe20003f06270 */
[----:B---3--:R2:W3:-:S12]  /*ab90*/  SHFL.IDX PT, R2, R30, 0x2, 0x181f ;  /* 0x00581f001e027f89 */ /* 0x0084d800000e0000 */
        /* <DEDUP_REMOVED lines=14> */
[----:B---34-:R-:W-:Y:S01]  /*ac80*/  @!P3 IMAD.WIDE R8, R0, 0x2, R2 ;  /* 0x000000020008b825 */ /* 0x018fe200078e0202 */
        /* <DEDUP_REMOVED lines=10> */
.L_x_32:
[----:B------:R-:W-:Y:S05]  /*ad30*/  BSYNC B0 ;  /* 0x0000000000007941 */ /* 0x000fea0003800000 */
.L_x_31:
[----:B---3--:R-:W-:Y:S01]  /*ad40*/  IADD3 R4, R11, 0x60, RZ ;  /* 0x000000600b047810 */ /* 0x008fe20007ffe0ff */
[----:B----4-:R3:W4:Y:S03]  /*ad50*/  SHFL.IDX PT, R3, R29, 0x3, 0x181f ;  /* 0x00781f001d037f89 */ /* 0x01072600000e0000 */
[----:B------:R-:W-:Y:S01]  /*ad60*/  ISETP.GE.AND P0, PT, R4, R28, PT ;  /* 0x0000001c0400720c */ /* 0x000fe20003f06270 */
[----:B------:R3:W1:-:S12]  /*ad70*/  SHFL.IDX PT, R2, R30, 0x3, 0x181f ;  /* 0x00781f001e027f89 */ /* 0x00065800000e0000 */
[----:B------:R-:W-:Y:S05]  /*ad80*/  @P0 EXIT ;  /* 0x000000000000094d */ /* 0x000fea0003800000 */
[C---:B------:R-:W-:Y:S02]  /*ad90*/  IADD3 R6, R0.reuse, 0x40, RZ ;  /* 0x0000004000067810 */ /* 0x040fe40007ffe0ff */
[----:B------:R-:W-:Y:S02]  /*ada0*/  IADD3 R7, R0, 0x80, RZ ;  /* 0x0000008000077810 */ /* 0x000fe40007ffe0ff */
[----:B------:R-:W-:Y:S02]  /*adb0*/  ISETP.GE.AND P1, PT, R6, c[0x0][0x3c8], PT ;  /* 0x0000f20006007a0c */ /* 0x000fe40003f26270 */
        /* <DEDUP_REMOVED lines=9> */
[----:B------:R1:W-:Y:S01]  /*ae50*/  @!P2 ST.E.128 [R8.64], R72 ;  /* 0x000000480800a985 */ /* 0x0003e2000c101d04 */
[----:B------:R-:W-:Y:S01]  /*ae60*/  IADD3 R0, R0, 0xc0, RZ ;  /* 0x000000c000007810 */ /* 0x000fe20007ffe0ff */
[----:B------:R-:W-:-:S04]  /*ae70*/  @!P1 IMAD.WIDE R6, R5, 0x2, R2 ;  /* 0x0000000205069825 */ /* 0x000fc800078e0202 */
[----:B------:R-:W-:Y:S01]  /*ae80*/  @!P0 IMAD.WIDE R4, R4, 0x2, R2 ;  /* 0x0000000204048825 */ /* 0x000fe200078e0202 */
[----:B------:R1:W-:Y:S04]  /*ae90*/  @!P1 ST.E.128 [R6.64], R68 ;  /* 0x0000004406009985 */ /* 0x0003e8000c101d04 */
[----:B------:R1:W-:Y:S01]  /*aea0*/  @!P0 ST.E.128 [R4.64], R64 ;  /* 0x0000004004008985 */ /* 0x0003e2000c101d04 */
[----:B------:R-:W-:-:S13]  /*aeb0*/  ISETP.GE.AND P0, PT, R0, c[0x0][0x3c8], PT ;  /* 0x0000f20000007a0c */ /* 0x000fda0003f06270 */
[----:B------:R-:W-:Y:S05]  /*aec0*/  @P0 EXIT ;  /* 0x000000000000094d */ /* 0x000fea0003800000 */
[----:B-1----:R-:W-:-:S04]  /*aed0*/  SHF.R.S32.HI R4, RZ, 0x1f, R0 ;  /* 0x0000001fff047819 */ /* 0x002fc80000011400 */
[----:B------:R-:W-:-:S04]  /*aee0*/  LEA.HI R0, R4, R0, RZ, 0x3 ;  /* 0x0000000004007211 */ /* 0x000fc800078f18ff */
[----:B------:R-:W-:-:S05]  /*aef0*/  LOP3.LUT R0, R0, 0xfffffff8, RZ, 0xc0, !PT ;  /* 0xfffffff800007812 */ /* 0x000fca00078ec0ff */
[----:B------:R-:W-:-:S05]  /*af00*/  IMAD.WIDE R2, R0, 0x2, R2 ;  /* 0x0000000200027825 */ /* 0x000fca00078e0202 */
[----:B------:R-:W-:Y:S01]  /*af10*/  ST.E.128 [R2.64], R76 ;  /* 0x0000004c02007985 */ /* 0x000fe2000c101d04 */
[----:B------:R-:W-:Y:S05]  /*af20*/  EXIT ;  /* 0x000000000000794d */ /* 0x000fea0003800000 */
.L_x_25:
[----:B------:R-:W2:Y:S01]  /*af30*/  LDL R8, [R1+0xa0] ;  /* 0x0000a00001087983 */ /* 0x000ea20000100800 */
[----:B------:R-:W-:Y:S01]  /*af40*/  ISETP.NE.U32.AND P0, PT, RZ, c[0x0][0x508], PT ;  /* 0x00014200ff007a0c */ /* 0x000fe20003f05070 */
[----:B------:R-:W-:Y:S01]  /*af50*/  IMAD.MOV.U32 R2, RZ, RZ, 0x4 ;  /* 0x00000004ff027424 */ /* 0x000fe200078e00ff */
[----:B------:R-:W-:Y:S02]  /*af60*/  ISETP.NE.U32.AND P1, PT, RZ, c[0x0][0x500], PT ;  /* 0x00014000ff007a0c */ /* 0x000fe40003f25070 */
[----:B------:R-:W-:Y:S02]  /*af70*/  ISETP.NE.AND.EX P0, PT, RZ, c[0x0][0x50c], PT, P0 ;  /* 0x00014300ff007a0c */ /* 0x000fe40003f05300 */
[----:B------:R-:W-:Y:S01]  /*af80*/  ISETP.NE.AND.EX P1, PT, RZ, c[0x0][0x504], PT, P1 ;  /* 0x00014100ff007a0c */ /* 0x000fe20003f25310 */
[----:B------:R-:W-:Y:S02]  /*af90*/  IMAD.MOV.U32 R16, RZ, RZ, c[0x0][0x388] ;  /* 0x0000e200ff107624 */ /* 0x000fe400078e00ff */
[----:B--2---:R-:W-:-:S08]  /*afa0*/  IMAD.WIDE R6, R8, R2, c[0x0][0x500] ;  /* 0x0001400008067625 */ /* 0x004fd000078e0202 */
[----:B------:R-:W-:Y:S02]  /*afb0*/  @P0 IMAD.WIDE R2, R8, R2, c[0x0][0x508] ;  /* 0x0001420008020625 */ /* 0x000fe400078e0202 */
[----:B------:R-:W2:Y:S04]  /*afc0*/  @P1 LDG.E R0, [R6.64] ;  /* 0x0000000406001981 */ /* 0x000ea8000c1e1900 */
[----:B------:R1:W5:Y:S01]  /*afd0*/  @P0 LDG.E R16, [R2.64] ;  /* 0x0000000402100981 */ /* 0x000362000c1e1900 */
[----:B------:R-:W-:Y:S02]  /*afe0*/  CS2R R4, SRZ ;  /* 0x0000000000047805 */ /* 0x000fe4000001ff00 */
[--C-:B--2---:R-:W-:Y:S01]  /*aff0*/  @P1 SHF.R.S32.HI R5, RZ, 0x1f, R0.reuse ;  /* 0x0000001fff051819 */ /* 0x104fe20000011400 */
[----:B------:R-:W-:Y:S01]  /*b000*/  @P1 IMAD.MOV.U32 R4, RZ, RZ, R0 ;  /* 0x000000ffff041224 */ /* 0x000fe200078e0000 */
[----:B------:R-:W-:Y:S05]  /*b010*/  @P0 BRA `(.L_x_33) ;  /* 0x0000004000000947 */ /* 0x000fea0003800000 */
[----:B-1----:R-:W-:Y:S05]  /*b020*/  @!P1 BRA `(.L_x_33) ;  /* 0x0000003000009947 */ /* 0x002fea0003800000 */
[----:B------:R1:W2:Y:S04]  /*b030*/  LDG.E R0, [R6.64] ;  /* 0x0000000406007981 */ /* 0x0002a8000c1e1900 */
[----:B-1----:R-:W2:Y:S02]  /*b040*/  LDG.E R6, [R6.64+0x4] ;  /* 0x0000040406067981 */ /* 0x002ea4000c1e1900 */
[----:B--2--5:R-:W-:-:S02]  /*b050*/  IADD3 R16, -R0, R6, RZ ;  /* 0x0000000600107210 */ /* 0x024fc40007ffe1ff */
.L_x_33:
[----:B-1----:R-:W1:Y:S01]  /*b060*/  S2R R12, SR_TID.X ;  /* 0x00000000000c7919 */ /* 0x002e620000002100 */
[----:B------:R-:W-:Y:S01]  /*b070*/  SHF.R.S32.HI R0, RZ, 0x1f, R8 ;  /* 0x0000001fff007819 */ /* 0x000fe20000011408 */
[----:B------:R-:W-:Y:S01]  /*b080*/  BSSY B0, `(.L_x_34) ;  /* 0x0000028000007945 */ /* 0x000fe20003800000 */
[----:B------:R-:W-:-:S02]  /*b090*/  SEL R10, R8, RZ, !P1 ;  /* 0x000000ff080a7207 */ /* 0x000fc40004800000 */
[----:B------:R-:W-:Y:S02]  /*b0a0*/  SEL R11, R0, RZ, !P1 ;  /* 0x000000ff000b7207 */ /* 0x000fe40004800000 */
[----:B-1----:R-:W-:-:S13]  /*b0b0*/  ISETP.GE.AND P0, PT, R12, 0x80, PT ;  /* 0x000000800c00780c */ /* 0x002fda0003f06270 */
[----:B------:R-:W-:Y:S05]  /*b0c0*/  @P0 BRA `(.L_x_35) ;  /* 0x0000023000000947 */ /* 0x000fea0003800000 */
[----:B------:R-:W1:Y:S01]  /*b0d0*/  S2R R9, SR_CTAID.X ;  /* 0x0000000000097919 */ /* 0x000e620000002500 */
[----:B-----5:R-:W-:Y:S01]  /*b0e0*/  IMAD R0, R16, c[0x0][0x4e8], RZ ;  /* 0x00013a0010007a24 */ /* 0x020fe200078e02ff */
[----:B-1----:R-:W-:-:S04]  /*b0f0*/  LEA R9, R9, R12, 0x7 ;  /* 0x0000000c09097211 */ /* 0x002fc800078e38ff */
[----:B------:R-:W-:-:S13]  /*b100*/  ISETP.GE.AND P0, PT, R9, R0, PT ;  /* 0x000000000900720c */ /* 0x000fda0003f06270 */
[----:B------:R-:W-:Y:S05]  /*b110*/  @P0 BRA `(.L_x_35) ;  /* 0x000001e000000947 */ /* 0x000fea0003800000 */
[----:B------:R-:W1:Y:S01]  /*b120*/  S2R R8, SR_CTAID.Y ;  /* 0x0000000000087919 */ /* 0x000e620000002600 */
[----:B------:R-:W-:Y:S01]  /*b130*/  MOV R0, c[0x0][0x4e8] ;  /* 0x00013a0000007a02 */ /* 0x000fe20000000f00 */
[----:B------:R-:W-:Y:S01]  /*b140*/  IMAD.MOV.U32 R3, RZ, RZ, R5 ;  /* 0x000000ffff037224 */ /* 0x000fe200078e0005 */
[----:B------:R-:W-:Y:S02]  /*b150*/  MOV R2, R4 ;  /* 0x0000000400027202 */ /* 0x000fe40000000f00 */
[----:B------:R-:W-:-:S13]  /*b160*/  ISETP.NE.AND P0, PT, R0, 0x1, PT ;  /* 0x000000010000780c */ /* 0x000fda0003f05270 */
[----:B------:R-:W-:Y:S01]  /*b170*/  @P0 IMAD.HI.U32 R7, R9, c[0x0][0x4ec], RZ ;  /* 0x00013b0009070a27 */ /* 0x000fe200078e00ff */
[----:B-1----:R-:W-:-:S03]  /*b180*/  SHF.R.S32.HI R0, RZ, 0x1f, R8 ;  /* 0x0000001fff007819 */ /* 0x002fc60000011408 */
[----:B------:R-:W-:-:S04]  /*b190*/  IMAD.WIDE.U32 R2, R8, c[0x0][0x490], R2 ;  /* 0x0001240008027a25 */ /* 0x000fc800078e0002 */
[----:B------:R-:W-:Y:S02]  /*b1a0*/  IMAD R6, R0, c[0x0][0x490], RZ ;  /* 0x0001240000067a24 */ /* 0x000fe400078e02ff */
[----:B------:R-:W-:Y:S01]  /*b1b0*/  IMAD.MOV.U32 R0, RZ, RZ, R9 ;  /* 0x000000ffff007224 */ /* 0x000fe200078e0009 */
[----:B------:R-:W-:Y:S01]  /*b1c0*/  @P0 SHF.R.U32.HI R0, RZ, c[0x0][0x4f0], R7 ;  /* 0x00013c00ff000a19 */ /* 0x000fe20000011607 */
[----:B------:R-:W-:Y:S02]  /*b1d0*/  IMAD R6, R8, c[0x0][0x494], R6 ;  /* 0x0001250008067a24 */ /* 0x000fe400078e0206 */
[----:B------:R-:W-:Y:S01]  /*b1e0*/  IMAD R8, R11, c[0x0][0x498], RZ ;  /* 0x000126000b087a24 */ /* 0x000fe200078e02ff */
[----:B------:R-:W-:Y:S01]  /*b1f0*/  IADD3 R7, -R0, RZ, RZ ;  /* 0x000000ff00077210 */ /* 0x000fe20007ffe1ff */
[----:B------:R-:W-:Y:S02]  /*b200*/  IMAD.IADD R3, R6, 0x1, R3 ;  /* 0x0000000106037824 */ /* 0x000fe400078e0203 */
[----:B------:R-:W-:-:S02]  /*b210*/  IMAD R8, R10, c[0x0][0x49c], R8 ;  /* 0x000127000a087a24 */ /* 0x000fc400078e0208 */
[----:B------:R-:W-:Y:S01]  /*b220*/  IMAD R6, R7, c[0x0][0x4e8], R9 ;  /* 0x00013a0007067a24 */ /* 0x000fe200078e0209 */
[----:B------:R-:W-:Y:S01]  /*b230*/  SHF.R.S32.HI R9, RZ, 0x1f, R0 ;  /* 0x0000001fff097819 */ /* 0x000fe20000011400 */
[----:B------:R-:W-:-:S03]  /*b240*/  IMAD.WIDE.U32 R2, R10, c[0x0][0x498], R2 ;  /* 0x000126000a027a25 */ /* 0x000fc600078e0002 */
[----:B------:R-:W-:Y:S02]  /*b250*/  SHF.R.S32.HI R7, RZ, 0x1f, R6 ;  /* 0x0000001fff077819 */ /* 0x000fe40000011406 */
[----:B------:R-:W-:-:S03]  /*b260*/  IADD3 R2, P0, R0, R2, RZ ;  /* 0x0000000200027210 */ /* 0x000fc60007f1e0ff */
[----:B------:R-:W-:Y:S01]  /*b270*/  IMAD R0, R7, c[0x0][0x488], RZ ;  /* 0x0001220007007a24 */ /* 0x000fe200078e02ff */
[----:B------:R-:W-:-:S03]  /*b280*/  IADD3.X R3, R9, R3, R8, P0, !PT ;  /* 0x0000000309037210 */ /* 0x000fc600007fe408 */
[C---:B------:R-:W-:Y:S02]  /*b290*/  IMAD R0, R6.reuse, c[0x0][0x48c], R0 ;  /* 0x0001230006007a24 */ /* 0x040fe400078e0200 */
[----:B------:R-:W-:-:S05]  /*b2a0*/  IMAD.WIDE.U32 R2, R6, c[0x0][0x488], R2 ;  /* 0x0001220006027a25 */ /* 0x000fca00078e0002 */
[----:B------:R-:W-:Y:S02]  /*b2b0*/  IADD3 R0, R3, R0, RZ ;  /* 0x0000000003007210 */ /* 0x000fe40007ffe0ff */
[----:B------:R-:W-:-:S04]  /*b2c0*/  LEA R6, P0, R2, c[0x0][0x450], 0x2 ;  /* 0x0001140002067a11 */ /* 0x000fc800078010ff */
[----:B------:R-:W-:Y:S02]  /*b2d0*/  LEA.HI.X R7, R2, c[0x0][0x454], R0, 0x2, P0 ;  /* 0x0001150002077a11 */ /* 0x000fe400000f1400 */
[----:B------:R-:W-:-:S05]  /*b2e0*/  MOV R0, 0xff800000 ;  /* 0xff80000000007802 */ /* 0x000fca0000000f00 */
[----:B------:R1:W-:Y:S02]  /*b2f0*/  STG.E [R6.64], R0 ;  /* 0x0000000006007986 */ /* 0x0003e4000c101904 */
.L_x_35:
[----:B------:R-:W-:Y:S05]  /*b300*/  BSYNC B0 ;  /* 0x0000000000007941 */ /* 0x000fea0003800000 */
.L_x_34:
[----:B-1----:R-:W1:Y:S01]  /*b310*/  S2R R6, SR_CTAID.Y ;  /* 0x0000000000067919 */ /* 0x002e620000002600 */
[----:B------:R-:W-:Y:S01]  /*b320*/  IMAD R0, R5, c[0x0][0x3a0], RZ ;  /* 0x0000e80005007a24 */ /* 0x000fe200078e02ff */
[----:B------:R-:W-:Y:S01]  /*b330*/  SHF.R.S32.HI R5, RZ, 0x1f, R12 ;  /* 0x0000001fff057819 */ /* 0x000fe2000001140c */
[C---:B------:R-:W-:Y:S01]  /*b340*/  IMAD.WIDE.U32 R2, R4.reuse, c[0x0][0x3a0], RZ ;  /* 0x0000e80004027a25 */ /* 0x040fe200078e00ff */
[----:B------:R-:W2:Y:S01]  /*b350*/  S2R R14, SR_CTAID.X ;  /* 0x00000000000e7919 */ /* 0x000ea20000002500 */
[----:B------:R-:W-:Y:S01]  /*b360*/  MOV R8, c[0x0][0x4e8] ;  /* 0x00013a0000087a02 */ /* 0x000fe20000000f00 */
[----:B------:R-:W-:Y:S01]  /*b370*/  BSSY B0, `(.L_x_36) ;  /* 0x0000043000007945 */ /* 0x000fe20003800000 */
[----:B------:R-:W-:Y:S01]  /*b380*/  LEA.HI R5, R5, R12, RZ, 0x3 ;  /* 0x0000000c05057211 */ /* 0x000fe200078f18ff */
[----:B------:R-:W-:Y:S01]  /*b390*/  IMAD R0, R4, c[0x0][0x3a4], R0 ;  /* 0x0000e90004007a24 */ /* 0x000fe200078e0200 */
[----:B------:R-:W-:Y:S01]  /*b3a0*/  ISETP.NE.AND P0, PT, R8, 0x1, PT ;  /* 0x000000010800780c */ /* 0x000fe20003f05270 */
[----:B-----5:R-:W-:Y:S01]  /*b3b0*/  IMAD R16, R16, c[0x0][0x4e8], RZ ;  /* 0x00013a0010107a24 */ /* 0x020fe200078e02ff */
[----:B------:R-:W-:Y:S01]  /*b3c0*/  LOP3.LUT R4, R5, 0xfffffff8, RZ, 0xc0, !PT ;  /* 0xfffffff805047812 */ /* 0x000fe200078ec0ff */
[----:B------:R-:W-:Y:S01]  /*b3d0*/  IMAD.IADD R3, R3, 0x1, R0 ;  /* 0x0000000103037824 */ /* 0x000fe200078e0200 */
[----:B------:R-:W-:-:S02]  /*b3e0*/  SHF.R.S32.HI R8, RZ, 0x3, R5 ;  /* 0x00000003ff087819 */ /* 0x000fc40000011405 */
[----:B------:R-:W-:-:S05]  /*b3f0*/  IADD3 R9, -R4, R12, RZ ;  /* 0x0000000c04097210 */ /* 0x000fca0007ffe1ff */
[----:B------:R-:W-:Y:S01]  /*b400*/  IMAD R4, R9, 0x20, R8 ;  /* 0x0000002009047824 */ /* 0x000fe200078e0208 */
[----:B-1----:R-:W-:Y:S01]  /*b410*/  SHF.R.S32.HI R7, RZ, 0x1f, R6 ;  /* 0x0000001fff077819 */ /* 0x002fe20000011406 */
[----:B------:R-:W-:-:S03]  /*b420*/  IMAD.WIDE.U32 R2, R6, c[0x0][0x3e8], R2 ;  /* 0x0000fa0006027a25 */ /* 0x000fc600078e0002 */
[C---:B--2---:R-:W-:Y:S01]  /*b430*/  LEA R4, R14.reuse, R4, 0x7 ;  /* 0x000000040e047211 */ /* 0x044fe200078e38ff */
[----:B------:R-:W-:Y:S01]  /*b440*/  IMAD R0, R7, c[0x0][0x3e8], RZ ;  /* 0x0000fa0007007a24 */ /* 0x000fe200078e02ff */
[----:B------:R-:W-:-:S03]  /*b450*/  LEA R14, R14, R8, 0x7 ;  /* 0x000000080e0e7211 */ /* 0x000fc600078e38ff */
[----:B------:R-:W-:Y:S02]  /*b460*/  IMAD R0, R6, c[0x0][0x3ec], R0 ;  /* 0x0000fb0006007a24 */ /* 0x000fe400078e0200 */
[----:B------:R-:W-:-:S04]  /*b470*/  @P0 IMAD.HI.U32 R5, R4, c[0x0][0x4ec], RZ ;  /* 0x00013b0004050a27 */ /* 0x000fc800078e00ff */
[----:B------:R-:W-:Y:S01]  /*b480*/  IMAD.IADD R3, R0, 0x1, R3 ;  /* 0x0000000100037824 */ /* 0x000fe200078e0203 */
[----:B------:R-:W-:Y:S01]  /*b490*/  MOV R0, R4 ;  /* 0x0000000400007202 */ /* 0x000fe20000000f00 */
[----:B------:R-:W-:Y:S01]  /*b4a0*/  IMAD R6, R11, c[0x0][0x3f0], RZ ;  /* 0x0000fc000b067a24 */ /* 0x000fe200078e02ff */
[----:B------:R-:W-:Y:S01]  /*b4b0*/  @P0 SHF.R.U32.HI R0, RZ, c[0x0][0x4f0], R5 ;  /* 0x00013c00ff000a19 */ /* 0x000fe20000011605 */
[----:B------:R-:W-:-:S04]  /*b4c0*/  IMAD.WIDE.U32 R2, R10, c[0x0][0x3f0], R2 ;  /* 0x0000fc000a027a25 */ /* 0x000fc800078e0002 */
[----:B------:R-:W-:Y:S01]  /*b4d0*/  IMAD R7, R10, c[0x0][0x3f4], R6 ;  /* 0x0000fd000a077a24 */ /* 0x000fe200078e0206 */
[--C-:B------:R-:W-:Y:S01]  /*b4e0*/  SHF.R.S32.HI R6, RZ, 0x1f, R0.reuse ;  /* 0x0000001fff067819 */ /* 0x100fe20000011400 */
[----:B------:R-:W-:-:S03]  /*b4f0*/  IMAD.MOV R5, RZ, RZ, -R0 ;  /* 0x000000ffff057224 */ /* 0x000fc600078e0a00 */
[----:B------:R-:W-:Y:S01]  /*b500*/  IADD3 R3, R3, R7, RZ ;  /* 0x0000000703037210 */ /* 0x000fe20007ffe0ff */
[----:B------:R-:W-:Y:S02]  /*b510*/  IMAD R6, R6, c[0x0][0x3e0], RZ ;  /* 0x0000f80006067a24 */ /* 0x000fe400078e02ff */
[----:B------:R-:W-:Y:S02]  /*b520*/  IMAD R5, R5, c[0x0][0x4e8], R4 ;  /* 0x00013a0005057a24 */ /* 0x000fe400078e0204 */
[----:B------:R-:W-:-:S03]  /*b530*/  IMAD.WIDE.U32 R2, R0, c[0x0][0x3e0], R2 ;  /* 0x0000f80000027a25 */ /* 0x000fc600078e0002 */
[----:B------:R-:W-:Y:S01]  /*b540*/  SHF.R.S32.HI R4, RZ, 0x1f, R5 ;  /* 0x0000001fff047819 */ /* 0x000fe20000011405 */
[----:B------:R-:W-:-:S05]  /*b550*/  IMAD R0, R0, c[0x0][0x3e4], R6 ;  /* 0x0000f90000007a24 */ /* 0x000fca00078e0206 */
[----:B------:R-:W-:Y:S01]  /*b560*/  IADD3 R3, R3, R0, RZ ;  /* 0x0000000003037210 */ /* 0x000fe20007ffe0ff */
[----:B------:R-:W-:-:S04]  /*b570*/  IMAD R0, R4, c[0x0][0x3d8], RZ ;  /* 0x0000f60004007a24 */ /* 0x000fc800078e02ff */
[C---:B------:R-:W-:Y:S02]  /*b580*/  IMAD R0, R5.reuse, c[0x0][0x3dc], R0 ;  /* 0x0000f70005007a24 */ /* 0x040fe400078e0200 */
[----:B------:R-:W-:-:S04]  /*b590*/  IMAD.WIDE.U32 R2, R5, c[0x0][0x3d8], R2 ;  /* 0x0000f60005027a25 */ /* 0x000fc800078e0002 */
[----:B------:R-:W-:Y:S01]  /*b5a0*/  IMAD.IADD R0, R3, 0x1, R0 ;  /* 0x0000000103007824 */ /* 0x000fe200078e0200 */
[----:B------:R-:W-:-:S04]  /*b5b0*/  LEA R17, P0, R2, c[0x0][0x380], 0x1 ;  /* 0x0000e00002117a11 */ /* 0x000fc800078008ff */
[----:B------:R-:W-:Y:S02]  /*b5c0*/  LEA.HI.X R15, R2, c[0x0][0x384], R0, 0x1, P0 ;  /* 0x0000e100020f7a11 */ /* 0x000fe400000f0c00 */
[----:B------:R-:W-:Y:S01]  /*b5d0*/  ISETP.GE.AND P0, PT, R14, R16, PT ;  /* 0x000000100e00720c */ /* 0x000fe20003f06270 */
[----:B------:R1:W2:Y:S01]  /*b5e0*/  SHFL.IDX PT, R2, R17, RZ, 0x181f ;  /* 0x00181fff11027589 */ /* 0x0002a200000e0000 */
[----:B------:R-:W-:-:S03]  /*b5f0*/  SHF.L.U32 R0, R9, 0x3, RZ ;  /* 0x0000000309007819 */ /* 0x000fc600000006ff */
[----:B------:R1:W3:Y:S01]  /*b600*/  SHFL.IDX PT, R3, R15, RZ, 0x181f ;  /* 0x00181fff0f037589 */ /* 0x0002e200000e0000 */
[C---:B------:R-:W-:Y:S02]  /*b610*/  IADD3 R11, R0.reuse, 0x40, RZ ;  /* 0x00000040000b7810 */ /* 0x040fe40007ffe0ff */
[C---:B------:R-:W-:Y:S02]  /*b620*/  IADD3 R12, R0.reuse, 0x80, RZ ;  /* 0x00000080000c7810 */ /* 0x040fe40007ffe0ff */
[----:B------:R-:W-:-:S03]  /*b630*/  IADD3 R13, R0, 0xc0, RZ ;  /* 0x000000c0000d7810 */ /* 0x000fc60007ffe0ff */
[----:B------:R-:W-:Y:S05]  /*b640*/  @P0 BRA `(.L_x_37) ;  /* 0x0000015000000947 */ /* 0x000fea0003800000 */
[----:B------:R-:W-:Y:S02]  /*b650*/  ISETP.GE.AND P2, PT, R11, c[0x0][0x3c8], PT ;  /* 0x0000f2000b007a0c */ /* 0x000fe40003f46270 */
[----:B------:R-:W-:Y:S02]  /*b660*/  ISETP.GE.AND P1, PT, R12, c[0x0][0x3c8], PT ;  /* 0x0000f2000c007a0c */ /* 0x000fe40003f26270 */
[----:B------:R-:W-:Y:S02]  /*b670*/  ISETP.GE.AND P0, PT, R13, c[0x0][0x3c8], PT ;  /* 0x0000f2000d007a0c */ /* 0x000fe40003f06270 */
[----:B------:R-:W-:-:S07]  /*b680*/  ISETP.GE.AND P3, PT, R0, c[0x0][0x3c8], PT ;  /* 0x0000f20000007a0c */ /* 0x000fce0003f66270 */
[----:B------:R-:W-:Y:S02]  /*b690*/  @!P2 SHF.R.S32.HI R5, RZ, 0x1f, R11 ;  /* 0x0000001fff05a819 */ /* 0x000fe4000001140b */
[----:B------:R-:W-:Y:S02]  /*b6a0*/  @!P1 SHF.R.S32.HI R4, RZ, 0x1f, R12 ;  /* 0x0000001fff049819 */ /* 0x000fe4000001140c */
[----:B------:R-:W-:Y:S02]  /*b6b0*/  @!P0 SHF.R.S32.HI R6, RZ, 0x1f, R13 ;  /* 0x0000001fff068819 */ /* 0x000fe4000001140d */
[----:B------:R-:W-:Y:S01]  /*b6c0*/  @!P2 LEA.HI R7, R5, R11, RZ, 0x3 ;  /* 0x0000000b0507a211 */ /* 0x000fe200078f18ff */
[----:B--23--:R-:W-:Y:S01]  /*b6d0*/  @!P3 IMAD.WIDE R8, R0, 0x2, R2 ;  /* 0x000000020008b825 */ /* 0x00cfe200078e0202 */
[----:B------:R-:W-:Y:S02]  /*b6e0*/  @!P1 LEA.HI R5, R4, R12, RZ, 0x3 ;  /* 0x0000000c04059211 */ /* 0x000fe400078f18ff */
[----:B------:R-:W-:-:S02]  /*b6f0*/  @!P0 LEA.HI R4, R6, R13, RZ, 0x3 ;  /* 0x0000000d06048211 */ /* 0x000fc400078f18ff */
[----:B------:R-:W-:Y:S01]  /*b700*/  @!P2 LOP3.LUT R6, R7, 0xfffffff8, RZ, 0xc0, !PT ;  /* 0xfffffff80706a812 */ /* 0x000fe200078ec0ff */
[----:B------:R2:W-:Y:S01]  /*b710*/  @!P3 ST.E.128 [R8.64], RZ ;  /* 0x000000ff0800b985 */ /* 0x0005e2000c101d04 */
[----:B------:R-:W-:Y:S02]  /*b720*/  @!P1 LOP3.LUT R5, R5, 0xfffffff8, RZ, 0xc0, !PT ;  /* 0xfffffff805059812 */ /* 0x000fe400078ec0ff */
[----:B------:R-:W-:Y:S01]  /*b730*/  @!P0 LOP3.LUT R10, R4, 0xfffffff8, RZ, 0xc0, !PT ;  /* 0xfffffff8040a8812 */ /* 0x000fe200078ec0ff */
[----:B------:R-:W-:-:S04]  /*b740*/  @!P2 IMAD.WIDE R6, R6, 0x2, R2 ;  /* 0x000000020606a825 */ /* 0x000fc800078e0202 */
[--C-:B------:R-:W-:Y:S01]  /*b750*/  @!P1 IMAD.WIDE R4, R5, 0x2, R2.reuse ;  /* 0x0000000205049825 */ /* 0x100fe200078e0202 */
[----:B------:R2:W-:Y:S03]  /*b760*/  @!P2 ST.E.128 [R6.64], RZ ;  /* 0x000000ff0600a985 */ /* 0x0005e6000c101d04 */
[----:B------:R-:W-:Y:S01]  /*b770*/  @!P0 IMAD.WIDE R2, R10, 0x2, R2 ;  /* 0x000000020a028825 */ /* 0x000fe200078e0202 */
[----:B------:R2:W-:Y:S04]  /*b780*/  @!P1 ST.E.128 [R4.64], RZ ;  /* 0x000000ff04009985 */ /* 0x0005e8000c101d04 */
[----:B------:R2:W-:Y:S02]  /*b790*/  @!P0 ST.E.128 [R2.64], RZ ;  /* 0x000000ff02008985 */ /* 0x0005e4000c101d04 */
.L_x_37:
[----:B------:R-:W-:Y:S05]  /*b7a0*/  BSYNC B0 ;  /* 0x0000000000007941 */ /* 0x000fea0003800000 */
.L_x_36:
[----:B--2---:R-:W-:Y:S01]  /*b7b0*/  IADD3 R4, R14, 0x20, RZ ;  /* 0x000000200e047810 */ /* 0x004fe20007ffe0ff */
[----:B---3--:R2:W3:Y:S01]  /*b7c0*/  SHFL.IDX PT, R3, R15, 0x1, 0x181f ;  /* 0x00381f000f037f89 */ /* 0x0084e200000e0000 */
[----:B------:R-:W-:Y:S02]  /*b7d0*/  BSSY B0, `(.L_x_38) ;  /* 0x0000019000007945 */ /* 0x000fe40003800000 */
[----:B------:R-:W-:Y:S01]  /*b7e0*/  ISETP.GE.AND P0, PT, R4, R16, PT ;  /* 0x000000100400720c */ /* 0x000fe20003f06270 */
[----:B------:R2:W4:-:S12]  /*b7f0*/  SHFL.IDX PT, R2, R17, 0x1, 0x181f ;  /* 0x00381f0011027f89 */ /* 0x00051800000e0000 */
        /* <DEDUP_REMOVED lines=22> */
.L_x_39:
[----:B------:R-:W-:Y:S05]  /*b960*/  BSYNC B0 ;  /* 0x0000000000007941 */ /* 0x000fea0003800000 */
.L_x_38:
[----:B---3--:R-:W-:Y:S01]  /*b970*/  IADD3 R4, R14, 0x40, RZ ;  /* 0x000000400e047810 */ /* 0x008fe20007ffe0ff */
[----:B------:R3:W1:Y:S01]  /*b980*/  SHFL.IDX PT, R3, R15, 0x2, 0x181f ;  /* 0x00581f000f037f89 */ /* 0x00066200000e0000 */
[----:B------:R-:W-:Y:S02]  /*b990*/  BSSY B0, `(.L_x_40) ;  /* 0x0000019000007945 */ /* 0x000fe40003800000 */
[----:B------:R-:W-:Y:S01]  /*b9a0*/  ISETP.GE.AND P0, PT, R4, R16, PT ;  /* 0x000000100400720c */ /* 0x000fe20003f06270 */
[----:B----4-:R3:W4:-:S12]  /*b9b0*/  SHFL.IDX PT, R2, R17, 0x2, 0x181f ;  /* 0x00581f0011027f89 */ /* 0x01071800000e0000 */
        /* <DEDUP_REMOVED lines=9> */
[----:B-1--4-:R-:W-:Y:S01]  /*ba50*/  @!P3 IMAD.WIDE R8, R0, 0x2, R2 ;  /* 0x000000020008b825 */ /* 0x012fe200078e0202 */
        /* <DEDUP_REMOVED lines=12> */
.L_x_41:
[----:B------:R-:W-:Y:S05]  /*bb20*/  BSYNC B0 ;  /* 0x0000000000007941 */ /* 0x000fea0003800000 */
.L_x_40:
[----:B-1----:R-:W-:Y:S01]  /*bb30*/  IADD3 R4, R14, 0x60, RZ ;  /* 0x000000600e047810 */ /* 0x002fe20007ffe0ff */
[----:B------:R1:W2:Y:S03]  /*bb40*/  SHFL.IDX PT, R3, R15, 0x3, 0x181f ;  /* 0x00781f000f037f89 */ /* 0x0002a600000e0000 */
[----:B------:R-:W-:Y:S01]  /*bb50*/  ISETP.GE.AND P0, PT, R4, R16, PT ;  /* 0x000000100400720c */ /* 0x000fe20003f06270 */
[----:B----4-:R1:W4:-:S12]  /*bb60*/  SHFL.IDX PT, R2, R17, 0x3, 0x181f ;  /* 0x00781f0011027f89 */ /* 0x01031800000e0000 */
[----:B------:R-:W-:Y:S05]  /*bb70*/  @P0 EXIT ;  /* 0x000000000000094d */ /* 0x000fea0003800000 */
[----:B------:R-:W-:Y:S02]  /*bb80*/  ISETP.GE.AND P1, PT, R11, c[0x0][0x3c8], PT ;  /* 0x0000f2000b007a0c */ /* 0x000fe40003f26270 */
[----:B------:R-:W-:Y:S02]  /*bb90*/  ISETP.GE.AND P0, PT, R12, c[0x0][0x3c8], PT ;  /* 0x0000f2000c007a0c */ /* 0x000fe40003f06270 */
[----:B------:R-:W-:-:S09]  /*bba0*/  ISETP.GE.AND P2, PT, R0, c[0x0][0x3c8], PT ;  /* 0x0000f20000007a0c */ /* 0x000fd20003f46270 */
[----:B------:R-:W-:Y:S02]  /*bbb0*/  @!P1 SHF.R.S32.HI R5, RZ, 0x1f, R11 ;  /* 0x0000001fff059819 */ /* 0x000fe4000001140b */
[----:B------:R-:W-:Y:S02]  /*bbc0*/  @!P0 SHF.R.S32.HI R4, RZ, 0x1f, R12 ;  /* 0x0000001fff048819 */ /* 0x000fe4000001140c */
[----:B------:R-:W-:Y:S01]  /*bbd0*/  @!P1 LEA.HI R5, R5, R11, RZ, 0x3 ;  /* 0x0000000b05059211 */ /* 0x000fe200078f18ff */
[--C-:B--2-4-:R-:W-:Y:S01]  /*bbe0*/  @!P2 IMAD.WIDE R8, R0, 0x2, R2.reuse ;  /* 0x000000020008a825 */ /* 0x114fe200078e0202 */
[----:B------:R-:W-:Y:S02]  /*bbf0*/  @!P0 LEA.HI R4, R4, R12, RZ, 0x3 ;  /* 0x0000000c04048211 */ /* 0x000fe400078f18ff */
[----:B------:R-:W-:Y:S02]  /*bc00*/  @!P1 LOP3.LUT R5, R5, 0xfffffff8, RZ, 0xc0, !PT ;  /* 0xfffffff805059812 */ /* 0x000fe400078ec0ff */
[----:B------:R-:W-:Y:S01]  /*bc10*/  @!P0 LOP3.LUT R4, R4, 0xfffffff8, RZ, 0xc0, !PT ;  /* 0xfffffff804048812 */ /* 0x000fe200078ec0ff */
[----:B------:R2:W-:Y:S02]  /*bc20*/  @!P2 ST.E.128 [R8.64], RZ ;  /* 0x000000ff0800a985 */ /* 0x0005e4000c101d04 */
[----:B------:R-:W-:-:S04]  /*bc30*/  @!P1 IMAD.WIDE R6, R5, 0x2, R2 ;  /* 0x0000000205069825 */ /* 0x000fc800078e0202 */
[----:B------:R-:W-:Y:S01]  /*bc40*/  @!P0 IMAD.WIDE R4, R4, 0x2, R2 ;  /* 0x0000000204048825 */ /* 0x000fe200078e0202 */
[----:B------:R2:W-:Y:S04]  /*bc50*/  @!P1 ST.E.128 [R6.64], RZ ;  /* 0x000000ff06009985 */ /* 0x0005e8000c101d04 */
[----:B------:R2:W-:Y:S01]  /*bc60*/  @!P0 ST.E.128 [R4.64], RZ ;  /* 0x000000ff04008985 */ /* 0x0005e2000c101d04 */
[----:B------:R-:W-:-:S13]  /*bc70*/  ISETP.GE.AND P0, PT, R13, c[0x0][0x3c8], PT ;  /* 0x0000f2000d007a0c */ /* 0x000fda0003f06270 */
[----:B------:R-:W-:Y:S05]  /*bc80*/  @P0 EXIT ;  /* 0x000000000000094d */ /* 0x000fea0003800000 */
[----:B------:R-:W-:-:S04]  /*bc90*/  SHF.R.S32.HI R0, RZ, 0x1f, R13 ;  /* 0x0000001fff007819 */ /* 0x000fc8000001140d */
[----:B------:R-:W-:-:S04]  /*bca0*/  LEA.HI R0, R0, R13, RZ, 0x3 ;  /* 0x0000000d00007211 */ /* 0x000fc800078f18ff */
[----:B------:R-:W-:-:S05]  /*bcb0*/  LOP3.LUT R0, R0, 0xfffffff8, RZ, 0xc0, !PT ;  /* 0xfffffff800007812 */ /* 0x000fca00078ec0ff */
[----:B------:R-:W-:-:S05]  /*bcc0*/  IMAD.WIDE R2, R0, 0x2, R2 ;  /* 0x0000000200027825 */ /* 0x000fca00078e0202 */
[----:B------:R-:W-:Y:S01]  /*bcd0*/  ST.E.128 [R2.64], RZ ;  /* 0x000000ff02007985 */ /* 0x000fe2000c101d04 */
[----:B------:R-:W-:Y:S05]  /*bce0*/  EXIT ;  /* 0x000000000000794d */ /* 0x000fea0003800000 */
.L_x_42:
        /* <DEDUP_REMOVED lines=9> */
.L_x_1462:


//--------------------- .text._ZN7cutlass13device_kernelIN5flash19enable_sm80_to_sm89INS1_16FlashAttnFwdSm80INS1_25CollectiveMainloopFwdSm80ILi8ELi1ELb0EN4cute5tupleIJNS5_1CILi128EEENS7_ILi32EEENS7_ILi256EEEEEELi256ENS_6half_tEfNS_4arch4Sm80ELb0ELb0ELb0ELb1ELb0ELb1ELb1ELb0EEENS1_21CollectiveEpilogueFwdINS6_IJS8_SA_S9_EEENS6_IJNS7_ILi1EEESI_SI_EEESC_SE_Li256ELb1ELb1ELb0ELb0EEENS1_19SingleTileSchedulerILb1ELb0ELb1ELi128EEEEEEEEEvNT_6ParamsE --------------------------
	.section	.text._ZN7cutlass13device_kernelIN5flash19enable_sm80_to_sm89INS1_16FlashAttnFwdSm80INS1_25CollectiveMainloopFwdSm80ILi8ELi1ELb0EN4cute5tupleIJNS5_1CILi128EEENS7_ILi32EEENS7_ILi256EEEEEELi256ENS_6half_tEfNS_4arch4Sm80ELb0ELb0ELb0ELb1ELb0ELb1ELb1ELb0EEENS1_21CollectiveEpilogueFwdINS6_IJS8_SA_S9_EEENS6_IJNS7_ILi1EEESI_SI_EEESC_SE_Li256ELb1ELb1ELb0ELb0EEENS1_19SingleTileSchedulerILb1ELb0ELb1ELi128EEEEEEEEEvNT_6ParamsE,"ax",@progbits
	.sectioninfo	@"SHI_REGISTERS=252"
	.align	128
.text._ZN7cutlass13device_kernelIN5flash19enable_sm80_to_sm89INS1_16FlashAttnFwdSm80INS1_25CollectiveMainloopFwdSm80ILi8ELi1ELb0EN4cute5tupleIJNS5_1CILi128EEENS7_ILi32EEENS7_ILi256EEEEEELi256ENS_6half_tEfNS_4arch4Sm80ELb0ELb0ELb0ELb1ELb0ELb1ELb1ELb0EEENS1_21CollectiveEpilogueFwdINS6_IJS8_SA_S9_EEENS6_IJNS7_ILi1EEESI_SI_EEESC_SE_Li256ELb1ELb1ELb0ELb0EEENS1_19SingleTileSchedulerILb1ELb0ELb1ELi128EEEEEEEEEvNT_6ParamsE:
        .type           _ZN7cutlass13device_kernelIN5flash19enable_sm80_to_sm89INS1_16FlashAttnFwdSm80INS1_25CollectiveMainloopFwdSm80ILi8ELi1ELb0EN4cute5tupleIJNS5_1CILi128EEENS7_ILi32EEENS7_ILi256EEEEEELi256ENS_6half_tEfNS_4arch4Sm80ELb0ELb0ELb0ELb1ELb0ELb1ELb1ELb0EEENS1_21CollectiveEpilogueFwdINS6_IJS8_SA_S9_EEENS6_IJNS7_ILi1EEESI_SI_EEESC_SE_Li256ELb1ELb1ELb0ELb0EEENS1_19SingleTileSchedulerILb1ELb0ELb1ELi128EEEEEEEEEvNT_6ParamsE,@function
        .size           _ZN7cutlass13device_kernelIN5flash19enable_sm80_to_sm89INS1_16FlashAttnFwdSm80INS1_25CollectiveMainloopFwdSm80ILi8ELi1ELb0EN4cute5tupleIJNS5_1CILi128EEENS7_ILi32EEENS7_ILi256EEEEEELi256ENS_6half_tEfNS_4arch4Sm80ELb0ELb0ELb0ELb1ELb0ELb1ELb1ELb0EEENS1_21CollectiveEpilogueFwdINS6_IJS8_SA_S9_EEENS6_IJNS7_ILi1EEESI_SI_EEESC_SE_Li256ELb1ELb1ELb0ELb0EEENS1_19SingleTileSchedulerILb1ELb0ELb1ELi128EEEEEEEEEvNT_6ParamsE,(.L_x_1463 - _ZN7cutlass13device_kernelIN5flash19enable_sm80_to_sm89INS1_16FlashAttnFwdSm80INS1_25CollectiveMainloopFwdSm80ILi8ELi1ELb0EN4cute5tupleIJNS5_1CILi128EEENS7_ILi32EEENS7_ILi256EEEEEELi256ENS_6half_tEfNS_4arch4Sm80ELb0ELb0ELb0ELb1ELb0ELb1ELb1ELb0EEENS1_21CollectiveEpilogueFwdINS6_IJS8_SA_S9_EEENS6_IJNS7_ILi1EEESI_SI_EEESC_SE_Li256ELb1ELb1ELb0ELb0EEENS1_19SingleTileSchedulerILb1ELb0ELb1ELi128EEEEEEEEEvNT_6ParamsE)
        .other          _ZN7cutlass13device_kernelIN5flash19enable_sm80_to_sm89INS1_16FlashAttnFwdSm80INS1_25CollectiveMainloopFwdSm80ILi8ELi1ELb0EN4cute5tupleIJNS5_1CILi128EEENS7_ILi32EEENS7_ILi256EEEEEELi256ENS_6half_tEfNS_4arch4Sm80ELb0ELb0ELb0ELb1ELb0ELb1ELb1ELb0EEENS1_21CollectiveEpilogueFwdINS6_IJS8_SA_S9_EEENS6_IJNS7_ILi1EEESI_SI_EEESC_SE_Li256ELb1ELb1ELb0ELb0EEENS1_19SingleTileSchedulerILb1ELb0ELb1ELi128EEEEEEEEEvNT_6ParamsE,@"STO_CUDA_ENTRY STV_DEFAULT"
_ZN7cutlass13device_kernelIN5flash19enable_sm80_to_sm89INS1_16FlashAttnFwdSm80INS1_25CollectiveMainloopFwdSm80ILi8ELi1ELb0EN4cute5tupleIJNS5_1CILi128EEENS7_ILi32EEENS7_ILi256EEEEEELi256ENS_6half_tEfNS_4arch4Sm80ELb0ELb0ELb0ELb1ELb0ELb1ELb1ELb0EEENS1_21CollectiveEpilogueFwdINS6_IJS8_SA_S9_EEENS6_IJNS7_ILi1EEESI_SI_EEESC_SE_Li256ELb1ELb1ELb0ELb0EEENS1_19SingleTileSchedulerILb1ELb0ELb1ELi128EEEEEEEEEvNT_6ParamsE:
[----:B------:R-:W-:Y:S02]  /*0000*/  MOV R1, c[0x0][0x28] ;  /* 0x00000a0000017a02 */ /* 0x000fe40000000f00 */
[----:B------:R-:W1:Y:S01]  /*0010*/  S2R R64, SR_TID.X ;  /* 0x0000000000407919 */ /* 0x000e620000002100 */
[----:B------:R-:W-:Y:S01]  /*0020*/  MOV R5, 0x4 ;  /* 0x0000000400057802 */ /* 0x000fe20000000f00 */
[----:B------:R-:W-:Y:S02]  /*0030*/  ULDC.64 UR10, c[0x0][0x118] ;  /* 0x00004600000a7ab9 */ /* 0x000fe40000000a00 */
        /* <DEDUP_REMOVED lines=12> */
.L_x_44:
        /* <DEDUP_REMOVED lines=8> */
.L_x_46:
[----:B------:R-:W-:-:S05]  /*0180*/  MOV R3, c[0x0][0x54c] ;  /* 0x0001530000037a02 */ /* 0x000fca0000000f00 */
.L_x_45:
[----:B-----5:R-:W-:Y:S01]  /*0190*/  IMAD R3, R3, c[0x0][0x548], RZ ;  /* 0x0001520003037a24 */ /* 0x020fe200078e02ff */
[----:B------:R-:W-:-:S04]  /*01a0*/  SHF.L.U32 R0, R65, 0x7, RZ ;  /* 0x0000000741007819 */ /* 0x000fc800000006ff */
[----:B------:R-:W-:-:S04]  /*01b0*/  ISETP.GE.AND P0, PT, R0, R3, PT ;  /* 0x000000030000720c */ /* 0x000fc80003f06270 */
[----:B------:R-:W-:Y:S01]  /*01c0*/  SEL R224, R224, 0xffffffff, !P0 ;  /* 0xffffffffe0e07807 */ /* 0x000fe20004000000 */
[----:B------:R-:W-:Y:S05]  /*01d0*/  BRA `(.L_x_47) ;  /* 0x0000012000007947 */ /* 0x000fea0003800000 */
.L_x_43:
[----:B---3--:R-:W-:-:S04]  /*01e0*/  ISETP.NE.U32.AND P0, PT, RZ, c[0x0][0x568], PT ;  /* 0x00015a00ff007a0c */ /* 0x008fc80003f05070 */
[----:B------:R-:W-:-:S13]  /*01f0*/  ISETP.NE.AND.EX P0, PT, RZ, c[0x0][0x56c], PT, P0 ;  /* 0x00015b00ff007a0c */ /* 0x000fda0003f05300 */
[----:B------:R-:W-:Y:S05]  /*0200*/  @!P0 BRA `(.L_x_48) ;  /* 0x0000002000008947 */ /* 0x000fea0003800000 */
[----:B------:R1:W5:Y:S01]  /*0210*/  LDG.E R3, [R2.64] ;  /* 0x0000000a02037981 */ /* 0x000362000c1e1900 */
[----:B------:R-:W-:Y:S05]  /*0220*/  BRA `(.L_x_49) ;  /* 0x0000009000007947 */ /* 0x000fea0003800000 */
.L_x_48:
        /* <DEDUP_REMOVED lines=8> */
.L_x_50:
[----:B------:R-:W-:-:S05]  /*02b0*/  MOV R3, c[0x0][0x54c] ;  /* 0x0001530000037a02 */ /* 0x000fca0000000f00 */
.L_x_49:
[----:B-----5:R-:W-:Y:S01]  /*02c0*/  IMAD R3, R3, c[0x0][0x548], RZ ;  /* 0x0001520003037a24 */ /* 0x020fe200078e02ff */
[----:B------:R-:W-:-:S04]  /*02d0*/  SHF.L.U32 R0, R65, 0x7, RZ ;  /* 0x0000000741007819 */ /* 0x000fc800000006ff */
[----:B------:R-:W-:-:S04]  /*02e0*/  ISETP.GE.AND P0, PT, R0, R3, PT ;  /* 0x000000030000720c */ /* 0x000fc80003f06270 */
[----:B------:R-:W-:-:S04]  /*02f0*/  SEL R224, R224, 0xffffffff, !P0 ;  /* 0xffffffffe0e07807 */ /* 0x000fc80004000000 */
.L_x_47:
[----:B------:R-:W-:-:S13]  /*0300*/  ISETP.GE.AND P0, PT, R224, RZ, PT ;  /* 0x000000ffe000720c */ /* 0x000fda0003f06270 */
        /* <DEDUP_REMOVED lines=8> */
[----:B------:R-:W-:Y:S01]  /*0390*/  IMAD.MOV.U32 R0, RZ, RZ, RZ ;  /* 0x000000ffff007224 */ /* 0x000fe200078e00ff */
[----:B------:R-:W-:Y:S01]  /*03a0*/  ISETP.NE.U32.AND P1, PT, RZ, c[0x0][0x348], PT ;  /* 0x0000d200ff007a0c */ /* 0x000fe20003f25070 */
[----:B------:R-:W-:Y:S01]  /*03b0*/  IMAD.WIDE R10, R224, R5, c[0x0][0x348] ;  /* 0x0000d200e00a7625 */ /* 0x000fe200078e0205 */
[----:B------:R-:W-:-:S02]  /*03c0*/  ISETP.NE.U32.AND P6, PT, RZ, c[0x0][0x350], PT ;  /* 0x0000d400ff007a0c */ /* 0x000fc40003fc5070 */
[----:B------:R-:W-:Y:S01]  /*03d0*/  ISETP.NE.U32.AND P5, PT, RZ, c[0x0][0x358], PT ;  /* 0x0000d600ff007a0c */ /* 0x000fe20003fa5070 */
[CC--:B------:R-:W-:Y:S01]  /*03e0*/  IMAD.WIDE R8, R224.reuse, R5.reuse, c[0x0][0x350] ;  /* 0x0000d400e0087625 */ /* 0x0c0fe200078e0205 */
[----:B------:R-:W-:Y:S02]  /*03f0*/  ISETP.NE.AND.EX P1, PT, RZ, c[0x0][0x34c], PT, P1 ;  /* 0x0000d300ff007a0c */ /* 0x000fe40003f25310 */
[----:B------:R-:W-:Y:S01]  /*0400*/  ISETP.NE.AND.EX P6, PT, RZ, c[0x0][0x354], PT, P6 ;  /* 0x0000d500ff007a0c */ /* 0x000fe20003fc5360 */
[----:B------:R-:W-:Y:S01]  /*0410*/  @P2 IMAD.WIDE R14, R224, R5, c[0x0][0x370] ;  /* 0x0000dc00e00e2625 */ /* 0x000fe200078e0205 */
[----:B------:R-:W-:-:S03]  /*0420*/  ISETP.NE.AND.EX P5, PT, RZ, c[0x0][0x35c], PT, P5 ;  /* 0x0000d700ff007a0c */ /* 0x000fc60003fa5350 */
[CC--:B------:R-:W-:Y:S01]  /*0430*/  @P0 IMAD.WIDE R12, R224.reuse, R5.reuse, c[0x0][0x360] ;  /* 0x0000d800e00c0625 */ /* 0x0c0fe200078e0205 */
[----:B------:R2:W5:Y:S03]  /*0440*/  @P2 LDG.E R111, [R14.64] ;  /* 0x0000000a0e6f2981 */ /* 0x000566000c1e1900 */
[----:B------:R-:W-:Y:S01]  /*0450*/  IMAD.WIDE R6, R224, R5, c[0x0][0x358] ;  /* 0x0000d600e0067625 */ /* 0x000fe200078e0205 */
[----:B------:R2:W5:Y:S04]  /*0460*/  @P0 LDG.E R113, [R12.64] ;  /* 0x0000000a0c710981 */ /* 0x000568000c1e1900 */
[----:B------:R2:W5:Y:S04]  /*0470*/  @P1 LDG.E R112, [R10.64] ;  /* 0x0000000a0a701981 */ /* 0x000568000c1e1900 */
[----:B------:R2:W5:Y:S04]  /*0480*/  @P6 LDG.E R110, [R8.64] ;  /* 0x0000000a086e6981 */ /* 0x000568000c1e1900 */
[----:B------:R2:W5:Y:S04]  /*0490*/  @P5 LDG.E R0, [R6.64] ;  /* 0x0000000a06005981 */ /* 0x000568000c1e1900 */
[----:B------:R-:W3:Y:S01]  /*04a0*/  S2R R223, SR_CTAID.Y ;  /* 0x0000000000df7919 */ /* 0x000ee20000002600 */
[----:B-1----:R-:W-:-:S02]  /*04b0*/  IMAD.MOV.U32 R2, RZ, RZ, c[0x0][0x1d0] ;  /* 0x00007400ff027624 */ /* 0x002fc400078e00ff */
[----:B------:R-:W-:Y:S01]  /*04c0*/  IMAD.MOV.U32 R20, RZ, RZ, c[0x0][0x228] ;  /* 0x00008a00ff147624 */ /* 0x000fe200078e00ff */
[----:B---3--:R-:W-:Y:S01]  /*04d0*/  SHF.R.S32.HI R89, RZ, 0x1f, R223 ;  /* 0x0000001fff597819 */ /* 0x008fe200000114df */
[----:B------:R-:W-:Y:S05]  /*04e0*/  @P0 BRA `(.L_x_51) ;  /* 0x0000004000000947 */ /* 0x000fea0003800000 */
[----:B--2---:R-:W-:Y:S05]  /*04f0*/  @!P1 BRA `(.L_x_51) ;  /* 0x0000003000009947 */ /* 0x004fea0003800000 */
[----:B-----5:R-:W2:Y:S04]  /*0500*/  LDG.E R113, [R10.64] ;  /* 0x0000000a0a717981 */ /* 0x020ea8000c1e1900 */
[----:B------:R-:W2:Y:S02]  /*0510*/  LDG.E R4, [R10.64+0x4] ;  /* 0x0000040a0a047981 */ /* 0x000ea4000c1e1900 */
[----:B--2---:R-:W-:Y:S02]  /*0520*/  IADD3 R113, -R113, R4, RZ ;  /* 0x0000000471717210 */ /* 0x004fe40007ffe1ff */
.L_x_51:
[----:B--2---:R-:W-:-:S04]  /*0530*/  ISETP.NE.U32.AND P0, PT, RZ, c[0x0][0x368], PT ;  /* 0x0000da00ff007a0c */ /* 0x004fc80003f05070 */
[----:B------:R-:W-:-:S13]  /*0540*/  ISETP.NE.AND.EX P0, PT, RZ, c[0x0][0x36c], PT, P0 ;  /* 0x0000db00ff007a0c */ /* 0x000fda0003f05300 */
[----:B------:R-:W-:Y:S05]  /*0550*/  @!P0 BRA `(.L_x_52) ;  /* 0x0000003000008947 */ /* 0x000fea0003800000 */
[----:B------:R-:W-:-:S06]  /*0560*/  IMAD.WIDE R2, R224, R5, c[0x0][0x368] ;  /* 0x0000da00e0027625 */ /* 0x000fcc00078e0205 */
[----:B------:R1:W5:Y:S01]  /*0570*/  LDG.E R2, [R2.64] ;  /* 0x0000000a02027981 */ /* 0x000362000c1e1900 */
[----:B------:R-:W-:Y:S05]  /*0580*/  BRA `(.L_x_53) ;  /* 0x0000004000007947 */ /* 0x000fea0003800000 */
.L_x_52:
[----:B------:R-:W-:Y:S05]  /*0590*/  @!P6 BRA `(.L_x_53) ;  /* 0x000000300000e947 */ /* 0x000fea0003800000 */
[----:B------:R-:W2:Y:S04]  /*05a0*/  LDG.E R2, [R8.64] ;  /* 0x0000000a08027981 */ /* 0x000ea8000c1e1900 */
[----:B------:R-:W2:Y:S02]  /*05b0*/  LDG.E R3, [R8.64+0x4] ;  /* 0x0000040a08037981 */ /* 0x000ea4000c1e1900 */
[----:B--2---:R-:W-:Y:S02]  /*05c0*/  IADD3 R2, -R2, R3, RZ ;  /* 0x0000000302027210 */ /* 0x004fe40007ffe1ff */
.L_x_53:
[----:B------:R-:W2:Y:S04]  /*05d0*/  @P5 LDG.E R4, [R6.64] ;  /* 0x0000000a06045981 */ /* 0x000ea8000c1e1900 */
[----:B------:R-:W2:Y:S01]  /*05e0*/  @P5 LDG.E R9, [R6.64+0x4] ;  /* 0x0000040a06095981 */ /* 0x000ea2000c1e1900 */
[----:B-1---5:R-:W-:Y:S01]  /*05f0*/  IMAD.IADD R3, R2, 0x1, -R111 ;  /* 0x0000000102037824 */ /* 0x022fe200078e0a6f */
[----:B------:R-:W-:Y:S01]  /*0600*/  ISETP.NE.U32.AND P0, PT, RZ, c[0x0][0x378], PT ;  /* 0x0000de00ff007a0c */ /* 0x000fe20003f05070 */
[----:B------:R-:W-:-:S03]  /*0610*/  IMAD.MOV.U32 R66, RZ, RZ, R2 ;  /* 0x000000ffff427224 */ /* 0x000fc600078e0002 */
[----:B------:R-:W-:-:S13]  /*0620*/  ISETP.NE.AND.EX P0, PT, RZ, c[0x0][0x37c], PT, P0 ;  /* 0x0000df00ff007a0c */ /* 0x000fda0003f05300 */
[----:B------:R-:W-:-:S05]  /*0630*/  @P0 IMAD.WIDE R10, R224, R5, c[0x0][0x378] ;  /* 0x0000de00e00a0625 */ /* 0x000fca00078e0205 */
[----:B------:R1:W5:Y:S01]  /*0640*/  @P0 LDG.E R66, [R10.64] ;  /* 0x0000000a0a420981 */ /* 0x000362000c1e1900 */
[----:B--2---:R-:W-:-:S04]  /*0650*/  @P5 IMAD.IADD R20, R9, 0x1, -R4 ;  /* 0x0000000109145824 */ /* 0x004fc800078e0a04 */
[----:B------:R-:W-:-:S05]  /*0660*/  IMAD.IADD R55, R3, 0x1, R20 ;  /* 0x0000000103377824 */ /* 0x000fca00078e0214 */
[----:B------:R-:W-:-:S04]  /*0670*/  IADD3 R4, R55, 0x1f, RZ ;  /* 0x0000001f37047810 */ /* 0x000fc80007ffe0ff */
[----:B------:R-:W-:-:S04]  /*0680*/  SHF.R.S32.HI R149, RZ, 0x1f, R4 ;  /* 0x0000001fff957819 */ /* 0x000fc80000011404 */
[----:B------:R-:W-:Y:S01]  /*0690*/  LEA.HI R149, R149, R4, RZ, 0x5 ;  /* 0x0000000495957211 */ /* 0x000fe200078f28ff */
[----:B------:R-:W-:-:S03]  /*06a0*/  IMAD.MOV R4, RZ, RZ, -R3 ;  /* 0x000000ffff047224 */ /* 0x000fc600078e0a03 */
[----:B------:R-:W-:Y:S02]  /*06b0*/  LOP3.LUT R6, R149, 0xffffffe0, RZ, 0xc0, !PT ;  /* 0xffffffe095067812 */ /* 0x000fe400078ec0ff */
[----:B------:R-:W-:-:S03]  /*06c0*/  IMNMX R4, RZ, R4, !PT ;  /* 0x00000004ff047217 */ /* 0x000fc60007800200 */
[----:B------:R-:W-:Y:S01]  /*06d0*/  IMAD.IADD R3, R6, 0x1, -R3 ;  /* 0x0000000106037824 */ /* 0x000fe200078e0a03 */
[----:B------:R-:W-:-:S04]  /*06e0*/  SHF.R.U32.HI R78, RZ, 0x5, R4 ;  /* 0x00000005ff4e7819 */ /* 0x000fc80000011604 */
[----:B------:R-:W-:-:S04]  /*06f0*/  IMNMX R3, R3, R20, PT ;  /* 0x0000001403037217 */ /* 0x000fc80003800200 */
[----:B------:R-:W-:-:S13]  /*0700*/  ISETP.GT.AND P0, PT, R3, R4, PT ;  /* 0x000000040300720c */ /* 0x000fda0003f04270 */
[----:B------:R-:W-:Y:S01]  /*0710*/  @P0 IADD3 R7, R3, 0x1f, RZ ;  /* 0x0000001f03070810 */ /* 0x000fe20007ffe0ff */
[----:B------:R-:W-:-:S03]  /*0720*/  IMAD.MOV.U32 R3, RZ, RZ, R78 ;  /* 0x000000ffff037224 */ /* 0x000fc600078e004e */
[----:B------:R-:W-:-:S04]  /*0730*/  @P0 SHF.R.S32.HI R4, RZ, 0x1f, R7 ;  /* 0x0000001fff040819 */ /* 0x000fc80000011407 */
[----:B------:R-:W-:-:S04]  /*0740*/  @P0 LEA.HI R4, R4, R7, RZ, 0x5 ;  /* 0x0000000704040211 */ /* 0x000fc800078f28ff */
[----:B------:R-:W-:-:S04]  /*0750*/  @P0 SHF.R.S32.HI R3, RZ, 0x5, R4 ;  /* 0x00000005ff030819 */ /* 0x000fc80000011404 */
[----:B------:R-:W-:-:S13]  /*0760*/  ISETP.GT.AND P0, PT, R3, R78, PT ;  /* 0x0000004e0300720c */ /* 0x000fda0003f04270 */
[----:B------:R-:W-:Y:S05]  /*0770*/  @!P0 BRA `(.L_x_54) ;  /* 0x00003b6000008947 */ /* 0x000fea0003800000 */
[----:B-1----:R-:W-:Y:S02]  /*0780*/  ISETP.NE.U32.AND P3, PT, RZ, c[0x0][0x340], PT ;  /* 0x0000d000ff007a0c */ /* 0x002fe40003f65070 */
[----:B------:R-:W-:Y:S01]  /*0790*/  SHF.R.S32.HI R91, RZ, 0x1f, R64 ;  /* 0x0000001fff5b7819 */ /* 0x000fe20000011440 */
[----:B------:R-:W-:Y:S01]  /*07a0*/  IMAD.IADD R2, R110, 0x1, R2 ;  /* 0x000000016e027824 */ /* 0x000fe200078e0202 */
[----:B------:R-:W-:Y:S02]  /*07b0*/  ISETP.NE.AND.EX P3, PT, RZ, c[0x0][0x344], PT, P3 ;  /* 0x0000d100ff007a0c */ /* 0x000fe40003f65330 */
[----:B------:R-:W-:Y:S01]  /*07c0*/  IADD3 R82, R3, -0x1, RZ ;  /* 0xffffffff03527810 */ /* 0x000fe20007ffe0ff */
[C---:B------:R-:W-:Y:S01]  /*07d0*/  IMAD R126, R89.reuse, c[0x0][0x240], RZ ;  /* 0x00009000597e7a24 */ /* 0x040fe200078e02ff */
[----:B------:R-:W-:Y:S01]  /*07e0*/  SHF.R.S32.HI R77, RZ, 0x1f, R224 ;  /* 0x0000001fff4d7819 */ /* 0x000fe200000114e0 */
[----:B------:R-:W-:Y:S01]  /*07f0*/  IMAD R128, R89, c[0x0][0x1e8], RZ ;  /* 0x00007a0059807a24 */ /* 0x000fe200078e02ff */
[----:B------:R-:W-:-:S02]  /*0800*/  UMOV UR6, 0x5 ;  /* 0x0000000500067882 */ /* 0x000fc40000000000 */
[----:B------:R-:W-:-:S05]  /*0810*/  ULDC.64 UR8, c[0x0][0x238] ;  /* 0x00008e0000087ab9 */ /* 0x000fca0000000a00 */
[----:B------:R-:W-:-:S05]  /*0820*/  @P3 IMAD.WIDE R8, R224, R5, c[0x0][0x340] ;  /* 0x0000d000e0083625 */ /* 0x000fca00078e0205 */
[----:B------:R1:W2:Y:S01]  /*0830*/  @P3 LDG.E R4, [R8.64] ;  /* 0x0000000a08043981 */ /* 0x0002a2000c1e1900 */
[----:B------:R-:W-:Y:S01]  /*0840*/  LEA.HI R7, R91, R64, RZ, 0x3 ;  /* 0x000000405b077211 */ /* 0x000fe200078f18ff */
[----:B------:R-:W-:Y:S01]  /*0850*/  IMAD.WIDE.U32 R12, R2, c[0x0][0x1e0], RZ ;  /* 0x00007800020c7a25 */ /* 0x000fe200078e00ff */
[----:B------:R-:W-:Y:S01]  /*0860*/  SHF.R.S32.HI R5, RZ, 0x1f, R0 ;  /* 0x0000001fff057819 */ /* 0x000fe20000011400 */
[----:B------:R-:W-:Y:S01]  /*0870*/  USHF.L.U64.HI UR7, UR8, UR6, UR9 ;  /* 0x0000000608077299 */ /* 0x000fe20008010209 */
[----:B------:R-:W-:Y:S01]  /*0880*/  SHF.R.S32.HI R109, RZ, 0x3, R7 ;  /* 0x00000003ff6d7819 */ /* 0x000fe20000011407 */
[----:B------:R-:W-:Y:S01]  /*0890*/  IMAD R126, R223, c[0x0][0x244], R126 ;  /* 0x00009100df7e7a24 */ /* 0x000fe200078e027e */
[----:B------:R-:W-:Y:S01]  /*08a0*/  LOP3.LUT R7, R7, 0xfffffff8, RZ, 0xc0, !PT ;  /* 0xfffffff807077812 */ /* 0x000fe200078ec0ff */
[----:B------:R-:W-:Y:S01]  /*08b0*/  IMAD R128, R223, c[0x0][0x1ec], R128 ;  /* 0x00007b00df807a24 */ /* 0x000fe200078e0280 */
[----:B------:R-:W-:Y:S01]  /*08c0*/  SHF.R.S32.HI R83, RZ, 0x1f, R2 ;  /* 0x0000001fff537819 */ /* 0x000fe20000011402 */
[C---:B------:R-:W-:Y:S01]  /*08d0*/  IMAD.WIDE.U32 R132, R109.reuse, c[0x0][0x1e0], RZ ;  /* 0x000078006d847a25 */ /* 0x040fe200078e00ff */
[----:B------:R-:W-:Y:S01]  /*08e0*/  SHF.R.S32.HI R114, RZ, 0x1f, R109 ;  /* 0x0000001fff727819 */ /* 0x000fe2000001146d */
[----:B------:R-:W-:Y:S01]  /*08f0*/  USHF.L.U32 UR8, UR8, 0x5, URZ ;  /* 0x0000000508087899 */ /* 0x000fe2000800063f */
[----:B------:R-:W-:Y:S01]  /*0900*/  IADD3 R11, P0, R109, R0, RZ ;  /* 0x000000006d0b7210 */ /* 0x000fe20007f1e0ff */
[----:B------:R-:W-:Y:S01]  /*0910*/  IMAD.IADD R14, R64, 0x1, -R7 ;  /* 0x00000001400e7824 */ /* 0x000fe200078e0a07 */
[----:B------:R-:W-:Y:S01]  /*0920*/  LEA.HI R91, R91, R64, RZ, 0x6 ;  /* 0x000000405b5b7211 */ /* 0x000fe200078f30ff */
[----:B------:R-:W-:Y:S01]  /*0930*/  IMAD R7, R83, c[0x0][0x1e0], RZ ;  /* 0x0000780053077a24 */ /* 0x000fe200078e02ff */
[----:B------:R-:W-:Y:S01]  /*0940*/  SEL R124, R224, RZ, !P5 ;  /* 0x000000ffe07c7207 */ /* 0x000fe20006800000 */
[----:B------:R-:W-:Y:S01]  /*0950*/  IMAD.SHL.U32 R16, R14, 0x8, RZ ;  /* 0x000000080e107824 */ /* 0x000fe200078e00ff */
[----:B------:R-:W-:Y:S01]  /*0960*/  SHF.L.U32 R91, R91, 0x3, RZ ;  /* 0x000000035b5b7819 */ /* 0x000fe200000006ff */
[----:B------:R-:W-:Y:S01]  /*0970*/  IMAD.X R18, R114, 0x1, R5, P0 ;  /* 0x0000000172127824 */ /* 0x000fe200000e0605 */
[----:B------:R-:W-:Y:S01]  /*0980*/  BSSY B0, `(.L_x_55) ;  /* 0x0000055000007945 */ /* 0x000fe20003800000 */
[----:B------:R-:W-:Y:S01]  /*0990*/  IMAD R22, R2, c[0x0][0x1e4], R7 ;  /* 0x0000790002167a24 */ /* 0x000fe200078e0207 */
[----:B------:R-:W-:Y:S01]  /*09a0*/  SHF.R.S32.HI R17, RZ, 0x1f, R16 ;  /* 0x0000001fff117819 */ /* 0x000fe20000011410 */
[----:B------:R-:W-:Y:S01]  /*09b0*/  IMAD R18, R18, c[0x0][0x238], RZ ;  /* 0x00008e0012127a24 */ /* 0x000fe200078e02ff */
[----:B-1----:R-:W-:Y:S01]  /*09c0*/  IADD3 R9, -R109, R20, RZ ;  /* 0x000000146d097210 */ /* 0x002fe20007ffe1ff */
[----:B------:R-:W-:Y:S01]  /*09d0*/  IMAD.SHL.U32 R14, R14, 0x4, RZ ;  /* 0x000000040e0e7824 */ /* 0x000fe200078e00ff */
[C---:B------:R-:W-:Y:S01]  /*09e0*/  ISETP.GE.AND P2, PT, R16.reuse, c[0x0][0x1d4], PT ;  /* 0x0000750010007a0c */ /* 0x040fe20003f46270 */
[----:B------:R-:W-:Y:S01]  /*09f0*/  IMAD.IADD R23, R13, 0x1, R22 ;  /* 0x000000010d177824 */ /* 0x000fe200078e0216 */
[C---:B------:R-:W-:Y:S01]  /*0a00*/  IADD3 R108, R16.reuse, 0x80, RZ ;  /* 0x00000080106c7810 */ /* 0x040fe20007ffe0ff */
[C---:B------:R-:W-:Y:S01]  /*0a10*/  IMAD R18, R11.reuse, c[0x0][0x23c], R18 ;  /* 0x00008f000b127a24 */ /* 0x040fe200078e0212 */
[----:B------:R-:W-:Y:S01]  /*0a20*/  IADD3 R107, R16, 0xc0, RZ ;  /* 0x000000c0106b7810 */ /* 0x000fe20007ffe0ff */
[----:B------:R-:W-:Y:S01]  /*0a30*/  IMAD.WIDE.U32 R10, R11, c[0x0][0x238], R16 ;  /* 0x00008e000b0a7a25 */ /* 0x000fe200078e0010 */
[----:B------:R-:W-:-:S02]  /*0a40*/  SEL R7, RZ, 0x1, P2 ;  /* 0x00000001ff077807 */ /* 0x000fc40001000000 */
[----:B------:R-:W-:Y:S01]  /*0a50*/  ISETP.GE.AND P1, PT, R108, c[0x0][0x1d4], PT ;  /* 0x000075006c007a0c */ /* 0x000fe20003f26270 */
[----:B------:R-:W-:Y:S01]  /*0a60*/  IMAD.MOV.U32 R22, RZ, RZ, R12 ;  /* 0x000000ffff167224 */ /* 0x000fe200078e000c */
[----:B------:R-:W-:Y:S01]  /*0a70*/  IADD3 R12, R14, 0x40, RZ ;  /* 0x000000400e0c7810 */ /* 0x000fe20007ffe0ff */
[----:B------:R-:W-:Y:S01]  /*0a80*/  IMAD R6, R82, -0x20, R9 ;  /* 0xffffffe052067824 */ /* 0x000fe200078e0209 */
[----:B------:R-:W-:Y:S01]  /*0a90*/  IADD3 R19, R11, R18, RZ ;  /* 0x000000120b137210 */ /* 0x000fe20007ffe0ff */
[----:B------:R-:W-:Y:S01]  /*0aa0*/  IMAD.MOV.U32 R18, RZ, RZ, R10 ;  /* 0x000000ffff127224 */ /* 0x000fe200078e000a */
[----:B------:R-:W-:Y:S01]  /*0ab0*/  LOP3.LUT R91, R91, 0xfffffe00, RZ, 0xc0, !PT ;  /* 0xfffffe005b5b7812 */ /* 0x000fe200078ec0ff */
[----:B------:R-:W-:Y:S01]  /*0ac0*/  IMAD.IADD R11, R14, 0x1, R12 ;  /* 0x000000010e0b7824 */ /* 0x000fe200078e020c */
[----:B------:R-:W-:Y:S01]  /*0ad0*/  ISETP.GT.AND P4, PT, R6, RZ, PT ;  /* 0x000000ff0600720c */ /* 0x000fe20003f84270 */
[----:B------:R-:W-:Y:S01]  /*0ae0*/  IMAD.WIDE.U32 R18, R223, c[0x0][0x240], R18 ;  /* 0x00009000df127a25 */ /* 0x000fe200078e0012 */
[----:B------:R-:W-:-:S02]  /*0af0*/  SHF.R.S32.HI R81, RZ, 0x1f, R82 ;  /* 0x0000001fff517819 */ /* 0x000fc40000011452 */
[----:B------:R-:W-:Y:S01]  /*0b00*/  ISETP.GE.AND P0, PT, R11, c[0x0][0x1d4], PT ;  /* 0x000075000b007a0c */ /* 0x000fe20003f06270 */
[----:B------:R-:W-:Y:S02]  /*0b10*/  IMAD.IADD R127, R19, 0x1, R126 ;  /* 0x00000001137f7824 */ /* 0x000fe400078e027e */
[----:B------:R-:W-:Y:S01]  /*0b20*/  IMAD.MOV.U32 R126, RZ, RZ, R18 ;  /* 0x000000ffff7e7224 */ /* 0x000fe200078e0012 */
[----:B------:R-:W-:Y:S01]  /*0b30*/  SEL R6, RZ, 0xffffffff, P0 ;  /* 0xffffffffff067807 */ /* 0x000fe20000000000 */
[----:B------:R-:W-:Y:S01]  /*0b40*/  IMAD.WIDE.U32 R22, R223, c[0x0][0x1e8], R22 ;  /* 0x00007a00df167a25 */ /* 0x000fe200078e0016 */
[----:B------:R-:W-:-:S03]  /*0b50*/  ISETP.GE.AND P0, PT, R107, c[0x0][0x1d4], PT ;  /* 0x000075006b007a0c */ /* 0x000fc60003f06270 */
[----:B------:R-:W-:Y:S01]  /*0b60*/  IMAD.SHL.U32 R6, R6, 0x2, RZ ;  /* 0x0000000206067824 */ /* 0x000fe200078e00ff */
[----:B------:R-:W-:Y:S01]  /*0b70*/  SEL R102, RZ, 0x8, P0 ;  /* 0x00000008ff667807 */ /* 0x000fe20000000000 */
[----:B------:R-:W-:Y:S01]  /*0b80*/  IMAD.WIDE.U32 R126, R124, c[0x0][0x248], R126 ;  /* 0x000092007c7e7a25 */ /* 0x000fe200078e007e */
[----:B------:R-:W-:Y:S02]  /*0b90*/  IADD3 R129, R23, R128, RZ ;  /* 0x0000008017817210 */ /* 0x000fe40007ffe0ff */
[----:B------:R-:W-:Y:S01]  /*0ba0*/  LOP3.LUT R6, R6, 0x2, R7, 0xe2, !PT ;  /* 0x0000000206067812 */ /* 0x000fe200078ee207 */
[----:B------:R-:W-:Y:S01]  /*0bb0*/  IMAD.MOV.U32 R128, RZ, RZ, R22 ;  /* 0x000000ffff807224 */ /* 0x000fe200078e0016 */
[----:B------:R-:W-:-:S04]  /*0bc0*/  SEL R7, RZ, 0x4, P1 ;  /* 0x00000004ff077807 */ /* 0x000fc80000800000 */
[----:B------:R-:W-:Y:S01]  /*0bd0*/  LOP3.LUT R102, R102, R6, R7, 0xfe, !PT ;  /* 0x0000000666667212 */ /* 0x000fe200078efe07 */
[----:B------:R-:W-:-:S05]  /*0be0*/  IMAD.SHL.U32 R7, R109, 0x40, RZ ;  /* 0x000000406d077824 */ /* 0x000fca00078e00ff */
[----:B------:R-:W-:-:S04]  /*0bf0*/  LOP3.LUT R7, R7, 0x1c0, RZ, 0xc0, !PT ;  /* 0x000001c007077812 */ /* 0x000fc800078ec0ff */
[----:B------:R-:W-:Y:S02]  /*0c00*/  LOP3.LUT R106, R7, 0x38, R16, 0xf8, !PT ;  /* 0x00000038076a7812 */ /* 0x000fe400078ef810 */
[----:B------:R-:W-:-:S04]  /*0c10*/  SHF.R.U32.HI R6, RZ, 0x3, R7 ;  /* 0x00000003ff067819 */ /* 0x000fc80000011607 */
[----:B------:R-:W-:-:S05]  /*0c20*/  LOP3.LUT R106, R91, R106, R6, 0xf6, !PT ;  /* 0x0000006a5b6a7212 */ /* 0x000fca00078ef606 */
[----:B------:R-:W-:Y:S01]  /*0c30*/  IMAD.SHL.U32 R106, R106, 0x2, RZ ;  /* 0x000000026a6a7824 */ /* 0x000fe200078e00ff */
[----:B--2---:R-:W-:Y:S01]  /*0c40*/  @P3 SHF.R.S32.HI R19, RZ, 0x1f, R4 ;  /* 0x0000001fff133819 */ /* 0x004fe20000011404 */
[----:B------:R-:W-:Y:S01]  /*0c50*/  @!P3 IMAD.MOV.U32 R19, RZ, RZ, R77 ;  /* 0x000000ffff13b224 */ /* 0x000fe200078e004d */
[----:B------:R-:W-:Y:S01]  /*0c60*/  @P3 MOV R18, R4 ;  /* 0x0000000400123202 */ /* 0x000fe20000000f00 */
[----:B------:R-:W-:Y:S01]  /*0c70*/  @!P3 IMAD.MOV.U32 R18, RZ, RZ, R224 ;  /* 0x000000ffff12b224 */ /* 0x000fe200078e00e0 */
[----:B------:R-:W-:Y:S01]  /*0c80*/  SEL R77, R77, RZ, !P5 ;  /* 0x000000ff4d4d7207 */ /* 0x000fe20006800000 */
[----:B------:R-:W-:Y:S01]  /*0c90*/  IMAD R4, R114, c[0x0][0x1e0], RZ ;  /* 0x0000780072047a24 */ /* 0x000fe200078e02ff */
[----:B------:R-:W-:Y:S02]  /*0ca0*/  SEL R75, R19, RZ, !P6 ;  /* 0x000000ff134b7207 */ /* 0x000fe40007000000 */
[----:B------:R-:W-:Y:S01]  /*0cb0*/  SEL R122, R18, RZ, !P6 ;  /* 0x000000ff127a7207 */ /* 0x000fe20007000000 */
[----:B------:R-:W-:-:S02]  /*0cc0*/  IMAD R131, R77, c[0x0][0x248], RZ ;  /* 0x000092004d837a24 */ /* 0x000fc400078e02ff */
[----:B------:R-:W-:Y:S02]  /*0cd0*/  IMAD R79, R75, c[0x0][0x1f0], RZ ;  /* 0x00007c004b4f7a24 */ /* 0x000fe400078e02ff */
[----:B------:R-:W-:-:S04]  /*0ce0*/  IMAD.WIDE.U32 R128, R122, c[0x0][0x1f0], R128 ;  /* 0x00007c007a807a25 */ /* 0x000fc800078e0080 */
[----:B------:R-:W-:Y:S02]  /*0cf0*/  IMAD R79, R122, c[0x0][0x1f4], R79 ;  /* 0x00007d007a4f7a24 */ /* 0x000fe400078e024f */
[----:B------:R-:W-:Y:S02]  /*0d00*/  IMAD R131, R124, c[0x0][0x24c], R131 ;  /* 0x000093007c837a24 */ /* 0x000fe400078e0283 */
[----:B------:R-:W-:Y:S01]  /*0d10*/  IMAD R13, R109, c[0x0][0x1e4], R4 ;  /* 0x000079006d0d7a24 */ /* 0x000fe200078e0204 */
[----:B------:R-:W-:Y:S01]  /*0d20*/  IADD3 R79, R129, R79, RZ ;  /* 0x0000004f814f7210 */ /* 0x000fe20007ffe0ff */
[----:B------:R-:W-:Y:S02]  /*0d30*/  IMAD.IADD R131, R127, 0x1, R131 ;  /* 0x000000017f837824 */ /* 0x000fe400078e0283 */
[----:B------:R-:W-:Y:S01]  /*0d40*/  IMAD.IADD R80, R133, 0x1, R13 ;  /* 0x0000000185507824 */ /* 0x000fe200078e020d */
[----:B------:R-:W-:Y:S05]  /*0d50*/  @!P4 BRA `(.L_x_56) ;  /* 0x000001700000c947 */ /* 0x000fea0003800000 */
[----:B------:R-:W-:Y:S01]  /*0d60*/  LOP3.LUT R8, R102, 0xff, RZ, 0xc0, !PT ;  /* 0x000000ff66087812 */ /* 0x000fe200078ec0ff */
[----:B------:R-:W-:-:S02]  /*0d70*/  IMAD R4, R82, UR7, RZ ;  /* 0x0000000752047c24 */ /* 0x000fc4000f8e02ff */
[----:B------:R-:W-:Y:S01]  /*0d80*/  IMAD.SHL.U32 R18, R102, 0x10, RZ ;  /* 0x0000001066127824 */ /* 0x000fe200078e00ff */
[C---:B------:R-:W-:Y:S01]  /*0d90*/  SHF.L.U32 R10, R8.reuse, 0x2, RZ ;  /* 0x00000002080a7819 */ /* 0x040fe200000006ff */
[----:B------:R-:W-:Y:S02]  /*0da0*/  IMAD.MOV.U32 R130, RZ, RZ, R126 ;  /* 0x000000ffff827224 */ /* 0x000fe400078e007e */
[----:B------:R-:W-:Y:S01]  /*0db0*/  IMAD.SHL.U32 R13, R8, 0x8, RZ ;  /* 0x00000008080d7824 */ /* 0x000fe200078e00ff */
[----:B------:R-:W-:Y:S01]  /*0dc0*/  LOP3.LUT P4, RZ, R18, 0x10, RZ, 0xc0, !PT ;  /* 0x0000001012ff7812 */ /* 0x000fe2000788c0ff */
[----:B------:R-:W-:Y:S01]  /*0dd0*/  IMAD.SHL.U32 R8, R8, 0x2, RZ ;  /* 0x0000000208087824 */ /* 0x000fe200078e00ff */
[----:B------:R-:W-:Y:S01]  /*0de0*/  LOP3.LUT P2, RZ, R10, 0x10, RZ, 0xc0, !PT ;  /* 0x000000100aff7812 */ /* 0x000fe2000784c0ff */
[----:B------:R-:W-:Y:S01]  /*0df0*/  IMAD.WIDE.U32 R22, R82, UR8, R130 ;  /* 0x0000000852167c25 */ /* 0x000fe2000f8e0082 */
[----:B------:R-:W-:Y:S02]  /*0e00*/  LOP3.LUT P3, RZ, R13, 0x10, RZ, 0xc0, !PT ;  /* 0x000000100dff7812 */ /* 0x000fe4000786c0ff */
[----:B------:R-:W-:Y:S01]  /*0e10*/  LOP3.LUT P1, RZ, R8, 0x10, RZ, 0xc0, !PT ;  /* 0x0000001008ff7812 */ /* 0x000fe2000782c0ff */
[----:B------:R-:W-:Y:S01]  /*0e20*/  IMAD R4, R81, UR8, R4 ;  /* 0x0000000851047c24 */ /* 0x000fe2000f8e0204 */
[----:B------:R-:W-:-:S04]  /*0e30*/  LEA R18, P0, R22, c[0x0][0x220], 0x1 ;  /* 0x0000880016127a11 */ /* 0x000fc800078008ff */
[----:B------:R-:W-:-:S04]  /*0e40*/  IADD3 R4, R23, R4, RZ ;  /* 0x0000000417047210 */ /* 0x000fc80007ffe0ff */
[----:B------:R-:W-:-:S05]  /*0e50*/  LEA.HI.X R19, R22, c[0x0][0x224], R4, 0x1, P0 ;  /* 0x0000890016137a11 */ /* 0x000fca00000f0c04 */
[----:B------:R-:W-:Y:S01]  /*0e60*/  @!PT LDS RZ, [RZ] ;  /* 0x00000000fffff984 */ /* 0x000fe20000000800 */
[----:B------:R-:W-:Y:S01]  /*0e70*/  @!PT LDS RZ, [RZ] ;  /* 0x00000000fffff984 */ /* 0x000fe20000000800 */
[----:B------:R-:W-:Y:S01]  /*0e80*/  @!PT LDS RZ, [RZ] ;  /* 0x00000000fffff984 */ /* 0x000fe20000000800 */
[----:B------:R1:W-:Y:S04]  /*0e90*/  LDGSTS.E.BYPASS.LTC128B.128 [R106+0xc080], [R18.64], P4 ;  /* 0x0c080000126a7fae */ /* 0x0003e8000a101d4a */
[----:B------:R1:W-:Y:S04]  /*0ea0*/  LDGSTS.E.BYPASS.LTC128B.128 [R106+0xd080], [R18.64+0x80], P3 ;  /* 0x0d080080126a7fae */ /* 0x0003e80009901d4a */
[----:B------:R1:W-:Y:S04]  /*0eb0*/  LDGSTS.E.BYPASS.LTC128B.128 [R106+0xe080], [R18.64+0x100], P2 ;  /* 0x0e080100126a7fae */ /* 0x0003e80009101d4a */
[----:B------:R1:W-:Y:S02]  /*0ec0*/  LDGSTS.E.BYPASS.LTC128B.128 [R106+0xf080], [R18.64+0x180], P1 ;  /* 0x0f080180126a7fae */ /* 0x0003e40008901d4a */
.L_x_56:
[----:B------:R-:W-:Y:S05]  /*0ed0*/  BSYNC B0 ;  /* 0x0000000000007941 */ /* 0x000fea0003800000 */
.L_x_55:
[----:B------:R-:W-:Y:S01]  /*0ee0*/  IADD3 R4, R9, 0x20, RZ ;  /* 0x0000002009047810 */ /* 0x000fe20007ffe0ff */
[----:B------:R-:W-:Y:S01]  /*0ef0*/  IMAD.SHL.U32 R87, R82, 0x20, RZ ;  /* 0x0000002052577824 */ /* 0x000fe200078e00ff */
[----:B------:R-:W-:Y:S01]  /*0f00*/  IADD3 R20, R20, 0x20, RZ ;  /* 0x0000002014147810 */ /* 0x000fe20007ffe0ff */
[----:B------:R-:W-:Y:S01]  /*0f10*/  IMAD.WIDE.U32 R8, R223, c[0x0][0x260], R16 ;  /* 0x00009800df087a25 */ /* 0x000fe200078e0010 */
[----:B------:R-:W-:Y:S01]  /*0f20*/  ISETP.GE.AND P0, PT, R11, c[0x0][0x27c], PT ;  /* 0x00009f000b007a0c */ /* 0x000fe20003f06270 */
[----:B------:R-:W0:Y:S01]  /*0f30*/  LDGDEPBAR ;  /* 0x00000000000079af */ /* 0x000e220000000000 */
[-C--:B------:R-:W-:Y:S01]  /*0f40*/  IADD3 R85, P5, P4, R2, R87.reuse, R109 ;  /* 0x0000005702557210 */ /* 0x080fe20007cbe06d */
[----:B------:R-:W-:Y:S01]  /*0f50*/  IMAD R97, R3, -0x20, R4 ;  /* 0xffffffe003617824 */ /* 0x000fe200078e0204 */
[----:B------:R-:W-:Y:S01]  /*0f60*/  IADD3 R87, P3, P2, R109, R87, R0 ;  /* 0x000000576d577210 */ /* 0x000fe20007a7e000 */
[----:B------:R-:W-:Y:S01]  /*0f70*/  IMAD R96, R3, -0x20, R20 ;  /* 0xffffffe003607824 */ /* 0x000fe200078e0214 */
[----:B------:R-:W-:Y:S01]  /*0f80*/  SEL R0, RZ, c[0x0][0x27c], !P0 ;  /* 0x00009f00ff007a07 */ /* 0x000fe20004000000 */
[----:B------:R-:W-:Y:S01]  /*0f90*/  IMAD.MOV.U32 R3, RZ, RZ, c[0x0][0x27c] ;  /* 0x00009f00ff037624 */ /* 0x000fe200078e00ff */
[----:B------:R-:W-:Y:S01]  /*0fa0*/  SHF.L.U64.HI R84, R82, 0x5, R81 ;  /* 0x0000000552547819 */ /* 0x000fe20000010251 */
[----:B------:R-:W-:Y:S01]  /*0fb0*/  IMAD R20, R89, c[0x0][0x260], RZ ;  /* 0x0000980059147a24 */ /* 0x000fe200078e02ff */
[----:B------:R-:W-:Y:S01]  /*0fc0*/  ISETP.GE.AND P1, PT, R16, c[0x0][0x27c], PT ;  /* 0x00009f0010007a0c */ /* 0x000fe20003f26270 */
[----:B------:R-:W-:Y:S01]  /*0fd0*/  IMAD.IADD R0, R11, 0x1, R0 ;  /* 0x000000010b007824 */ /* 0x000fe200078e0200 */
[C---:B------:R-:W-:Y:S01]  /*0fe0*/  ISETP.GE.AND P6, PT, R3.reuse, 0x1, PT ;  /* 0x000000010300780c */ /* 0x040fe20003fc6270 */
[----:B------:R-:W-:Y:S01]  /*0ff0*/  IMAD.SHL.U32 R3, R3, 0x2, RZ ;  /* 0x0000000203037824 */ /* 0x000fe200078e00ff */
[-C--:B------:R-:W-:Y:S01]  /*1000*/  IADD3.X R83, R83, R84.reuse, R114, P5, P4 ;  /* 0x0000005453537210 */ /* 0x080fe20002fe8472 */
[C---:B------:R-:W-:Y:S01]  /*1010*/  IMAD R20, R223.reuse, c[0x0][0x264], R20 ;  /* 0x00009900df147a24 */ /* 0x040fe200078e0214 */
[----:B------:R-:W-:Y:S01]  /*1020*/  IADD3.X R84, R114, R84, R5, P3, P2 ;  /* 0x0000005472547210 */ /* 0x000fe20001fe4405 */
[----:B-1----:R-:W-:Y:S01]  /*1030*/  IMAD.WIDE.U32 R18, R223, c[0x0][0x210], R16 ;  /* 0x00008400df127a25 */ /* 0x002fe200078e0010 */
[----:B------:R-:W-:Y:S01]  /*1040*/  IADD3 R2, -R3, c[0x0][0x1d4], RZ ;  /* 0x0000750003027a10 */ /* 0x000fe20007ffe1ff */
[----:B------:R-:W-:Y:S01]  /*1050*/  ULDC.64 UR4, c[0x0][0x290] ;  /* 0x0000a40000047ab9 */ /* 0x000fe20000000a00 */
[----:B------:R-:W-:Y:S01]  /*1060*/  SHF.R.S32.HI R93, RZ, 0x1f, R0 ;  /* 0x0000001fff5d7819 */ /* 0x000fe20000011400 */
[----:B------:R-:W-:Y:S01]  /*1070*/  IMAD.IADD R21, R9, 0x1, R20 ;  /* 0x0000000109157824 */ /* 0x000fe200078e0214 */
[CC--:B------:R-:W-:Y:S01]  /*1080*/  SEL R5, R3.reuse, R2.reuse, !P1 ;  /* 0x0000000203057207 */ /* 0x0c0fe20004800000 */
[----:B------:R-:W-:Y:S01]  /*1090*/  IMAD.MOV.U32 R20, RZ, RZ, R8 ;  /* 0x000000ffff147224 */ /* 0x000fe200078e0008 */
[----:B------:R-:W-:Y:S01]  /*10a0*/  SEL R2, R3, R2, !P0 ;  /* 0x0000000203027207 */ /* 0x000fe20004000000 */
[----:B------:R-:W-:Y:S01]  /*10b0*/  IMAD R8, R89, c[0x0][0x210], RZ ;  /* 0x0000840059087a24 */ /* 0x000fe200078e02ff */
[----:B------:R-:W-:Y:S01]  /*10c0*/  SEL R3, RZ, c[0x0][0x27c], !P1 ;  /* 0x00009f00ff037a07 */ /* 0x000fe20004800000 */
[----:B------:R-:W-:Y:S01]  /*10d0*/  IMAD R75, R75, c[0x0][0x218], RZ ;  /* 0x000086004b4b7a24 */ /* 0x000fe200078e02ff */
[-C--:B------:R-:W-:Y:S01]  /*10e0*/  LEA.HI R100, R93, R0.reuse, RZ, 0x3 ;  /* 0x000000005d647211 */ /* 0x080fe200078f18ff */
[----:B------:R-:W-:Y:S01]  /*10f0*/  IMAD R8, R223, c[0x0][0x214], R8 ;  /* 0x00008500df087a24 */ /* 0x000fe200078e0208 */
[----:B------:R-:W-:Y:S01]  /*1100*/  LEA.HI R93, R93, R0, RZ, 0x6 ;  /* 0x000000005d5d7211 */ /* 0x000fe200078f30ff */
[----:B------:R-:W-:Y:S01]  /*1110*/  IMAD.IADD R4, R16, 0x1, R3 ;  /* 0x0000000110047824 */ /* 0x000fe200078e0203 */
[----:B------:R-:W-:Y:S01]  /*1120*/  SHF.R.S32.HI R0, RZ, 0x1f, R5 ;  /* 0x0000001fff007819 */ /* 0x000fe20000011405 */
[----:B------:R-:W-:Y:S01]  /*1130*/  IMAD.IADD R9, R19, 0x1, R8 ;  /* 0x0000000113097824 */ /* 0x000fe200078e0208 */
[----:B------:R-:W-:Y:S01]  /*1140*/  SHF.R.S32.HI R3, RZ, 0x1f, R2 ;  /* 0x0000001fff037819 */ /* 0x000fe20000011402 */
[----:B------:R-:W-:Y:S01]  /*1150*/  IMAD.SHL.U32 R93, R93, 0x20, RZ ;  /* 0x000000205d5d7824 */ /* 0x000fe200078e00ff */
[----:B------:R-:W-:Y:S01]  /*1160*/  SHF.R.S32.HI R95, RZ, 0x1f, R4 ;  /* 0x0000001fff5f7819 */ /* 0x000fe20000011404 */
[----:B------:R-:W-:Y:S01]  /*1170*/  IMAD.MOV.U32 R8, RZ, RZ, R18 ;  /* 0x000000ffff087224 */ /* 0x000fe200078e0012 */
[----:B------:R-:W-:Y:S01]  /*1180*/  LEA.HI R0, R0, R5, RZ, 0x4 ;  /* 0x0000000500007211 */ /* 0x000fe200078f20ff */
[C---:B------:R-:W-:Y:S01]  /*1190*/  IMAD R75, R122.reuse, c[0x0][0x21c], R75 ;  /* 0x000087007a4b7a24 */ /* 0x040fe200078e024b */
[----:B------:R-:W-:Y:S01]  /*11a0*/  LEA.HI R101, R95, R4, RZ, 0x3 ;  /* 0x000000045f657211 */ /* 0x000fe200078f18ff */
[----:B------:R-:W-:Y:S01]  /*11b0*/  IMAD.WIDE.U32 R122, R122, c[0x0][0x218], R8 ;  /* 0x000086007a7a7a25 */ /* 0x000fe200078e0008 */
[----:B------:R-:W-:Y:S01]  /*11c0*/  LEA.HI R3, R3, R2, RZ, 0x4 ;  /* 0x0000000203037211 */ /* 0x000fe200078f20ff */
[----:B------:R-:W-:Y:S01]  /*11d0*/  USHF.L.U64.HI UR9, UR4, UR6, UR5 ;  /* 0x0000000604097299 */ /* 0x000fe20008010205 */
[----:B------:R-:W-:Y:S01]  /*11e0*/  SHF.R.S32.HI R0, RZ, 0x4, R0 ;  /* 0x00000004ff007819 */ /* 0x000fe20000011400 */
[C---:B------:R-:W-:Y:S01]  /*11f0*/  IMAD R116, R114.reuse, c[0x0][0x290], RZ ;  /* 0x0000a40072747a24 */ /* 0x040fe200078e02ff */
[----:B------:R-:W-:Y:S01]  /*1200*/  LOP3.LUT R5, R7, 0x38, R100, 0xf8, !PT ;  /* 0x0000003807057812 */ /* 0x000fe200078ef864 */
[----:B------:R-:W-:Y:S01]  /*1210*/  IMAD R114, R114, c[0x0][0x280], RZ ;  /* 0x0000a00072727a24 */ /* 0x000fe200078e02ff */
[----:B------:R-:W-:Y:S01]  /*1220*/  LEA.HI.SX32 R99, R101, R0, 0x1d ;  /* 0x0000000065637211 */ /* 0x000fe200078feaff */
[----:B------:R-:W-:Y:S01]  /*1230*/  IMAD.WIDE.U32 R120, R109, c[0x0][0x290], R16 ;  /* 0x0000a4006d787a25 */ /* 0x000fe200078e0010 */
[----:B------:R-:W-:Y:S01]  /*1240*/  SHF.R.S32.HI R3, RZ, 0x4, R3 ;  /* 0x00000004ff037819 */ /* 0x000fe20000011403 */
[----:B------:R-:W-:Y:S01]  /*1250*/  USHF.L.U32 UR12, UR4, 0x5, URZ ;  /* 0x00000005040c7899 */ /* 0x000fe2000800063f */
[----:B------:R-:W-:Y:S01]  /*1260*/  LEA.HI R95, R95, R4, RZ, 0x6 ;  /* 0x000000045f5f7211 */ /* 0x000fe200078f30ff */
[----:B------:R-:W-:Y:S01]  /*1270*/  IMAD.WIDE.U32 R118, R109, c[0x0][0x280], R16 ;  /* 0x0000a0006d767a25 */ /* 0x000fe200078e0010 */
[----:B------:R-:W-:Y:S01]  /*1280*/  LOP3.LUT R93, R93, 0x7ffff800, RZ, 0xc0, !PT ;  /* 0x7ffff8005d5d7812 */ /* 0x000fe200078ec0ff */
[----:B------:R-:W-:Y:S01]  /*1290*/  ULDC.64 UR4, c[0x0][0x280] ;  /* 0x0000a00000047ab9 */ /* 0x000fe20000000a00 */
[-C--:B------:R-:W-:Y:S01]  /*12a0*/  LOP3.LUT R0, R5, R6.reuse, RZ, 0x3c, !PT ;  /* 0x0000000605007212 */ /* 0x080fe200078e3cff */
[----:B------:R-:W-:Y:S01]  /*12b0*/  IMAD.SHL.U32 R95, R95, 0x20, RZ ;  /* 0x000000205f5f7824 */ /* 0x000fe200078e00ff */
[----:B------:R-:W-:Y:S01]  /*12c0*/  SHF.R.S32.HI R4, RZ, 0x1f, R99 ;  /* 0x0000001fff047819 */ /* 0x000fe20000011463 */
[C---:B------:R-:W-:Y:S01]  /*12d0*/  IMAD R116, R109.reuse, c[0x0][0x294], R116 ;  /* 0x0000a5006d747a24 */ /* 0x040fe200078e0274 */
[----:B------:R-:W-:Y:S01]  /*12e0*/  LEA.HI.SX32 R3, R100, R3, 0x1d ;  /* 0x0000000364037211 */ /* 0x000fe200078feaff */
[----:B------:R-:W-:Y:S01]  /*12f0*/  IMAD R114, R109, c[0x0][0x284], R114 ;  /* 0x0000a1006d727a24 */ /* 0x000fe200078e0272 */
[----:B------:R-:W-:Y:S01]  /*1300*/  IADD3 R93, R0, R93, R91 ;  /* 0x0000005d005d7210 */ /* 0x000fe20007ffe05b */
[----:B------:R-:W-:Y:S01]  /*1310*/  IMAD.SHL.U32 R105, R102, 0x10, RZ ;  /* 0x0000001066697824 */ /* 0x000fe200078e00ff */
[----:B------:R-:W-:Y:S01]  /*1320*/  LEA.HI R4, R4, R99, RZ, 0x3 ;  /* 0x0000006304047211 */ /* 0x000fe200078f18ff */
[----:B------:R-:W-:Y:S01]  /*1330*/  IMAD.SHL.U32 R99, R99, 0x8, RZ ;  /* 0x0000000863637824 */ /* 0x000fe200078e00ff */
[----:B------:R-:W-:Y:S01]  /*1340*/  SHF.R.S32.HI R0, RZ, 0x1f, R3 ;  /* 0x0000001fff007819 */ /* 0x000fe20000011403 */
[----:B------:R-:W-:Y:S01]  /*1350*/  IMAD.SHL.U32 R98, R3, 0x8, RZ ;  /* 0x0000000803627824 */ /* 0x000fe200078e00ff */
[----:B------:R-:W-:Y:S01]  /*1360*/  LOP3.LUT R9, R7, 0x38, R101, 0xf8, !PT ;  /* 0x0000003807097812 */ /* 0x000fe200078ef865 */
[----:B------:R-:W-:Y:S01]  /*1370*/  IMAD.IADD R121, R121, 0x1, R116 ;  /* 0x0000000179797824 */ /* 0x000fe200078e0274 */
[----:B------:R-:W-:Y:S01]  /*1380*/  LEA.HI R0, R0, R3, RZ, 0x3 ;  /* 0x0000000300007211 */ /* 0x000fe200078f18ff */
[----:B------:R-:W-:Y:S01]  /*1390*/  IMAD.SHL.U32 R3, R4, 0x100, RZ ;  /* 0x0000010004037824 */ /* 0x000fe200078e00ff */
[----:B------:R-:W-:Y:S01]  /*13a0*/  LOP3.LUT R5, R7, 0x38, R99, 0xf8, !PT ;  /* 0x0000003807057812 */ /* 0x000fe200078ef863 */
[----:B------:R-:W-:Y:S01]  /*13b0*/  IMAD.IADD R119, R119, 0x1, R114 ;  /* 0x0000000177777824 */ /* 0x000fe200078e0272 */
[--C-:B------:R-:W-:Y:S01]  /*13c0*/  SHF.R.S32.HI R15, RZ, 0x1f, R14.reuse ;  /* 0x0000001fff0f7819 */ /* 0x100fe2000001140e */
[----:B------:R-:W-:Y:S01]  /*13d0*/  IMAD.SHL.U32 R0, R0, 0x100, RZ ;  /* 0x0000010000007824 */ /* 0x000fe200078e00ff */
[-C--:B------:R-:W-:Y:S01]  /*13e0*/  LOP3.LUT R94, R5, R6.reuse, RZ, 0x3c, !PT ;  /* 0x00000006055e7212 */ /* 0x080fe200078e3cff */
[----:B------:R-:W-:Y:S01]  /*13f0*/  IMAD R77, R77, c[0x0][0x268], RZ ;  /* 0x00009a004d4d7a24 */ /* 0x000fe200078e02ff */
[----:B------:R-:W-:Y:S01]  /*1400*/  LOP3.LUT R3, R3, 0x7ffff800, RZ, 0xc0, !PT ;  /* 0x7ffff80003037812 */ /* 0x000fe200078ec0ff */
[--C-:B------:R-:W-:Y:S01]  /*1410*/  IMAD.WIDE.U32 R22, R109, c[0x0][0x290], R14.reuse ;  /* 0x0000a4006d167a25 */ /* 0x100fe200078e000e */
[----:B------:R-:W-:Y:S01]  /*1420*/  LOP3.LUT R95, R95, 0x7ffff800, RZ, 0xc0, !PT ;  /* 0x7ffff8005f5f7812 */ /* 0x000fe200078ec0ff */
[----:B------:R-:W-:Y:S01]  /*1430*/  USHF.L.U64.HI UR13, UR4, UR6, UR5 ;  /* 0x00000006040d7299 */ /* 0x000fe20008010205 */
[-C--:B------:R-:W-:Y:S01]  /*1440*/  LOP3.LUT R2, R9, R6.reuse, RZ, 0x3c, !PT ;  /* 0x0000000609027212 */ /* 0x080fe200078e3cff */
[----:B------:R-:W-:Y:S01]  /*1450*/  IMAD.WIDE.U32 R18, R109, c[0x0][0x280], R14 ;  /* 0x0000a0006d127a25 */ /* 0x000fe200078e000e */
[--C-:B------:R-:W-:Y:S01]  /*1460*/  IADD3 R94, R94, R3, R91.reuse ;  /* 0x000000035e5e7210 */ /* 0x100fe20007ffe05b */
[----:B------:R-:W-:Y:S01]  /*1470*/  USHF.L.U32 UR14, UR4, 0x5, URZ ;  /* 0x00000005040e7899 */ /* 0x000fe2000800063f */
[----:B------:R-:W-:Y:S01]  /*1480*/  IADD3 R95, R2, R95, R91 ;  /* 0x0000005f025f7210 */ /* 0x000fe20007ffe05b */
[----:B------:R-:W-:Y:S01]  /*1490*/  IMAD.IADD R117, R116, 0x1, R23 ;  /* 0x0000000174757824 */ /* 0x000fe200078e0217 */
[----:B-----5:R-:W-:Y:S01]  /*14a0*/  SHF.R.S32.HI R3, RZ, 0x1f, R66 ;  /* 0x0000001fff037819 */ /* 0x020fe20000011442 */
[----:B------:R-:W-:Y:S01]  /*14b0*/  IMAD.IADD R115, R114, 0x1, R19 ;  /* 0x0000000172737824 */ /* 0x000fe200078e0213 */
[----:B------:R-:W-:Y:S01]  /*14c0*/  LOP3.LUT R2, R7, 0x38, R98, 0xf8, !PT ;  /* 0x0000003807027812 */ /* 0x000fe200078ef862 */
[----:B------:R-:W-:Y:S01]  /*14d0*/  IMAD.MOV.U32 R116, RZ, RZ, R22 ;  /* 0x000000ffff747224 */ /* 0x000fe200078e0016 */
[----:B------:R-:W-:Y:S01]  /*14e0*/  LOP3.LUT R102, R102, 0xff, RZ, 0xc0, !PT ;  /* 0x000000ff66667812 */ /* 0x000fe200078ec0ff */
[C---:B------:R-:W-:Y:S01]  /*14f0*/  IMAD R69, R3.reuse, c[0x0][0x290], RZ ;  /* 0x0000a40003457a24 */ /* 0x040fe200078e02ff */
[----:B------:R-:W-:Y:S01]  /*1500*/  LOP3.LUT R2, R2, R6, RZ, 0x3c, !PT ;  /* 0x0000000602027212 */ /* 0x000fe200078e3cff */
[----:B------:R-:W-:Y:S01]  /*1510*/  IMAD.MOV.U32 R114, RZ, RZ, R18 ;  /* 0x000000ffff727224 */ /* 0x000fe200078e0012 */
[----:B------:R-:W-:Y:S01]  /*1520*/  LOP3.LUT R0, R0, 0x7ffff800, RZ, 0xc0, !PT ;  /* 0x7ffff80000007812 */ /* 0x000fe200078ec0ff */
[----:B------:R-:W-:Y:S01]  /*1530*/  IMAD R3, R3, c[0x0][0x280], RZ ;  /* 0x0000a00003037a24 */ /* 0x000fe200078e02ff */
[----:B------:R-:W-:Y:S01]  /*1540*/  ULDC.64 UR4, c[0x0][0x1e0] ;  /* 0x0000780000047ab9 */ /* 0x000fe20000000a00 */
[----:B------:R-:W-:Y:S01]  /*1550*/  IMAD.SHL.U32 R104, R102, 0x8, RZ ;  /* 0x0000000866687824 */ /* 0x000fe200078e00ff */
[----:B------:R-:W-:Y:S01]  /*1560*/  IADD3 R91, R2, R0, R91 ;  /* 0x00000000025b7210 */ /* 0x000fe20007ffe05b */
[----:B------:R-:W-:Y:S01]  /*1570*/  IMAD.SHL.U32 R103, R102, 0x4, RZ ;  /* 0x0000000466677824 */ /* 0x000fe200078e00ff */
[----:B------:R-:W-:Y:S01]  /*1580*/  USHF.L.U64.HI UR5, UR4, UR6, UR5 ;  /* 0x0000000604057299 */ /* 0x000fe20008010205 */
[----:B------:R-:W-:Y:S01]  /*1590*/  IMAD R77, R124, c[0x0][0x26c], R77 ;  /* 0x00009b007c4d7a24 */ /* 0x000fe200078e024d */
[----:B------:R-:W-:Y:S01]  /*15a0*/  IADD3 R73, P1, P0, R128, R132, R16 ;  /* 0x0000008480497210 */ /* 0x000fe2000783e010 */
[----:B------:R-:W-:Y:S01]  /*15b0*/  IMAD.SHL.U32 R102, R102, 0x2, RZ ;  /* 0x0000000266667824 */ /* 0x000fe200078e00ff */
[----:B------:R-:W-:Y:S01]  /*15c0*/  LOP3.LUT R101, R101, 0xfffffff8, RZ, 0xc0, !PT ;  /* 0xfffffff865657812 */ /* 0x000fe200078ec0ff */
[----:B------:R-:W-:Y:S01]  /*15d0*/  IMAD R69, R66, c[0x0][0x294], R69 ;  /* 0x0000a50042457a24 */ /* 0x000fe200078e0245 */
[----:B------:R-:W-:Y:S01]  /*15e0*/  LOP3.LUT R100, R100, 0xfffffff8, RZ, 0xc0, !PT ;  /* 0xfffffff864647812 */ /* 0x000fe200078ec0ff */
[----:B------:R-:W-:Y:S01]  /*15f0*/  IMAD.WIDE.U32 R120, R66, c[0x0][0x290], R120 ;  /* 0x0000a40042787a25 */ /* 0x000fe200078e0078 */
[----:B------:R-:W-:Y:S01]  /*1600*/  USHF.L.U32 UR6, UR4, 0x5, URZ ;  /* 0x0000000504067899 */ /* 0x000fe2000800063f */
[----:B------:R-:W-:-:S02]  /*1610*/  IADD3 R10, R14, 0x20, RZ ;  /* 0x000000200e0a7810 */ /* 0x000fc40007ffe0ff */
[----:B------:R-:W-:Y:S01]  /*1620*/  IMAD.WIDE.U32 R124, R124, c[0x0][0x268], R20 ;  /* 0x00009a007c7c7a25 */ /* 0x000fe200078e0014 */
[----:B------:R-:W-:Y:S01]  /*1630*/  ULDC.U8 UR4, c[0x0][0x298] ;  /* 0x0000a60000047ab9 */ /* 0x000fe20000000000 */
[----:B------:R-:W-:Y:S02]  /*1640*/  IADD3 R9, R14, 0x60, RZ ;  /* 0x000000600e097810 */ /* 0x000fe40007ffe0ff */
[C---:B------:R-:W-:Y:S01]  /*1650*/  IMAD R3, R66.reuse, c[0x0][0x284], R3 ;  /* 0x0000a10042037a24 */ /* 0x040fe200078e0203 */
[----:B------:R-:W-:Y:S01]  /*1660*/  IADD3.X R72, R79, R80, R17, P1, P0 ;  /* 0x000000504f487210 */ /* 0x000fe20000fe0411 */
[C---:B------:R-:W-:Y:S01]  /*1670*/  IMAD.WIDE.U32 R118, R66.reuse, c[0x0][0x280], R118 ;  /* 0x0000a00042767a25 */ /* 0x040fe200078e0076 */
[----:B------:R-:W-:Y:S02]  /*1680*/  LOP3.LUT R105, R105, 0x10, RZ, 0xc0, !PT ;  /* 0x0000001069697812 */ /* 0x000fe400078ec0ff */
[----:B------:R-:W-:Y:S01]  /*1690*/  ISETP.NE.AND P5, PT, RZ, UR4, PT ;  /* 0x00000004ff007c0c */ /* 0x000fe2000bfa5270 */
[----:B------:R-:W-:Y:S01]  /*16a0*/  IMAD.WIDE.U32 R116, R66, c[0x0][0x290], R116 ;  /* 0x0000a40042747a25 */ /* 0x000fe200078e0074 */
[----:B------:R-:W-:-:S02]  /*16b0*/  LOP3.LUT R104, R104, 0x10, RZ, 0xc0, !PT ;  /* 0x0000001068687812 */ /* 0x000fc400078ec0ff */
[----:B------:R-:W-:Y:S01]  /*16c0*/  LOP3.LUT R103, R103, 0x10, RZ, 0xc0, !PT ;  /* 0x0000001067677812 */ /* 0x000fe200078ec0ff */
[----:B------:R-:W-:Y:S01]  /*16d0*/  IMAD.WIDE.U32 R114, R66, c[0x0][0x280], R114 ;  /* 0x0000a00042727a25 */ /* 0x000fe200078e0072 */
[----:B------:R-:W-:Y:S02]  /*16e0*/  LOP3.LUT R102, R102, 0x10, RZ, 0xc0, !PT ;  /* 0x0000001066667812 */ /* 0x000fe400078ec0ff */
[----:B------:R-:W-:Y:S01]  /*16f0*/  SHF.R.S32.HI R92, RZ, 0x1f, R101 ;  /* 0x0000001fff5c7819 */ /* 0x000fe20000011465 */
[----:B------:R-:W-:Y:S01]  /*1700*/  IMAD.IADD R71, R121, 0x1, R69 ;  /* 0x0000000179477824 */ /* 0x000fe200078e0245 */
[----:B------:R-:W-:Y:S01]  /*1710*/  SHF.R.S32.HI R90, RZ, 0x1f, R100 ;  /* 0x0000001fff5a7819 */ /* 0x000fe20000011464 */
[----:B------:R-:W-:Y:S01]  /*1720*/  IMAD.IADD R77, R125, 0x1, R77 ;  /* 0x000000017d4d7824 */ /* 0x000fe200078e024d */
[----:B------:R-:W-:Y:S01]  /*1730*/  SHF.R.S32.HI R88, RZ, 0x1f, R99 ;  /* 0x0000001fff587819 */ /* 0x000fe20000011463 */
[----:B------:R-:W-:Y:S01]  /*1740*/  IMAD.IADD R75, R123, 0x1, R75 ;  /* 0x000000017b4b7824 */ /* 0x000fe200078e024b */
[----:B------:R-:W-:Y:S01]  /*1750*/  SHF.R.S32.HI R86, RZ, 0x1f, R98 ;  /* 0x0000001fff567819 */ /* 0x000fe20000011462 */
[----:B------:R-:W-:-:S02]  /*1760*/  IMAD.IADD R70, R119, 0x1, R3 ;  /* 0x0000000177467824 */ /* 0x000fc400078e0203 */
[----:B------:R-:W-:Y:S02]  /*1770*/  IMAD.IADD R69, R69, 0x1, R117 ;  /* 0x0000000145457824 */ /* 0x000fe400078e0275 */
[----:B------:R-:W-:Y:S02]  /*1780*/  IMAD.IADD R68, R3, 0x1, R115 ;  /* 0x0000000103447824 */ /* 0x000fe400078e0273 */
[----:B------:R-:W-:Y:S02]  /*1790*/  IMAD.SHL.U32 R95, R95, 0x2, RZ ;  /* 0x000000025f5f7824 */ /* 0x000fe400078e00ff */
[----:B------:R-:W-:Y:S02]  /*17a0*/  IMAD.SHL.U32 R93, R93, 0x2, RZ ;  /* 0x000000025d5d7824 */ /* 0x000fe400078e00ff */
[----:B------:R-:W-:Y:S02]  /*17b0*/  IMAD.SHL.U32 R94, R94, 0x2, RZ ;  /* 0x000000025e5e7824 */ /* 0x000fe400078e00ff */
[----:B------:R-:W-:Y:S01]  /*17c0*/  IMAD.SHL.U32 R91, R91, 0x2, RZ ;  /* 0x000000025b5b7824 */ /* 0x000fe200078e00ff */
[----:B------:R-:W-:Y:S06]  /*17d0*/  BAR.SYNC.DEFER_BLOCKING 0x0 ;  /* 0x0000000000007b1d */ /* 0x000fec0000010000 */
.L_x_75:
[----:B------:R-:W-:Y:S04]  /*17e0*/  DEPBAR.LE SB0, 0x0 ;  /* 0x000080000000791a */ /* 0x000fe80000000000 */
[----:B------:R-:W-:Y:S01]  /*17f0*/  BAR.SYNC.DEFER_BLOCKING 0x0 ;  /* 0x0000000000007b1d */ /* 0x000fe20000010000 */
[C---:B-1----:R-:W-:Y:S02]  /*1800*/  IMAD R5, R82.reuse, UR5, RZ ;  /* 0x0000000552057c24 */ /* 0x042fe4000f8e02ff */
[----:B-----5:R-:W-:Y:S04]  /*1810*/  IMAD.WIDE.U32 R18, R82, UR6, RZ ;  /* 0x0000000652127c25 */ /* 0x020fe8000f8e00ff */
[----:B------:R-:W-:Y:S01]  /*1820*/  IMAD R5, R81, UR6, R5 ;  /* 0x0000000651057c24 */ /* 0x000fe2000f8e0205 */
[----:B------:R-:W-:Y:S04]  /*1830*/  IADD3 R3, P1, R73, R18, RZ ;  /* 0x0000001249037210 */ /* 0x000fe80007f3e0ff */
[----:B------:R-:W-:Y:S02]  /*1840*/  IADD3 R5, R19, R5, RZ ;  /* 0x0000000513057210 */ /* 0x000fe40007ffe0ff */
[----:B------:R-:W-:Y:S02]  /*1850*/  LEA R52, P0, R3, c[0x0][0x1c8], 0x1 ;  /* 0x0000720003347a11 */ /* 0x000fe400078008ff */
[----:B------:R-:W-:Y:S04]  /*1860*/  IADD3.X R0, R5, R72, RZ, P1, !PT ;  /* 0x0000004805007210 */ /* 0x000fe80000ffe4ff */
[----:B------:R-:W-:Y:S01]  /*1870*/  LEA.HI.X R53, R3, c[0x0][0x1cc], R0, 0x1, P0 ;  /* 0x0000730003357a11 */ /* 0x000fe200000f0c00 */
[----:B------:R-:W-:Y:S01]  /*1880*/  BSSY B1, `(.L_x_57) ;  /* 0x0000256000017945 */ /* 0x000fe20003800000 */
[----:B------:R-:W-:-:S05]  /*1890*/  @!P6 BRA `(.L_x_58) ;  /* 0x000024400000e947 */ /* 0x000fca0003800000 */
[----:B------:R-:W-:Y:S01]  /*18a0*/  IMAD R3, R82, UR13, RZ ;  /* 0x0000000d52037c24 */ /* 0x000fe2000f8e02ff */
[----:B------:R-:W-:Y:S01]  /*18b0*/  IMNMX R67, R96, 0x20, PT ;  /* 0x0000002060437817 */ /* 0x000fe20003800200 */
[C---:B------:R-:W-:Y:S02]  /*18c0*/  IMAD R13, R82.reuse, UR9, RZ ;  /* 0x00000009520d7c24 */ /* 0x040fe4000f8e02ff */
[C---:B------:R-:W-:Y:S04]  /*18d0*/  IMAD.WIDE.U32 R20, R82.reuse, UR14, RZ ;  /* 0x0000000e52147c25 */ /* 0x040fe8000f8e00ff */
[----:B------:R-:W-:Y:S04]  /*18e0*/  IMAD.WIDE.U32 R6, R82, UR12, RZ ;  /* 0x0000000c52067c25 */ /* 0x000fe8000f8e00ff */
[C---:B------:R-:W-:Y:S02]  /*18f0*/  IMAD R3, R81.reuse, UR14, R3 ;  /* 0x0000000e51037c24 */ /* 0x040fe4000f8e0203 */
[----:B------:R-:W-:Y:S03]  /*1900*/  IMAD R13, R81, UR12, R13 ;  /* 0x0000000c510d7c24 */ /* 0x000fe6000f8e020d */
[----:B------:R-:W-:Y:S02]  /*1910*/  IADD3 R3, R21, R3, RZ ;  /* 0x0000000315037210 */ /* 0x000fe40007ffe0ff */
[----:B------:R-:W-:Y:S01]  /*1920*/  IADD3 R0, R7, R13, RZ ;  /* 0x0000000d07007210 */ /* 0x000fe20007ffe0ff */
[----:B------:R-:W-:-:S05]  /*1930*/  @!P5 BRA `(.L_x_59) ;  /* 0x000012000000d947 */ /* 0x000fca0003800000 */
[----:B------:R-:W-:Y:S01]  /*1940*/  ISETP.GE.AND P4, PT, R109, R67, PT ;  /* 0x000000436d00720c */ /* 0x000fe20003f86270 */
[----:B------:R-:W-:Y:S01]  /*1950*/  BSSY B0, `(.L_x_60) ;  /* 0x0000026000007945 */ /* 0x000fe20003800000 */
[----:B------:R-:W-:Y:S01]  /*1960*/  CS2R R40, SRZ ;  /* 0x0000000000287805 */ /* 0x000fe2000001ff00 */
[----:B------:R-:W-:Y:S01]  /*1970*/  CS2R R44, SRZ ;  /* 0x00000000002c7805 */ /* 0x000fe2000001ff00 */
[----:B------:R-:W-:Y:S01]  /*1980*/  CS2R R46, SRZ ;  /* 0x00000000002e7805 */ /* 0x000fe2000001ff00 */
[----:B------:R-:W-:Y:S01]  /*1990*/  CS2R R50, SRZ ;  /* 0x0000000000327805 */ /* 0x000fe2000001ff00 */
[----:B------:R-:W-:Y:S01]  /*19a0*/  CS2R R18, SRZ ;  /* 0x0000000000127805 */ /* 0x000fe2000001ff00 */
[----:B------:R-:W-:Y:S01]  /*19b0*/  CS2R R24, SRZ ;  /* 0x0000000000187805 */ /* 0x000fe2000001ff00 */
[----:B------:R-:W-:Y:S01]  /*19c0*/  CS2R R28, SRZ ;  /* 0x00000000001c7805 */ /* 0x000fe2000001ff00 */
[----:B------:R-:W-:Y:S04]  /*19d0*/  CS2R R32, SRZ ;  /* 0x0000000000207805 */ /* 0x000fe8000001ff00 */
[----:B------:R-:W-:-:S05]  /*19e0*/  @P4 BRA `(.L_x_61) ;  /* 0x000001c000004947 */ /* 0x000fca0003800000 */
[----:B------:R-:W-:Y:S01]  /*19f0*/  IADD3 R20, P1, R114, R20, RZ ;  /* 0x0000001472147210 */ /* 0x000fe20007f3e0ff */
[----:B------:R-:W-:Y:S01]  /*1a00*/  CS2R R50, SRZ ;  /* 0x0000000000327805 */ /* 0x000fe2000001ff00 */
[----:B------:R-:W-:Y:S01]  /*1a10*/  IADD3 R6, P0, R116, R6, RZ ;  /* 0x0000000674067210 */ /* 0x000fe20007f1e0ff */
[----:B------:R-:W-:Y:S01]  /*1a20*/  CS2R R46, SRZ ;  /* 0x00000000002e7805 */ /* 0x000fe2000001ff00 */
[----:B------:R-:W-:Y:S01]  /*1a30*/  ISETP.GE.AND P3, PT, R14, c[0x0][0x27c], PT ;  /* 0x00009f000e007a0c */ /* 0x000fe20003f66270 */
[----:B------:R-:W-:Y:S01]  /*1a40*/  IMAD.X R3, R3, 0x1, R68, P1 ;  /* 0x0000000103037824 */ /* 0x000fe200008e0644 */
[----:B------:R-:W-:Y:S01]  /*1a50*/  LEA R22, P1, R20, c[0x0][0x270], 0x1 ;  /* 0x00009c0014167a11 */ /* 0x000fe200078208ff */
[----:B------:R-:W-:Y:S01]  /*1a60*/  IMAD.X R5, R0, 0x1, R69, P0 ;  /* 0x0000000100057824 */ /* 0x000fe200000e0645 */
[----:B------:R-:W-:Y:S01]  /*1a70*/  LEA R2, P0, R6, c[0x0][0x288], 0x1 ;  /* 0x0000a20006027a11 */ /* 0x000fe200078008ff */
[----:B------:R-:W-:Y:S01]  /*1a80*/  CS2R R44, SRZ ;  /* 0x00000000002c7805 */ /* 0x000fe2000001ff00 */
[----:B------:R-:W-:Y:S01]  /*1a90*/  LEA.HI.X R23, R20, c[0x0][0x274], R3, 0x1, P1 ;  /* 0x00009d0014177a11 */ /* 0x000fe200008f0c03 */
[----:B------:R-:W-:Y:S01]  /*1aa0*/  CS2R R40, SRZ ;  /* 0x0000000000287805 */ /* 0x000fe2000001ff00 */
[----:B------:R-:W-:Y:S01]  /*1ab0*/  LEA.HI.X R3, R6, c[0x0][0x28c], R5, 0x1, P0 ;  /* 0x0000a30006037a11 */ /* 0x000fe200000f0c05 */
[----:B------:R-:W-:Y:S01]  /*1ac0*/  CS2R R32, SRZ ;  /* 0x0000000000207805 */ /* 0x000fe2000001ff00 */
[----:B------:R-:W-:Y:S01]  /*1ad0*/  ISETP.GE.AND P2, PT, R10, c[0x0][0x27c], PT ;  /* 0x00009f000a007a0c */ /* 0x000fe20003f46270 */
[----:B------:R-:W-:Y:S01]  /*1ae0*/  CS2R R28, SRZ ;  /* 0x00000000001c7805 */ /* 0x000fe2000001ff00 */
[----:B------:R-:W-:Y:S01]  /*1af0*/  ISETP.GE.AND P1, PT, R12, c[0x0][0x27c], PT ;  /* 0x00009f000c007a0c */ /* 0x000fe20003f26270 */
[----:B------:R1:W5:Y:S01]  /*1b00*/  @!P3 LDG.E.64 R50, [R22.64] ;  /* 0x0000000a1632b981 */ /* 0x000362000c1e1b00 */
[----:B------:R-:W-:Y:S01]  /*1b10*/  ISETP.GE.AND P0, PT, R9, c[0x0][0x27c], PT ;  /* 0x00009f0009007a0c */ /* 0x000fe20003f06270 */
[----:B------:R-:W-:Y:S01]  /*1b20*/  CS2R R24, SRZ ;  /* 0x0000000000187805 */ /* 0x000fe2000001ff00 */
[----:B------:R-:W-:Y:S01]  /*1b30*/  CS2R R18, SRZ ;  /* 0x0000000000127805 */ /* 0x000fe2000001ff00 */
[----:B------:R1:W5:Y:S06]  /*1b40*/  @!P3 LDG.E.64 R32, [R2.64] ;  /* 0x0000000a0220b981 */ /* 0x00036c000c1e1b00 */
[----:B------:R1:W5:Y:S04]  /*1b50*/  @!P2 LDG.E.64 R46, [R22.64+0x40] ;  /* 0x0000400a162ea981 */ /* 0x000368000c1e1b00 */
[----:B------:R1:W5:Y:S04]  /*1b60*/  @!P1 LDG.E.64 R44, [R22.64+0x80] ;  /* 0x0000800a162c9981 */ /* 0x000368000c1e1b00 */
[----:B------:R1:W5:Y:S04]  /*1b70*/  @!P0 LDG.E.64 R40, [R22.64+0xc0] ;  /* 0x0000c00a16288981 */ /* 0x000368000c1e1b00 */
[----:B------:R1:W5:Y:S04]  /*1b80*/  @!P2 LDG.E.64 R28, [R2.64+0x40] ;  /* 0x0000400a021ca981 */ /* 0x000368000c1e1b00 */
[----:B------:R1:W5:Y:S04]  /*1b90*/  @!P1 LDG.E.64 R24, [R2.64+0x80] ;  /* 0x0000800a02189981 */ /* 0x000368000c1e1b00 */
[----:B------:R1:W5:Y:S02]  /*1ba0*/  @!P0 LDG.E.64 R18, [R2.64+0xc0] ;  /* 0x0000c00a02128981 */ /* 0x000364000c1e1b00 */
.L_x_61:
[----:B------:R-:W-:Y:S05]  /*1bb0*/  BSYNC B0 ;  /* 0x0000000000007941 */ /* 0x000fea0003800000 */
.L_x_60:
[----:B------:R-:W-:-:S05]  /*1bc0*/  @P4 BRA `(.L_x_62) ;  /* 0x0000221000004947 */ /* 0x000fca0003800000 */
[----:B------:R-:W-:Y:S01]  /*1bd0*/  ISETP.GE.AND P0, PT, R16, c[0x0][0x1d4], PT ;  /* 0x0000750010007a0c */ /* 0x000fe20003f06270 */
[----:B-----5:R-:W-:Y:S01]  /*1be0*/  IMAD.MOV.U32 R13, RZ, RZ, R44 ;  /* 0x000000ffff0d7224 */ /* 0x020fe200078e002c */
[----:B------:R-:W-:Y:S01]  /*1bf0*/  MOV R8, R45 ;  /* 0x0000002d00087202 */ /* 0x000fe20000000f00 */
[----:B------:R-:W-:Y:S01]  /*1c00*/  IMAD.MOV.U32 R0, RZ, RZ, R19 ;  /* 0x000000ffff007224 */ /* 0x000fe200078e0013 */
[----:B-1----:R-:W-:Y:S01]  /*1c10*/  MOV R2, R18 ;  /* 0x0000001200027202 */ /* 0x002fe20000000f00 */
[----:B------:R-:W-:Y:S01]  /*1c20*/  IMAD.MOV.U32 R21, RZ, RZ, R40 ;  /* 0x000000ffff157224 */ /* 0x000fe200078e0028 */
[----:B------:R-:W-:Y:S01]  /*1c30*/  PRMT R42, R8, 0x5410, R13 ;  /* 0x00005410082a7816 */ /* 0x000fe2000000000d */
[----:B------:R-:W-:Y:S01]  /*1c40*/  IMAD.MOV.U32 R20, RZ, RZ, R41 ;  /* 0x000000ffff147224 */ /* 0x000fe200078e0029 */
[----:B------:R-:W-:Y:S01]  /*1c50*/  PRMT R5, R0, 0x5410, R2 ;  /* 0x0000541000057816 */ /* 0x000fe20000000002 */
[----:B------:R-:W-:Y:S01]  /*1c60*/  IMAD.MOV.U32 R13, RZ, RZ, R46 ;  /* 0x000000ffff0d7224 */ /* 0x000fe200078e002e */
[----:B------:R-:W-:Y:S01]  /*1c70*/  MOV R3, R25 ;  /* 0x0000001900037202 */ /* 0x000fe20000000f00 */
[----:B------:R-:W-:Y:S01]  /*1c80*/  IMAD.MOV.U32 R8, RZ, RZ, R47 ;  /* 0x000000ffff087224 */ /* 0x000fe200078e002f */
[----:B------:R-:W-:Y:S01]  /*1c90*/  MOV R0, R29 ;  /* 0x0000001d00007202 */ /* 0x000fe20000000f00 */
[----:B------:R-:W-:Y:S01]  /*1ca0*/  IMAD.MOV.U32 R4, RZ, RZ, R24 ;  /* 0x000000ffff047224 */ /* 0x000fe200078e0018 */
[----:B------:R-:W-:Y:S01]  /*1cb0*/  PRMT R38, R20, 0x5410, R21 ;  /* 0x0000541014267816 */ /* 0x000fe20000000015 */
[----:B------:R-:W-:Y:S01]  /*1cc0*/  IMAD.MOV.U32 R2, RZ, RZ, R28 ;  /* 0x000000ffff027224 */ /* 0x000fe200078e001c */
[----:B------:R-:W-:Y:S01]  /*1cd0*/  PRMT R43, R8, 0x5410, R13 ;  /* 0x00005410082b7816 */ /* 0x000fe2000000000d */
[----:B------:R-:W-:Y:S01]  /*1ce0*/  BSSY B0, `(.L_x_63) ;  /* 0x000003b000007945 */ /* 0x000fe20003800000 */
[----:B------:R-:W-:Y:S02]  /*1cf0*/  PRMT R6, R3, 0x5410, R4 ;  /* 0x0000541003067816 */ /* 0x000fe40000000004 */
[----:B------:R-:W-:Y:S01]  /*1d00*/  PRMT R7, R0, 0x5410, R2 ;  /* 0x0000541000077816 */ /* 0x000fe20000000002 */
[----:B------:R-:W-:-:S05]  /*1d10*/  @P0 BRA `(.L_x_64) ;  /* 0x0000037000000947 */ /* 0x000fca0003800000 */
[----:B------:R-:W-:Y:S01]  /*1d20*/  ISETP.GE.AND P0, PT, R14, c[0x0][0x27c], PT ;  /* 0x00009f000e007a0c */ /* 0x000fe20003f06270 */
[----:B------:R-:W1:Y:S01]  /*1d30*/  LDS.128 R20, [R106+0xc080] ;  /* 0x00c080006a147984 */ /* 0x000e620000000c00 */
[----:B------:R-:W-:Y:S02]  /*1d40*/  MOV R26, R32 ;  /* 0x00000020001a7202 */ /* 0x000fe40000000f00 */
[----:B------:R-:W-:Y:S02]  /*1d50*/  MOV R34, R50 ;  /* 0x0000003200227202 */ /* 0x000fe40000000f00 */
[----:B------:R-:W-:Y:S02]  /*1d60*/  MOV R27, R33 ;  /* 0x00000021001b7202 */ /* 0x000fe40000000f00 */
[----:B------:R-:W-:Y:S05]  /*1d70*/  MOV R49, R51 ;  /* 0x0000003300317202 */ /* 0x000fea0000000f00 */
[--C-:B------:R-:W-:Y:S01]  /*1d80*/  @!P0 SHF.R.U64 R31, R32, 0x10, R33.reuse ;  /* 0x00000010201f8819 */ /* 0x100fe20000001221 */
[----:B------:R-:W-:Y:S01]  /*1d90*/  @!P0 HADD2.F32 R35, -RZ, R34.H0_H0 ;  /* 0x20000022ff238230 */ /* 0x000fe20000004100 */
[----:B------:R-:W-:Y:S01]  /*1da0*/  @!P0 SHF.R.U32.HI R13, RZ, 0x10, R33 ;  /* 0x00000010ff0d8819 */ /* 0x000fe20000011621 */
[----:B------:R-:W-:Y:S01]  /*1db0*/  @!P0 HADD2.F32 R33, -RZ, R26.H0_H0 ;  /* 0x2000001aff218230 */ /* 0x000fe20000004100 */
[--C-:B------:R-:W-:Y:S01]  /*1dc0*/  @!P0 SHF.R.U64 R37, R50, 0x10, R51.reuse ;  /* 0x0000001032258819 */ /* 0x100fe20000001233 */
[----:B------:R-:W-:Y:S01]  /*1dd0*/  @!P0 HADD2.F32 R31, -RZ, R31.H0_H0 ;  /* 0x2000001fff1f8230 */ /* 0x000fe20000004100 */
[----:B------:R-:W-:Y:S01]  /*1de0*/  @!P0 SHF.R.U32.HI R39, RZ, 0x10, R51 ;  /* 0x00000010ff278819 */ /* 0x000fe20000011633 */
[----:B------:R-:W-:Y:S02]  /*1df0*/  @!P0 HADD2.F32 R27, -RZ, R27.H0_H0 ;  /* 0x2000001bff1b8230 */ /* 0x000fe40000004100 */
[----:B------:R-:W-:Y:S02]  /*1e00*/  @!P0 HADD2.F32 R37, -RZ, R37.H0_H0 ;  /* 0x20000025ff258230 */ /* 0x000fe40000004100 */
[----:B------:R-:W-:Y:S02]  /*1e10*/  @!P0 HADD2.F32 R39, -RZ, R39.H0_H0 ;  /* 0x20000027ff278230 */ /* 0x000fe40000004100 */
[----:B------:R-:W-:Y:S01]  /*1e20*/  @!P0 HADD2.F32 R13, -RZ, R13.H0_H0 ;  /* 0x2000000dff0d8230 */ /* 0x000fe20000004100 */
[----:B-1----:R-:W-:Y:S01]  /*1e30*/  @!P0 IMAD.MOV.U32 R26, RZ, RZ, R21 ;  /* 0x000000ffff1a8224 */ /* 0x002fe200078e0015 */
[----:B------:R-:W-:Y:S04]  /*1e40*/  @!P0 MOV R8, R20 ;  /* 0x0000001400088202 */ /* 0x000fe80000000f00 */
[----:B------:R-:W-:Y:S02]  /*1e50*/  @!P0 HADD2.F32 R34, -RZ, R26.H1_H1 ;  /* 0x3000001aff228230 */ /* 0x000fe40000004100 */
[--C-:B------:R-:W-:Y:S02]  /*1e60*/  @!P0 HADD2.F32 R30, -RZ, R8.reuse.H1_H1 ;  /* 0x30000008ff1e8230 */ /* 0x100fe40000004100 */
[----:B------:R-:W-:Y:S01]  /*1e70*/  @!P0 HADD2.F32 R8, -RZ, R8.H0_H0 ;  /* 0x20000008ff088230 */ /* 0x000fe20000004100 */
[----:B------:R-:W-:Y:S02]  /*1e80*/  @!P0 FMUL.FTZ R59, R34, R31 ;  /* 0x0000001f223b8220 */ /* 0x000fe40000410000 */
[-C--:B------:R-:W-:Y:S02]  /*1e90*/  @!P0 FMUL.FTZ R57, R30, R33.reuse ;  /* 0x000000211e398220 */ /* 0x080fe40000410000 */
[C---:B------:R-:W-:Y:S02]  /*1ea0*/  @!P0 FMUL.FTZ R0, R8.reuse, R33 ;  /* 0x0000002108008220 */ /* 0x040fe40000410000 */
[-C--:B------:R-:W-:Y:S01]  /*1eb0*/  @!P0 FFMA.FTZ R57, R8, R35.reuse, -R57 ;  /* 0x0000002308398223 */ /* 0x080fe20000010839 */
[----:B------:R-:W-:Y:S01]  /*1ec0*/  @!P0 HADD2.F32 R8, -RZ, R26.H0_H0 ;  /* 0x2000001aff088230 */ /* 0x000fe20000004100 */
[----:B------:R-:W-:Y:S01]  /*1ed0*/  @!P0 FFMA.FTZ R0, R30, R35, R0 ;  /* 0x000000231e008223 */ /* 0x000fe20000010000 */
[----:B------:R-:W-:Y:S01]  /*1ee0*/  @!P0 MOV R26, R22 ;  /* 0x00000016001a8202 */ /* 0x000fe20000000f00 */
[----:B------:R-:W-:Y:S02]  /*1ef0*/  @!P0 HADD2.F32 R35, -RZ, R49.H0_H0 ;  /* 0x20000031ff238230 */ /* 0x000fe40000004100 */
[----:B------:R-:W-:Y:S01]  /*1f00*/  @!P0 FMUL.FTZ R2, R8, R31 ;  /* 0x0000001f08028220 */ /* 0x000fe20000410000 */
[----:B------:R-:W-:Y:S01]  /*1f10*/  @!P0 F2FP.PACK_AB R57, R0, R57 ;  /* 0x000000390039823e */ /* 0x000fe200000000ff */
[----:B------:R-:W-:Y:S01]  /*1f20*/  @!P0 FFMA.FTZ R59, R8, R37, -R59 ;  /* 0x00000025083b8223 */ /* 0x000fe2000001083b */
[----:B------:R-:W-:Y:S01]  /*1f30*/  @!P0 MOV R8, R23 ;  /* 0x0000001700088202 */ /* 0x000fe20000000f00 */
[----:B------:R-:W-:Y:S01]  /*1f40*/  @!P0 FFMA.FTZ R2, R34, R37, R2 ;  /* 0x0000002522028223 */ /* 0x000fe20000010002 */
[--C-:B------:R-:W-:Y:S01]  /*1f50*/  @!P0 HADD2.F32 R30, -RZ, R26.reuse.H1_H1 ;  /* 0x3000001aff1e8230 */ /* 0x100fe20000004100 */
[----:B------:R-:W-:Y:S01]  /*1f60*/  @!P0 IMAD.MOV.U32 R20, RZ, RZ, R57 ;  /* 0x000000ffff148224 */ /* 0x000fe200078e0039 */
[----:B------:R-:W-:Y:S02]  /*1f70*/  @!P0 HADD2.F32 R26, -RZ, R26.H0_H0 ;  /* 0x2000001aff1a8230 */ /* 0x000fe40000004100 */
[--C-:B------:R-:W-:Y:S01]  /*1f80*/  @!P0 HADD2.F32 R36, -RZ, R8.reuse.H1_H1 ;  /* 0x30000008ff248230 */ /* 0x100fe20000004100 */
[-C--:B------:R-:W-:Y:S01]  /*1f90*/  @!P0 FMUL.FTZ R48, R30, R27.reuse ;  /* 0x0000001b1e308220 */ /* 0x080fe20000410000 */
[----:B------:R-:W-:Y:S01]  /*1fa0*/  @!P0 HADD2.F32 R8, -RZ, R8.H0_H0 ;  /* 0x20000008ff088230 */ /* 0x000fe20000004100 */
[----:B------:R-:W-:Y:S01]  /*1fb0*/  @!P0 FMUL.FTZ R3, R26, R27 ;  /* 0x0000001b1a038220 */ /* 0x000fe20000410000 */
[----:B------:R-:W-:Y:S01]  /*1fc0*/  @!P0 F2FP.PACK_AB R56, R2, R59 ;  /* 0x0000003b0238823e */ /* 0x000fe200000000ff */
[-C--:B------:R-:W-:Y:S02]  /*1fd0*/  @!P0 FMUL.FTZ R54, R36, R13.reuse ;  /* 0x0000000d24368220 */ /* 0x080fe40000410000 */
[----:B------:R-:W-:Y:S01]  /*1fe0*/  @!P0 FMUL.FTZ R4, R8, R13 ;  /* 0x0000000d08048220 */ /* 0x000fe20000410000 */
[----:B------:R-:W-:Y:S01]  /*1ff0*/  @!P0 MOV R21, R56 ;  /* 0x0000003800158202 */ /* 0x000fe20000000f00 */
[-C--:B------:R-:W-:Y:S02]  /*2000*/  @!P0 FFMA.FTZ R3, R30, R35.reuse, R3 ;  /* 0x000000231e038223 */ /* 0x080fe40000010003 */
[----:B------:R-:W-:Y:S02]  /*2010*/  @!P0 FFMA.FTZ R48, R26, R35, -R48 ;  /* 0x000000231a308223 */ /* 0x000fe40000010830 */
[-C--:B------:R-:W-:Y:S02]  /*2020*/  @!P0 FFMA.FTZ R54, R8, R39.reuse, -R54 ;  /* 0x0000002708368223 */ /* 0x080fe40000010836 */
[----:B------:R-:W-:Y:S01]  /*2030*/  @!P0 FFMA.FTZ R4, R36, R39, R4 ;  /* 0x0000002724048223 */ /* 0x000fe20000010004 */
[----:B------:R-:W-:Y:S04]  /*2040*/  @!P0 F2FP.PACK_AB R48, R3, R48 ;  /* 0x000000300330823e */ /* 0x000fe800000000ff */
[----:B------:R-:W-:Y:S02]  /*2050*/  @!P0 F2FP.PACK_AB R59, R4, R54 ;  /* 0x00000036043b823e */ /* 0x000fe400000000ff */
[----:B------:R-:W-:Y:S02]  /*2060*/  @!P0 MOV R22, R48 ;  /* 0x0000003000168202 */ /* 0x000fe40000000f00 */
[----:B------:R-:W-:Y:S05]  /*2070*/  @!P0 MOV R23, R59 ;  /* 0x0000003b00178202 */ /* 0x000fea0000000f00 */
[----:B------:R1:W-:Y:S02]  /*2080*/  STG.E.128 [R52.64], R20 ;  /* 0x0000001434007986 */ /* 0x0003e4000c101d0a */
.L_x_64:
[----:B------:R-:W-:Y:S05]  /*2090*/  BSYNC B0 ;  /* 0x0000000000007941 */ /* 0x000fea0003800000 */
.L_x_63:
[----:B------:R-:W-:Y:S01]  /*20a0*/  ISETP.GE.AND P0, PT, R11, c[0x0][0x1d4], PT ;  /* 0x000075000b007a0c */ /* 0x000fe20003f06270 */
[----:B------:R-:W-:Y:S01]  /*20b0*/  @!UPT UIADD3 URZ, URZ, URZ, URZ ;  /* 0x0000003f3f3ff290 */ /* 0x000fe2000fffe03f */
[----:B------:R-:W-:Y:S11]  /*20c0*/  BSSY B0, `(.L_x_65) ;  /* 0x0000036000007945 */ /* 0x000ff60003800000 */
[----:B------:R-:W-:-:S05]  /*20d0*/  @P0 BRA `(.L_x_66) ;  /* 0x0000034000000947 */ /* 0x000fca0003800000 */
[----:B------:R-:W-:Y:S01]  /*20e0*/  ISETP.GE.AND P0, PT, R10, c[0x0][0x27c], PT ;  /* 0x00009f000a007a0c */ /* 0x000fe20003f06270 */
[----:B-1----:R-:W1:Y:S11]  /*20f0*/  LDS.128 R20, [R106+0xd080] ;  /* 0x00d080006a147984 */ /* 0x002e760000000c00 */
[----:B------:R-:W-:Y:S01]  /*2100*/  @!UPT UIADD3 URZ, URZ, URZ, URZ ;  /* 0x0000003f3f3ff290 */ /* 0x000fe2000fffe03f */
[----:B------:R-:W-:Y:S01]  /*2110*/  @!P0 HADD2.F32 R27, -RZ, R7.H1_H1 ;  /* 0x30000007ff1b8230 */ /* 0x000fe20000004100 */
[----:B------:R-:W-:Y:S01]  /*2120*/  @!P0 SHF.R.U64 R8, R28, 0x10, R29 ;  /* 0x000000101c088819 */ /* 0x000fe2000000121d */
[----:B------:R-:W-:Y:S01]  /*2130*/  @!P0 HADD2.F32 R33, -RZ, R43.H1_H1 ;  /* 0x3000002bff218230 */ /* 0x000fe20000004100 */
[----:B------:R-:W-:Y:S01]  /*2140*/  @!P0 SHF.R.U64 R32, R46, 0x10, R47 ;  /* 0x000000102e208819 */ /* 0x000fe2000000122f */
[----:B------:R-:W-:Y:S01]  /*2150*/  @!P0 HADD2.F32 R7, -RZ, R7.H0_H0 ;  /* 0x20000007ff078230 */ /* 0x000fe20000004100 */
[----:B------:R-:W-:Y:S01]  /*2160*/  @!P0 SHF.R.U32.HI R28, RZ, 0x10, R29 ;  /* 0x00000010ff1c8819 */ /* 0x000fe2000001161d */
[----:B------:R-:W-:Y:S01]  /*2170*/  @!P0 HADD2.F32 R8, -RZ, R8.H0_H0 ;  /* 0x20000008ff088230 */ /* 0x000fe20000004100 */
[----:B------:R-:W-:Y:S01]  /*2180*/  @!P0 SHF.R.U32.HI R36, RZ, 0x10, R47 ;  /* 0x00000010ff248819 */ /* 0x000fe2000001162f */
[----:B------:R-:W-:Y:S02]  /*2190*/  @!P0 HADD2.F32 R32, -RZ, R32.H0_H0 ;  /* 0x20000020ff208230 */ /* 0x000fe40000004100 */
[----:B------:R-:W-:Y:S02]  /*21a0*/  @!P0 HADD2.F32 R28, -RZ, R28.H0_H0 ;  /* 0x2000001cff1c8230 */ /* 0x000fe40000004100 */
[----:B------:R-:W-:Y:S01]  /*21b0*/  @!P0 HADD2.F32 R36, -RZ, R36.H0_H0 ;  /* 0x20000024ff248230 */ /* 0x000fe20000004100 */
[----:B-1----:R-:W-:Y:S02]  /*21c0*/  @!P0 MOV R13, R20 ;  /* 0x00000014000d8202 */ /* 0x002fe40000000f00 */
[----:B------:R-:W-:Y:S03]  /*21d0*/  @!P0 MOV R26, R21 ;  /* 0x00000015001a8202 */ /* 0x000fe60000000f00 */
[--C-:B------:R-:W-:Y:S02]  /*21e0*/  @!P0 HADD2.F32 R31, -RZ, R13.reuse.H1_H1 ;  /* 0x3000000dff1f8230 */ /* 0x100fe40000004100 */
[----:B------:R-:W-:Y:S01]  /*21f0*/  @!P0 HADD2.F32 R30, -RZ, R13.H0_H0 ;  /* 0x2000000dff1e8230 */ /* 0x000fe20000004100 */
[----:B------:R-:W-:Y:S01]  /*2200*/  @!P0 MOV R13, R22 ;  /* 0x00000016000d8202 */ /* 0x000fe20000000f00 */
[--C-:B------:R-:W-:Y:S01]  /*2210*/  @!P0 HADD2.F32 R35, -RZ, R26.reuse.H1_H1 ;  /* 0x3000001aff238230 */ /* 0x100fe20000004100 */
[-C--:B------:R-:W-:Y:S02]  /*2220*/  @!P0 FMUL.FTZ R37, R31, R27.reuse ;  /* 0x0000001b1f258220 */ /* 0x080fe40000410000 */
[C---:B------:R-:W-:Y:S01]  /*2230*/  @!P0 FMUL.FTZ R0, R30.reuse, R27 ;  /* 0x0000001b1e008220 */ /* 0x040fe20000410000 */
[----:B------:R-:W-:Y:S01]  /*2240*/  @!P0 HADD2.F32 R27, -RZ, R26.H0_H0 ;  /* 0x2000001aff1b8230 */ /* 0x000fe20000004100 */
[-C--:B------:R-:W-:Y:S01]  /*2250*/  @!P0 FMUL.FTZ R39, R35, R8.reuse ;  /* 0x0000000823278220 */ /* 0x080fe20000410000 */
[--C-:B------:R-:W-:Y:S01]  /*2260*/  @!P0 HADD2.F32 R26, -RZ, R13.reuse.H0_H0 ;  /* 0x2000000dff1a8230 */ /* 0x100fe20000004100 */
[----:B------:R-:W-:Y:S01]  /*2270*/  @!P0 FFMA.FTZ R37, R30, R33, -R37 ;  /* 0x000000211e258223 */ /* 0x000fe20000010825 */
[----:B------:R-:W-:Y:S01]  /*2280*/  @!P0 HADD2.F32 R34, -RZ, R13.H1_H1 ;  /* 0x3000000dff228230 */ /* 0x000fe20000004100 */
[----:B------:R-:W-:Y:S01]  /*2290*/  @!P0 FMUL.FTZ R2, R27, R8 ;  /* 0x000000081b028220 */ /* 0x000fe20000410000 */
[----:B------:R-:W-:Y:S01]  /*22a0*/  @!P0 MOV R8, R23 ;  /* 0x0000001700088202 */ /* 0x000fe20000000f00 */
[----:B------:R-:W-:Y:S01]  /*22b0*/  @!P0 FFMA.FTZ R0, R31, R33, R0 ;  /* 0x000000211f008223 */ /* 0x000fe20000010000 */
[----:B------:R-:W-:Y:S01]  /*22c0*/  @!P0 HADD2.F32 R31, -RZ, R43.H0_H0 ;  /* 0x2000002bff1f8230 */ /* 0x000fe20000004100 */
[-C--:B------:R-:W-:Y:S02]  /*22d0*/  @!P0 FMUL.FTZ R3, R26, R7.reuse ;  /* 0x000000071a038220 */ /* 0x080fe40000410000 */
[----:B------:R-:W-:Y:S01]  /*22e0*/  @!P0 FMUL.FTZ R48, R34, R7 ;  /* 0x0000000722308220 */ /* 0x000fe20000410000 */
[----:B------:R-:W-:Y:S01]  /*22f0*/  @!P0 F2FP.PACK_AB R37, R0, R37 ;  /* 0x000000250025823e */ /* 0x000fe200000000ff */
[-C--:B------:R-:W-:Y:S01]  /*2300*/  @!P0 FFMA.FTZ R2, R35, R32.reuse, R2 ;  /* 0x0000002023028223 */ /* 0x080fe20000010002 */
[--C-:B------:R-:W-:Y:S01]  /*2310*/  @!P0 HADD2.F32 R33, -RZ, R8.reuse.H1_H1 ;  /* 0x30000008ff218230 */ /* 0x100fe20000004100 */
[----:B------:R-:W-:Y:S01]  /*2320*/  @!P0 FFMA.FTZ R3, R34, R31, R3 ;  /* 0x0000001f22038223 */ /* 0x000fe20000010003 */
[----:B------:R-:W-:Y:S01]  /*2330*/  @!P0 MOV R20, R37 ;  /* 0x0000002500148202 */ /* 0x000fe20000000f00 */
[----:B------:R-:W-:Y:S01]  /*2340*/  @!P0 HADD2.F32 R13, -RZ, R8.H0_H0 ;  /* 0x20000008ff0d8230 */ /* 0x000fe20000004100 */
[----:B------:R-:W-:Y:S02]  /*2350*/  @!P0 FFMA.FTZ R39, R27, R32, -R39 ;  /* 0x000000201b278223 */ /* 0x000fe40000010827 */
[-C--:B------:R-:W-:Y:S02]  /*2360*/  @!P0 FMUL.FTZ R49, R33, R28.reuse ;  /* 0x0000001c21318220 */ /* 0x080fe40000410000 */
[C---:B------:R-:W-:Y:S01]  /*2370*/  @!P0 FMUL.FTZ R4, R13.reuse, R28 ;  /* 0x0000001c0d048220 */ /* 0x040fe20000410000 */
[----:B------:R-:W-:Y:S01]  /*2380*/  @!P0 F2FP.PACK_AB R50, R2, R39 ;  /* 0x000000270232823e */ /* 0x000fe200000000ff */
[----:B------:R-:W-:Y:S02]  /*2390*/  @!P0 FFMA.FTZ R48, R26, R31, -R48 ;  /* 0x0000001f1a308223 */ /* 0x000fe40000010830 */
[----:B------:R-:W-:Y:S01]  /*23a0*/  @!P0 FFMA.FTZ R49, R13, R36, -R49 ;  /* 0x000000240d318223 */ /* 0x000fe20000010831 */
[----:B------:R-:W-:Y:S01]  /*23b0*/  @!P0 MOV R21, R50 ;  /* 0x0000003200158202 */ /* 0x000fe20000000f00 */
[----:B------:R-:W-:Y:S01]  /*23c0*/  @!P0 FFMA.FTZ R4, R33, R36, R4 ;  /* 0x0000002421048223 */ /* 0x000fe20000010004 */
[----:B------:R-:W-:Y:S04]  /*23d0*/  @!P0 F2FP.PACK_AB R48, R3, R48 ;  /* 0x000000300330823e */ /* 0x000fe800000000ff */
[----:B------:R-:W-:Y:S02]  /*23e0*/  @!P0 F2FP.PACK_AB R49, R4, R49 ;  /* 0x000000310431823e */ /* 0x000fe400000000ff */
[----:B------:R-:W-:Y:S02]  /*23f0*/  @!P0 MOV R22, R48 ;  /* 0x0000003000168202 */ /* 0x000fe40000000f00 */
[----:B------:R-:W-:Y:S05]  /*2400*/  @!P0 MOV R23, R49 ;  /* 0x0000003100178202 */ /* 0x000fea0000000f00 */
[----:B------:R1:W-:Y:S02]  /*2410*/  STG.E.128 [R52.64+0x80], R20 ;  /* 0x0000801434007986 */ /* 0x0003e4000c101d0a */
.L_x_66:
[----:B------:R-:W-:Y:S05]  /*2420*/  BSYNC B0 ;  /* 0x0000000000007941 */ /* 0x000fea0003800000 */
.L_x_65:
[----:B------:R-:W-:Y:S01]  /*2430*/  ISETP.GE.AND P0, PT, R108, c[0x0][0x1d4], PT ;  /* 0x000075006c007a0c */ /* 0x000fe20003f06270 */
[----:B------:R-:W-:Y:S01]  /*2440*/  @!UPT UIADD3 URZ, URZ, URZ, URZ ;  /* 0x0000003f3f3ff290 */ /* 0x000fe2000fffe03f */
[----:B------:R-:W-:Y:S11]  /*2450*/  BSSY B0, `(.L_x_67) ;  /* 0x0000036000007945 */ /* 0x000ff60003800000 */
[----:B------:R-:W-:-:S05]  /*2460*/  @P0 BRA `(.L_x_68) ;  /* 0x0000034000000947 */ /* 0x000fca0003800000 */
[----:B------:R-:W-:Y:S01]  /*2470*/  ISETP.GE.AND P0, PT, R12, c[0x0][0x27c], PT ;  /* 0x00009f000c007a0c */ /* 0x000fe20003f06270 */
[----:B-1----:R-:W1:Y:S11]  /*2480*/  LDS.128 R20, [R106+0xe080] ;  /* 0x00e080006a147984 */ /* 0x002e760000000c00 */
[----:B------:R-:W-:Y:S01]  /*2490*/  @!UPT UIADD3 URZ, URZ, URZ, URZ ;  /* 0x0000003f3f3ff290 */ /* 0x000fe2000fffe03f */
[--C-:B------:R-:W-:Y:S01]  /*24a0*/  @!P0 HADD2.F32 R29, -RZ, R42.reuse.H1_H1 ;  /* 0x3000002aff1d8230 */ /* 0x100fe20000004100 */
[--C-:B------:R-:W-:Y:S01]  /*24b0*/  @!P0 SHF.R.U64 R7, R24, 0x10, R25.reuse ;  /* 0x0000001018078819 */ /* 0x100fe20000001219 */
[----:B------:R-:W-:Y:S01]  /*24c0*/  @!P0 HADD2.F32 R30, -RZ, R42.H0_H0 ;  /* 0x2000002aff1e8230 */ /* 0x000fe20000004100 */
[----:B------:R-:W-:Y:S01]  /*24d0*/  @!P0 SHF.R.U32.HI R24, RZ, 0x10, R25 ;  /* 0x00000010ff188819 */ /* 0x000fe20000011619 */
[--C-:B------:R-:W-:Y:S01]  /*24e0*/  @!P0 HADD2.F32 R25, -RZ, R6.reuse.H1_H1 ;  /* 0x30000006ff198230 */ /* 0x100fe20000004100 */
[--C-:B------:R-:W-:Y:S01]  /*24f0*/  @!P0 SHF.R.U64 R31, R44, 0x10, R45.reuse ;  /* 0x000000102c1f8819 */ /* 0x100fe2000000122d */
[----:B------:R-:W-:Y:S01]  /*2500*/  @!P0 HADD2.F32 R7, -RZ, R7.H0_H0 ;  /* 0x20000007ff078230 */ /* 0x000fe20000004100 */
[----:B------:R-:W-:Y:S01]  /*2510*/  @!P0 SHF.R.U32.HI R32, RZ, 0x10, R45 ;  /* 0x00000010ff208819 */ /* 0x000fe2000001162d */
[----:B------:R-:W-:Y:S02]  /*2520*/  @!P0 HADD2.F32 R6, -RZ, R6.H0_H0 ;  /* 0x20000006ff068230 */ /* 0x000fe40000004100 */
[----:B------:R-:W-:Y:S02]  /*2530*/  @!P0 HADD2.F32 R31, -RZ, R31.H0_H0 ;  /* 0x2000001fff1f8230 */ /* 0x000fe40000004100 */
[----:B------:R-:W-:Y:S02]  /*2540*/  @!P0 HADD2.F32 R24, -RZ, R24.H0_H0 ;  /* 0x20000018ff188230 */ /* 0x000fe40000004100 */
[----:B------:R-:W-:Y:S01]  /*2550*/  @!P0 HADD2.F32 R32, -RZ, R32.H0_H0 ;  /* 0x20000020ff208230 */ /* 0x000fe20000004100 */
[----:B-1----:R-:W-:Y:S02]  /*2560*/  @!P0 MOV R8, R20 ;  /* 0x0000001400088202 */ /* 0x002fe40000000f00 */
[----:B------:R-:W-:Y:S03]  /*2570*/  @!P0 MOV R13, R21 ;  /* 0x00000015000d8202 */ /* 0x000fe60000000f00 */
[--C-:B------:R-:W-:Y:S02]  /*2580*/  @!P0 HADD2.F32 R27, -RZ, R8.reuse.H1_H1 ;  /* 0x30000008ff1b8230 */ /* 0x100fe40000004100 */
[----:B------:R-:W-:Y:S02]  /*2590*/  @!P0 HADD2.F32 R8, -RZ, R8.H0_H0 ;  /* 0x20000008ff088230 */ /* 0x000fe40000004100 */
[--C-:B------:R-:W-:Y:S01]  /*25a0*/  @!P0 HADD2.F32 R28, -RZ, R13.reuse.H1_H1 ;  /* 0x3000000dff1c8230 */ /* 0x100fe20000004100 */
[CC--:B------:R-:W-:Y:S01]  /*25b0*/  @!P0 FMUL.FTZ R33, R27.reuse, R25.reuse ;  /* 0x000000191b218220 */ /* 0x0c0fe20000410000 */
[----:B------:R-:W-:Y:S01]  /*25c0*/  @!P0 HADD2.F32 R26, -RZ, R13.H0_H0 ;  /* 0x2000000dff1a8230 */ /* 0x000fe20000004100 */
[C---:B------:R-:W-:Y:S02]  /*25d0*/  @!P0 FMUL.FTZ R0, R8.reuse, R25 ;  /* 0x0000001908008220 */ /* 0x040fe40000410000 */
[----:B------:R-:W-:Y:S01]  /*25e0*/  @!P0 FFMA.FTZ R33, R8, R29, -R33 ;  /* 0x0000001d08218223 */ /* 0x000fe20000010821 */
[----:B------:R-:W-:Y:S01]  /*25f0*/  @!P0 MOV R8, R22 ;  /* 0x0000001600088202 */ /* 0x000fe20000000f00 */
[-C--:B------:R-:W-:Y:S02]  /*2600*/  @!P0 FMUL.FTZ R35, R28, R7.reuse ;  /* 0x000000071c238220 */ /* 0x080fe40000410000 */
[----:B------:R-:W-:Y:S01]  /*2610*/  @!P0 FMUL.FTZ R2, R26, R7 ;  /* 0x000000071a028220 */ /* 0x000fe20000410000 */
[----:B------:R-:W-:Y:S01]  /*2620*/  @!P0 MOV R7, R23 ;  /* 0x0000001700078202 */ /* 0x000fe20000000f00 */
[----:B------:R-:W-:Y:S01]  /*2630*/  @!P0 FFMA.FTZ R0, R27, R29, R0 ;  /* 0x0000001d1b008223 */ /* 0x000fe20000010000 */
[--C-:B------:R-:W-:Y:S01]  /*2640*/  @!P0 HADD2.F32 R13, -RZ, R8.reuse.H0_H0 ;  /* 0x20000008ff0d8230 */ /* 0x100fe20000004100 */
[-C--:B------:R-:W-:Y:S01]  /*2650*/  @!P0 FFMA.FTZ R2, R28, R31.reuse, R2 ;  /* 0x0000001f1c028223 */ /* 0x080fe20000010002 */
[----:B------:R-:W-:Y:S01]  /*2660*/  @!P0 HADD2.F32 R27, -RZ, R8.H1_H1 ;  /* 0x30000008ff1b8230 */ /* 0x000fe20000004100 */
[----:B------:R-:W-:Y:S01]  /*2670*/  @!P0 FFMA.FTZ R35, R26, R31, -R35 ;  /* 0x0000001f1a238223 */ /* 0x000fe20000010823 */
[----:B------:R-:W-:Y:S01]  /*2680*/  @!P0 F2FP.PACK_AB R33, R0, R33 ;  /* 0x000000210021823e */ /* 0x000fe200000000ff */
[-C--:B------:R-:W-:Y:S01]  /*2690*/  @!P0 FMUL.FTZ R3, R13, R6.reuse ;  /* 0x000000060d038220 */ /* 0x080fe20000410000 */
[--C-:B------:R-:W-:Y:S01]  /*26a0*/  @!P0 HADD2.F32 R29, -RZ, R7.reuse.H1_H1 ;  /* 0x30000007ff1d8230 */ /* 0x100fe20000004100 */
[----:B------:R-:W-:Y:S01]  /*26b0*/  @!P0 FMUL.FTZ R34, R27, R6 ;  /* 0x000000061b228220 */ /* 0x000fe20000410000 */
[----:B------:R-:W-:Y:S01]  /*26c0*/  @!P0 F2FP.PACK_AB R46, R2, R35 ;  /* 0x00000023022e823e */ /* 0x000fe200000000ff */
[----:B------:R-:W-:Y:S01]  /*26d0*/  @!P0 HADD2.F32 R7, -RZ, R7.H0_H0 ;  /* 0x20000007ff078230 */ /* 0x000fe20000004100 */
[----:B------:R-:W-:Y:S01]  /*26e0*/  @!P0 MOV R20, R33 ;  /* 0x0000002100148202 */ /* 0x000fe20000000f00 */
[----:B------:R-:W-:Y:S01]  /*26f0*/  @!P0 FMUL.FTZ R36, R29, R24 ;  /* 0x000000181d248220 */ /* 0x000fe20000410000 */
[----:B------:R-:W-:Y:S01]  /*2700*/  @!P0 MOV R21, R46 ;  /* 0x0000002e00158202 */ /* 0x000fe20000000f00 */
[----:B------:R-:W-:Y:S02]  /*2710*/  @!P0 FFMA.FTZ R3, R27, R30, R3 ;  /* 0x0000001e1b038223 */ /* 0x000fe40000010003 */
[----:B------:R-:W-:Y:S02]  /*2720*/  @!P0 FMUL.FTZ R4, R7, R24 ;  /* 0x0000001807048220 */ /* 0x000fe40000410000 */
[----:B------:R-:W-:Y:S02]  /*2730*/  @!P0 FFMA.FTZ R34, R13, R30, -R34 ;  /* 0x0000001e0d228223 */ /* 0x000fe40000010822 */
[-C--:B------:R-:W-:Y:S02]  /*2740*/  @!P0 FFMA.FTZ R36, R7, R32.reuse, -R36 ;  /* 0x0000002007248223 */ /* 0x080fe40000010824 */
[----:B------:R-:W-:Y:S01]  /*2750*/  @!P0 FFMA.FTZ R4, R29, R32, R4 ;  /* 0x000000201d048223 */ /* 0x000fe20000010004 */
[----:B------:R-:W-:Y:S04]  /*2760*/  @!P0 F2FP.PACK_AB R34, R3, R34 ;  /* 0x000000220322823e */ /* 0x000fe800000000ff */
[----:B------:R-:W-:Y:S02]  /*2770*/  @!P0 F2FP.PACK_AB R35, R4, R36 ;  /* 0x000000240423823e */ /* 0x000fe400000000ff */
[----:B------:R-:W-:Y:S02]  /*2780*/  @!P0 MOV R22, R34 ;  /* 0x0000002200168202 */ /* 0x000fe40000000f00 */
[----:B------:R-:W-:Y:S05]  /*2790*/  @!P0 MOV R23, R35 ;  /* 0x0000002300178202 */ /* 0x000fea0000000f00 */
[----:B------:R1:W-:Y:S02]  /*27a0*/  STG.E.128 [R52.64+0x100], R20 ;  /* 0x0001001434007986 */ /* 0x0003e4000c101d0a */
.L_x_68:
[----:B------:R-:W-:Y:S05]  /*27b0*/  BSYNC B0 ;  /* 0x0000000000007941 */ /* 0x000fea0003800000 */
.L_x_67:
[----:B------:R-:W-:Y:S11]  /*27c0*/  ISETP.GE.AND P0, PT, R107, c[0x0][0x1d4], PT ;  /* 0x000075006b007a0c */ /* 0x000ff60003f06270 */
[----:B------:R-:W-:Y:S02]  /*27d0*/  @!UPT UIADD3 URZ, URZ, URZ, URZ ;  /* 0x0000003f3f3ff290 */ /* 0x000fe4000fffe03f */
[----:B------:R-:W-:-:S05]  /*27e0*/  @P0 BRA `(.L_x_62) ;  /* 0x000015f000000947 */ /* 0x000fca0003800000 */
[----:B------:R-:W-:Y:S01]  /*27f0*/  ISETP.GE.AND P0, PT, R9, c[0x0][0x27c], PT ;  /* 0x00009f0009007a0c */ /* 0x000fe20003f06270 */
[----:B-1----:R-:W1:Y:S11]  /*2800*/  LDS.128 R20, [R106+0xf080] ;  /* 0x00f080006a147984 */ /* 0x002e760000000c00 */
[----:B------:R-:W-:Y:S01]  /*2810*/  @!UPT UIADD3 URZ, URZ, URZ, URZ ;  /* 0x0000003f3f3ff290 */ /* 0x000fe2000fffe03f */
[--C-:B------:R-:W-:Y:S01]  /*2820*/  @!P0 HADD2.F32 R13, -RZ, R5.reuse.H1_H1 ;  /* 0x30000005ff0d8230 */ /* 0x100fe20000004100 */
        /* <DEDUP_REMOVED lines=47> */
[----:B------:R1:W-:Y:S01]  /*2b20*/  STG.E.128 [R52.64+0x180], R20 ;  /* 0x0001801434007986 */ /* 0x0003e2000c101d0a */
[----:B------:R-:W-:-:S05]  /*2b30*/  BRA `(.L_x_62) ;  /* 0x000012a000007947 */ /* 0x000fca0003800000 */
.L_x_59:
        /* <DEDUP_REMOVED lines=17> */
[----:B------:R-:W-:Y:S01]  /*2c50*/  ISETP.GE.AND P2, PT, R11, c[0x0][0x27c], PT ;  /* 0x00009f000b007a0c */ /* 0x000fe20003f46270 */
[----:B------:R-:W-:Y:S01]  /*2c60*/  IMAD.X R7, R0, 0x1, R71, P0 ;  /* 0x0000000100077824 */ /* 0x000fe200000e0647 */
[----:B------:R-:W-:Y:S01]  /*2c70*/  LEA R20, P1, R2, c[0x0][0x270], 0x1 ;  /* 0x00009c0002147a11 */ /* 0x000fe200078208ff */
[----:B------:R-:W-:Y:S01]  /*2c80*/  CS2R R26, SRZ ;  /* 0x00000000001a7805 */ /* 0x000fe2000001ff00 */
[----:B------:R-:W-:Y:S01]  /*2c90*/  LEA R6, P0, R4, c[0x0][0x288], 0x1 ;  /* 0x0000a20004067a11 */ /* 0x000fe200078008ff */
[----:B------:R-:W-:Y:S01]  /*2ca0*/  CS2R R24, SRZ ;  /* 0x0000000000187805 */ /* 0x000fe2000001ff00 */
[----:B------:R-:W-:Y:S02]  /*2cb0*/  LEA.HI.X R21, R2, c[0x0][0x274], R3, 0x1, P1 ;  /* 0x00009d0002157a11 */ /* 0x000fe400008f0c03 */
[----:B------:R-:W-:Y:S03]  /*2cc0*/  LEA.HI.X R7, R4, c[0x0][0x28c], R7, 0x1, P0 ;  /* 0x0000a30004077a11 */ /* 0x000fe600000f0c07 */
[----:B------:R1:W5:Y:S04]  /*2cd0*/  @!P3 LDG.E.128 R40, [R20.64] ;  /* 0x0000000a1428b981 */ /* 0x000368000c1e1d00 */
[----:B------:R1:W5:Y:S04]  /*2ce0*/  @!P2 LDG.E.128 R56, [R20.64+0x80] ;  /* 0x0000800a1438a981 */ /* 0x000368000c1e1d00 */
[----:B------:R1:W5:Y:S04]  /*2cf0*/  @!P3 LDG.E.128 R28, [R6.64] ;  /* 0x0000000a061cb981 */ /* 0x000368000c1e1d00 */
[----:B------:R1:W5:Y:S02]  /*2d00*/  @!P2 LDG.E.128 R24, [R6.64+0x80] ;  /* 0x0000800a0618a981 */ /* 0x000364000c1e1d00 */
.L_x_70:
[----:B------:R-:W-:Y:S05]  /*2d10*/  BSYNC B0 ;  /* 0x0000000000007941 */ /* 0x000fea0003800000 */
.L_x_69:
[----:B------:R-:W-:Y:S04]  /*2d20*/  IADD3 R135, P0, R132, R18, RZ ;  /* 0x0000001284877210 */ /* 0x000fe80007f1e0ff */
[----:B------:R-:W-:Y:S01]  /*2d30*/  IADD3.X R74, R5, R80, RZ, P0, !PT ;  /* 0x00000050054a7210 */ /* 0x000fe200007fe4ff */
[----:B------:R-:W-:-:S05]  /*2d40*/  @P4 BRA `(.L_x_62) ;  /* 0x0000109000004947 */ /* 0x000fca0003800000 */
[----:B------:R-:W-:Y:S01]  /*2d50*/  ISETP.GE.AND P0, PT, R16, c[0x0][0x1d4], PT ;  /* 0x0000750010007a0c */ /* 0x000fe20003f06270 */
[----:B-----5:R-:W-:Y:S01]  /*2d60*/  IMAD.MOV.U32 R8, RZ, RZ, R58 ;  /* 0x000000ffff087224 */ /* 0x020fe200078e003a */
[----:B-1----:R-:W-:Y:S01]  /*2d70*/  MOV R6, R56 ;  /* 0x0000003800067202 */ /* 0x002fe20000000f00 */
        /* <DEDUP_REMOVED lines=12> */
[----:B------:R-:W-:Y:S01]  /*2e40*/  IMAD.MOV.U32 R33, RZ, RZ, R29 ;  /* 0x000000ffff217224 */ /* 0x000fe200078e001d */
[----:B------:R-:W-:Y:S01]  /*2e50*/  ISETP.GE.AND P0, PT, R16, c[0x0][0x27c], PT ;  /* 0x00009f0010007a0c */ /* 0x000fe20003f06270 */
[----:B------:R-:W1:Y:S01]  /*2e60*/  LDS.128 R60, [R94+0xc080] ;  /* 0x00c080005e3c7984 */ /* 0x000e620000000c00 */
[----:B------:R-:W-:Y:S01]  /*2e70*/  ISETP.GE.AND P1, PT, R99, c[0x0][0x1d4], PT ;  /* 0x0000750063007a0c */ /* 0x000fe20003f26270 */
[----:B------:R-:W-:Y:S01]  /*2e80*/  IMAD.MOV.U32 R19, RZ, RZ, R31 ;  /* 0x000000ffff137224 */ /* 0x000fe200078e001f */
[----:B------:R-:W-:Y:S01]  /*2e90*/  MOV R35, R28 ;  /* 0x0000001c00237202 */ /* 0x000fe20000000f00 */
[----:B------:R-:W-:Y:S01]  /*2ea0*/  IMAD.MOV.U32 R49, RZ, RZ, R43 ;  /* 0x000000ffff317224 */ /* 0x000fe200078e002b */
[-C--:B------:R-:W-:Y:S01]  /*2eb0*/  IADD3 R76, P3, P2, R128, R135.reuse, R101 ;  /* 0x00000087804c7210 */ /* 0x080fe20007a7e065 */
[----:B------:R-:W-:Y:S01]  /*2ec0*/  IMAD.MOV.U32 R44, RZ, RZ, R41 ;  /* 0x000000ffff2c7224 */ /* 0x000fe200078e0029 */
[----:B------:R-:W-:Y:S01]  /*2ed0*/  MOV R50, R40 ;  /* 0x0000002800327202 */ /* 0x000fe20000000f00 */
[----:B------:R-:W2:Y:S01]  /*2ee0*/  LDS.128 R20, [R95+0xc080] ;  /* 0x00c080005f147984 */ /* 0x000ea20000000c00 */
[----:B------:R-:W-:Y:S02]  /*2ef0*/  LEA R138, P4, R76, c[0x0][0x1c8], 0x1 ;  /* 0x000072004c8a7a11 */ /* 0x000fe400078808ff */
[C---:B------:R-:W-:Y:S01]  /*2f00*/  IADD3.X R137, R79.reuse, R74, R92, P3, P2 ;  /* 0x0000004a4f897210 */ /* 0x040fe20001fe445c */
[----:B------:R-:W-:Y:S01]  /*2f10*/  @!P0 HADD2.F32 R37, -RZ, R35.H0_H0 ;  /* 0x20000023ff258230 */ /* 0x000fe20000004100 */
[--C-:B------:R-:W-:Y:S01]  /*2f20*/  @!P0 SHF.R.U64 R47, R42, 0x10, R43.reuse ;  /* 0x000000102a2f8819 */ /* 0x100fe2000000122b */
[----:B------:R-:W-:Y:S01]  /*2f30*/  @!P0 HADD2.F32 R36, -RZ, R33.H0_H0 ;  /* 0x20000021ff248230 */ /* 0x000fe20000004100 */
[----:B------:R-:W-:Y:S01]  /*2f40*/  @!P0 SHF.R.U32.HI R52, RZ, 0x10, R43 ;  /* 0x00000010ff348819 */ /* 0x000fe2000001162b */
[----:B------:R-:W-:Y:S01]  /*2f50*/  @!P0 HADD2.F32 R44, -RZ, R44.H0_H0 ;  /* 0x2000002cff2c8230 */ /* 0x000fe20000004100 */
[--C-:B------:R-:W-:Y:S01]  /*2f60*/  @!P0 SHF.R.U32.HI R32, RZ, 0x10, R29.reuse ;  /* 0x00000010ff208819 */ /* 0x100fe2000001161d */
[----:B------:R-:W-:Y:S01]  /*2f70*/  @!P0 HADD2.F32 R47, -RZ, R47.H0_H0 ;  /* 0x2000002fff2f8230 */ /* 0x000fe20000004100 */
[----:B------:R-:W-:Y:S01]  /*2f80*/  @!P0 SHF.R.U64 R34, R28, 0x10, R29 ;  /* 0x000000101c228819 */ /* 0x000fe2000000121d */
[----:B------:R-:W-:Y:S01]  /*2f90*/  @!P0 HADD2.F32 R52, -RZ, R52.H0_H0 ;  /* 0x20000034ff348230 */ /* 0x000fe20000004100 */
[--C-:B------:R-:W-:Y:S01]  /*2fa0*/  @!P0 SHF.R.U64 R29, R30, 0x10, R31.reuse ;  /* 0x000000101e1d8819 */ /* 0x100fe2000000121f */
[----:B------:R-:W-:Y:S01]  /*2fb0*/  @!P0 HADD2.F32 R32, -RZ, R32.H0_H0 ;  /* 0x20000020ff208230 */ /* 0x000fe20000004100 */
[----:B------:R-:W-:Y:S01]  /*2fc0*/  MOV R28, R30 ;  /* 0x0000001e001c7202 */ /* 0x000fe20000000f00 */
[----:B------:R-:W-:Y:S01]  /*2fd0*/  @!P0 HADD2.F32 R34, -RZ, R34.H0_H0 ;  /* 0x20000022ff228230 */ /* 0x000fe20000004100 */
[----:B------:R-:W-:Y:S01]  /*2fe0*/  @!P0 SHF.R.U32.HI R30, RZ, 0x10, R31 ;  /* 0x00000010ff1e8819 */ /* 0x000fe2000001161f */
[----:B------:R-:W-:Y:S01]  /*2ff0*/  @!P0 HADD2.F32 R29, -RZ, R29.H0_H0 ;  /* 0x2000001dff1d8230 */ /* 0x000fe20000004100 */
[----:B------:R-:W-:Y:S02]  /*3000*/  LEA.HI.X R139, R76, c[0x0][0x1cc], R137, 0x1, P4 ;  /* 0x000073004c8b7a11 */ /* 0x000fe400020f0c89 */
[----:B------:R-:W-:Y:S01]  /*3010*/  @!P1 IADD3 R141, P3, P2, R128, R135, R99 ;  /* 0x00000087808d9210 */ /* 0x000fe20007a7e063 */
[----:B------:R-:W-:Y:S01]  /*3020*/  @!P0 HADD2.F32 R30, -RZ, R30.H0_H0 ;  /* 0x2000001eff1e8230 */ /* 0x000fe20000004100 */
[--C-:B------:R-:W-:Y:S02]  /*3030*/  @!P0 SHF.R.U32.HI R46, RZ, 0x10, R41.reuse ;  /* 0x00000010ff2e8819 */ /* 0x100fe40000011629 */
[----:B------:R-:W-:Y:S02]  /*3040*/  @!P1 IADD3.X R134, R79, R74, R88, P3, P2 ;  /* 0x0000004a4f869210 */ /* 0x000fe40001fe4458 */
[C---:B------:R-:W-:Y:S01]  /*3050*/  @!P1 LEA R136, P2, R141.reuse, c[0x0][0x1c8], 0x1 ;  /* 0x000072008d889a11 */ /* 0x040fe200078408ff */
[----:B------:R-:W-:Y:S01]  /*3060*/  @!P0 HADD2.F32 R46, -RZ, R46.H0_H0 ;  /* 0x2000002eff2e8230 */ /* 0x000fe20000004100 */
[----:B------:R-:W-:Y:S01]  /*3070*/  @!P0 SHF.R.U64 R40, R40, 0x10, R41 ;  /* 0x0000001028288819 */ /* 0x000fe20000001229 */
[----:B------:R-:W-:Y:S01]  /*3080*/  @!P0 HADD2.F32 R41, -RZ, R50.H0_H0 ;  /* 0x20000032ff298230 */ /* 0x000fe20000004100 */
[----:B------:R-:W-:Y:S01]  /*3090*/  @!P1 LEA.HI.X R137, R141, c[0x0][0x1cc], R134, 0x1, P2 ;  /* 0x000073008d899a11 */ /* 0x000fe200010f0c86 */
[----:B-1----:R-:W-:Y:S01]  /*30a0*/  @!P0 IMAD.MOV.U32 R50, RZ, RZ, R62 ;  /* 0x000000ffff328224 */ /* 0x002fe200078e003e */
[----:B------:R-:W-:Y:S01]  /*30b0*/  @!P0 MOV R43, R60 ;  /* 0x0000003c002b8202 */ /* 0x000fe20000000f00 */
[----:B------:R-:W-:Y:S01]  /*30c0*/  @!P0 HADD2.F32 R40, -RZ, R40.H0_H0 ;  /* 0x20000028ff288230 */ /* 0x000fe20000004100 */
[----:B------:R-:W-:Y:S02]  /*30d0*/  @!P0 MOV R48, R61 ;  /* 0x0000003d00308202 */ /* 0x000fe40000000f00 */
[----:B------:R-:W-:Y:S01]  /*30e0*/  @!P0 MOV R51, R63 ;  /* 0x0000003f00338202 */ /* 0x000fe20000000f00 */
[----:B------:R-:W-:Y:S01]  /*30f0*/  @!P0 HADD2.F32 R39, -RZ, R43.H0_H0 ;  /* 0x2000002bff278230 */ /* 0x000fe20000004100 */
[----:B------:R-:W-:Y:S01]  /*3100*/  MOV R45, R42 ;  /* 0x0000002a002d7202 */ /* 0x000fe20000000f00 */
[----:B--2---:R-:W-:Y:S01]  /*3110*/  @!P0 IMAD.MOV.U32 R31, RZ, RZ, R20 ;  /* 0x000000ffff1f8224 */ /* 0x004fe200078e0014 */
[----:B------:R-:W-:Y:S01]  /*3120*/  @!P0 MOV R35, R21 ;  /* 0x0000001500238202 */ /* 0x000fe20000000f00 */
[--C-:B------:R-:W-:Y:S01]  /*3130*/  @!P0 HADD2.F32 R42, -RZ, R48.reuse.H0_H0 ;  /* 0x20000030ff2a8230 */ /* 0x100fe20000004100 */
[CC--:B------:R-:W-:Y:S02]  /*3140*/  @!P0 FMUL.FTZ R76, R39.reuse, R37.reuse ;  /* 0x00000025274c8220 */ /* 0x0c0fe40000410000 */
[----:B------:R-:W-:Y:S02]  /*3150*/  @!P0 HADD2.F32 R38, -RZ, R31.H0_H0 ;  /* 0x2000001fff268230 */ /* 0x000fe40000004100 */
[-C--:B------:R-:W-:Y:S01]  /*3160*/  @!P0 FMUL.FTZ R134, R42, R36.reuse ;  /* 0x000000242a868220 */ /* 0x080fe20000410000 */
[----:B------:R-:W-:Y:S02]  /*3170*/  @!P0 HADD2.F32 R33, -RZ, R35.H0_H0 ;  /* 0x20000023ff218230 */ /* 0x000fe40000004100 */
[C---:B------:R-:W-:Y:S01]  /*3180*/  @!P0 FMUL.FTZ R0, R38.reuse, R37 ;  /* 0x0000002526008220 */ /* 0x040fe20000410000 */
[----:B------:R-:W-:Y:S01]  /*3190*/  @!P0 HADD2.F32 R31, -RZ, R31.H1_H1 ;  /* 0x3000001fff1f8230 */ /* 0x000fe20000004100 */
[-C--:B------:R-:W-:Y:S02]  /*31a0*/  @!P0 FFMA.FTZ R76, R38, R41.reuse, -R76 ;  /* 0x00000029264c8223 */ /* 0x080fe4000001084c */
[----:B------:R-:W-:Y:S01]  /*31b0*/  @!P0 FFMA.FTZ R0, R39, R41, R0 ;  /* 0x0000002927008223 */ /* 0x000fe20000010000 */
[----:B------:R-:W-:Y:S01]  /*31c0*/  @!P0 HADD2.F32 R41, -RZ, R48.H1_H1 ;  /* 0x30000030ff298230 */ /* 0x000fe20000004100 */
[C---:B------:R-:W-:Y:S01]  /*31d0*/  @!P0 FMUL.FTZ R3, R33.reuse, R36 ;  /* 0x0000002421038220 */ /* 0x040fe20000410000 */
[----:B------:R-:W-:Y:S01]  /*31e0*/  @!P0 HADD2.F32 R39, -RZ, R43.H1_H1 ;  /* 0x3000002bff278230 */ /* 0x000fe20000004100 */
[----:B------:R-:W-:Y:S01]  /*31f0*/  @!P0 FFMA.FTZ R134, R33, R44, -R134 ;  /* 0x0000002c21868223 */ /* 0x000fe20000010886 */
[----:B------:R-:W-:Y:S01]  /*3200*/  @!P0 HADD2.F32 R33, -RZ, R35.H1_H1 ;  /* 0x30000023ff218230 */ /* 0x000fe20000004100 */
[----:B------:R-:W-:Y:S01]  /*3210*/  @!P0 FMUL.FTZ R141, R41, R32 ;  /* 0x00000020298d8220 */ /* 0x000fe20000410000 */
[----:B------:R-:W-:Y:S01]  /*3220*/  @!P0 HADD2.F32 R43, -RZ, R45.H0_H0 ;  /* 0x2000002dff2b8230 */ /* 0x000fe20000004100 */
[----:B------:R-:W-:Y:S01]  /*3230*/  @!P0 FMUL.FTZ R143, R39, R34 ;  /* 0x00000022278f8220 */ /* 0x000fe20000410000 */
[--C-:B------:R-:W-:Y:S01]  /*3240*/  @!P0 HADD2.F32 R45, -RZ, R50.reuse.H1_H1 ;  /* 0x30000032ff2d8230 */ /* 0x100fe20000004100 */
[C---:B------:R-:W-:Y:S01]  /*3250*/  @!P0 FMUL.FTZ R4, R33.reuse, R32 ;  /* 0x0000002021048220 */ /* 0x040fe20000410000 */
[----:B------:R-:W-:Y:S01]  /*3260*/  @!P0 HADD2.F32 R48, -RZ, R50.H0_H0 ;  /* 0x20000032ff308230 */ /* 0x000fe20000004100 */
[----:B------:R-:W-:Y:S01]  /*3270*/  @!P0 FFMA.FTZ R141, R33, R46, -R141 ;  /* 0x0000002e218d8223 */ /* 0x000fe2000001088d */
[----:B------:R-:W-:Y:S01]  /*3280*/  @!P0 MOV R33, R22 ;  /* 0x0000001600218202 */ /* 0x000fe20000000f00 */
[C---:B------:R-:W-:Y:S01]  /*3290*/  @!P0 FMUL.FTZ R2, R31.reuse, R34 ;  /* 0x000000221f028220 */ /* 0x040fe20000410000 */
[----:B------:R-:W-:Y:S01]  /*32a0*/  @!P0 HADD2.F32 R50, -RZ, R49.H0_H0 ;  /* 0x20000031ff328230 */ /* 0x000fe20000004100 */
[-C--:B------:R-:W-:Y:S01]  /*32b0*/  @!P0 FFMA.FTZ R143, R31, R40.reuse, -R143 ;  /* 0x000000281f8f8223 */ /* 0x080fe2000001088f */
[----:B------:R-:W-:Y:S01]  /*32c0*/  @!P0 HADD2.F32 R31, -RZ, R28.H0_H0 ;  /* 0x2000001cff1f8230 */ /* 0x000fe20000004100 */
[----:B------:R-:W-:Y:S01]  /*32d0*/  @!P0 FMUL.FTZ R145, R45, R29 ;  /* 0x0000001d2d918220 */ /* 0x000fe20000410000 */
[----:B------:R-:W-:Y:S01]  /*32e0*/  @!P0 HADD2.F32 R28, -RZ, R33.H1_H1 ;  /* 0x30000021ff1c8230 */ /* 0x000fe20000004100 */
[----:B------:R-:W-:Y:S01]  /*32f0*/  @!P0 FFMA.FTZ R2, R39, R40, R2 ;  /* 0x0000002827028223 */ /* 0x000fe20000010002 */
[----:B------:R-:W-:Y:S01]  /*3300*/  @!P0 F2FP.PACK_AB R134, R141, R134 ;  /* 0x000000868d86823e */ /* 0x000fe200000000ff */
[----:B------:R-:W-:Y:S01]  /*3310*/  @!P0 FMUL.FTZ R140, R48, R31 ;  /* 0x0000001f308c8220 */ /* 0x000fe20000410000 */
[----:B------:R-:W-:Y:S01]  /*3320*/  @!P0 F2FP.PACK_AB R143, R143, R76 ;  /* 0x0000004c8f8f823e */ /* 0x000fe200000000ff */
[C---:B------:R-:W-:Y:S01]  /*3330*/  @!P0 FMUL.FTZ R6, R28.reuse, R29 ;  /* 0x0000001d1c068220 */ /* 0x040fe20000410000 */
[----:B------:R-:W-:Y:S01]  /*3340*/  @!P0 MOV R21, R134 ;  /* 0x0000008600158202 */ /* 0x000fe20000000f00 */
[----:B------:R-:W-:Y:S01]  /*3350*/  @!P0 FFMA.FTZ R145, R28, R47, -R145 ;  /* 0x0000002f1c918223 */ /* 0x000fe20000010891 */
[----:B------:R-:W-:Y:S01]  /*3360*/  @!P0 HADD2.F32 R28, -RZ, R19.H0_H0 ;  /* 0x20000013ff1c8230 */ /* 0x000fe20000004100 */
[----:B------:R-:W-:Y:S01]  /*3370*/  @!P0 IMAD.MOV.U32 R19, RZ, RZ, R23 ;  /* 0x000000ffff138224 */ /* 0x000fe200078e0017 */
[--C-:B------:R-:W-:Y:S01]  /*3380*/  @!P0 HADD2.F32 R49, -RZ, R51.reuse.H0_H0 ;  /* 0x20000033ff318230 */ /* 0x100fe20000004100 */
[----:B------:R-:W-:Y:S01]  /*3390*/  @!P0 FFMA.FTZ R3, R42, R44, R3 ;  /* 0x0000002c2a038223 */ /* 0x000fe20000010003 */
[----:B------:R-:W-:Y:S01]  /*33a0*/  @!P0 HADD2.F32 R51, -RZ, R51.H1_H1 ;  /* 0x30000033ff338230 */ /* 0x000fe20000004100 */
[----:B------:R-:W-:Y:S01]  /*33b0*/  @!P0 FFMA.FTZ R4, R41, R46, R4 ;  /* 0x0000002e29048223 */ /* 0x000fe20000010004 */
[----:B------:R-:W-:Y:S01]  /*33c0*/  @!P0 HADD2.F32 R32, -RZ, R33.H0_H0 ;  /* 0x20000021ff208230 */ /* 0x000fe20000004100 */
[----:B------:R-:W-:Y:S01]  /*33d0*/  @!P0 FMUL.FTZ R144, R49, R28 ;  /* 0x0000001c31908220 */ /* 0x000fe20000410000 */
[--C-:B------:R-:W-:Y:S01]  /*33e0*/  @!P0 HADD2.F32 R29, -RZ, R19.reuse.H0_H0 ;  /* 0x20000013ff1d8230 */ /* 0x100fe20000004100 */
[----:B------:R-:W-:Y:S01]  /*33f0*/  @!P0 FMUL.FTZ R142, R51, R30 ;  /* 0x0000001e338e8220 */ /* 0x000fe20000410000 */
[----:B------:R-:W-:Y:S01]  /*3400*/  @!P0 HADD2.F32 R19, -RZ, R19.H1_H1 ;  /* 0x30000013ff138230 */ /* 0x000fe20000004100 */
[C---:B------:R-:W-:Y:S01]  /*3410*/  @!P0 FMUL.FTZ R5, R32.reuse, R31 ;  /* 0x0000001f20058220 */ /* 0x040fe20000410000 */
[----:B------:R-:W-:Y:S01]  /*3420*/  @!P0 MOV R20, R143 ;  /* 0x0000008f00148202 */ /* 0x000fe20000000f00 */
[----:B------:R-:W-:Y:S01]  /*3430*/  @!P0 FFMA.FTZ R140, R32, R43, -R140 ;  /* 0x0000002b208c8223 */ /* 0x000fe2000001088c */
[----:B------:R-:W-:Y:S01]  /*3440*/  @!P0 F2FP.PACK_AB R143, R4, R3 ;  /* 0x00000003048f823e */ /* 0x000fe200000000ff */
[----:B------:R-:W-:Y:S01]  /*3450*/  @!P0 FFMA.FTZ R144, R29, R50, -R144 ;  /* 0x000000321d908223 */ /* 0x000fe20000010890 */
[----:B------:R-:W-:Y:S01]  /*3460*/  @!P0 F2FP.PACK_AB R76, R2, R0 ;  /* 0x00000000024c823e */ /* 0x000fe200000000ff */
[----:B------:R-:W-:Y:S01]  /*3470*/  @!P0 FFMA.FTZ R142, R19, R52, -R142 ;  /* 0x00000034138e8223 */ /* 0x000fe2000001088e */
[----:B------:R-:W-:Y:S01]  /*3480*/  @!P0 F2FP.PACK_AB R140, R145, R140 ;  /* 0x0000008c918c823e */ /* 0x000fe200000000ff */
[----:B------:R-:W-:Y:S01]  /*3490*/  @!P0 FFMA.FTZ R5, R48, R43, R5 ;  /* 0x0000002b30058223 */ /* 0x000fe20000010005 */
[----:B------:R-:W-:Y:S01]  /*34a0*/  @!P0 MOV R60, R76 ;  /* 0x0000004c003c8202 */ /* 0x000fe20000000f00 */
[----:B------:R-:W-:Y:S01]  /*34b0*/  @!P0 FMUL.FTZ R7, R29, R28 ;  /* 0x0000001c1d078220 */ /* 0x000fe20000410000 */
[----:B------:R-:W-:Y:S01]  /*34c0*/  @!P0 F2FP.PACK_AB R141, R142, R144 ;  /* 0x000000908e8d823e */ /* 0x000fe200000000ff */
[----:B------:R-:W-:Y:S02]  /*34d0*/  @!P0 FFMA.FTZ R6, R45, R47, R6 ;  /* 0x0000002f2d068223 */ /* 0x000fe40000010006 */
[----:B------:R-:W-:Y:S01]  /*34e0*/  @!P0 FMUL.FTZ R8, R19, R30 ;  /* 0x0000001e13088220 */ /* 0x000fe20000410000 */
[----:B------:R-:W-:Y:S01]  /*34f0*/  @!P0 MOV R23, R141 ;  /* 0x0000008d00178202 */ /* 0x000fe20000000f00 */
[----:B------:R-:W-:Y:S01]  /*3500*/  @!P0 FFMA.FTZ R7, R49, R50, R7 ;  /* 0x0000003231078223 */ /* 0x000fe20000010007 */
[----:B------:R-:W-:Y:S01]  /*3510*/  @!P0 F2FP.PACK_AB R134, R6, R5 ;  /* 0x000000050686823e */ /* 0x000fe200000000ff */
[----:B------:R-:W-:Y:S02]  /*3520*/  @!P0 FFMA.FTZ R8, R51, R52, R8 ;  /* 0x0000003433088223 */ /* 0x000fe40000010008 */
[----:B------:R-:W-:Y:S01]  /*3530*/  @!P0 IMAD.MOV.U32 R22, RZ, RZ, R140 ;  /* 0x000000ffff168224 */ /* 0x000fe200078e008c */
[----:B------:R-:W-:Y:S01]  /*3540*/  @!P0 MOV R62, R134 ;  /* 0x00000086003e8202 */ /* 0x000fe20000000f00 */
[----:B------:R-:W-:Y:S01]  /*3550*/  @!P0 IMAD.MOV.U32 R61, RZ, RZ, R143 ;  /* 0x000000ffff3d8224 */ /* 0x000fe200078e008f */
[----:B------:R-:W-:Y:S02]  /*3560*/  @!P0 F2FP.PACK_AB R145, R8, R7 ;  /* 0x000000070891823e */ /* 0x000fe400000000ff */
[----:B------:R1:W-:Y:S02]  /*3570*/  STG.E.128 [R138.64], R20 ;  /* 0x000000148a007986 */ /* 0x0003e4000c101d0a */
[----:B------:R-:W-:Y:S06]  /*3580*/  @!P0 MOV R63, R145 ;  /* 0x00000091003f8202 */ /* 0x000fec0000000f00 */
[----:B------:R1:W-:Y:S02]  /*3590*/  @!P1 STG.E.128 [R136.64], R60 ;  /* 0x0000003c88009986 */ /* 0x0003e4000c101d0a */
.L_x_72:
[----:B------:R-:W-:Y:S05]  /*35a0*/  BSYNC B0 ;  /* 0x0000000000007941 */ /* 0x000fea0003800000 */
.L_x_71:
[----:B------:R-:W-:Y:S11]  /*35b0*/  ISETP.GE.AND P0, PT, R11, c[0x0][0x1d4], PT ;  /* 0x000075000b007a0c */ /* 0x000ff60003f06270 */
[----:B------:R-:W-:Y:S02]  /*35c0*/  @!UPT UIADD3 URZ, URZ, URZ, URZ ;  /* 0x0000003f3f3ff290 */ /* 0x000fe4000fffe03f */
[----:B------:R-:W-:-:S05]  /*35d0*/  @P0 BRA `(.L_x_62) ;  /* 0x0000080000000947 */ /* 0x000fca0003800000 */
[----:B------:R-:W-:Y:S01]  /*35e0*/  LDS.128 R48, [R91+0xc080] ;  /* 0x00c080005b307984 */ /* 0x000fe20000000c00 */
[----:B------:R-:W-:Y:S02]  /*35f0*/  ISETP.GE.AND P0, PT, R11, c[0x0][0x27c], PT ;  /* 0x00009f000b007a0c */ /* 0x000fe40003f06270 */
[----:B-1----:R-:W-:Y:S04]  /*3600*/  IADD3 R60, P2, P1, R128, R135, R100 ;  /* 0x00000087803c7210 */ /* 0x002fe8000795e064 */
[----:B------:R-:W-:Y:S01]  /*3610*/  IADD3.X R61, R79, R74, R90, P2, P1 ;  /* 0x0000004a4f3d7210 */ /* 0x000fe200017e245a */
[----:B------:R-:W1:Y:S01]  /*3620*/  LDS.128 R20, [R93+0xc080] ;  /* 0x00c080005d147984 */ /* 0x000e620000000c00 */
[C---:B------:R-:W-:Y:S04]  /*3630*/  LEA R62, P1, R60.reuse, c[0x0][0x1c8], 0x1 ;  /* 0x000072003c3e7a11 */ /* 0x040fe800078208ff */
[----:B------:R-:W-:Y:S01]  /*3640*/  LEA.HI.X R63, R60, c[0x0][0x1cc], R61, 0x1, P1 ;  /* 0x000073003c3f7a11 */ /* 0x000fe200008f0c3d */
[----:B------:R-:W-:Y:S01]  /*3650*/  @!P0 HADD2.F32 R30, -RZ, R18.H1_H1 ;  /* 0x30000012ff1e8230 */ /* 0x000fe20000004100 */
[--C-:B------:R-:W-:Y:S01]  /*3660*/  @!P0 SHF.R.U64 R28, R24, 0x10, R25.reuse ;  /* 0x00000010181c8819 */ /* 0x100fe20000001219 */
[----:B------:R-:W-:Y:S01]  /*3670*/  @!P0 HADD2.F32 R38, -RZ, R54.H1_H1 ;  /* 0x30000036ff268230 */ /* 0x000fe20000004100 */
[----:B------:R-:W-:Y:S01]  /*3680*/  @!P0 SHF.R.U32.HI R19, RZ, 0x10, R25 ;  /* 0x00000010ff138819 */ /* 0x000fe20000011619 */
[----:B------:R-:W-:Y:S01]  /*3690*/  @!P0 HADD2.F32 R29, -RZ, R18.H0_H0 ;  /* 0x20000012ff1d8230 */ /* 0x000fe20000004100 */
[--C-:B------:R-:W-:Y:S01]  /*36a0*/  @!P0 SHF.R.U32.HI R24, RZ, 0x10, R27.reuse ;  /* 0x00000010ff188819 */ /* 0x100fe2000001161b */
[----:B------:R-:W-:Y:S01]  /*36b0*/  @!P0 HADD2.F32 R33, -RZ, R54.H0_H0 ;  /* 0x20000036ff218230 */ /* 0x000fe20000004100 */
[----:B------:R-:W-:Y:S01]  /*36c0*/  @!P0 SHF.R.U64 R26, R26, 0x10, R27 ;  /* 0x000000101a1a8819 */ /* 0x000fe2000000121b */
[--C-:B------:R-:W-:Y:S01]  /*36d0*/  @!P0 HADD2.F32 R46, -RZ, R53.reuse.H1_H1 ;  /* 0x30000035ff2e8230 */ /* 0x100fe20000004100 */
[--C-:B------:R-:W-:Y:S01]  /*36e0*/  @!P0 SHF.R.U64 R35, R56, 0x10, R57.reuse ;  /* 0x0000001038238819 */ /* 0x100fe20000001239 */
[----:B------:R-:W-:Y:S01]  /*36f0*/  @!P0 HADD2.F32 R41, -RZ, R53.H0_H0 ;  /* 0x20000035ff298230 */ /* 0x000fe20000004100 */
[----:B------:R-:W-:Y:S02]  /*3700*/  @!P0 SHF.R.U32.HI R39, RZ, 0x10, R57 ;  /* 0x00000010ff278819 */ /* 0x000fe40000011639 */
[--C-:B------:R-:W-:Y:S01]  /*3710*/  @!P0 SHF.R.U32.HI R47, RZ, 0x10, R59.reuse ;  /* 0x00000010ff2f8819 */ /* 0x100fe2000001163b */
[----:B------:R-:W-:Y:S01]  /*3720*/  @!P0 HADD2.F32 R35, -RZ, R35.H0_H0 ;  /* 0x20000023ff238230 */ /* 0x000fe20000004100 */
[----:B------:R-:W-:Y:S01]  /*3730*/  @!P0 SHF.R.U64 R43, R58, 0x10, R59 ;  /* 0x000000103a2b8819 */ /* 0x000fe2000000123b */
[----:B------:R-:W-:Y:S01]  /*3740*/  @!P0 HADD2.F32 R39, -RZ, R39.H0_H0 ;  /* 0x20000027ff278230 */ /* 0x000fe20000004100 */
[----:B------:R-:W-:Y:S01]  /*3750*/  ISETP.GE.AND P1, PT, R98, c[0x0][0x1d4], PT ;  /* 0x0000750062007a0c */ /* 0x000fe20003f26270 */
[----:B------:R-:W-:Y:S02]  /*3760*/  @!P0 HADD2.F32 R47, -RZ, R47.H0_H0 ;  /* 0x2000002fff2f8230 */ /* 0x000fe40000004100 */
[----:B------:R-:W-:Y:S01]  /*3770*/  @!P0 HADD2.F32 R43, -RZ, R43.H0_H0 ;  /* 0x2000002bff2b8230 */ /* 0x000fe20000004100 */
[----:B-1----:R-:W-:Y:S02]  /*3780*/  @!P0 MOV R25, R21 ;  /* 0x0000001500198202 */ /* 0x002fe40000000f00 */
[----:B------:R-:W-:Y:S02]  /*3790*/  @!P0 MOV R37, R49 ;  /* 0x0000003100258202 */ /* 0x000fe40000000f00 */
[----:B------:R-:W-:Y:S01]  /*37a0*/  @!P0 MOV R34, R48 ;  /* 0x0000003000228202 */ /* 0x000fe20000000f00 */
[----:B------:R-:W-:Y:S01]  /*37b0*/  @!P0 HADD2.F32 R27, -RZ, R25.H0_H0 ;  /* 0x20000019ff1b8230 */ /* 0x000fe20000004100 */
[----:B------:R-:W-:Y:S01]  /*37c0*/  @!P0 MOV R18, R20 ;  /* 0x0000001400128202 */ /* 0x000fe20000000f00 */
[----:B------:R-:W-:Y:S01]  /*37d0*/  @!P0 HADD2.F32 R36, -RZ, R37.H0_H0 ;  /* 0x20000025ff248230 */ /* 0x000fe20000004100 */
[----:B------:R-:W-:Y:S01]  /*37e0*/  @!P0 MOV R40, R51 ;  /* 0x0000003300288202 */ /* 0x000fe20000000f00 */
[----:B------:R-:W-:Y:S01]  /*37f0*/  @!P0 HADD2.F32 R32, -RZ, R25.H1_H1 ;  /* 0x30000019ff208230 */ /* 0x000fe20000004100 */
[CC--:B------:R-:W-:Y:S01]  /*3800*/  @!P0 FMUL.FTZ R3, R27.reuse, R30.reuse ;  /* 0x0000001e1b038220 */ /* 0x0c0fe20000410000 */
[--C-:B------:R-:W-:Y:S01]  /*3810*/  @!P0 HADD2.F32 R31, -RZ, R34.reuse.H0_H0 ;  /* 0x20000022ff1f8230 */ /* 0x100fe20000004100 */
[----:B------:R-:W-:Y:S01]  /*3820*/  @!P0 FMUL.FTZ R52, R36, R30 ;  /* 0x0000001e24348220 */ /* 0x000fe20000410000 */
[----:B------:R-:W-:Y:S01]  /*3830*/  @!P0 HADD2.F32 R34, -RZ, R34.H1_H1 ;  /* 0x30000022ff228230 */ /* 0x000fe20000004100 */
[----:B------:R-:W-:Y:S01]  /*3840*/  @!P0 IMAD.MOV.U32 R30, RZ, RZ, R23 ;  /* 0x000000ffff1e8224 */ /* 0x000fe200078e0017 */
[----:B------:R-:W-:Y:S01]  /*3850*/  @!P0 HADD2.F32 R37, -RZ, R37.H1_H1 ;  /* 0x30000025ff258230 */ /* 0x000fe20000004100 */
[----:B------:R-:W-:Y:S01]  /*3860*/  @!P0 FFMA.FTZ R52, R27, R38, -R52 ;  /* 0x000000261b348223 */ /* 0x000fe20000010834 */
[----:B------:R-:W-:Y:S01]  /*3870*/  @!P0 HADD2.F32 R27, -RZ, R28.H0_H0 ;  /* 0x2000001cff1b8230 */ /* 0x000fe20000004100 */
[----:B------:R-:W-:Y:S01]  /*3880*/  @!P0 FMUL.FTZ R60, R31, R29 ;  /* 0x0000001d1f3c8220 */ /* 0x000fe20000410000 */
[--C-:B------:R-:W-:Y:S01]  /*3890*/  @!P0 HADD2.F32 R28, -RZ, R18.reuse.H0_H0 ;  /* 0x20000012ff1c8230 */ /* 0x100fe20000004100 */
[----:B------:R-:W-:Y:S01]  /*38a0*/  @!P0 MOV R42, R50 ;  /* 0x00000032002a8202 */ /* 0x000fe20000000f00 */
[----:B------:R-:W-:Y:S01]  /*38b0*/  @!P0 HADD2.F32 R18, -RZ, R18.H1_H1 ;  /* 0x30000012ff128230 */ /* 0x000fe20000004100 */
[----:B------:R-:W-:Y:S01]  /*38c0*/  @!P0 FMUL.FTZ R61, R34, R27 ;  /* 0x0000001b223d8220 */ /* 0x000fe20000410000 */
[----:B------:R-:W-:Y:S01]  /*38d0*/  @!P0 HADD2.F32 R25, -RZ, R30.H0_H0 ;  /* 0x2000001eff198230 */ /* 0x000fe20000004100 */
[C---:B------:R-:W-:Y:S01]  /*38e0*/  @!P0 FMUL.FTZ R0, R28.reuse, R29 ;  /* 0x0000001d1c008220 */ /* 0x040fe20000410000 */
[----:B------:R-:W-:Y:S01]  /*38f0*/  @!P0 HADD2.F32 R29, -RZ, R19.H0_H0 ;  /* 0x20000013ff1d8230 */ /* 0x000fe20000004100 */
[----:B------:R-:W-:Y:S01]  /*3900*/  @!P0 FFMA.FTZ R60, R28, R33, -R60 ;  /* 0x000000211c3c8223 */ /* 0x000fe2000001083c */
[----:B------:R-:W-:Y:S01]  /*3910*/  @!P0 MOV R28, R22 ;  /* 0x00000016001c8202 */ /* 0x000fe20000000f00 */
[C---:B------:R-:W-:Y:S01]  /*3920*/  @!P0 FMUL.FTZ R2, R18.reuse, R27 ;  /* 0x0000001b12028220 */ /* 0x040fe20000410000 */
[--C-:B------:R-:W-:Y:S01]  /*3930*/  @!P0 HADD2.F32 R27, -RZ, R13.reuse.H1_H1 ;  /* 0x3000000dff1b8230 */ /* 0x100fe20000004100 */
[----:B------:R-:W-:Y:S01]  /*3940*/  @!P0 FFMA.FTZ R61, R18, R35, -R61 ;  /* 0x00000023123d8223 */ /* 0x000fe2000001083d */
[----:B------:R-:W-:Y:S01]  /*3950*/  @!P0 HADD2.F32 R18, -RZ, R13.H0_H0 ;  /* 0x2000000dff128230 */ /* 0x000fe20000004100 */
[----:B------:R-:W-:Y:S01]  /*3960*/  @!P0 FMUL.FTZ R141, R37, R29 ;  /* 0x0000001d258d8220 */ /* 0x000fe20000410000 */
[----:B------:R-:W-:Y:S01]  /*3970*/  @!P0 HADD2.F32 R13, -RZ, R24.H0_H0 ;  /* 0x20000018ff0d8230 */ /* 0x000fe20000004100 */
[----:B------:R-:W-:Y:S01]  /*3980*/  @!P0 FFMA.FTZ R0, R31, R33, R0 ;  /* 0x000000211f008223 */ /* 0x000fe20000010000 */
[----:B------:R-:W-:Y:S01]  /*3990*/  @!P0 HADD2.F32 R19, -RZ, R26.H0_H0 ;  /* 0x2000001aff138230 */ /* 0x000fe20000004100 */
[C---:B------:R-:W-:Y:S01]  /*39a0*/  @!P0 FFMA.FTZ R141, R32.reuse, R39, -R141 ;  /* 0x00000027208d8223 */ /* 0x040fe2000001088d */
[--C-:B------:R-:W-:Y:S01]  /*39b0*/  @!P0 HADD2.F32 R44, -RZ, R40.reuse.H0_H0 ;  /* 0x20000028ff2c8230 */ /* 0x100fe20000004100 */
[----:B------:R-:W-:Y:S01]  /*39c0*/  @!P0 FMUL.FTZ R4, R32, R29 ;  /* 0x0000001d20048220 */ /* 0x000fe20000410000 */
[----:B------:R-:W-:Y:S01]  /*39d0*/  @!P0 HADD2.F32 R45, -RZ, R40.H1_H1 ;  /* 0x30000028ff2d8230 */ /* 0x000fe20000004100 */
[----:B------:R-:W-:Y:S01]  /*39e0*/  @!P0 FFMA.FTZ R2, R34, R35, R2 ;  /* 0x0000002322028223 */ /* 0x000fe20000010002 */
[--C-:B------:R-:W-:Y:S01]  /*39f0*/  @!P0 HADD2.F32 R40, -RZ, R42.reuse.H0_H0 ;  /* 0x2000002aff288230 */ /* 0x100fe20000004100 */
[----:B------:R-:W-:Y:S01]  /*3a00*/  @!P0 FMUL.FTZ R137, R44, R18 ;  /* 0x000000122c898220 */ /* 0x000fe20000410000 */
[----:B------:R-:W-:Y:S01]  /*3a10*/  @!P0 HADD2.F32 R42, -RZ, R42.H1_H1 ;  /* 0x3000002aff2a8230 */ /* 0x000fe20000004100 */
[----:B------:R-:W-:Y:S01]  /*3a20*/  @!P0 FMUL.FTZ R76, R45, R13 ;  /* 0x0000000d2d4c8220 */ /* 0x000fe20000410000 */
[----:B------:R-:W-:Y:S01]  /*3a30*/  @!P0 HADD2.F32 R24, -RZ, R30.H1_H1 ;  /* 0x3000001eff188230 */ /* 0x000fe20000004100 */
[----:B------:R-:W-:Y:S01]  /*3a40*/  @!P0 FMUL.FTZ R139, R40, R27 ;  /* 0x0000001b288b8220 */ /* 0x000fe20000410000 */
[--C-:B------:R-:W-:Y:S01]  /*3a50*/  @!P0 HADD2.F32 R30, -RZ, R28.reuse.H0_H0 ;  /* 0x2000001cff1e8230 */ /* 0x100fe20000004100 */
[----:B------:R-:W-:Y:S01]  /*3a60*/  @!P0 FMUL.FTZ R134, R42, R19 ;  /* 0x000000132a868220 */ /* 0x000fe20000410000 */
[----:B------:R-:W-:Y:S01]  /*3a70*/  @!P0 HADD2.F32 R26, -RZ, R28.H1_H1 ;  /* 0x3000001cff1a8230 */ /* 0x000fe20000004100 */
[----:B------:R-:W-:Y:S01]  /*3a80*/  @!P0 FFMA.FTZ R137, R25, R46, -R137 ;  /* 0x0000002e19898223 */ /* 0x000fe20000010889 */
[----:B------:R-:W-:Y:S01]  /*3a90*/  @!P0 F2FP.PACK_AB R61, R61, R60 ;  /* 0x0000003c3d3d823e */ /* 0x000fe200000000ff */
[----:B------:R-:W-:Y:S01]  /*3aa0*/  @!P0 FFMA.FTZ R76, R24, R47, -R76 ;  /* 0x0000002f184c8223 */ /* 0x000fe2000001084c */
[----:B------:R-:W-:Y:S01]  /*3ab0*/  @!P0 F2FP.PACK_AB R52, R141, R52 ;  /* 0x000000348d34823e */ /* 0x000fe200000000ff */
[----:B------:R-:W-:Y:S02]  /*3ac0*/  @!P0 FFMA.FTZ R139, R30, R41, -R139 ;  /* 0x000000291e8b8223 */ /* 0x000fe4000001088b */
[----:B------:R-:W-:Y:S01]  /*3ad0*/  @!P0 FFMA.FTZ R134, R26, R43, -R134 ;  /* 0x0000002b1a868223 */ /* 0x000fe20000010886 */
[----:B------:R-:W-:Y:S01]  /*3ae0*/  @!P0 F2FP.PACK_AB R76, R76, R137 ;  /* 0x000000894c4c823e */ /* 0x000fe200000000ff */
[----:B------:R-:W-:Y:S01]  /*3af0*/  @!P0 IMAD.MOV.U32 R20, RZ, RZ, R61 ;  /* 0x000000ffff148224 */ /* 0x000fe200078e003d */
[----:B------:R-:W-:Y:S01]  /*3b00*/  @!P0 MOV R21, R52 ;  /* 0x0000003400158202 */ /* 0x000fe20000000f00 */
[----:B------:R-:W-:Y:S01]  /*3b10*/  @!P0 FMUL.FTZ R5, R30, R27 ;  /* 0x0000001b1e058220 */ /* 0x000fe20000410000 */
[----:B------:R-:W-:Y:S01]  /*3b20*/  @!P0 F2FP.PACK_AB R139, R134, R139 ;  /* 0x0000008b868b823e */ /* 0x000fe200000000ff */
[----:B------:R-:W-:Y:S01]  /*3b30*/  @!P0 FFMA.FTZ R3, R36, R38, R3 ;  /* 0x0000002624038223 */ /* 0x000fe20000010003 */
[----:B------:R-:W-:Y:S01]  /*3b40*/  @!P0 MOV R23, R76 ;  /* 0x0000004c00178202 */ /* 0x000fe20000000f00 */
[----:B------:R-:W-:Y:S01]  /*3b50*/  @!P0 FMUL.FTZ R6, R26, R19 ;  /* 0x000000131a068220 */ /* 0x000fe20000410000 */
[----:B------:R-:W-:Y:S01]  /*3b60*/  @!P0 MOV R22, R139 ;  /* 0x0000008b00168202 */ /* 0x000fe20000000f00 */
[----:B------:R-:W-:Y:S01]  /*3b70*/  @!P0 FFMA.FTZ R4, R37, R39, R4 ;  /* 0x0000002725048223 */ /* 0x000fe20000010004 */
[----:B------:R-:W-:Y:S01]  /*3b80*/  @!P0 F2FP.PACK_AB R52, R2, R0 ;  /* 0x000000000234823e */ /* 0x000fe200000000ff */
[----:B------:R-:W-:Y:S02]  /*3b90*/  @!P0 FMUL.FTZ R7, R25, R18 ;  /* 0x0000001219078220 */ /* 0x000fe40000410000 */
[----:B------:R1:W-:Y:S01]  /*3ba0*/  STG.E.128 [R62.64], R20 ;  /* 0x000000143e007986 */ /* 0x0003e2000c101d0a */
[----:B------:R-:W-:Y:S01]  /*3bb0*/  @!P0 F2FP.PACK_AB R61, R4, R3 ;  /* 0x00000003043d823e */ /* 0x000fe200000000ff */
[----:B------:R-:W-:Y:S02]  /*3bc0*/  @!P0 FFMA.FTZ R5, R40, R41, R5 ;  /* 0x0000002928058223 */ /* 0x000fe40000010005 */
[----:B------:R-:W-:Y:S01]  /*3bd0*/  @!P0 FMUL.FTZ R8, R24, R13 ;  /* 0x0000000d18088220 */ /* 0x000fe20000410000 */
[----:B------:R-:W-:Y:S01]  /*3be0*/  @!P0 MOV R49, R61 ;  /* 0x0000003d00318202 */ /* 0x000fe20000000f00 */
[----:B------:R-:W-:Y:S02]  /*3bf0*/  @!P0 FFMA.FTZ R6, R42, R43, R6 ;  /* 0x0000002b2a068223 */ /* 0x000fe40000010006 */
[----:B------:R-:W-:Y:S02]  /*3c00*/  @!P0 FFMA.FTZ R7, R44, R46, R7 ;  /* 0x0000002e2c078223 */ /* 0x000fe40000010007 */
[----:B------:R-:W-:Y:S01]  /*3c10*/  @!P0 FFMA.FTZ R8, R45, R47, R8 ;  /* 0x0000002f2d088223 */ /* 0x000fe20000010008 */
[----:B------:R-:W-:Y:S01]  /*3c20*/  @!P0 F2FP.PACK_AB R60, R6, R5 ;  /* 0x00000005063c823e */ /* 0x000fe200000000ff */
[----:B------:R-:W-:Y:S03]  /*3c30*/  @!P0 IMAD.MOV.U32 R48, RZ, RZ, R52 ;  /* 0x000000ffff308224 */ /* 0x000fe600078e0034 */
[----:B------:R-:W-:Y:S02]  /*3c40*/  @!P0 MOV R50, R60 ;  /* 0x0000003c00328202 */ /* 0x000fe40000000f00 */
[----:B-1----:R-:W-:Y:S04]  /*3c50*/  @!P0 F2FP.PACK_AB R63, R8, R7 ;  /* 0x00000007083f823e */ /* 0x002fe800000000ff */
[----:B------:R-:W-:Y:S01]  /*3c60*/  @!P0 MOV R51, R63 ;  /* 0x0000003f00338202 */ /* 0x000fe20000000f00 */
[----:B------:R-:W-:-:S05]  /*3c70*/  @P1 BRA `(.L_x_62) ;  /* 0x0000016000001947 */ /* 0x000fca0003800000 */
[----:B------:R-:W-:Y:S04]  /*3c80*/  IADD3 R135, P1, P0, R128, R135, R98 ;  /* 0x0000008780877210 */ /* 0x000fe8000783e062 */
[----:B------:R-:W-:Y:S02]  /*3c90*/  IADD3.X R74, R79, R74, R86, P1, P0 ;  /* 0x0000004a4f4a7210 */ /* 0x000fe40000fe0456 */
[C---:B------:R-:W-:Y:S04]  /*3ca0*/  LEA R2, P0, R135.reuse, c[0x0][0x1c8], 0x1 ;  /* 0x0000720087027a11 */ /* 0x040fe800078008ff */
[----:B------:R-:W-:Y:S05]  /*3cb0*/  LEA.HI.X R3, R135, c[0x0][0x1cc], R74, 0x1, P0 ;  /* 0x0000730087037a11 */ /* 0x000fea00000f0c4a */
[----:B------:R1:W-:Y:S01]  /*3cc0*/  STG.E.128 [R2.64], R48 ;  /* 0x0000003002007986 */ /* 0x0003e2000c101d0a */
[----:B------:R-:W-:-:S05]  /*3cd0*/  BRA `(.L_x_62) ;  /* 0x0000010000007947 */ /* 0x000fca0003800000 */
.L_x_58:
[----:B------:R-:W-:Y:S04]  /*3ce0*/  IMNMX R67, R96, 0x20, PT ;  /* 0x0000002060437817 */ /* 0x000fe80003800200 */
[----:B------:R-:W-:Y:S11]  /*3cf0*/  ISETP.GE.AND P0, PT, R109, R67, PT ;  /* 0x000000436d00720c */ /* 0x000ff60003f06270 */
[----:B------:R-:W-:Y:S02]  /*3d00*/  @!UPT UIADD3 URZ, URZ, URZ, URZ ;  /* 0x0000003f3f3ff290 */ /* 0x000fe4000fffe03f */
[----:B------:R-:W-:-:S05]  /*3d10*/  @P0 BRA `(.L_x_62) ;  /* 0x000000c000000947 */ /* 0x000fca0003800000 */
[----:B------:R-:W-:Y:S02]  /*3d20*/  ISETP.GE.AND P3, PT, R16, c[0x0][0x1d4], PT ;  /* 0x0000750010007a0c */ /* 0x000fe40003f66270 */
[----:B------:R-:W-:Y:S02]  /*3d30*/  ISETP.GE.AND P2, PT, R11, c[0x0][0x1d4], PT ;  /* 0x000075000b007a0c */ /* 0x000fe40003f46270 */
[----:B------:R-:W-:Y:S02]  /*3d40*/  ISETP.GE.AND P1, PT, R108, c[0x0][0x1d4], PT ;  /* 0x000075006c007a0c */ /* 0x000fe40003f26270 */
[----:B------:R-:W-:Y:S07]  /*3d50*/  ISETP.GE.AND P0, PT, R107, c[0x0][0x1d4], PT ;  /* 0x000075006b007a0c */ /* 0x000fee0003f06270 */
[----:B------:R-:W1:Y:S04]  /*3d60*/  @!P3 LDS.128 R28, [R106+0xc080] ;  /* 0x00c080006a1cb984 */ /* 0x000e680000000c00 */
[----:B------:R-:W2:Y:S04]  /*3d70*/  @!P2 LDS.128 R24, [R106+0xd080] ;  /* 0x00d080006a18a984 */ /* 0x000ea80000000c00 */
[----:B------:R-:W3:Y:S04]  /*3d80*/  @!P1 LDS.128 R20, [R106+0xe080] ;  /* 0x00e080006a149984 */ /* 0x000ee80000000c00 */
[----:B------:R-:W4:Y:S04]  /*3d90*/  @!P0 LDS.128 R4, [R106+0xf080] ;  /* 0x00f080006a048984 */ /* 0x000f280000000c00 */
[----:B-1----:R1:W-:Y:S04]  /*3da0*/  @!P3 STG.E.128 [R52.64], R28 ;  /* 0x0000001c3400b986 */ /* 0x0023e8000c101d0a */
[----:B--2---:R1:W-:Y:S04]  /*3db0*/  @!P2 STG.E.128 [R52.64+0x80], R24 ;  /* 0x000080183400a986 */ /* 0x0043e8000c101d0a */
[----:B---3--:R1:W-:Y:S04]  /*3dc0*/  @!P1 STG.E.128 [R52.64+0x100], R20 ;  /* 0x0001001434009986 */ /* 0x0083e8000c101d0a */
[----:B----4-:R1:W-:Y:S02]  /*3dd0*/  @!P0 STG.E.128 [R52.64+0x180], R4 ;  /* 0x0001800434008986 */ /* 0x0103e4000c101d0a */
.L_x_62:
[----:B------:R-:W-:Y:S05]  /*3de0*/  BSYNC B1 ;  /* 0x0000000000017941 */ /* 0x000fea0003800000 */
.L_x_57:
[----:B------:R-:W-:Y:S01]  /*3df0*/  ISETP.GE.AND P0, PT, R97, 0x1, PT ;  /* 0x000000016100780c */ /* 0x000fe20003f06270 */
[----:B------:R-:W-:Y:S01]  /*3e00*/  @!UPT UIADD3 URZ, URZ, URZ, URZ ;  /* 0x0000003f3f3ff290 */ /* 0x000fe2000fffe03f */
[----:B------:R-:W-:Y:S11]  /*3e10*/  BSSY B0, `(.L_x_73) ;  /* 0x000002b000007945 */ /* 0x000ff60003800000 */
[----:B------:R-:W-:Y:S01]  /*3e20*/  @P0 IMAD.MOV.U32 R76, RZ, RZ, R124 ;  /* 0x000000ffff4c0224 */ /* 0x000fe200078e007c */
[----:B------:R-:W-:Y:S01]  /*3e30*/  @P0 ISETP.NE.U32.AND P4, PT, R105, RZ, PT ;  /* 0x000000ff6900020c */ /* 0x000fe20003f85070 */
[----:B------:R-:W-:Y:S01]  /*3e40*/  @P0 IMAD R0, R84, c[0x0][0x258], RZ ;  /* 0x0000960054000a24 */ /* 0x000fe200078e02ff */
[----:B------:R-:W-:Y:S01]  /*3e50*/  @P0 ISETP.NE.U32.AND P3, PT, R104, RZ, PT ;  /* 0x000000ff6800020c */ /* 0x000fe20003f65070 */
[----:B-1----:R-:W-:Y:S01]  /*3e60*/  @P0 IMAD.WIDE.U32 R2, R87, c[0x0][0x258], R76 ;  /* 0x0000960057020a25 */ /* 0x002fe200078e004c */
[----:B------:R-:W-:Y:S03]  /*3e70*/  @P0 ISETP.NE.U32.AND P2, PT, R103, RZ, PT ;  /* 0x000000ff6700020c */ /* 0x000fe60003f45070 */
[----:B------:R-:W-:Y:S01]  /*3e80*/  @P0 IMAD R0, R87, c[0x0][0x25c], R0 ;  /* 0x0000970057000a24 */ /* 0x000fe200078e0200 */
[C---:B------:R-:W-:Y:S03]  /*3e90*/  @P0 LEA R4, P1, R2.reuse, c[0x0][0x250], 0x1 ;  /* 0x0000940002040a11 */ /* 0x040fe600078208ff */
[----:B------:R-:W-:Y:S05]  /*3ea0*/  @P0 IMAD.IADD R0, R3, 0x1, R0 ;  /* 0x0000000103000824 */ /* 0x000fea00078e0200 */
[----:B------:R-:W-:Y:S02]  /*3eb0*/  @P0 LEA.HI.X R5, R2, c[0x0][0x254], R0, 0x1, P1 ;  /* 0x0000950002050a11 */ /* 0x000fe400008f0c00 */
[----:B------:R-:W-:Y:S03]  /*3ec0*/  @P0 ISETP.NE.U32.AND P1, PT, R102, RZ, PT ;  /* 0x000000ff6600020c */ /* 0x000fe60003f25070 */
[----:B------:R-:W-:Y:S01]  /*3ed0*/  @!PT LDS RZ, [RZ] ;  /* 0x00000000fffff984 */ /* 0x000fe20000000800 */
[----:B------:R-:W-:Y:S01]  /*3ee0*/  @!PT LDS RZ, [RZ] ;  /* 0x00000000fffff984 */ /* 0x000fe20000000800 */
[----:B------:R-:W-:Y:S01]  /*3ef0*/  @!PT LDS RZ, [RZ] ;  /* 0x00000000fffff984 */ /* 0x000fe20000000800 */
[----:B------:R1:W-:Y:S04]  /*3f00*/  @P0 LDGSTS.E.BYPASS.LTC128B.128 [R106+0x8080], [R4.64], P4 ;  /* 0x08080000046a0fae */ /* 0x0003e8000a101d4a */
[----:B------:R1:W-:Y:S04]  /*3f10*/  @P0 LDGSTS.E.BYPASS.LTC128B.128 [R106+0x9080], [R4.64+0x80], P3 ;  /* 0x09080080046a0fae */ /* 0x0003e80009901d4a */
[----:B------:R1:W-:Y:S04]  /*3f20*/  @P0 LDGSTS.E.BYPASS.LTC128B.128 [R106+0xa080], [R4.64+0x100], P2 ;  /* 0x0a080100046a0fae */ /* 0x0003e80009101d4a */
[----:B------:R1:W-:Y:S01]  /*3f30*/  @P0 LDGSTS.E.BYPASS.LTC128B.128 [R106+0xb080], [R4.64+0x180], P1 ;  /* 0x0b080180046a0fae */ /* 0x0003e20008901d4a */
[----:B------:R-:W-:Y:S03]  /*3f40*/  ISETP.GE.AND P0, PT, R109, R67, PT ;  /* 0x000000436d00720c */ /* 0x000fe60003f06270 */
[----:B------:R-:W0:Y:S01]  /*3f50*/  LDGDEPBAR ;  /* 0x00000000000079af */ /* 0x000e220000000000 */
[----:B------:R-:W-:Y:S04]  /*3f60*/  DEPBAR.LE SB0, 0x0 ;  /* 0x000080000000791a */ /* 0x000fe80000000000 */
[----:B------:R-:W-:Y:S06]  /*3f70*/  BAR.SYNC.DEFER_BLOCKING 0x0 ;  /* 0x0000000000007b1d */ /* 0x000fec0000010000 */
[----:B------:R-:W-:-:S05]  /*3f80*/  @P0 BRA `(.L_x_74) ;  /* 0x0000013000000947 */ /* 0x000fca0003800000 */
[----:B-1----:R-:W-:Y:S01]  /*3f90*/  ISETP.GE.AND P3, PT, R16, c[0x0][0x1d4], PT ;  /* 0x0000750010007a0c */ /* 0x002fe20003f66270 */
[----:B------:R-:W-:Y:S01]  /*3fa0*/  IMAD.MOV.U32 R74, RZ, RZ, R122 ;  /* 0x000000ffff4a7224 */ /* 0x000fe200078e007a */
[----:B------:R-:W-:Y:S01]  /*3fb0*/  ISETP.GE.AND P2, PT, R11, c[0x0][0x1d4], PT ;  /* 0x000075000b007a0c */ /* 0x000fe20003f46270 */
[----:B------:R-:W-:Y:S01]  /*3fc0*/  IMAD R0, R83, c[0x0][0x208], RZ ;  /* 0x0000820053007a24 */ /* 0x000fe200078e02ff */
[----:B------:R-:W-:Y:S01]  /*3fd0*/  ISETP.GE.AND P1, PT, R108, c[0x0][0x1d4], PT ;  /* 0x000075006c007a0c */ /* 0x000fe20003f26270 */
[----:B------:R-:W-:Y:S01]  /*3fe0*/  IMAD.WIDE.U32 R2, R85, c[0x0][0x208], R74 ;  /* 0x0000820055027a25 */ /* 0x000fe200078e004a */
[----:B------:R-:W-:Y:S03]  /*3ff0*/  ISETP.GE.AND P0, PT, R107, c[0x0][0x1d4], PT ;  /* 0x000075006b007a0c */ /* 0x000fe60003f06270 */
[----:B------:R-:W-:Y:S01]  /*4000*/  IMAD R0, R85, c[0x0][0x20c], R0 ;  /* 0x0000830055007a24 */ /* 0x000fe200078e0200 */
[C---:B-----5:R-:W-:Y:S03]  /*4010*/  LEA R18, P4, R2.reuse, c[0x0][0x1f8], 0x1 ;  /* 0x00007e0002127a11 */ /* 0x060fe600078808ff */
[----:B------:R-:W1:Y:S01]  /*4020*/  @!P3 LDS.128 R28, [R106+0x8080] ;  /* 0x008080006a1cb984 */ /* 0x000e620000000c00 */
[----:B------:R-:W-:Y:S03]  /*4030*/  IMAD.IADD R0, R3, 0x1, R0 ;  /* 0x0000000103007824 */ /* 0x000fe600078e0200 */
[----:B------:R-:W2:Y:S02]  /*4040*/  @!P2 LDS.128 R24, [R106+0x9080] ;  /* 0x009080006a18a984 */ /* 0x000ea40000000c00 */
[----:B------:R-:W-:Y:S02]  /*4050*/  LEA.HI.X R19, R2, c[0x0][0x1fc], R0, 0x1, P4 ;  /* 0x00007f0002137a11 */ /* 0x000fe400020f0c00 */
[----:B------:R-:W3:Y:S04]  /*4060*/  @!P1 LDS.128 R20, [R106+0xa080] ;  /* 0x00a080006a149984 */ /* 0x000ee80000000c00 */
[----:B------:R-:W4:Y:S04]  /*4070*/  @!P0 LDS.128 R4, [R106+0xb080] ;  /* 0x00b080006a048984 */ /* 0x000f280000000c00 */
[----:B-1----:R1:W-:Y:S04]  /*4080*/  @!P3 STG.E.128 [R18.64], R28 ;  /* 0x0000001c1200b986 */ /* 0x0023e8000c101d0a */
[----:B--2---:R1:W-:Y:S04]  /*4090*/  @!P2 STG.E.128 [R18.64+0x80], R24 ;  /* 0x000080181200a986 */ /* 0x0043e8000c101d0a */
[----:B---3--:R1:W-:Y:S04]  /*40a0*/  @!P1 STG.E.128 [R18.64+0x100], R20 ;  /* 0x0001001412009986 */ /* 0x0083e8000c101d0a */
[----:B----4-:R1:W-:Y:S02]  /*40b0*/  @!P0 STG.E.128 [R18.64+0x180], R4 ;  /* 0x0001800412008986 */ /* 0x0103e4000c101d0a */
.L_x_74:
[----:B-1----:R-:W-:Y:S05]  /*40c0*/  BSYNC B0 ;  /* 0x0000000000007941 */ /* 0x002fea0003800000 */
.L_x_73:
[CC--:B------:R-:W-:Y:S02]  /*40d0*/  ISETP.GT.AND P0, PT, R82.reuse, R78.reuse, PT ;  /* 0x0000004e5200720c */ /* 0x0c0fe40003f04270 */
[----:B------:R-:W-:Y:S02]  /*40e0*/  IADD3 R82, P1, R82, -0x1, RZ ;  /* 0xffffffff52527810 */ /* 0x000fe40007f3e0ff */
[----:B------:R-:W-:Y:S02]  /*40f0*/  IADD3 R97, R97, 0x20, RZ ;  /* 0x0000002061617810 */ /* 0x000fe40007ffe0ff */
[----:B------:R-:W-:Y:S02]  /*4100*/  IADD3.X R81, R81, -0x1, RZ, P1, !PT ;  /* 0xffffffff51517810 */ /* 0x000fe40000ffe4ff */
[----:B------:R-:W-:Y:S05]  /*4110*/  IADD3 R96, R96, 0x20, RZ ;  /* 0x0000002060607810 */ /* 0x000fea0007ffe0ff */
[----:B------:R-:W-:Y:S01]  /*4120*/  @P0 ISETP.NE.U32.AND P4, PT, R105, RZ, PT ;  /* 0x000000ff6900020c */ /* 0x000fe20003f85070 */
[----:B------:R-:W-:Y:S01]  /*4130*/  @P0 IMAD.MOV.U32 R2, RZ, RZ, R126 ;  /* 0x000000ffff020224 */ /* 0x000fe200078e007e */
[----:B------:R-:W-:Y:S01]  /*4140*/  @P0 ISETP.NE.U32.AND P3, PT, R104, RZ, PT ;  /* 0x000000ff6800020c */ /* 0x000fe20003f65070 */
[----:B------:R-:W-:Y:S01]  /*4150*/  @P0 IMAD.MOV.U32 R3, RZ, RZ, R131 ;  /* 0x000000ffff030224 */ /* 0x000fe200078e0083 */
[----:B------:R-:W-:Y:S01]  /*4160*/  @P0 ISETP.NE.U32.AND P2, PT, R103, RZ, PT ;  /* 0x000000ff6700020c */ /* 0x000fe20003f45070 */
[C---:B------:R-:W-:Y:S02]  /*4170*/  @P0 IMAD R0, R82.reuse, UR7, RZ ;  /* 0x0000000752000c24 */ /* 0x040fe4000f8e02ff */
[----:B------:R-:W-:Y:S04]  /*4180*/  @P0 IMAD.WIDE.U32 R2, R82, UR8, R2 ;  /* 0x0000000852020c25 */ /* 0x000fe8000f8e0002 */
[----:B------:R-:W-:Y:S01]  /*4190*/  @P0 IMAD R0, R81, UR8, R0 ;  /* 0x0000000851000c24 */ /* 0x000fe2000f8e0200 */
[----:B------:R-:W-:Y:S03]  /*41a0*/  @P0 LEA R4, P1, R2, c[0x0][0x220], 0x1 ;  /* 0x0000880002040a11 */ /* 0x000fe600078208ff */
[----:B------:R-:W-:Y:S01]  /*41b0*/  @P0 IMAD.IADD R0, R3, 0x1, R0 ;  /* 0x0000000103000824 */ /* 0x000fe200078e0200 */
[----:B------:R-:W-:Y:S04]  /*41c0*/  IADD3 R3, R82, 0x1, RZ ;  /* 0x0000000152037810 */ /* 0x000fe80007ffe0ff */
[----:B------:R-:W-:Y:S02]  /*41d0*/  @P0 LEA.HI.X R5, R2, c[0x0][0x224], R0, 0x1, P1 ;  /* 0x0000890002050a11 */ /* 0x000fe400008f0c00 */
[----:B------:R-:W-:Y:S03]  /*41e0*/  @P0 ISETP.NE.U32.AND P1, PT, R102, RZ, PT ;  /* 0x000000ff6600020c */ /* 0x000fe60003f25070 */
[----:B------:R-:W-:Y:S01]  /*41f0*/  @!PT LDS RZ, [RZ] ;  /* 0x00000000fffff984 */ /* 0x000fe20000000800 */
[----:B------:R-:W-:Y:S01]  /*4200*/  @!PT LDS RZ, [RZ] ;  /* 0x00000000fffff984 */ /* 0x000fe20000000800 */
[----:B------:R-:W-:Y:S01]  /*4210*/  @!PT LDS RZ, [RZ] ;  /* 0x00000000fffff984 */ /* 0x000fe20000000800 */
[----:B------:R1:W-:Y:S04]  /*4220*/  @P0 LDGSTS.E.BYPASS.LTC128B.128 [R106+0xc080], [R4.64], P4 ;  /* 0x0c080000046a0fae */ /* 0x0003e8000a101d4a */
[----:B------:R1:W-:Y:S04]  /*4230*/  @P0 LDGSTS.E.BYPASS.LTC128B.128 [R106+0xd080], [R4.64+0x80], P3 ;  /* 0x0d080080046a0fae */ /* 0x0003e80009901d4a */
[----:B------:R1:W-:Y:S01]  /*4240*/  @P0 LDGSTS.E.BYPASS.LTC128B.128 [R106+0xe080], [R4.64+0x100], P2 ;  /* 0x0e080100046a0fae */ /* 0x0003e20009101d4a */
[----:B------:R-:W-:Y:S03]  /*4250*/  ISETP.GT.AND P2, PT, R3, R78, PT ;  /* 0x0000004e0300720c */ /* 0x000fe60003f44270 */
[----:B------:R1:W-:Y:S01]  /*4260*/  @P0 LDGSTS.E.BYPASS.LTC128B.128 [R106+0xf080], [R4.64+0x180], P1 ;  /* 0x0f080180046a0fae */ /* 0x0003e20008901d4a */
[----:B------:R-:W-:Y:S02]  /*4270*/  IADD3 R85, P1, R85, -0x20, RZ ;  /* 0xffffffe055557810 */ /* 0x000fe40007f3e0ff */
[----:B------:R-:W-:Y:S01]  /*4280*/  IADD3 R87, P0, R87, -0x20, RZ ;  /* 0xffffffe057577810 */ /* 0x000fe20007f1e0ff */
[----:B------:R-:W0:Y:S01]  /*4290*/  LDGDEPBAR ;  /* 0x00000000000079af */ /* 0x000e220000000000 */
[----:B------:R-:W-:Y:S02]  /*42a0*/  IADD3.X R83, R83, -0x1, RZ, P1, !PT ;  /* 0xffffffff53537810 */ /* 0x000fe40000ffe4ff */
[----:B------:R-:W-:Y:S03]  /*42b0*/  IADD3.X R84, R84, -0x1, RZ, P0, !PT ;  /* 0xffffffff54547810 */ /* 0x000fe600007fe4ff */
[----:B------:R-:W-:-:S05]  /*42c0*/  @P2 BRA `(.L_x_75) ;  /* 0xffffd51000002947 */ /* 0x000fca000383ffff */
[----:B------:R-:W-:Y:S06]  /*42d0*/  BAR.SYNC.DEFER_BLOCKING 0x0 ;  /* 0x0000000000007b1d */ /* 0x000fec0000010000 */
.L_x_54:
[----:B-1----:R-:W-:Y:S01]  /*42e0*/  ISETP.GE.AND P0, PT, R55, 0x1, PT ;  /* 0x000000013700780c */ /* 0x002fe20003f06270 */
[----:B------:R-:W-:Y:S01]  /*42f0*/  IMAD.IADD R0, R110, 0x1, R111 ;  /* 0x000000016e007824 */ /* 0x000fe200078e026f */
[----:B------:R-:W-:Y:S01]  /*4300*/  PLOP3.LUT P2, PT, PT, PT, PT, 0x80, 0x0 ;  /* 0x000000000000781c */ /* 0x000fe20003f4f070 */
        /* <DEDUP_REMOVED lines=38> */
[----:B------:R-:W-:Y:S01]  /*4570*/  MOV R4, RZ ;  /* 0x000000ff00047202 */ /* 0x000fe20000000f00 */
[----:B------:R-:W-:Y:S01]  /*4580*/  CS2R R6, SRZ ;  /* 0x0000000000067805 */ /* 0x000fe2000001ff00 */
[----:B------:R-:W-:Y:S01]  /*4590*/  CS2R R62, SRZ ;  /* 0x00000000003e7805 */ /* 0x000fe2000001ff00 */
[----:B------:R-:W-:Y:S01]  /*45a0*/  CS2R R60, SRZ ;  /* 0x00000000003c7805 */ /* 0x000fe2000001ff00 */
[----:B-----5:R-:W-:Y:S01]  /*45b0*/  CS2R R58, SRZ ;  /* 0x00000000003a7805 */ /* 0x020fe2000001ff00 */
        /* <DEDUP_REMOVED lines=24> */
[----:B------:R-:W-:Y:S05]  /*4740*/  @!P0 BRA `(.L_x_76) ;  /* 0x0000be5000008947 */ /* 0x000fea0003800000 */
[----:B------:R-:W-:-:S04]  /*4750*/  ISETP.NE.U32.AND P0, PT, RZ, c[0x0][0x340], PT ;  /* 0x0000d000ff007a0c */ /* 0x000fc80003f05070 */
[----:B------:R-:W-:-:S13]  /*4760*/  ISETP.NE.AND.EX P2, PT, RZ, c[0x0][0x344], PT, P0 ;  /* 0x0000d100ff007a0c */ /* 0x000fda0003f45300 */
[----:B------:R-:W-:-:S04]  /*4770*/  @P2 IMAD.MOV.U32 R27, RZ, RZ, 0x4 ;  /* 0x00000004ff1b2424 */ /* 0x000fc800078e00ff */
[----:B------:R-:W-:-:S06]  /*4780*/  @P2 IMAD.WIDE R26, R224, R27, c[0x0][0x340] ;  /* 0x0000d000e01a2625 */ /* 0x000fcc00078e021b */
[----:B------:R-:W2:Y:S01]  /*4790*/  @P2 LDG.E R26, [R26.64] ;  /* 0x0000000a1a1a2981 */ /* 0x000ea2000c1e1900 */
[----:B------:R-:W-:Y:S01]  /*47a0*/  SHF.R.S32.HI R3, RZ, 0x1f, R112 ;  /* 0x0000001fff037819 */ /* 0x000fe20000011470 */
[C---:B------:R-:W-:Y:S01]  /*47b0*/  IMAD.WIDE.U32 R10, R112.reuse, c[0x0][0x178], RZ ;  /* 0x00005e00700a7a25 */ /* 0x040fe200078e00ff */
[----:B------:R-:W-:Y:S01]  /*47c0*/  SHF.R.S32.HI R23, RZ, 0x1f, R64 ;  /* 0x0000001fff177819 */ /* 0x000fe20000011440 */
[----:B------:R-:W-:Y:S01]  /*47d0*/  BSSY B0, `(.L_x_77) ;  /* 0x00000c0000007945 */ /* 0x000fe20003800000 */
[----:B------:R-:W-:Y:S01]  /*47e0*/  ISETP.NE.U32.AND P0, PT, RZ, c[0x0][0x348], PT ;  /* 0x0000d200ff007a0c */ /* 0x000fe20003f05070 */
[----:B------:R-:W-:Y:S01]  /*47f0*/  IMAD R3, R3, c[0x0][0x178], RZ ;  /* 0x00005e0003037a24 */ /* 0x000fe200078e02ff */
[----:B------:R-:W-:Y:S01]  /*4800*/  LEA.HI R21, R23, R64, RZ, 0x3 ;  /* 0x0000004017157211 */ /* 0x000fe200078f18ff */
[----:B------:R-:W-:Y:S01]  /*4810*/  IMAD.MOV.U32 R2, RZ, RZ, c[0x0][0x2c4] ;  /* 0x0000b100ff027624 */ /* 0x000fe200078e00ff */
[----:B------:R-:W-:Y:S01]  /*4820*/  ISETP.NE.AND.EX P0, PT, RZ, c[0x0][0x34c], PT, P0 ;  /* 0x0000d300ff007a0c */ /* 0x000fe20003f05300 */
[----:B------:R-:W-:Y:S01]  /*4830*/  IMAD R3, R112, c[0x0][0x17c], R3 ;  /* 0x00005f0070037a24 */ /* 0x000fe200078e0203 */
[----:B------:R-:W-:Y:S01]  /*4840*/  SHF.R.S32.HI R28, RZ, 0x1f, R0 ;  /* 0x0000001fff1c7819 */ /* 0x000fe20000011400 */
[----:B------:R-:W-:Y:S01]  /*4850*/  IMAD R4, R89, c[0x0][0x1b8], RZ ;  /* 0x00006e0059047a24 */ /* 0x000fe200078e02ff */
[----:B------:R-:W-:Y:S01]  /*4860*/  ISETP.NE.AND P1, PT, R2, 0x1, PT ;  /* 0x000000010200780c */ /* 0x000fe20003f25270 */
[----:B------:R-:W-:Y:S01]  /*4870*/  IMAD.IADD R11, R11, 0x1, R3 ;  /* 0x000000010b0b7824 */ /* 0x000fe200078e0203 */
[----:B------:R-:W-:Y:S01]  /*4880*/  LOP3.LUT R3, R21, 0xfffffff8, RZ, 0xc0, !PT ;  /* 0xfffffff815037812 */ /* 0x000fe200078ec0ff */
[C---:B------:R-:W-:Y:S01]  /*4890*/  IMAD R9, R223.reuse, c[0x0][0x1bc], R4 ;  /* 0x00006f00df097a24 */ /* 0x040fe200078e0204 */
[----:B------:R-:W-:Y:S01]  /*48a0*/  SHF.R.S32.HI R21, RZ, 0x3, R21 ;  /* 0x00000003ff157819 */ /* 0x000fe20000011415 */
[----:B------:R-:W-:Y:S01]  /*48b0*/  IMAD.WIDE.U32 R10, R223, c[0x0][0x1b8], R10 ;  /* 0x00006e00df0a7a25 */ /* 0x000fe200078e000a */
[----:B------:R-:W-:-:S02]  /*48c0*/  SEL R8, R224, RZ, !P0 ;  /* 0x000000ffe0087207 */ /* 0x000fc40004000000 */
[----:B------:R-:W-:Y:S01]  /*48d0*/  LEA.HI R41, R23, R64, RZ, 0x6 ;  /* 0x0000004017297211 */ /* 0x000fe200078f30ff */
[----:B------:R-:W-:Y:S01]  /*48e0*/  IMAD.IADD R16, R64, 0x1, -R3 ;  /* 0x0000000140107824 */ /* 0x000fe200078e0a03 */
[----:B------:R-:W-:Y:S01]  /*48f0*/  SHF.R.S32.HI R3, RZ, 0x1f, R224 ;  /* 0x0000001fff037819 */ /* 0x000fe200000114e0 */
[----:B------:R-:W-:Y:S02]  /*4900*/  IMAD.IADD R11, R11, 0x1, R9 ;  /* 0x000000010b0b7824 */ /* 0x000fe400078e0209 */
[----:B------:R-:W-:Y:S01]  /*4910*/  IMAD R2, R16, 0x20, R21 ;  /* 0x0000002010027824 */ /* 0x000fe200078e0215 */
[----:B------:R-:W-:Y:S01]  /*4920*/  SEL R7, R3, RZ, !P0 ;  /* 0x000000ff03077207 */ /* 0x000fe20004000000 */
[----:B------:R-:W-:Y:S02]  /*4930*/  IMAD R34, R113, c[0x0][0x2c4], RZ ;  /* 0x0000b10071227a24 */ /* 0x000fe400078e02ff */
[----:B------:R-:W-:Y:S02]  /*4940*/  IMAD R5, R65, 0x80, R2 ;  /* 0x0000008041057824 */ /* 0x000fe400078e0202 */
[----:B------:R-:W-:-:S02]  /*4950*/  IMAD R7, R7, c[0x0][0x1c0], RZ ;  /* 0x0000700007077a24 */ /* 0x000fc400078e02ff */
[----:B------:R-:W-:-:S04]  /*4960*/  @P1 IMAD.HI.U32 R2, R5, c[0x0][0x2c8], RZ ;  /* 0x0000b20005021a27 */ /* 0x000fc800078e00ff */
[----:B------:R-:W-:Y:S01]  /*4970*/  IMAD.MOV.U32 R4, RZ, RZ, R5 ;  /* 0x000000ffff047224 */ /* 0x000fe200078e0005 */
[----:B------:R-:W-:Y:S01]  /*4980*/  @P1 SHF.R.U32.HI R4, RZ, c[0x0][0x2cc], R2 ;  /* 0x0000b300ff041a19 */ /* 0x000fe20000011602 */
[C---:B------:R-:W-:Y:S02]  /*4990*/  IMAD R7, R8.reuse, c[0x0][0x1c4], R7 ;  /* 0x0000710008077a24 */ /* 0x040fe400078e0207 */
[----:B------:R-:W-:Y:S01]  /*49a0*/  IMAD.WIDE.U32 R8, R8, c[0x0][0x1c0], R10 ;  /* 0x0000700008087a25 */ /* 0x000fe200078e000a */
[--C-:B------:R-:W-:Y:S02]  /*49b0*/  SHF.R.S32.HI R15, RZ, 0x1f, R4.reuse ;  /* 0x0000001fff0f7819 */ /* 0x100fe40000011404 */
[----:B------:R-:W-:Y:S01]  /*49c0*/  LEA.HI R11, R23, R64, RZ, 0x4 ;  /* 0x00000040170b7211 */ /* 0x000fe200078f20ff */
[----:B------:R-:W-:Y:S02]  /*49d0*/  IMAD.MOV R24, RZ, RZ, -R4 ;  /* 0x000000ffff187224 */ /* 0x000fe400078e0a04 */
[----:B------:R-:W-:Y:S01]  /*49e0*/  IMAD R15, R15, c[0x0][0x1b0], RZ ;  /* 0x00006c000f0f7a24 */ /* 0x000fe200078e02ff */
[----:B------:R-:W-:Y:S01]  /*49f0*/  SHF.R.S32.HI R2, RZ, 0x4, R11 ;  /* 0x00000004ff027819 */ /* 0x000fe2000001140b */
[----:B------:R-:W-:-:S02]  /*4a00*/  IMAD.IADD R9, R9, 0x1, R7 ;  /* 0x0000000109097824 */ /* 0x000fc400078e0207 */
[----:B------:R-:W-:Y:S01]  /*4a10*/  IMAD R24, R24, c[0x0][0x2c4], R5 ;  /* 0x0000b10018187a24 */ /* 0x000fe200078e0205 */
[----:B------:R-:W-:Y:S01]  /*4a20*/  LEA.HI R19, R11, R2, RZ, 0x1 ;  /* 0x000000020b137211 */ /* 0x000fe200078f08ff */
[----:B------:R-:W-:Y:S01]  /*4a30*/  IMAD R7, R65, 0x80, R21 ;  /* 0x0000008041077824 */ /* 0x000fe200078e0215 */
[----:B------:R-:W-:Y:S01]  /*4a40*/  LOP3.LUT R11, R11, 0xfffffff0, RZ, 0xc0, !PT ;  /* 0xfffffff00b0b7812 */ /* 0x000fe200078ec0ff */
[C---:B------:R-:W-:Y:S01]  /*4a50*/  IMAD R15, R4.reuse, c[0x0][0x1b4], R15 ;  /* 0x00006d00040f7a24 */ /* 0x040fe200078e020f */
[----:B------:R-:W-:Y:S01]  /*4a60*/  LOP3.LUT R19, R19, 0xfffffffe, RZ, 0xc0, !PT ;  /* 0xfffffffe13137812 */ /* 0x000fe200078ec0ff */
[----:B------:R-:W-:Y:S01]  /*4a70*/  IMAD.WIDE.U32 R4, R4, c[0x0][0x1b0], R8 ;  /* 0x00006c0004047a25 */ /* 0x000fe200078e0008 */
[----:B------:R-:W-:Y:S02]  /*4a80*/  SHF.R.S32.HI R9, RZ, 0x1f, R24 ;  /* 0x0000001fff097819 */ /* 0x000fe40000011418 */
[----:B------:R-:W-:Y:S01]  /*4a90*/  IADD3 R13, R7, 0x20, RZ ;  /* 0x00000020070d7810 */ /* 0x000fe20007ffe0ff */
[----:B------:R-:W-:Y:S01]  /*4aa0*/  IMAD.IADD R5, R5, 0x1, R15 ;  /* 0x0000000105057824 */ /* 0x000fe200078e020f */
[-C--:B------:R-:W-:Y:S01]  /*4ab0*/  ISETP.GE.AND P1, PT, R7, R34.reuse, PT ;  /* 0x000000220700720c */ /* 0x080fe20003f26270 */
[----:B------:R-:W-:Y:S01]  /*4ac0*/  IMAD R9, R9, c[0x0][0x1a8], RZ ;  /* 0x00006a0009097a24 */ /* 0x000fe200078e02ff */
[----:B------:R-:W-:Y:S01]  /*4ad0*/  ISETP.GE.AND P0, PT, R13, R34, PT ;  /* 0x000000220d00720c */ /* 0x000fe20003f06270 */
[----:B------:R-:W-:-:S02]  /*4ae0*/  IMAD.SHL.U32 R40, R16, 0x8, RZ ;  /* 0x0000000810287824 */ /* 0x000fc400078e00ff */
[----:B------:R-:W-:Y:S01]  /*4af0*/  IMAD.IADD R19, R2, 0x1, -R19 ;  /* 0x0000000102137824 */ /* 0x000fe200078e0a13 */
[----:B------:R-:W-:Y:S01]  /*4b00*/  P2R R2, PR, RZ, 0x1 ;  /* 0x00000001ff027803 */ /* 0x000fe20000000000 */
[----:B------:R-:W-:Y:S01]  /*4b10*/  IMAD.IADD R11, R64, 0x1, -R11 ;  /* 0x00000001400b7824 */ /* 0x000fe200078e0a0b */
[C---:B------:R-:W-:Y:S01]  /*4b20*/  IADD3 R15, P0, R21.reuse, R0, RZ ;  /* 0x00000000150f7210 */ /* 0x040fe20007f1e0ff */
[----:B------:R-:W-:Y:S01]  /*4b30*/  IMAD R8, R24, c[0x0][0x1ac], R9 ;  /* 0x00006b0018087a24 */ /* 0x000fe200078e0209 */
[----:B------:R-:W-:Y:S01]  /*4b40*/  IADD3 R6, R40, 0x80, RZ ;  /* 0x0000008028067810 */ /* 0x000fe20007ffe0ff */
[----:B------:R-:W-:Y:S01]  /*4b50*/  IMAD.WIDE.U32 R24, R24, c[0x0][0x1a8], R4 ;  /* 0x00006a0018187a25 */ /* 0x000fe200078e0004 */
[----:B------:R-:W-:Y:S02]  /*4b60*/  SHF.R.S32.HI R18, RZ, 0x1f, R11 ;  /* 0x0000001fff127819 */ /* 0x000fe4000001140b */
[----:B------:R-:W-:Y:S01]  /*4b70*/  LEA.HI.X.SX32 R28, R21, R28, 0x1, P0 ;  /* 0x0000001c151c7211 */ /* 0x000fe200000f0eff */
[----:B------:R-:W-:Y:S01]  /*4b80*/  IMAD.SHL.U32 R44, R16, 0x8, RZ ;  /* 0x00000008102c7824 */ /* 0x000fe200078e00ff */
[----:B------:R-:W-:Y:S01]  /*4b90*/  LEA R9, P0, R24, c[0x0][0x160], 0x1 ;  /* 0x0000580018097a11 */ /* 0x000fe200078008ff */
[----:B------:R-:W-:Y:S01]  /*4ba0*/  IMAD.IADD R8, R25, 0x1, R8 ;  /* 0x0000000119087824 */ /* 0x000fe200078e0208 */
[----:B------:R-:W-:Y:S01]  /*4bb0*/  ISETP.GE.AND P5, PT, R6, c[0x0][0x198], PT ;  /* 0x0000660006007a0c */ /* 0x000fe20003fa6270 */
[----:B------:R-:W-:Y:S01]  /*4bc0*/  IMAD R30, R28, c[0x0][0x1e0], RZ ;  /* 0x000078001c1e7a24 */ /* 0x000fe200078e02ff */
[----:B------:R-:W-:Y:S01]  /*4bd0*/  LEA.HI R18, R18, R11, RZ, 0x3 ;  /* 0x0000000b12127211 */ /* 0x000fe200078f18ff */
[----:B------:R-:W-:Y:S01]  /*4be0*/  IMAD R28, R28, c[0x0][0x208], RZ ;  /* 0x000082001c1c7a24 */ /* 0x000fe200078e02ff */
[----:B------:R-:W-:Y:S01]  /*4bf0*/  SHF.R.S32.HI R45, RZ, 0x1f, R44 ;  /* 0x0000001fff2d7819 */ /* 0x000fe2000001142c */
[C---:B------:R-:W-:Y:S01]  /*4c00*/  IMAD R30, R15.reuse, c[0x0][0x1e4], R30 ;  /* 0x000079000f1e7a24 */ /* 0x040fe200078e021e */
[----:B------:R-:W-:Y:S01]  /*4c10*/  LEA.HI.X R8, R24, c[0x0][0x164], R8, 0x1, P0 ;  /* 0x0000590018087a11 */ /* 0x000fe200000f0c08 */
[C---:B------:R-:W-:Y:S01]  /*4c20*/  IMAD R28, R15.reuse, c[0x0][0x20c], R28 ;  /* 0x000083000f1c7a24 */ /* 0x040fe200078e021c */
[----:B------:R-:W-:Y:S01]  /*4c30*/  IADD3 R4, R40, 0xc0, RZ ;  /* 0x000000c028047810 */ /* 0x000fe20007ffe0ff */
[----:B------:R-:W1:Y:S01]  /*4c40*/  SHFL.IDX PT, R24, R9, RZ, 0x181f ;  /* 0x00181fff09187589 */ /* 0x000e6200000e0000 */
[----:B------:R-:W-:Y:S01]  /*4c50*/  P2R R0, PR, RZ, 0x20 ;  /* 0x00000020ff007803 */ /* 0x000fe20000000000 */
[C-C-:B------:R-:W-:Y:S01]  /*4c60*/  IMAD.WIDE.U32 R32, R15.reuse, c[0x0][0x1e0], R44.reuse ;  /* 0x000078000f207a25 */ /* 0x140fe200078e002c */
[----:B------:R-:W-:Y:S01]  /*4c70*/  LOP3.LUT R0, R18, 0xfffffff8, RZ, 0xc0, !PT ;  /* 0xfffffff812007812 */ /* 0x000fe200078ec0ff */
[----:B------:R-:W3:Y:S01]  /*4c80*/  SHFL.IDX PT, R25, R8, RZ, 0x181f ;  /* 0x00181fff08197589 */ /* 0x000ee200000e0000 */
[----:B------:R-:W-:Y:S01]  /*4c90*/  ISETP.GE.AND P4, PT, R4, c[0x0][0x198], PT ;  /* 0x0000660004007a0c */ /* 0x000fe20003f86270 */
[----:B------:R-:W-:Y:S01]  /*4ca0*/  IMAD.WIDE.U32 R14, R15, c[0x0][0x208], R44 ;  /* 0x000082000f0e7a25 */ /* 0x000fe200078e002c */
[----:B------:R-:W-:-:S02]  /*4cb0*/  @!P1 SHF.R.S32.HI R13, RZ, 0x1f, R6 ;  /* 0x0000001fff0d9819 */ /* 0x000fc40000011406 */
[----:B------:R-:W-:Y:S01]  /*4cc0*/  P2R R10, PR, RZ, 0x10 ;  /* 0x00000010ff0a7803 */ /* 0x000fe20000000000 */
[----:B------:R-:W-:Y:S01]  /*4cd0*/  IMAD.IADD R0, R11, 0x1, -R0 ;  /* 0x000000010b007824 */ /* 0x000fe200078e0a00 */
[----:B------:R-:W-:Y:S01]  /*4ce0*/  @!P1 SHF.R.S32.HI R5, RZ, 0x1f, R4 ;  /* 0x0000001fff059819 */ /* 0x000fe20000011404 */
[----:B------:R-:W-:Y:S01]  /*4cf0*/  IMAD.IADD R29, R15, 0x1, R28 ;  /* 0x000000010f1d7824 */ /* 0x000fe200078e021c */
[----:B------:R-:W-:Y:S01]  /*4d00*/  @!P1 LEA.HI R13, R13, R6, RZ, 0x3 ;  /* 0x000000060d0d9211 */ /* 0x000fe200078f18ff */
[----:B------:R-:W-:Y:S01]  /*4d10*/  IMAD R10, R89, c[0x0][0x210], RZ ;  /* 0x00008400590a7a24 */ /* 0x000fe200078e02ff */
[C---:B------:R-:W-:Y:S01]  /*4d20*/  LOP3.LUT P3, RZ, R0.reuse, 0x4, RZ, 0xc0, !PT ;  /* 0x0000000400ff7812 */ /* 0x040fe2000786c0ff */
[----:B------:R-:W-:Y:S01]  /*4d30*/  IMAD.SHL.U32 R15, R0, 0x40, RZ ;  /* 0x00000040000f7824 */ /* 0x000fe200078e00ff */
[----:B------:R-:W-:Y:S01]  /*4d40*/  @!P1 LEA.HI R5, R5, R4, RZ, 0x3 ;  /* 0x0000000405059211 */ /* 0x000fe200078f18ff */
[----:B------:R-:W-:Y:S01]  /*4d50*/  IMAD R11, R223, c[0x0][0x214], R10 ;  /* 0x00008500df0b7a24 */ /* 0x000fe200078e020a */
[----:B------:R-:W-:Y:S01]  /*4d60*/  @!P1 LOP3.LUT R13, R13, 0xfffffff8, RZ, 0xc0, !PT ;  /* 0xfffffff80d0d9812 */ /* 0x000fe200078ec0ff */
[----:B------:R-:W-:Y:S01]  /*4d70*/  IMAD.SHL.U32 R10, R19, 0x8, RZ ;  /* 0x00000008130a7824 */ /* 0x000fe200078e00ff */
[----:B------:R-:W-:Y:S01]  /*4d80*/  LOP3.LUT R15, R15, 0x1c0, RZ, 0xc0, !PT ;  /* 0x000001c00f0f7812 */ /* 0x000fe200078ec0ff */
[----:B------:R-:W-:Y:S01]  /*4d90*/  IMAD.IADD R31, R33, 0x1, R30 ;  /* 0x00000001211f7824 */ /* 0x000fe200078e021e */
[----:B------:R-:W-:Y:S01]  /*4da0*/  @!P1 LOP3.LUT R5, R5, 0xfffffff8, RZ, 0xc0, !PT ;  /* 0xfffffff805059812 */ /* 0x000fe200078ec0ff */
[----:B------:R-:W-:Y:S01]  /*4db0*/  IMAD.MOV.U32 R30, RZ, RZ, R32 ;  /* 0x000000ffff1e7224 */ /* 0x000fe200078e0020 */
[----:B------:R-:W-:Y:S01]  /*4dc0*/  LOP3.LUT R10, R15, 0x8, R10, 0xf8, !PT ;  /* 0x000000080f0a7812 */ /* 0x000fe200078ef80a */
[----:B------:R-:W-:Y:S01]  /*4dd0*/  IMAD.MOV.U32 R28, RZ, RZ, R14 ;  /* 0x000000ffff1c7224 */ /* 0x000fe200078e000e */
[----:B------:R-:W-:Y:S01]  /*4de0*/  SHF.R.U32.HI R15, RZ, 0x3, R15 ;  /* 0x00000003ff0f7819 */ /* 0x000fe2000001160f */
[----:B------:R-:W-:-:S03]  /*4df0*/  IMAD.WIDE.U32 R32, R223, c[0x0][0x1e8], R30 ;  /* 0x00007a00df207a25 */ /* 0x000fc600078e001e */
[----:B------:R-:W-:Y:S01]  /*4e00*/  LOP3.LUT R15, R10, R15, RZ, 0x3c, !PT ;  /* 0x0000000f0a0f7212 */ /* 0x000fe200078e3cff */
[----:B------:R-:W-:Y:S01]  /*4e10*/  IMAD.WIDE.U32 R30, R223, c[0x0][0x210], R28 ;  /* 0x00008400df1e7a25 */ /* 0x000fe200078e001c */
[----:B-1----:R-:W-:-:S03]  /*4e20*/  @!P1 LEA R28, P0, R40, R24, 0x1 ;  /* 0x00000018281c9211 */ /* 0x002fc600078008ff */
[----:B------:R-:W-:Y:S01]  /*4e30*/  IMAD.SHL.U32 R43, R21, 0x40, RZ ;  /* 0x00000040152b7824 */ /* 0x000fe200078e00ff */
[----:B---3--:R-:W-:Y:S01]  /*4e40*/  @!P1 LEA.HI.X R29, R40, R25, R45, 0x1, P0 ;  /* 0x00000019281d9211 */ /* 0x008fe200000f0c2d */
[----:B------:R-:W-:Y:S01]  /*4e50*/  IMAD.MOV.U32 R10, RZ, RZ, R30 ;  /* 0x000000ffff0a7224 */ /* 0x000fe200078e001e */
[----:B------:R-:W-:Y:S01]  /*4e60*/  IADD3 R30, R44, 0x40, RZ ;  /* 0x000000402c1e7810 */ /* 0x000fe20007ffe0ff */
[----:B------:R-:W-:Y:S01]  /*4e70*/  IMAD.SHL.U32 R41, R41, 0x8, RZ ;  /* 0x0000000829297824 */ /* 0x000fe200078e00ff */
[----:B------:R-:W-:Y:S01]  /*4e80*/  LOP3.LUT P0, RZ, R0, 0x2, RZ, 0xc0, !PT ;  /* 0x0000000200ff7812 */ /* 0x000fe2000780c0ff */
[----:B------:R-:W-:Y:S01]  /*4e90*/  IMAD.MOV.U32 R0, RZ, RZ, 0x10 ;  /* 0x00000010ff007424 */ /* 0x000fe200078e00ff */
[----:B------:R-:W-:Y:S01]  /*4ea0*/  LOP3.LUT R43, R43, 0x1c0, RZ, 0xc0, !PT ;  /* 0x000001c02b2b7812 */ /* 0x000fe200078ec0ff */
[----:B------:R-:W-:Y:S01]  /*4eb0*/  IMAD.SHL.U32 R18, R18, 0x40, RZ ;  /* 0x0000004012127824 */ /* 0x000fe200078e00ff */
[----:B------:R-:W-:Y:S01]  /*4ec0*/  @!P1 SHF.R.S32.HI R17, RZ, 0x1f, R30 ;  /* 0x0000001fff119819 */ /* 0x000fe2000001141e */
[----:B------:R-:W-:Y:S01]  /*4ed0*/  IMAD R230, R89, c[0x0][0x1e8], RZ ;  /* 0x00007a0059e67a24 */ /* 0x000fe200078e02ff */
[----:B------:R-:W-:Y:S01]  /*4ee0*/  LOP3.LUT R41, R41, 0xfffffe00, RZ, 0xc0, !PT ;  /* 0xfffffe0029297812 */ /* 0x000fe200078ec0ff */
[----:B------:R-:W-:Y:S01]  /*4ef0*/  IMAD.IADD R11, R11, 0x1, R31 ;  /* 0x000000010b0b7824 */ /* 0x000fe200078e021f */
[----:B------:R-:W-:Y:S01]  /*4f00*/  SHF.R.U32.HI R46, RZ, 0x3, R43 ;  /* 0x00000003ff2e7819 */ /* 0x000fe2000001162b */
[----:B------:R-:W-:Y:S01]  /*4f10*/  IMAD R230, R223, c[0x0][0x1ec], R230 ;  /* 0x00007b00dfe67a24 */ /* 0x000fe200078e02e6 */
[----:B------:R-:W-:-:S02]  /*4f20*/  SEL R0, R0, 0xfffffff0, !P0 ;  /* 0xfffffff000007807 */ /* 0x000fc40004000000 */
[----:B------:R-:W-:Y:S01]  /*4f30*/  ISETP.NE.AND P0, PT, R2, RZ, PT ;  /* 0x000000ff0200720c */ /* 0x000fe20003f05270 */
[----:B------:R-:W-:Y:S01]  /*4f40*/  IMAD.IADD R231, R230, 0x1, R33 ;  /* 0x00000001e6e77824 */ /* 0x000fe200078e0221 */
[----:B------:R-:W-:Y:S01]  /*4f50*/  ISETP.GE.AND P6, PT, R30, c[0x0][0x198], PT ;  /* 0x000066001e007a0c */ /* 0x000fe20003fc6270 */
[----:B------:R-:W-:Y:S01]  /*4f60*/  IMAD.MOV.U32 R230, RZ, RZ, R32 ;  /* 0x000000ffffe67224 */ /* 0x000fe200078e0020 */
[----:B------:R-:W-:Y:S02]  /*4f70*/  LOP3.LUT R2, R15, 0xfffffe00, R18, 0xf8, !PT ;  /* 0xfffffe000f027812 */ /* 0x000fe400078ef812 */
[----:B--2---:R-:W-:Y:S01]  /*4f80*/  @P2 SHF.R.S32.HI R27, RZ, 0x1f, R26 ;  /* 0x0000001fff1b2819 */ /* 0x004fe2000001141a */
[----:B------:R-:W-:Y:S02]  /*4f90*/  @!P2 IMAD.MOV.U32 R26, RZ, RZ, R224 ;  /* 0x000000ffff1aa224 */ /* 0x000fe400078e00e0 */
[----:B------:R-:W-:Y:S01]  /*4fa0*/  @!P2 IMAD.MOV.U32 R27, RZ, RZ, R3 ;  /* 0x000000ffff1ba224 */ /* 0x000fe200078e0003 */
[----:B------:R-:W-:-:S02]  /*4fb0*/  ISETP.NE.U32.AND P2, PT, RZ, c[0x0][0x350], PT ;  /* 0x0000d400ff007a0c */ /* 0x000fc40003f45070 */
[----:B------:R-:W-:Y:S02]  /*4fc0*/  LOP3.LUT R3, R43, 0x38, R44, 0xf8, !PT ;  /* 0x000000382b037812 */ /* 0x000fe400078ef82c */
[----:B------:R-:W-:Y:S02]  /*4fd0*/  ISETP.NE.AND.EX P2, PT, RZ, c[0x0][0x354], PT, P2 ;  /* 0x0000d500ff007a0c */ /* 0x000fe40003f45320 */
[----:B------:R-:W-:Y:S02]  /*4fe0*/  LOP3.LUT R3, R41, R3, R46, 0xf6, !PT ;  /* 0x0000000329037212 */ /* 0x000fe400078ef62e */
[----:B------:R-:W-:Y:S02]  /*4ff0*/  SEL R226, R26, RZ, !P2 ;  /* 0x000000ff1ae27207 */ /* 0x000fe40005000000 */
[----:B------:R-:W-:Y:S01]  /*5000*/  SEL R12, R27, RZ, !P2 ;  /* 0x000000ff1b0c7207 */ /* 0x000fe20005000000 */
[----:B------:R1:W2:Y:S01]  /*5010*/  SHFL.IDX PT, R26, R9, 0x1, 0x181f ;  /* 0x00381f00091a7f89 */ /* 0x0002a200000e0000 */
[----:B------:R-:W-:Y:S01]  /*5020*/  ISETP.GE.AND P2, PT, R40, c[0x0][0x198], PT ;  /* 0x0000660028007a0c */ /* 0x000fe20003f46270 */
[----:B------:R-:W-:-:S02]  /*5030*/  IMAD.WIDE.U32 R230, R226, c[0x0][0x1f0], R230 ;  /* 0x00007c00e2e67a25 */ /* 0x000fc400078e00e6 */
[----:B------:R1:W3:Y:S01]  /*5040*/  SHFL.IDX PT, R27, R8, 0x1, 0x181f ;  /* 0x00381f00081b7f89 */ /* 0x0002e200000e0000 */
[----:B------:R-:W-:Y:S01]  /*5050*/  P2R R14, PR, RZ, 0x4 ;  /* 0x00000004ff0e7803 */ /* 0x000fe20000000000 */
[C---:B------:R-:W-:Y:S01]  /*5060*/  IMAD R233, R12.reuse, c[0x0][0x1f0], RZ ;  /* 0x00007c000ce97a24 */ /* 0x040fe200078e02ff */
[----:B------:R-:W-:Y:S01]  /*5070*/  @!P1 LEA.HI R14, R17, R30, RZ, 0x3 ;  /* 0x0000001e110e9211 */ /* 0x000fe200078f18ff */
[----:B------:R-:W-:Y:S02]  /*5080*/  @!P1 IMAD.SHL.U32 R17, R3, 0x2, RZ ;  /* 0x0000000203119824 */ /* 0x000fe400078e00ff */
[----:B------:R-:W-:Y:S01]  /*5090*/  IMAD R225, R12, c[0x0][0x218], RZ ;  /* 0x000086000ce17a24 */ /* 0x000fe200078e02ff */
[----:B------:R-:W-:Y:S01]  /*50a0*/  @!P1 LOP3.LUT R15, R14, 0xfffffff8, RZ, 0xc0, !PT ;  /* 0xfffffff80e0f9812 */ /* 0x000fe200078ec0ff */
[C---:B------:R-:W-:Y:S02]  /*50b0*/  IMAD R233, R226.reuse, c[0x0][0x1f4], R233 ;  /* 0x00007d00e2e97a24 */ /* 0x040fe400078e02e9 */
[----:B------:R-:W-:Y:S01]  /*50c0*/  IMAD R225, R226, c[0x0][0x21c], R225 ;  /* 0x00008700e2e17a24 */ /* 0x000fe200078e02e1 */
[----:B------:R4:W-:Y:S01]  /*50d0*/  @!P1 LDGSTS.E.BYPASS.LTC128B.128 [R17+0x10080], [R28.64], !P2 ;  /* 0x100800001c119fae */ /* 0x0009e2000d101d4a */
[----:B------:R-:W-:Y:S01]  /*50e0*/  @!P1 IMAD.WIDE R32, R15, 0x2, R24 ;  /* 0x000000020f209825 */ /* 0x000fe200078e0218 */
[----:B------:R-:W-:-:S03]  /*50f0*/  ISETP.GE.AND P2, PT, R44, c[0x0][0x1d4], PT ;  /* 0x000075002c007a0c */ /* 0x000fc60003f46270 */
[--C-:B------:R-:W-:Y:S01]  /*5100*/  @!P1 IMAD.WIDE R14, R13, 0x2, R24.reuse ;  /* 0x000000020d0e9825 */ /* 0x100fe200078e0218 */
[----:B------:R4:W-:Y:S03]  /*5110*/  @!P1 LDGSTS.E.BYPASS.LTC128B.128 [R17+0x14080], [R32.64], !P6 ;  /* 0x1408000020119fae */ /* 0x0009e6000f101d4a */
[----:B------:R-:W-:Y:S01]  /*5120*/  @!P1 IMAD.WIDE R24, R5, 0x2, R24 ;  /* 0x0000000205189825 */ /* 0x000fe200078e0218 */
[----:B------:R4:W-:Y:S01]  /*5130*/  @!P1 LDGSTS.E.BYPASS.LTC128B.128 [R17+0x18080], [R14.64], !P5 ;  /* 0x180800000e119fae */ /* 0x0009e2000e901d4a */
[----:B------:R-:W-:Y:S02]  /*5140*/  ISETP.GE.AND P5, PT, R30, c[0x0][0x1d4], PT ;  /* 0x000075001e007a0c */ /* 0x000fe40003fa6270 */
[----:B------:R-:W-:Y:S01]  /*5150*/  IMAD.MOV.U32 R5, RZ, RZ, 0x20 ;  /* 0x00000020ff057424 */ /* 0x000fe200078e00ff */
[----:B------:R4:W-:Y:S01]  /*5160*/  @!P1 LDGSTS.E.BYPASS.LTC128B.128 [R17+0x1c080], [R24.64], !P4 ;  /* 0x1c08000018119fae */ /* 0x0009e2000e101d4a */
[----:B------:R-:W-:Y:S01]  /*5170*/  IMAD.WIDE.U32 R226, R226, c[0x0][0x218], R10 ;  /* 0x00008600e2e27a25 */ /* 0x000fe200078e000a */
[----:B------:R-:W-:-:S02]  /*5180*/  IADD3 R11, R44, 0x80, RZ ;  /* 0x000000802c0b7810 */ /* 0x000fc40007ffe0ff */
[----:B------:R-:W-:Y:S01]  /*5190*/  IADD3 R10, R44, 0xc0, RZ ;  /* 0x000000c02c0a7810 */ /* 0x000fe20007ffe0ff */
[----:B------:R-:W-:Y:S01]  /*51a0*/  IMAD.IADD R233, R231, 0x1, R233 ;  /* 0x00000001e7e97824 */ /* 0x000fe200078e02e9 */
[----:B------:R-:W-:Y:S01]  /*51b0*/  SEL R5, R5, 0xffffffe0, !P3 ;  /* 0xffffffe005057807 */ /* 0x000fe20005800000 */
[----:B------:R-:W-:Y:S01]  /*51c0*/  IMAD.IADD R225, R227, 0x1, R225 ;  /* 0x00000001e3e17824 */ /* 0x000fe200078e02e1 */
[----:B------:R-:W-:Y:S02]  /*51d0*/  ISETP.GE.AND P4, PT, R11, c[0x0][0x1d4], PT ;  /* 0x000075000b007a0c */ /* 0x000fe40003f86270 */
[----:B------:R-:W-:Y:S02]  /*51e0*/  ISETP.GE.AND P3, PT, R10, c[0x0][0x1d4], PT ;  /* 0x000075000a007a0c */ /* 0x000fe40003f66270 */
[----:B----4-:R-:W-:Y:S01]  /*51f0*/  SEL R17, RZ, 0x1, P2 ;  /* 0x00000001ff117807 */ /* 0x010fe20001000000 */
[----:B------:R-:W-:Y:S05]  /*5200*/  @P0 BRA `(.L_x_78) ;  /* 0x000001c000000947 */ /* 0x000fea0003800000 */
[C---:B-123--:R-:W-:Y:S01]  /*5210*/  IADD3 R13, R40.reuse, 0x80, RZ ;  /* 0x00000080280d7810 */ /* 0x04efe20007ffe0ff */
[----:B------:R-:W-:Y:S01]  /*5220*/  IMAD.SHL.U32 R31, R3, 0x2, RZ ;  /* 0x00000002031f7824 */ /* 0x000fe200078e00ff */
[----:B------:R-:W-:-:S02]  /*5230*/  IADD3 R11, R40, 0xc0, RZ ;  /* 0x000000c0280b7810 */ /* 0x000fc40007ffe0ff */
[----:B------:R-:W-:Y:S02]  /*5240*/  SHF.R.S32.HI R25, RZ, 0x1f, R30 ;  /* 0x0000001fff197819 */ /* 0x000fe4000001141e */
[----:B------:R-:W-:Y:S02]  /*5250*/  SHF.R.S32.HI R12, RZ, 0x1f, R13 ;  /* 0x0000001fff0c7819 */ /* 0x000fe4000001140d */
[----:B------:R-:W-:Y:S02]  /*5260*/  LEA R28, P0, R40, R26, 0x1 ;  /* 0x0000001a281c7211 */ /* 0x000fe400078008ff */
[----:B------:R-:W-:Y:S02]  /*5270*/  SHF.R.S32.HI R10, RZ, 0x1f, R11 ;  /* 0x0000001fff0a7819 */ /* 0x000fe4000001140b */
[----:B------:R-:W-:Y:S02]  /*5280*/  P2R R18, PR, RZ, 0x4 ;  /* 0x00000004ff127803 */ /* 0x000fe40000000000 */
[----:B------:R-:W-:-:S02]  /*5290*/  LEA.HI R14, R25, R30, RZ, 0x3 ;  /* 0x0000001e190e7211 */ /* 0x000fc400078f18ff */
[----:B------:R-:W-:Y:S02]  /*52a0*/  ISETP.GE.AND P2, PT, R40, c[0x0][0x198], PT ;  /* 0x0000660028007a0c */ /* 0x000fe40003f46270 */
[----:B------:R-:W-:Y:S02]  /*52b0*/  P2R R15, PR, RZ, 0x2 ;  /* 0x00000002ff0f7803 */ /* 0x000fe40000000000 */
[----:B------:R-:W-:Y:S02]  /*52c0*/  LEA.HI R12, R12, R13, RZ, 0x3 ;  /* 0x0000000d0c0c7211 */ /* 0x000fe400078f18ff */
[----:B------:R-:W-:Y:S02]  /*52d0*/  LEA.HI.X R29, R40, R27, R45, 0x1, P0 ;  /* 0x0000001b281d7211 */ /* 0x000fe400000f0c2d */
[----:B------:R-:W-:Y:S02]  /*52e0*/  LEA.HI R10, R10, R11, RZ, 0x3 ;  /* 0x0000000b0a0a7211 */ /* 0x000fe400078f18ff */
[----:B------:R-:W-:-:S02]  /*52f0*/  ISETP.GE.AND P1, PT, R6, c[0x0][0x198], PT ;  /* 0x0000660006007a0c */ /* 0x000fc40003f26270 */
[----:B------:R-:W-:Y:S01]  /*5300*/  ISETP.GE.AND P0, PT, R4, c[0x0][0x198], PT ;  /* 0x0000660004007a0c */ /* 0x000fe20003f06270 */
[----:B------:R1:W-:Y:S01]  /*5310*/  LDGSTS.E.BYPASS.LTC128B.128 [R31+0x11080], [R28.64], !P2 ;  /* 0x110800001c1f7fae */ /* 0x0003e2000d101d4a */
[----:B------:R-:W-:Y:S02]  /*5320*/  LOP3.LUT R11, R14, 0xfffffff8, RZ, 0xc0, !PT ;  /* 0xfffffff80e0b7812 */ /* 0x000fe400078ec0ff */
[----:B------:R-:W-:Y:S02]  /*5330*/  LOP3.LUT R13, R12, 0xfffffff8, RZ, 0xc0, !PT ;  /* 0xfffffff80c0d7812 */ /* 0x000fe400078ec0ff */
[----:B------:R-:W-:Y:S01]  /*5340*/  LOP3.LUT R25, R10, 0xfffffff8, RZ, 0xc0, !PT ;  /* 0xfffffff80a197812 */ /* 0x000fe200078ec0ff */
[----:B------:R-:W-:Y:S01]  /*5350*/  IMAD.WIDE R10, R11, 0x2, R26 ;  /* 0x000000020b0a7825 */ /* 0x000fe200078e021a */
[----:B------:R-:W-:-:S03]  /*5360*/  ISETP.NE.AND P2, PT, R18, RZ, PT ;  /* 0x000000ff1200720c */ /* 0x000fc60003f45270 */
[--C-:B------:R-:W-:Y:S01]  /*5370*/  IMAD.WIDE R12, R13, 0x2, R26.reuse ;  /* 0x000000020d0c7825 */ /* 0x100fe200078e021a */
[----:B------:R1:W-:Y:S03]  /*5380*/  LDGSTS.E.BYPASS.LTC128B.128 [R31+0x15080], [R10.64], !P6 ;  /* 0x150800000a1f7fae */ /* 0x0003e6000f101d4a */
[----:B------:R-:W-:Y:S01]  /*5390*/  IMAD.WIDE R26, R25, 0x2, R26 ;  /* 0x00000002191a7825 */ /* 0x000fe200078e021a */
[----:B------:R1:W-:Y:S01]  /*53a0*/  LDGSTS.E.BYPASS.LTC128B.128 [R31+0x19080], [R12.64], !P1 ;  /* 0x190800000c1f7fae */ /* 0x0003e2000c901d4a */
[----:B------:R-:W-:-:S03]  /*53b0*/  ISETP.NE.AND P1, PT, R15, RZ, PT ;  /* 0x000000ff0f00720c */ /* 0x000fc60003f25270 */
[----:B------:R1:W-:Y:S05]  /*53c0*/  LDGSTS.E.BYPASS.LTC128B.128 [R31+0x1d080], [R26.64], !P0 ;  /* 0x1d0800001a1f7fae */ /* 0x0003ea000c101d4a */
.L_x_78:
[----:B-123--:R-:W-:Y:S05]  /*53d0*/  BSYNC B0 ;  /* 0x0000000000007941 */ /* 0x00efea0003800000 */
.L_x_77:
[----:B------:R-:W-:Y:S01]  /*53e0*/  IADD3 R11, R7, 0x40, RZ ;  /* 0x00000040070b7810 */ /* 0x000fe20007ffe0ff */
[----:B------:R1:W2:Y:S01]  /*53f0*/  SHFL.IDX PT, R27, R8, 0x2, 0x181f ;  /* 0x00581f00081b7f89 */ /* 0x0002a200000e0000 */
[----:B------:R-:W-:Y:S02]  /*5400*/  BSSY B0, `(.L_x_79) ;  /* 0x0000021000007945 */ /* 0x000fe40003800000 */
[----:B------:R-:W-:Y:S01]  /*5410*/  ISETP.GE.AND P0, PT, R11, R34, PT ;  /* 0x000000220b00720c */ /* 0x000fe20003f06270 */
[----:B------:R1:W3:-:S12]  /*5420*/  SHFL.IDX PT, R26, R9, 0x2, 0x181f ;  /* 0x00581f00091a7f89 */ /* 0x0002d800000e0000 */
[----:B------:R-:W-:Y:S05]  /*5430*/  @P0 BRA `(.L_x_80) ;  /* 0x000001d000000947 */ /* 0x000fea0003800000 */
[C---:B------:R-:W-:Y:S01]  /*5440*/  IADD3 R13, R40.reuse, 0x80, RZ ;  /* 0x00000080280d7810 */ /* 0x040fe20007ffe0ff */
[----:B------:R-:W-:Y:S01]  /*5450*/  IMAD.SHL.U32 R31, R3, 0x2, RZ ;  /* 0x00000002031f7824 */ /* 0x000fe200078e00ff */
[C---:B------:R-:W-:Y:S02]  /*5460*/  IADD3 R11, R40.reuse, 0xc0, RZ ;  /* 0x000000c0280b7810 */ /* 0x040fe40007ffe0ff */
[----:B------:R-:W-:Y:S02]  /*5470*/  SHF.R.S32.HI R25, RZ, 0x1f, R30 ;  /* 0x0000001fff197819 */ /* 0x000fe4000001141e */
[----:B------:R-:W-:Y:S02]  /*5480*/  SHF.R.S32.HI R12, RZ, 0x1f, R13 ;  /* 0x0000001fff0c7819 */ /* 0x000fe4000001140d */
[----:B---3--:R-:W-:Y:S02]  /*5490*/  LEA R28, P0, R40, R26, 0x1 ;  /* 0x0000001a281c7211 */ /* 0x008fe400078008ff */
[----:B------:R-:W-:-:S02]  /*54a0*/  SHF.R.S32.HI R10, RZ, 0x1f, R11 ;  /* 0x0000001fff0a7819 */ /* 0x000fc4000001140b */
[----:B------:R-:W-:Y:S02]  /*54b0*/  P2R R18, PR, RZ, 0x4 ;  /* 0x00000004ff127803 */ /* 0x000fe40000000000 */
[----:B------:R-:W-:Y:S02]  /*54c0*/  LEA.HI R14, R25, R30, RZ, 0x3 ;  /* 0x0000001e190e7211 */ /* 0x000fe400078f18ff */
[----:B------:R-:W-:Y:S02]  /*54d0*/  ISETP.GE.AND P2, PT, R40, c[0x0][0x198], PT ;  /* 0x0000660028007a0c */ /* 0x000fe40003f46270 */
[----:B------:R-:W-:Y:S02]  /*54e0*/  P2R R15, PR, RZ, 0x2 ;  /* 0x00000002ff0f7803 */ /* 0x000fe40000000000 */
[----:B------:R-:W-:Y:S02]  /*54f0*/  LEA.HI R12, R12, R13, RZ, 0x3 ;  /* 0x0000000d0c0c7211 */ /* 0x000fe400078f18ff */
[----:B--2---:R-:W-:-:S02]  /*5500*/  LEA.HI.X R29, R40, R27, R45, 0x1, P0 ;  /* 0x0000001b281d7211 */ /* 0x004fc400000f0c2d */
[----:B------:R-:W-:Y:S02]  /*5510*/  LEA.HI R10, R10, R11, RZ, 0x3 ;  /* 0x0000000b0a0a7211 */ /* 0x000fe400078f18ff */
[----:B------:R-:W-:Y:S02]  /*5520*/  ISETP.GE.AND P1, PT, R6, c[0x0][0x198], PT ;  /* 0x0000660006007a0c */ /* 0x000fe40003f26270 */
[----:B------:R-:W-:Y:S01]  /*5530*/  ISETP.GE.AND P0, PT, R4, c[0x0][0x198], PT ;  /* 0x0000660004007a0c */ /* 0x000fe20003f06270 */
[----:B------:R-:W-:Y:S01]  /*5540*/  @!PT LDS RZ, [RZ] ;  /* 0x00000000fffff984 */ /* 0x000fe20000000800 */
        /* <DEDUP_REMOVED lines=12> */
.L_x_80:
[----:B------:R-:W-:Y:S05]  /*5610*/  BSYNC B0 ;  /* 0x0000000000007941 */ /* 0x000fea0003800000 */
.L_x_79:
[----:B------:R-:W-:Y:S01]  /*5620*/  IADD3 R7, R7, 0x60, RZ ;  /* 0x0000006007077810 */ /* 0x000fe20007ffe0ff */
[----:B--2---:R2:W4:Y:S01]  /*5630*/  SHFL.IDX PT, R13, R8, 0x3, 0x181f ;  /* 0x00781f00080d7f89 */ /* 0x00452200000e0000 */
[----:B------:R-:W-:Y:S02]  /*5640*/  BSSY B0, `(.L_x_81) ;  /* 0x000001d000007945 */ /* 0x000fe40003800000 */
[----:B------:R-:W-:Y:S01]  /*5650*/  ISETP.GE.AND P0, PT, R7, R34, PT ;  /* 0x000000220700720c */ /* 0x000fe20003f06270 */
[----:B------:R2:W1:-:S12]  /*5660*/  SHFL.IDX PT, R12, R9, 0x3, 0x181f ;  /* 0x00781f00090c7f89 */ /* 0x00045800000e0000 */
[----:B------:R-:W-:Y:S05]  /*5670*/  @P0 BRA `(.L_x_82) ;  /* 0x0000019000000947 */ /* 0x000fea0003800000 */
[C---:B-1----:R-:W-:Y:S01]  /*5680*/  LEA R14, P0, R40.reuse, R12, 0x1 ;  /* 0x0000000c280e7211 */ /* 0x042fe200078008ff */
[----:B------:R-:W-:Y:S01]  /*5690*/  IMAD.SHL.U32 R11, R3, 0x2, RZ ;  /* 0x00000002030b7824 */ /* 0x000fe200078e00ff */
[----:B------:R-:W-:Y:S02]  /*56a0*/  SHF.R.S32.HI R7, RZ, 0x1f, R30 ;  /* 0x0000001fff077819 */ /* 0x000fe4000001141e */
[C---:B----4-:R-:W-:Y:S02]  /*56b0*/  LEA.HI.X R15, R40.reuse, R13, R45, 0x1, P0 ;  /* 0x0000000d280f7211 */ /* 0x050fe400000f0c2d */
[C---:B------:R-:W-:Y:S02]  /*56c0*/  ISETP.GE.AND P0, PT, R40.reuse, c[0x0][0x198], PT ;  /* 0x0000660028007a0c */ /* 0x040fe40003f06270 */
[----:B------:R-:W-:Y:S02]  /*56d0*/  LEA.HI R7, R7, R30, RZ, 0x3 ;  /* 0x0000001e07077211 */ /* 0x000fe400078f18ff */
[----:B------:R-:W-:-:S02]  /*56e0*/  IADD3 R10, R40, 0x80, RZ ;  /* 0x00000080280a7810 */ /* 0x000fc40007ffe0ff */
[----:B------:R-:W-:Y:S02]  /*56f0*/  LOP3.LUT R7, R7, 0xfffffff8, RZ, 0xc0, !PT ;  /* 0xfffffff807077812 */ /* 0x000fe400078ec0ff */
[----:B--2---:R-:W-:Y:S02]  /*5700*/  IADD3 R8, R40, 0xc0, RZ ;  /* 0x000000c028087810 */ /* 0x004fe40007ffe0ff */
[----:B------:R-:W-:Y:S01]  /*5710*/  SHF.R.S32.HI R9, RZ, 0x1f, R10 ;  /* 0x0000001fff097819 */ /* 0x000fe2000001140a */
[----:B------:R-:W-:Y:S01]  /*5720*/  IMAD.WIDE R24, R7, 0x2, R12 ;  /* 0x0000000207187825 */ /* 0x000fe200078e020c */
[----:B------:R-:W-:Y:S01]  /*5730*/  SHF.R.S32.HI R7, RZ, 0x1f, R8 ;  /* 0x0000001fff077819 */ /* 0x000fe20000011408 */
[----:B------:R-:W-:Y:S01]  /*5740*/  @!PT LDS RZ, [RZ] ;  /* 0x00000000fffff984 */ /* 0x000fe20000000800 */
[----:B------:R1:W-:Y:S01]  /*5750*/  LDGSTS.E.BYPASS.LTC128B.128 [R11+0x13080], [R14.64], !P0 ;  /* 0x130800000e0b7fae */ /* 0x0003e2000c101d4a */
[----:B------:R-:W-:Y:S02]  /*5760*/  LEA.HI R9, R9, R10, RZ, 0x3 ;  /* 0x0000000a09097211 */ /* 0x000fe400078f18ff */
[----:B------:R-:W-:Y:S01]  /*5770*/  LEA.HI R7, R7, R8, RZ, 0x3 ;  /* 0x0000000807077211 */ /* 0x000fe200078f18ff */
[----:B------:R1:W-:Y:S01]  /*5780*/  LDGSTS.E.BYPASS.LTC128B.128 [R11+0x17080], [R24.64], !P6 ;  /* 0x17080000180b7fae */ /* 0x0003e2000f101d4a */
[----:B------:R-:W-:-:S02]  /*5790*/  ISETP.GE.AND P6, PT, R6, c[0x0][0x198], PT ;  /* 0x0000660006007a0c */ /* 0x000fc40003fc6270 */
[----:B------:R-:W-:Y:S02]  /*57a0*/  ISETP.GE.AND P0, PT, R4, c[0x0][0x198], PT ;  /* 0x0000660004007a0c */ /* 0x000fe40003f06270 */
[----:B------:R-:W-:Y:S02]  /*57b0*/  LOP3.LUT R9, R9, 0xfffffff8, RZ, 0xc0, !PT ;  /* 0xfffffff809097812 */ /* 0x000fe400078ec0ff */
[----:B------:R-:W-:-:S03]  /*57c0*/  LOP3.LUT R7, R7, 0xfffffff8, RZ, 0xc0, !PT ;  /* 0xfffffff807077812 */ /* 0x000fc600078ec0ff */
[----:B------:R-:W-:-:S04]  /*57d0*/  IMAD.WIDE R8, R9, 0x2, R12 ;  /* 0x0000000209087825 */ /* 0x000fc800078e020c */
[----:B------:R-:W-:Y:S01]  /*57e0*/  IMAD.WIDE R12, R7, 0x2, R12 ;  /* 0x00000002070c7825 */ /* 0x000fe200078e020c */
[----:B------:R1:W-:Y:S04]  /*57f0*/  LDGSTS.E.BYPASS.LTC128B.128 [R11+0x1b080], [R8.64], !P6 ;  /* 0x1b080000080b7fae */ /* 0x0003e8000f101d4a */
[----:B------:R1:W-:Y:S02]  /*5800*/  LDGSTS.E.BYPASS.LTC128B.128 [R11+0x1f080], [R12.64], !P0 ;  /* 0x1f0800000c0b7fae */ /* 0x0003e4000c101d4a */
.L_x_82:
[----:B------:R-:W-:Y:S05]  /*5810*/  BSYNC B0 ;  /* 0x0000000000007941 */ /* 0x000fea0003800000 */
.L_x_81:
[----:B------:R-:W-:Y:S01]  /*5820*/  LEA.HI.SX32 R18, R149, 0xffffffff, 0x1b ;  /* 0xffffffff95127811 */ /* 0x000fe200078fdaff */
[----:B------:R-:W-:Y:S01]  /*5830*/  IMAD.IADD R7, R55, 0x1, -R21 ;  /* 0x0000000137077824 */ /* 0x000fe200078e0a15 */
[----:B------:R-:W0:Y:S01]  /*5840*/  LDGDEPBAR ;  /* 0x00000000000079af */ /* 0x000e220000000000 */
[----:B------:R-:W-:Y:S01]  /*5850*/  BSSY B0, `(.L_x_83) ;  /* 0x0000019000007945 */ /* 0x000fe20003800000 */
[----:B------:R-:W-:Y:S01]  /*5860*/  SHF.R.S32.HI R20, RZ, 0x1f, R18 ;  /* 0x0000001fff147819 */ /* 0x000fe20000011412 */
[----:B------:R-:W-:-:S02]  /*5870*/  IMAD R4, R18, -0x20, R7 ;  /* 0xffffffe012047824 */ /* 0x000fc400078e0207 */
[----:B------:R-:W-:Y:S01]  /*5880*/  IMAD.MOV.U32 R7, RZ, RZ, c[0x0][0x1e0] ;  /* 0x00007800ff077624 */ /* 0x000fe200078e00ff */
[----:B------:R-:W-:Y:S02]  /*5890*/  BAR.SYNC.DEFER_BLOCKING 0x0 ;  /* 0x0000000000007b1d */ /* 0x000fe40000010000 */
[----:B------:R-:W-:Y:S02]  /*58a0*/  ISETP.GE.AND P0, PT, R4, 0x1, PT ;  /* 0x000000010400780c */ /* 0x000fe40003f06270 */
[----:B------:R-:W-:-:S04]  /*58b0*/  MOV R4, 0x5 ;  /* 0x0000000500047802 */ /* 0x000fc80000000f00 */
[C---:B------:R-:W-:Y:S01]  /*58c0*/  SHF.L.U64.HI R4, R7.reuse, R4, c[0x0][0x1e4] ;  /* 0x0000790007047619 */ /* 0x040fe20000010204 */
[----:B------:R-:W-:-:S06]  /*58d0*/  IMAD.SHL.U32 R7, R7, 0x20, RZ ;  /* 0x0000002007077824 */ /* 0x000fcc00078e00ff */
[----:B------:R-:W-:Y:S05]  /*58e0*/  @!P0 BRA `(.L_x_84) ;  /* 0x000000f000008947 */ /* 0x000fea0003800000 */
[----:B------:R-:W-:Y:S01]  /*58f0*/  MOV R232, R230 ;  /* 0x000000e600e87202 */ /* 0x000fe20000000f00 */
[----:B------:R-:W-:-:S04]  /*5900*/  IMAD R6, R4, R18, RZ ;  /* 0x0000001204067224 */ /* 0x000fc800078e02ff */
[----:B-12---:R-:W-:-:S04]  /*5910*/  IMAD.WIDE.U32 R8, R18, R7, R232 ;  /* 0x0000000712087225 */ /* 0x006fc800078e00e8 */
[----:B------:R-:W-:Y:S01]  /*5920*/  IMAD R6, R20, R7, R6 ;  /* 0x0000000714067224 */ /* 0x000fe200078e0206 */
[----:B------:R-:W-:-:S04]  /*5930*/  LEA R10, P0, R8, c[0x0][0x1c8], 0x1 ;  /* 0x00007200080a7a11 */ /* 0x000fc800078008ff */
[----:B------:R-:W-:-:S04]  /*5940*/  IADD3 R6, R9, R6, RZ ;  /* 0x0000000609067210 */ /* 0x000fc80007ffe0ff */
[----:B------:R-:W-:Y:S02]  /*5950*/  LEA.HI.X R11, R8, c[0x0][0x1cc], R6, 0x1, P0 ;  /* 0x00007300080b7a11 */ /* 0x000fe400000f0c06 */
[----:B------:R-:W-:-:S05]  /*5960*/  SHF.L.U32 R6, R3, 0x1, RZ ;  /* 0x0000000103067819 */ /* 0x000fca00000006ff */
[----:B------:R-:W-:Y:S01]  /*5970*/  @!PT LDS RZ, [RZ] ;  /* 0x00000000fffff984 */ /* 0x000fe20000000800 */
[----:B------:R-:W-:Y:S01]  /*5980*/  @!PT LDS RZ, [RZ] ;  /* 0x00000000fffff984 */ /* 0x000fe20000000800 */
[----:B------:R-:W-:Y:S01]  /*5990*/  @!PT LDS RZ, [RZ] ;  /* 0x00000000fffff984 */ /* 0x000fe20000000800 */
[----:B------:R1:W-:Y:S04]  /*59a0*/  LDGSTS.E.BYPASS.LTC128B.128 [R6+0xc080], [R10.64], !P2 ;  /* 0x0c0800000a067fae */ /* 0x0003e8000d101d4a */
[----:B------:R1:W-:Y:S04]  /*59b0*/  LDGSTS.E.BYPASS.LTC128B.128 [R6+0xd080], [R10.64+0x80], !P5 ;  /* 0x0d0800800a067fae */ /* 0x0003e8000e901d4a */
[----:B------:R1:W-:Y:S04]  /*59c0*/  LDGSTS.E.BYPASS.LTC128B.128 [R6+0xe080], [R10.64+0x100], !P4 ;  /* 0x0e0801000a067fae */ /* 0x0003e8000e101d4a */
[----:B------:R1:W-:Y:S02]  /*59d0*/  LDGSTS.E.BYPASS.LTC128B.128 [R6+0xf080], [R10.64+0x180], !P3 ;  /* 0x0f0801800a067fae */ /* 0x0003e4000d901d4a */
.L_x_84:
[----:B------:R-:W-:Y:S05]  /*59e0*/  BSYNC B0 ;  /* 0x0000000000007941 */ /* 0x000fea0003800000 */
.L_x_83:
[----:B------:R-:W-:Y:S01]  /*59f0*/  ISETP.LT.AND P0, PT, RZ, c[0x0][0x27c], PT ;  /* 0x00009f00ff007a0c */ /* 0x000fe20003f01270 */
[----:B------:R-:W0:-:S12]  /*5a00*/  LDGDEPBAR ;  /* 0x00000000000079af */ /* 0x000e180000000000 */
[----:B------:R-:W-:Y:S05]  /*5a10*/  @P0 BRA `(.L_x_85) ;  /* 0x0000002000000947 */ /* 0x000fea0003800000 */
[----:B------:R-:W-:-:S04]  /*5a20*/  DEPBAR.LE SB0, 0x1 ;  /* 0x000080400000791a */ /* 0x000fc80000000000 */
[----:B------:R-:W-:Y:S05]  /*5a30*/  BRA `(.L_x_86) ;  /* 0x00006ab000007947 */ /* 0x000fea0003800000 */
.L_x_85:
[----:B-12---:R-:W-:Y:S01]  /*5a40*/  SHF.R.S32.HI R9, RZ, 0x1f, R66 ;  /* 0x0000001fff097819 */ /* 0x006fe20000011442 */
[----:B------:R-:W-:Y:S01]  /*5a50*/  ULDC.U8 UR4, c[0x0][0x298] ;  /* 0x0000a60000047ab9 */ /* 0x000fe20000000000 */
[----:B----4-:R-:W-:Y:S01]  /*5a60*/  IMAD.WIDE.U32 R12, R66, c[0x0][0x280], RZ ;  /* 0x0000a000420c7a25 */ /* 0x010fe200078e00ff */
[----:B------:R-:W-:Y:S01]  /*5a70*/  ISETP.NE.AND P6, PT, RZ, UR4, PT ;  /* 0x00000004ff007c0c */ /* 0x000fe2000bfc5270 */
[----:B------:R-:W-:Y:S01]  /*5a80*/  BSSY B2, `(.L_x_86) ;  /* 0x00006a6000027945 */ /* 0x000fe20003800000 */
[----:B------:R-:W-:Y:S01]  /*5a90*/  SHF.L.U32 R39, R3, 0x1, RZ ;  /* 0x0000000103277819 */ /* 0x000fe200000006ff */
[C---:B------:R-:W-:Y:S01]  /*5aa0*/  IMAD R11, R9.reuse, c[0x0][0x280], RZ ;  /* 0x0000a000090b7a24 */ /* 0x040fe200078e02ff */
[----:B------:R-:W-:Y:S01]  /*5ab0*/  LEA R28, P0, R12, c[0x0][0x270], 0x1 ;  /* 0x00009c000c1c7a11 */ /* 0x000fe200078008ff */
[----:B------:R-:W-:Y:S02]  /*5ac0*/  IMAD R9, R9, c[0x0][0x290], RZ ;  /* 0x0000a40009097a24 */ /* 0x000fe400078e02ff */
[----:B------:R-:W-:-:S02]  /*5ad0*/  IMAD R6, R66, c[0x0][0x284], R11 ;  /* 0x0000a10042067a24 */ /* 0x000fc400078e020b */
[----:B------:R-:W-:-:S03]  /*5ae0*/  IMAD.WIDE.U32 R10, R66, c[0x0][0x290], RZ ;  /* 0x0000a400420a7a25 */ /* 0x000fc600078e00ff */
[----:B------:R-:W-:Y:S01]  /*5af0*/  IADD3 R6, R6, R13, RZ ;  /* 0x0000000d06067210 */ /* 0x000fe20007ffe0ff */
[----:B------:R-:W-:-:S03]  /*5b00*/  IMAD R66, R66, c[0x0][0x294], R9 ;  /* 0x0000a50042427a24 */ /* 0x000fc600078e0209 */
[----:B------:R-:W-:Y:S02]  /*5b10*/  LEA.HI.X R29, R12, c[0x0][0x274], R6, 0x1, P0 ;  /* 0x00009d000c1d7a11 */ /* 0x000fe400000f0c06 */
[----:B------:R-:W-:Y:S02]  /*5b20*/  LEA R32, P0, R10, c[0x0][0x288], 0x1 ;  /* 0x0000a2000a207a11 */ /* 0x000fe400078008ff */
[----:B------:R-:W-:-:S04]  /*5b30*/  IADD3 R66, R66, R11, RZ ;  /* 0x0000000b42427210 */ /* 0x000fc80007ffe0ff */
[----:B------:R-:W-:Y:S01]  /*5b40*/  LEA.HI.X R33, R10, c[0x0][0x28c], R66, 0x1, P0 ;  /* 0x0000a3000a217a11 */ /* 0x000fe200000f0c42 */
[----:B------:R-:W-:Y:S05]  /*5b50*/  @!P6 BRA `(.L_x_87) ;  /* 0x000031e00000e947 */ /* 0x000fea0003800000 */
[----:B------:R-:W-:Y:S01]  /*5b60*/  BSSY B0, `(.L_x_88) ;  /* 0x0000033000007945 */ /* 0x000fe20003800000 */
[----:B------:R-:W-:Y:S01]  /*5b70*/  SHF.L.U32 R6, R16, 0x2, RZ ;  /* 0x0000000210067819 */ /* 0x000fe200000006ff */
[----:B------:R-:W-:Y:S01]  /*5b80*/  CS2R R36, SRZ ;  /* 0x0000000000247805 */ /* 0x000fe2000001ff00 */
[----:B------:R-:W-:Y:S01]  /*5b90*/  CS2R R14, SRZ ;  /* 0x00000000000e7805 */ /* 0x000fe2000001ff00 */
[----:B---3--:R-:W-:Y:S01]  /*5ba0*/  CS2R R26, SRZ ;  /* 0x00000000001a7805 */ /* 0x008fe2000001ff00 */
[----:B------:R-:W-:Y:S01]  /*5bb0*/  CS2R R24, SRZ ;  /* 0x0000000000187805 */ /* 0x000fe2000001ff00 */
[----:B------:R-:W-:Y:S01]  /*5bc0*/  CS2R R50, SRZ ;  /* 0x0000000000327805 */ /* 0x000fe2000001ff00 */
[----:B------:R-:W-:Y:S01]  /*5bd0*/  CS2R R8, SRZ ;  /* 0x0000000000087805 */ /* 0x000fe2000001ff00 */
[----:B------:R-:W-:Y:S01]  /*5be0*/  CS2R R10, SRZ ;  /* 0x00000000000a7805 */ /* 0x000fe2000001ff00 */
[----:B------:R-:W-:Y:S01]  /*5bf0*/  CS2R R12, SRZ ;  /* 0x00000000000c7805 */ /* 0x000fe2000001ff00 */
[----:B------:R-:W-:Y:S05]  /*5c00*/  @P1 BRA `(.L_x_89) ;  /* 0x0000028000001947 */ /* 0x000fea0003800000 */
[C---:B------:R-:W-:Y:S01]  /*5c10*/  ISETP.GE.AND P0, PT, R6.reuse, c[0x0][0x27c], PT ;  /* 0x00009f0006007a0c */ /* 0x040fe20003f06270 */
[----:B------:R-:W-:Y:S01]  /*5c20*/  CS2R R24, SRZ ;  /* 0x0000000000187805 */ /* 0x000fe2000001ff00 */
[----:B------:R-:W-:Y:S01]  /*5c30*/  CS2R R12, SRZ ;  /* 0x00000000000c7805 */ /* 0x000fe2000001ff00 */
[----:B------:R-:W-:-:S02]  /*5c40*/  IADD3 R10, R6, 0x20, RZ ;  /* 0x00000020060a7810 */ /* 0x000fc40007ffe0ff */
[C---:B------:R-:W-:Y:S02]  /*5c50*/  IADD3 R9, R6.reuse, 0x40, RZ ;  /* 0x0000004006097810 */ /* 0x040fe40007ffe0ff */
[----:B------:R-:W-:-:S06]  /*5c60*/  IADD3 R8, R6, 0x60, RZ ;  /* 0x0000006006087810 */ /* 0x000fcc0007ffe0ff */
[----:B------:R-:W-:-:S04]  /*5c70*/  @!P0 IMAD.WIDE R30, R6, 0x2, R28 ;  /* 0x00000002061e8825 */ /* 0x000fc800078e021c */
[----:B------:R-:W-:Y:S01]  /*5c80*/  @!P0 IMAD.WIDE R26, R6, 0x2, R32 ;  /* 0x00000002061a8825 */ /* 0x000fe200078e0220 */
[----:B------:R1:W5:Y:S01]  /*5c90*/  @!P0 LD.E.64 R24, [R30.64] ;  /* 0x0000000a1e188980 */ /* 0x000362000c101b00 */
[----:B------:R-:W-:Y:S02]  /*5ca0*/  ISETP.GE.AND P6, PT, R10, c[0x0][0x27c], PT ;  /* 0x00009f000a007a0c */ /* 0x000fe40003fc6270 */
[----:B------:R-:W-:Y:S01]  /*5cb0*/  ISETP.GE.AND P1, PT, R9, c[0x0][0x27c], PT ;  /* 0x00009f0009007a0c */ /* 0x000fe20003f26270 */
[----:B------:R2:W5:Y:S01]  /*5cc0*/  @!P0 LD.E.64 R12, [R26.64] ;  /* 0x0000000a1a0c8980 */ /* 0x000562000c101b00 */
[----:B------:R-:W-:-:S09]  /*5cd0*/  ISETP.GE.AND P0, PT, R8, c[0x0][0x27c], PT ;  /* 0x00009f0008007a0c */ /* 0x000fd20003f06270 */
[----:B------:R-:W-:Y:S02]  /*5ce0*/  @!P6 SHF.R.S32.HI R15, RZ, 0x1f, R10 ;  /* 0x0000001fff0fe819 */ /* 0x000fe4000001140a */
[----:B------:R-:W-:Y:S02]  /*5cf0*/  @!P1 SHF.R.S32.HI R14, RZ, 0x1f, R9 ;  /* 0x0000001fff0e9819 */ /* 0x000fe40000011409 */
[----:B------:R-:W-:Y:S02]  /*5d00*/  @!P0 SHF.R.S32.HI R11, RZ, 0x1f, R8 ;  /* 0x0000001fff0b8819 */ /* 0x000fe40000011408 */
[----:B------:R-:W-:Y:S02]  /*5d10*/  @!P6 LEA.HI R15, R15, R10, RZ, 0x2 ;  /* 0x0000000a0f0fe211 */ /* 0x000fe400078f10ff */
[----:B------:R-:W-:Y:S02]  /*5d20*/  @!P1 LEA.HI R14, R14, R9, RZ, 0x2 ;  /* 0x000000090e0e9211 */ /* 0x000fe400078f10ff */
[----:B------:R-:W-:-:S02]  /*5d30*/  @!P0 LEA.HI R9, R11, R8, RZ, 0x2 ;  /* 0x000000080b098211 */ /* 0x000fc400078f10ff */
[----:B------:R-:W-:Y:S02]  /*5d40*/  @!P6 LOP3.LUT R15, R15, 0xfffffffc, RZ, 0xc0, !PT ;  /* 0xfffffffc0f0fe812 */ /* 0x000fe400078ec0ff */
[----:B------:R-:W-:Y:S01]  /*5d50*/  @!P1 LOP3.LUT R11, R14, 0xfffffffc, RZ, 0xc0, !PT ;  /* 0xfffffffc0e0b9812 */ /* 0x000fe200078ec0ff */
[----:B--2---:R-:W-:Y:S01]  /*5d60*/  CS2R R26, SRZ ;  /* 0x00000000001a7805 */ /* 0x004fe2000001ff00 */
[----:B------:R-:W-:Y:S01]  /*5d70*/  @!P0 LOP3.LUT R9, R9, 0xfffffffc, RZ, 0xc0, !PT ;  /* 0xfffffffc09098812 */ /* 0x000fe200078ec0ff */
[--C-:B------:R-:W-:Y:S01]  /*5d80*/  @!P6 IMAD.WIDE R44, R15, 0x2, R28.reuse ;  /* 0x000000020f2ce825 */ /* 0x100fe200078e021c */
[----:B------:R-:W-:Y:S01]  /*5d90*/  CS2R R36, SRZ ;  /* 0x0000000000247805 */ /* 0x000fe2000001ff00 */
[----:B------:R-:W-:Y:S02]  /*5da0*/  CS2R R50, SRZ ;  /* 0x0000000000327805 */ /* 0x000fe4000001ff00 */
[----:B-1----:R-:W-:Y:S01]  /*5db0*/  @!P1 IMAD.WIDE R30, R11, 0x2, R28 ;  /* 0x000000020b1e9825 */ /* 0x002fe200078e021c */
[----:B------:R1:W5:Y:S03]  /*5dc0*/  @!P6 LD.E.64 R26, [R44.64] ;  /* 0x0000000a2c1ae980 */ /* 0x000366000c101b00 */
[----:B------:R-:W-:-:S02]  /*5dd0*/  @!P6 IMAD.WIDE R40, R15, 0x2, R32 ;  /* 0x000000020f28e825 */ /* 0x000fc400078e0220 */
[----:B------:R-:W-:Y:S02]  /*5de0*/  CS2R R14, SRZ ;  /* 0x00000000000e7805 */ /* 0x000fe4000001ff00 */
[----:B------:R-:W-:Y:S02]  /*5df0*/  @!P1 IMAD.WIDE R42, R11, 0x2, R32 ;  /* 0x000000020b2a9825 */ /* 0x000fe400078e0220 */
[----:B------:R-:W-:Y:S02]  /*5e00*/  CS2R R10, SRZ ;  /* 0x00000000000a7805 */ /* 0x000fe4000001ff00 */
[C---:B------:R-:W-:Y:S01]  /*5e10*/  @!P0 IMAD.WIDE R28, R9.reuse, 0x2, R28 ;  /* 0x00000002091c8825 */ /* 0x040fe200078e021c */
[----:B------:R1:W5:Y:S03]  /*5e20*/  @!P1 LD.E.64 R14, [R30.64] ;  /* 0x0000000a1e0e9980 */ /* 0x000366000c101b00 */
[----:B------:R-:W-:Y:S01]  /*5e30*/  @!P0 IMAD.WIDE R32, R9, 0x2, R32 ;  /* 0x0000000209208825 */ /* 0x000fe200078e0220 */
[----:B------:R1:W5:Y:S01]  /*5e40*/  @!P6 LD.E.64 R10, [R40.64] ;  /* 0x0000000a280ae980 */ /* 0x000362000c101b00 */
[----:B------:R-:W-:-:S03]  /*5e50*/  CS2R R8, SRZ ;  /* 0x0000000000087805 */ /* 0x000fc6000001ff00 */
[----:B------:R1:W5:Y:S04]  /*5e60*/  @!P0 LD.E.64 R36, [R28.64] ;  /* 0x0000000a1c248980 */ /* 0x000368000c101b00 */
[----:B------:R1:W5:Y:S04]  /*5e70*/  @!P1 LD.E.64 R8, [R42.64] ;  /* 0x0000000a2a089980 */ /* 0x000368000c101b00 */
[----:B------:R1:W5:Y:S02]  /*5e80*/  @!P0 LD.E.64 R50, [R32.64] ;  /* 0x0000000a20328980 */ /* 0x000364000c101b00 */
.L_x_89:
[----:B------:R-:W-:Y:S05]  /*5e90*/  BSYNC B0 ;  /* 0x0000000000007941 */ /* 0x000fea0003800000 */
.L_x_88:
[----:B-1---5:R-:W-:Y:S01]  /*5ea0*/  IMAD.MOV.U32 R30, RZ, RZ, R26 ;  /* 0x000000ffff1e7224 */ /* 0x022fe200078e001a */
[----:B------:R-:W-:Y:S01]  /*5eb0*/  SHF.R.U64 R45, R26, 0x10, R27 ;  /* 0x000000101a2d7819 */ /* 0x000fe2000000121b */
[----:B------:R-:W-:Y:S01]  /*5ec0*/  IMAD.MOV.U32 R26, RZ, RZ, R36 ;  /* 0x000000ffff1a7224 */ /* 0x000fe200078e0024 */
[----:B------:R-:W-:Y:S01]  /*5ed0*/  SHF.R.U64 R41, R36, 0x10, R37 ;  /* 0x0000001024297819 */ /* 0x000fe20000001225 */
[----:B------:R-:W-:Y:S01]  /*5ee0*/  IMAD R36, R65, -0x80, R34 ;  /* 0xffffff8041247824 */ /* 0x000fe200078e0222 */
[----:B------:R-:W-:Y:S01]  /*5ef0*/  SHF.R.U64 R42, R14, 0x10, R15 ;  /* 0x000000100e2a7819 */ /* 0x000fe2000000120f */
[----:B------:R-:W-:Y:S01]  /*5f00*/  IMAD.MOV.U32 R44, RZ, RZ, R14 ;  /* 0x000000ffff2c7224 */ /* 0x000fe200078e000e */
[--C-:B------:R-:W-:Y:S01]  /*5f10*/  SHF.R.U32.HI R28, RZ, 0x10, R27.reuse ;  /* 0x00000010ff1c7819 */ /* 0x100fe2000001161b */
[----:B------:R-:W-:Y:S01]  /*5f20*/  IMAD.MOV.U32 R47, RZ, RZ, R27 ;  /* 0x000000ffff2f7224 */ /* 0x000fe200078e001b */
[----:B------:R-:W-:Y:S01]  /*5f30*/  IMNMX R36, R36, 0x80, PT ;  /* 0x0000008024247817 */ /* 0x000fe20003800200 */
[--C-:B------:R-:W-:Y:S01]  /*5f40*/  IMAD.MOV.U32 R43, RZ, RZ, R37.reuse ;  /* 0x000000ffff2b7224 */ /* 0x100fe200078e0025 */
[----:B------:R-:W-:Y:S01]  /*5f50*/  SHF.R.U32.HI R14, RZ, 0x10, R37 ;  /* 0x00000010ff0e7819 */ /* 0x000fe20000011625 */
[--C-:B------:R-:W-:Y:S01]  /*5f60*/  IMAD.MOV.U32 R33, RZ, RZ, R13.reuse ;  /* 0x000000ffff217224 */ /* 0x100fe200078e000d */
[----:B------:R-:W-:Y:S01]  /*5f70*/  ISETP.GE.AND P0, PT, R21, R36, PT ;  /* 0x000000241500720c */ /* 0x000fe20003f06270 */
[----:B------:R-:W-:Y:S01]  /*5f80*/  IMAD.MOV.U32 R38, RZ, RZ, R10 ;  /* 0x000000ffff267224 */ /* 0x000fe200078e000a */
[----:B------:R-:W-:Y:S01]  /*5f90*/  SHF.R.U64 R37, R12, 0x10, R13 ;  /* 0x000000100c257819 */ /* 0x000fe2000000120d */
[----:B------:R-:W-:Y:S01]  /*5fa0*/  IMAD.MOV.U32 R29, RZ, RZ, R11 ;  /* 0x000000ffff1d7224 */ /* 0x000fe200078e000b */
[----:B------:R-:W-:Y:S01]  /*5fb0*/  SHF.R.U32.HI R31, RZ, 0x10, R13 ;  /* 0x00000010ff1f7819 */ /* 0x000fe2000001160d */
[----:B------:R-:W-:Y:S01]  /*5fc0*/  IMAD.MOV.U32 R48, RZ, RZ, R24 ;  /* 0x000000ffff307224 */ /* 0x000fe200078e0018 */
[----:B------:R-:W-:Y:S01]  /*5fd0*/  SHF.R.U64 R35, R10, 0x10, R11 ;  /* 0x000000100a237819 */ /* 0x000fe2000000120b */
[----:B------:R-:W-:Y:S01]  /*5fe0*/  IMAD.MOV.U32 R49, RZ, RZ, R25 ;  /* 0x000000ffff317224 */ /* 0x000fe200078e0019 */
[----:B------:R-:W-:Y:S01]  /*5ff0*/  SHF.R.U32.HI R27, RZ, 0x10, R11 ;  /* 0x00000010ff1b7819 */ /* 0x000fe2000001160b */
[----:B------:R-:W-:Y:S01]  /*6000*/  IMAD.MOV.U32 R11, RZ, RZ, R9 ;  /* 0x000000ffff0b7224 */ /* 0x000fe200078e0009 */
[--C-:B------:R-:W-:Y:S01]  /*6010*/  SHF.R.U64 R46, R24, 0x10, R25.reuse ;  /* 0x00000010182e7819 */ /* 0x100fe20000001219 */
[----:B------:R-:W-:Y:S01]  /*6020*/  IMAD.MOV.U32 R40, RZ, RZ, R12 ;  /* 0x000000ffff287224 */ /* 0x000fe200078e000c */
[----:B------:R-:W-:Y:S01]  /*6030*/  SHF.R.U32.HI R32, RZ, 0x10, R25 ;  /* 0x00000010ff207819 */ /* 0x000fe20000011619 */
[----:B------:R-:W-:Y:S01]  /*6040*/  IMAD.MOV.U32 R25, RZ, RZ, R15 ;  /* 0x000000ffff197224 */ /* 0x000fe200078e000f */
[--C-:B------:R-:W-:Y:S01]  /*6050*/  SHF.R.U64 R10, R8, 0x10, R9.reuse ;  /* 0x00000010080a7819 */ /* 0x100fe20000001209 */
[----:B------:R-:W-:Y:S01]  /*6060*/  IMAD.MOV.U32 R22, RZ, RZ, R8 ;  /* 0x000000ffff167224 */ /* 0x000fe200078e0008 */
[----:B------:R-:W-:Y:S01]  /*6070*/  SHF.R.U32.HI R13, RZ, 0x10, R9 ;  /* 0x00000010ff0d7819 */ /* 0x000fe20000011609 */
[----:B------:R-:W-:Y:S01]  /*6080*/  IMAD.MOV.U32 R24, RZ, RZ, R50 ;  /* 0x000000ffff187224 */ /* 0x000fe200078e0032 */
[----:B------:R-:W-:Y:S01]  /*6090*/  SHF.R.U32.HI R15, RZ, 0x10, R15 ;  /* 0x00000010ff0f7819 */ /* 0x000fe2000001160f */
[--C-:B------:R-:W-:Y:S01]  /*60a0*/  IMAD.MOV.U32 R9, RZ, RZ, R51.reuse ;  /* 0x000000ffff097224 */ /* 0x100fe200078e0033 */
[----:B------:R-:W-:Y:S01]  /*60b0*/  SHF.R.U64 R8, R50, 0x10, R51 ;  /* 0x0000001032087819 */ /* 0x000fe20000001233 */
[----:B------:R-:W-:-:S04]  /*60c0*/  DEPBAR.LE SB0, 0x1 ;  /* 0x000080400000791a */ /* 0x000fc80000000000 */
[----:B------:R-:W-:Y:S01]  /*60d0*/  SHF.R.U32.HI R12, RZ, 0x10, R51 ;  /* 0x00000010ff0c7819 */ /* 0x000fe20000011633 */
[----:B------:R-:W-:Y:S01]  /*60e0*/  BSSY B1, `(.L_x_90) ;  /* 0x00000bc000017945 */ /* 0x000fe20003800000 */
[----:B------:R-:W-:Y:S02]  /*60f0*/  PRMT R34, R49, 0x5410, R48 ;  /* 0x0000541031227816 */ /* 0x000fe40000000030 */
[----:B------:R-:W-:Y:S02]  /*6100*/  PRMT R32, R32, 0x5410, R46 ;  /* 0x0000541020207816 */ /* 0x000fe4000000002e */
[----:B------:R-:W-:Y:S02]  /*6110*/  PRMT R30, R47, 0x5410, R30 ;  /* 0x000054102f1e7816 */ /* 0x000fe4000000001e */
[----:B------:R-:W-:Y:S02]  /*6120*/  PRMT R28, R28, 0x5410, R45 ;  /* 0x000054101c1c7816 */ /* 0x000fe4000000002d */
[----:B------:R-:W-:-:S02]  /*6130*/  PRMT R25, R25, 0x5410, R44 ;  /* 0x0000541019197816 */ /* 0x000fc4000000002c */
[----:B------:R-:W-:Y:S02]  /*6140*/  PRMT R15, R15, 0x5410, R42 ;  /* 0x000054100f0f7816 */ /* 0x000fe4000000002a */
        /* <DEDUP_REMOVED lines=9> */
[----:B------:R-:W-:Y:S01]  /*61e0*/  PRMT R12, R12, 0x5410, R8 ;  /* 0x000054100c0c7816 */ /* 0x000fe20000000008 */
[----:B------:R-:W-:Y:S06]  /*61f0*/  BAR.SYNC.DEFER_BLOCKING 0x0 ;  /* 0x0000000000007b1d */ /* 0x000fec0000010000 */
[----:B------:R-:W-:Y:S05]  /*6200*/  @P0 BRA `(.L_x_91) ;  /* 0x00000a9000000947 */ /* 0x000fea0003800000 */
[----:B------:R-:W-:Y:S01]  /*6210*/  ISETP.GE.AND P0, PT, R6, c[0x0][0x27c], PT ;  /* 0x00009f0006007a0c */ /* 0x000fe20003f06270 */
[----:B------:R-:W-:-:S12]  /*6220*/  BSSY B0, `(.L_x_92) ;  /* 0x0000028000007945 */ /* 0x000fd80003800000 */
[----:B------:R-:W-:Y:S05]  /*6230*/  @P0 BRA `(.L_x_93) ;  /* 0x0000026000000947 */ /* 0x000fea0003800000 */
[----:B------:R-:W1:Y:S01]  /*6240*/  LDS.128 R8, [R39+0x10080] ;  /* 0x0100800027087984 */ /* 0x000e620000000c00 */
[----:B------:R-:W-:Y:S02]  /*6250*/  HADD2.F32 R35, -RZ, R33.H1_H1 ;  /* 0x30000021ff237230 */ /* 0x000fe40000004100 */
[----:B------:R-:W-:Y:S02]  /*6260*/  HADD2.F32 R42, -RZ, R31.H1_H1 ;  /* 0x3000001fff2a7230 */ /* 0x000fe40000004100 */
[----:B------:R-:W-:Y:S02]  /*6270*/  HADD2.F32 R43, -RZ, R32.H1_H1 ;  /* 0x30000020ff2b7230 */ /* 0x000fe40000004100 */
[----:B------:R-:W-:Y:S02]  /*6280*/  HADD2.F32 R45, -RZ, R34.H1_H1 ;  /* 0x30000022ff2d7230 */ /* 0x000fe40000004100 */
[--C-:B-1----:R-:W-:Y:S02]  /*6290*/  HADD2.F32 R38, -RZ, R8.reuse.H0_H0 ;  /* 0x20000008ff267230 */ /* 0x102fe40000004100 */
[----:B------:R-:W-:-:S02]  /*62a0*/  HADD2.F32 R40, -RZ, R8.H1_H1 ;  /* 0x30000008ff287230 */ /* 0x000fc40000004100 */
[--C-:B------:R-:W-:Y:S01]  /*62b0*/  HADD2.F32 R37, -RZ, R9.reuse.H1_H1 ;  /* 0x30000009ff257230 */ /* 0x100fe20000004100 */
[----:B------:R-:W-:Y:S01]  /*62c0*/  FMUL.FTZ R46, R38, R35 ;  /* 0x00000023262e7220 */ /* 0x000fe20000410000 */
[----:B------:R-:W-:Y:S02]  /*62d0*/  HADD2.F32 R8, -RZ, R9.H0_H0 ;  /* 0x20000009ff087230 */ /* 0x000fe40000004100 */
[--C-:B------:R-:W-:Y:S01]  /*62e0*/  HADD2.F32 R9, -RZ, R10.reuse.H0_H0 ;  /* 0x2000000aff097230 */ /* 0x100fe20000004100 */
[C---:B------:R-:W-:Y:S01]  /*62f0*/  FFMA.FTZ R46, R40.reuse, R45, R46 ;  /* 0x0000002d282e7223 */ /* 0x040fe2000001002e */
[----:B------:R-:W-:Y:S02]  /*6300*/  HADD2.F32 R41, -RZ, R10.H1_H1 ;  /* 0x3000000aff297230 */ /* 0x000fe40000004100 */
[--C-:B------:R-:W-:Y:S02]  /*6310*/  HADD2.F32 R10, -RZ, R11.reuse.H0_H0 ;  /* 0x2000000bff0a7230 */ /* 0x100fe40000004100 */
[----:B------:R-:W-:Y:S01]  /*6320*/  HADD2.F32 R44, -RZ, R11.H1_H1 ;  /* 0x3000000bff2c7230 */ /* 0x000fe20000004100 */
[----:B------:R-:W-:Y:S01]  /*6330*/  FMUL.FTZ R11, R40, R35 ;  /* 0x00000023280b7220 */ /* 0x000fe20000410000 */
[----:B------:R-:W-:Y:S01]  /*6340*/  HADD2.F32 R40, -RZ, R34.H0_H0 ;  /* 0x20000022ff287230 */ /* 0x000fe20000004100 */
[----:B------:R-:W-:-:S02]  /*6350*/  FMUL.FTZ R35, R37, R42 ;  /* 0x0000002a25237220 */ /* 0x000fc40000410000 */
[C---:B------:R-:W-:Y:S02]  /*6360*/  FMUL.FTZ R42, R8.reuse, R42 ;  /* 0x0000002a082a7220 */ /* 0x040fe40000410000 */
[-C--:B------:R-:W-:Y:S01]  /*6370*/  FFMA.FTZ R35, R8, R43.reuse, -R35 ;  /* 0x0000002b08237223 */ /* 0x080fe20000010823 */
[----:B------:R-:W-:Y:S01]  /*6380*/  HADD2.F32 R8, -RZ, R33.H0_H0 ;  /* 0x20000021ff087230 */ /* 0x000fe20000004100 */
[----:B------:R-:W-:Y:S01]  /*6390*/  FFMA.FTZ R42, R37, R43, R42 ;  /* 0x0000002b252a7223 */ /* 0x000fe2000001002a */
[----:B------:R-:W-:Y:S01]  /*63a0*/  HADD2.F32 R43, -RZ, R31.H0_H0 ;  /* 0x2000001fff2b7230 */ /* 0x000fe20000004100 */
[----:B------:R-:W-:Y:S01]  /*63b0*/  FFMA.FTZ R11, R38, R45, -R11 ;  /* 0x0000002d260b7223 */ /* 0x000fe2000001080b */
[----:B------:R-:W-:Y:S01]  /*63c0*/  HADD2.F32 R38, -RZ, R32.H0_H0 ;  /* 0x20000020ff267230 */ /* 0x000fe20000004100 */
[----:B------:R-:W-:Y:S02]  /*63d0*/  FMUL.FTZ R37, R41, R8 ;  /* 0x0000000829257220 */ /* 0x000fe40000410000 */
[----:B------:R-:W-:-:S02]  /*63e0*/  FMUL.FTZ R45, R44, R43 ;  /* 0x0000002b2c2d7220 */ /* 0x000fc40000410000 */
[C---:B------:R-:W-:Y:S02]  /*63f0*/  FMUL.FTZ R8, R9.reuse, R8 ;  /* 0x0000000809087220 */ /* 0x040fe40000410000 */
[----:B------:R-:W-:Y:S02]  /*6400*/  FMUL.FTZ R43, R10, R43 ;  /* 0x0000002b0a2b7220 */ /* 0x000fe40000410000 */
[----:B------:R-:W-:Y:S01]  /*6410*/  FFMA.FTZ R37, R9, R40, -R37 ;  /* 0x0000002809257223 */ /* 0x000fe20000010825 */
[----:B------:R-:W-:Y:S01]  /*6420*/  F2FP.PACK_AB R9, R42, R35 ;  /* 0x000000232a09723e */ /* 0x000fe200000000ff */
[----:B------:R-:W-:Y:S02]  /*6430*/  FFMA.FTZ R45, R10, R38, -R45 ;  /* 0x000000260a2d7223 */ /* 0x000fe4000001082d */
[----:B------:R-:W-:Y:S01]  /*6440*/  FFMA.FTZ R40, R41, R40, R8 ;  /* 0x0000002829287223 */ /* 0x000fe20000010008 */
[----:B------:R-:W-:Y:S01]  /*6450*/  F2FP.PACK_AB R8, R46, R11 ;  /* 0x0000000b2e08723e */ /* 0x000fe200000000ff */
[----:B------:R-:W-:-:S03]  /*6460*/  FFMA.FTZ R38, R44, R38, R43 ;  /* 0x000000262c267223 */ /* 0x000fc6000001002b */
[----:B------:R-:W-:Y:S02]  /*6470*/  F2FP.PACK_AB R10, R40, R37 ;  /* 0x00000025280a723e */ /* 0x000fe400000000ff */
[----:B------:R-:W-:-:S05]  /*6480*/  F2FP.PACK_AB R11, R38, R45 ;  /* 0x0000002d260b723e */ /* 0x000fca00000000ff */
[----:B------:R1:W-:Y:S02]  /*6490*/  STS.128 [R39+0x10080], R8 ;  /* 0x0100800827007388 */ /* 0x0003e40000000c00 */
.L_x_93:
[----:B------:R-:W-:Y:S05]  /*64a0*/  BSYNC B0 ;  /* 0x0000000000007941 */ /* 0x000fea0003800000 */
.L_x_92:
[----:B-1----:R-:W-:Y:S01]  /*64b0*/  IADD3 R8, R6, 0x20, RZ ;  /* 0x0000002006087810 */ /* 0x002fe20007ffe0ff */
[----:B------:R-:W-:Y:S03]  /*64c0*/  BSSY B0, `(.L_x_94) ;  /* 0x0000029000007945 */ /* 0x000fe60003800000 */
[----:B------:R-:W-:-:S13]  /*64d0*/  ISETP.GE.AND P0, PT, R8, c[0x0][0x27c], PT ;  /* 0x00009f0008007a0c */ /* 0x000fda0003f06270 */
        /* <DEDUP_REMOVED lines=39> */
.L_x_95:
[----:B------:R-:W-:Y:S05]  /*6750*/  BSYNC B0 ;  /* 0x0000000000007941 */ /* 0x000fea0003800000 */
.L_x_94:
        /* <DEDUP_REMOVED lines=42> */
.L_x_97:
[----:B------:R-:W-:Y:S05]  /*6a00*/  BSYNC B0 ;  /* 0x0000000000007941 */ /* 0x000fea0003800000 */
.L_x_96:
[----:B-1----:R-:W-:-:S04]  /*6a10*/  IADD3 R8, R6, 0x60, RZ ;  /* 0x0000006006087810 */ /* 0x002fc80007ffe0ff */
        /* <DEDUP_REMOVED lines=40> */
.L_x_91:
[----:B------:R-:W-:Y:S05]  /*6ca0*/  BSYNC B1 ;  /* 0x0000000000017941 */ /* 0x000fea0003800000 */
.L_x_90:
[----:B-1----:R-:W-:Y:S01]  /*6cb0*/  IADD3 R9, R21, 0x20, RZ ;  /* 0x0000002015097810 */ /* 0x002fe20007ffe0ff */
[----:B------:R-:W-:Y:S03]  /*6cc0*/  BSSY B1, `(.L_x_98) ;  /* 0x00000ac000017945 */ /* 0x000fe60003800000 */
[----:B------:R-:W-:-:S13]  /*6cd0*/  ISETP.GE.AND P0, PT, R9, R36, PT ;  /* 0x000000240900720c */ /* 0x000fda0003f06270 */
[----:B------:R-:W-:Y:S05]  /*6ce0*/  @P0 BRA `(.L_x_99) ;  /* 0x00000a9000000947 */ /* 0x000fea0003800000 */
[----:B------:R-:W-:Y:S01]  /*6cf0*/  ISETP.GE.AND P0, PT, R6, c[0x0][0x27c], PT ;  /* 0x00009f0006007a0c */ /* 0x000fe20003f06270 */
[----:B------:R-:W-:-:S12]  /*6d00*/  BSSY B0, `(.L_x_100) ;  /* 0x0000028000007945 */ /* 0x000fd80003800000 */
[----:B------:R-:W-:Y:S05]  /*6d10*/  @P0 BRA `(.L_x_101) ;  /* 0x0000026000000947 */ /* 0x000fea0003800000 */
[----:B------:R-:W1:Y:S01]  /*6d20*/  LDS.128 R8, [R39+0x11080] ;  /* 0x0110800027087984 */ /* 0x000e620000000c00 */
[----:B------:R-:W-:Y:S02]  /*6d30*/  HADD2.F32 R40, -RZ, R33.H1_H1 ;  /* 0x30000021ff287230 */ /* 0x000fe40000004100 */
[----:B------:R-:W-:Y:S02]  /*6d40*/  HADD2.F32 R44, -RZ, R34.H1_H1 ;  /* 0x30000022ff2c7230 */ /* 0x000fe40000004100 */
[----:B------:R-:W-:Y:S02]  /*6d50*/  HADD2.F32 R47, -RZ, R31.H0_H0 ;  /* 0x2000001fff2f7230 */ /* 0x000fe40000004100 */
[--C-:B-1----:R-:W-:Y:S02]  /*6d60*/  HADD2.F32 R41, -RZ, R8.reuse.H1_H1 ;  /* 0x30000008ff297230 */ /* 0x102fe40000004100 */
[----:B------:R-:W-:Y:S02]  /*6d70*/  HADD2.F32 R45, -RZ, R8.H0_H0 ;  /* 0x20000008ff2d7230 */ /* 0x000fe40000004100 */
[----:B------:R-:W-:Y:S01]  /*6d80*/  HADD2.F32 R38, -RZ, R9.H0_H0 ;  /* 0x20000009ff267230 */ /* 0x000fe20000004100 */
[C---:B------:R-:W-:Y:S01]  /*6d90*/  FMUL.FTZ R42, R40.reuse, R41 ;  /* 0x00000029282a7220 */ /* 0x040fe20000410000 */
[--C-:B------:R-:W-:Y:S01]  /*6da0*/  HADD2.F32 R8, -RZ, R11.reuse.H0_H0 ;  /* 0x2000000bff087230 */ /* 0x100fe20000004100 */
[-C--:B------:R-:W-:Y:S01]  /*6db0*/  FMUL.FTZ R40, R40, R45.reuse ;  /* 0x0000002d28287220 */ /* 0x080fe20000410000 */
[----:B------:R-:W-:Y:S01]  /*6dc0*/  HADD2.F32 R46, -RZ, R11.H1_H1 ;  /* 0x3000000bff2e7230 */ /* 0x000fe20000004100 */
[C---:B------:R-:W-:Y:S01]  /*6dd0*/  FFMA.FTZ R45, R44.reuse, R45, -R42 ;  /* 0x0000002d2c2d7223 */ /* 0x040fe2000001082a */
[----:B------:R-:W-:Y:S01]  /*6de0*/  HADD2.F32 R9, -RZ, R9.H1_H1 ;  /* 0x30000009ff097230 */ /* 0x000fe20000004100 */
[----:B------:R-:W-:Y:S01]  /*6df0*/  FFMA.FTZ R44, R44, R41, R40 ;  /* 0x000000292c2c7223 */ /* 0x000fe20000010028 */
[----:B------:R-:W-:Y:S01]  /*6e00*/  HADD2.F32 R11, -RZ, R31.H1_H1 ;  /* 0x3000001fff0b7230 */ /* 0x000fe20000004100 */
[----:B------:R-:W-:Y:S01]  /*6e10*/  FMUL.FTZ R41, R47, R46 ;  /* 0x0000002e2f297220 */ /* 0x000fe20000410000 */
[----:B------:R-:W-:-:S02]  /*6e20*/  HADD2.F32 R37, -RZ, R10.H0_H0 ;  /* 0x2000000aff257230 */ /* 0x000fc40000004100 */
[----:B------:R-:W-:Y:S01]  /*6e30*/  HADD2.F32 R35, -RZ, R10.H1_H1 ;  /* 0x3000000aff237230 */ /* 0x000fe20000004100 */
[CC--:B------:R-:W-:Y:S01]  /*6e40*/  FMUL.FTZ R43, R11.reuse, R9.reuse ;  /* 0x000000090b2b7220 */ /* 0x0c0fe20000410000 */
[----:B------:R-:W-:Y:S01]  /*6e50*/  HADD2.F32 R10, -RZ, R32.H1_H1 ;  /* 0x30000020ff0a7230 */ /* 0x000fe20000004100 */
[-C--:B------:R-:W-:Y:S01]  /*6e60*/  FMUL.FTZ R11, R11, R38.reuse ;  /* 0x000000260b0b7220 */ /* 0x080fe20000410000 */
[----:B------:R-:W-:Y:S02]  /*6e70*/  HADD2.F32 R42, -RZ, R33.H0_H0 ;  /* 0x20000021ff2a7230 */ /* 0x000fe40000004100 */
[----:B------:R-:W-:Y:S01]  /*6e80*/  HADD2.F32 R40, -RZ, R34.H0_H0 ;  /* 0x20000022ff287230 */ /* 0x000fe20000004100 */
[C---:B------:R-:W-:Y:S02]  /*6e90*/  FFMA.FTZ R38, R10.reuse, R38, -R43 ;  /* 0x000000260a267223 */ /* 0x040fe4000001082b */
[----:B------:R-:W-:Y:S01]  /*6ea0*/  FFMA.FTZ R9, R10, R9, R11 ;  /* 0x000000090a097223 */ /* 0x000fe2000001000b */
[----:B------:R-:W-:Y:S01]  /*6eb0*/  HADD2.F32 R11, -RZ, R32.H0_H0 ;  /* 0x20000020ff0b7230 */ /* 0x000fe20000004100 */
[----:B------:R-:W-:-:S02]  /*6ec0*/  FMUL.FTZ R10, R42, R35 ;  /* 0x000000232a0a7220 */ /* 0x000fc40000410000 */
[-C--:B------:R-:W-:Y:S01]  /*6ed0*/  FMUL.FTZ R43, R42, R37.reuse ;  /* 0x000000252a2b7220 */ /* 0x080fe20000410000 */
[----:B------:R-:W-:Y:S01]  /*6ee0*/  F2FP.PACK_AB R9, R9, R38 ;  /* 0x000000260909723e */ /* 0x000fe200000000ff */
[-C--:B------:R-:W-:Y:S02]  /*6ef0*/  FMUL.FTZ R42, R47, R8.reuse ;  /* 0x000000082f2a7220 */ /* 0x080fe40000410000 */
[C---:B------:R-:W-:Y:S02]  /*6f00*/  FFMA.FTZ R10, R40.reuse, R37, -R10 ;  /* 0x00000025280a7223 */ /* 0x040fe4000001080a */
[----:B------:R-:W-:Y:S02]  /*6f10*/  FFMA.FTZ R43, R40, R35, R43 ;  /* 0x00000023282b7223 */ /* 0x000fe4000001002b */
[C---:B------:R-:W-:Y:S01]  /*6f20*/  FFMA.FTZ R41, R11.reuse, R8, -R41 ;  /* 0x000000080b297223 */ /* 0x040fe20000010829 */
[----:B------:R-:W-:Y:S01]  /*6f30*/  F2FP.PACK_AB R8, R44, R45 ;  /* 0x0000002d2c08723e */ /* 0x000fe200000000ff */
[----:B------:R-:W-:Y:S01]  /*6f40*/  FFMA.FTZ R42, R11, R46, R42 ;  /* 0x0000002e0b2a7223 */ /* 0x000fe2000001002a */
[----:B------:R-:W-:-:S04]  /*6f50*/  F2FP.PACK_AB R10, R43, R10 ;  /* 0x0000000a2b0a723e */ /* 0x000fc800000000ff */
[----:B------:R-:W-:-:S05]  /*6f60*/  F2FP.PACK_AB R11, R42, R41 ;  /* 0x000000292a0b723e */ /* 0x000fca00000000ff */
[----:B------:R1:W-:Y:S02]  /*6f70*/  STS.128 [R39+0x11080], R8 ;  /* 0x0110800827007388 */ /* 0x0003e40000000c00 */
.L_x_101:
[----:B------:R-:W-:Y:S05]  /*6f80*/  BSYNC B0 ;  /* 0x0000000000007941 */ /* 0x000fea0003800000 */
.L_x_100:
[----:B-1----:R-:W-:Y:S01]  /*6f90*/  IADD3 R8, R6, 0x20, RZ ;  /* 0x0000002006087810 */ /* 0x002fe20007ffe0ff */
[----:B------:R-:W-:Y:S03]  /*6fa0*/  BSSY B0, `(.L_x_102) ;  /* 0x0000029000007945 */ /* 0x000fe60003800000 */
[----:B------:R-:W-:-:S13]  /*6fb0*/  ISETP.GE.AND P0, PT, R8, c[0x0][0x27c], PT ;  /* 0x00009f0008007a0c */ /* 0x000fda0003f06270 */
        /* <DEDUP_REMOVED lines=39> */
.L_x_103:
[----:B------:R-:W-:Y:S05]  /*7230*/  BSYNC B0 ;  /* 0x0000000000007941 */ /* 0x000fea0003800000 */
.L_x_102:
        /* <DEDUP_REMOVED lines=42> */
.L_x_105:
[----:B------:R-:W-:Y:S05]  /*74e0*/  BSYNC B0 ;  /* 0x0000000000007941 */ /* 0x000fea0003800000 */
.L_x_104:
[----:B-1----:R-:W-:-:S04]  /*74f0*/  IADD3 R8, R6, 0x60, RZ ;  /* 0x0000006006087810 */ /* 0x002fc80007ffe0ff */
        /* <DEDUP_REMOVED lines=40> */
.L_x_99:
[----:B------:R-:W-:Y:S05]  /*7780*/  BSYNC B1 ;  /* 0x0000000000017941 */ /* 0x000fea0003800000 */
.L_x_98:
        /* <DEDUP_REMOVED lines=45> */
.L_x_109:
[----:B------:R-:W-:Y:S05]  /*7a60*/  BSYNC B0 ;  /* 0x0000000000007941 */ /* 0x000fea0003800000 */
.L_x_108:
        /* <DEDUP_REMOVED lines=42> */
.L_x_111:
[----:B------:R-:W-:Y:S05]  /*7d10*/  BSYNC B0 ;  /* 0x0000000000007941 */ /* 0x000fea0003800000 */
.L_x_110:
        /* <DEDUP_REMOVED lines=42> */
.L_x_113:
[----:B------:R-:W-:Y:S05]  /*7fc0*/  BSYNC B0 ;  /* 0x0000000000007941 */ /* 0x000fea0003800000 */
.L_x_112:
        /* <DEDUP_REMOVED lines=41> */
.L_x_107:
[----:B------:R-:W-:Y:S05]  /*8260*/  BSYNC B1 ;  /* 0x0000000000017941 */ /* 0x000fea0003800000 */
.L_x_106:
[----:B-1----:R-:W-:-:S04]  /*8270*/  IADD3 R9, R21, 0x60, RZ ;  /* 0x0000006015097810 */ /* 0x002fc80007ffe0ff */
        /* <DEDUP_REMOVED lines=9> */
[----:B------:R-:W-:Y:S02]  /*8310*/  HADD2.F32 R33, -RZ, R33.H0_H0 ;  /* 0x20000021ff217230 */ /* 0x000fe40000004100 */
[----:B------:R-:W-:Y:S02]  /*8320*/  HADD2.F32 R31, -RZ, R31.H0_H0 ;  /* 0x2000001fff1f7230 */ /* 0x000fe40000004100 */
[----:B------:R-:W-:-:S02]  /*8330*/  HADD2.F32 R43, -RZ, R34.H1_H1 ;  /* 0x30000022ff2b7230 */ /* 0x000fc40000004100 */
[----:B------:R-:W-:Y:S02]  /*8340*/  HADD2.F32 R32, -RZ, R32.H0_H0 ;  /* 0x20000020ff207230 */ /* 0x000fe40000004100 */
[----:B------:R-:W-:Y:S02]  /*8350*/  HADD2.F32 R34, -RZ, R34.H0_H0 ;  /* 0x20000022ff227230 */ /* 0x000fe40000004100 */
[--C-:B-1----:R-:W-:Y:S02]  /*8360*/  HADD2.F32 R36, -RZ, R8.reuse.H0_H0 ;  /* 0x20000008ff247230 */ /* 0x102fe40000004100 */
[----:B------:R-:W-:Y:S02]  /*8370*/  HADD2.F32 R38, -RZ, R8.H1_H1 ;  /* 0x30000008ff267230 */ /* 0x000fe40000004100 */
[--C-:B------:R-:W-:Y:S01]  /*8380*/  HADD2.F32 R37, -RZ, R9.reuse.H1_H1 ;  /* 0x30000009ff257230 */ /* 0x100fe20000004100 */
[C---:B------:R-:W-:Y:S01]  /*8390*/  FMUL.FTZ R45, R35.reuse, R36 ;  /* 0x00000024232d7220 */ /* 0x040fe20000410000 */
[----:B------:R-:W-:Y:S01]  /*83a0*/  HADD2.F32 R8, -RZ, R9.H0_H0 ;  /* 0x20000009ff087230 */ /* 0x000fe20000004100 */
[----:B------:R-:W-:Y:S01]  /*83b0*/  FMUL.FTZ R42, R35, R38 ;  /* 0x00000026232a7220 */ /* 0x000fe20000410000 */
[--C-:B------:R-:W-:Y:S01]  /*83c0*/  HADD2.F32 R9, -RZ, R10.reuse.H0_H0 ;  /* 0x2000000aff097230 */ /* 0x100fe20000004100 */
[CC--:B------:R-:W-:Y:S01]  /*83d0*/  FMUL.FTZ R35, R41.reuse, R37.reuse ;  /* 0x0000002529237220 */ /* 0x0c0fe20000410000 */
[----:B------:R-:W-:Y:S01]  /*83e0*/  HADD2.F32 R40, -RZ, R10.H1_H1 ;  /* 0x3000000aff287230 */ /* 0x000fe20000004100 */
[-C--:B------:R-:W-:Y:S01]  /*83f0*/  FMUL.FTZ R41, R41, R8.reuse ;  /* 0x0000000829297220 */ /* 0x080fe20000410000 */
[--C-:B------:R-:W-:Y:S01]  /*8400*/  HADD2.F32 R10, -RZ, R11.reuse.H0_H0 ;  /* 0x2000000bff0a7230 */ /* 0x100fe20000004100 */
[C---:B------:R-:W-:Y:S01]  /*8410*/  FFMA.FTZ R35, R44.reuse, R8, -R35 ;  /* 0x000000082c237223 */ /* 0x040fe20000010823 */
[----:B------:R-:W-:Y:S01]  /*8420*/  HADD2.F32 R11, -RZ, R11.H1_H1 ;  /* 0x3000000bff0b7230 */ /* 0x000fe20000004100 */
[----:B------:R-:W-:-:S02]  /*8430*/  FFMA.FTZ R44, R44, R37, R41 ;  /* 0x000000252c2c7223 */ /* 0x000fc40000010029 */
[C---:B------:R-:W-:Y:S02]  /*8440*/  FMUL.FTZ R8, R33.reuse, R40 ;  /* 0x0000002821087220 */ /* 0x040fe40000410000 */
[----:B------:R-:W-:Y:S02]  /*8450*/  FMUL.FTZ R37, R33, R9 ;  /* 0x0000000921257220 */ /* 0x000fe40000410000 */
[C---:B------:R-:W-:Y:S02]  /*8460*/  FMUL.FTZ R33, R31.reuse, R11 ;  /* 0x0000000b1f217220 */ /* 0x040fe40000410000 */
[----:B------:R-:W-:Y:S02]  /*8470*/  FMUL.FTZ R31, R31, R10 ;  /* 0x0000000a1f1f7220 */ /* 0x000fe40000410000 */
[----:B------:R-:W-:Y:S02]  /*8480*/  FFMA.FTZ R42, R43, R36, -R42 ;  /* 0x000000242b2a7223 */ /* 0x000fe4000001082a */
[----:B------:R-:W-:-:S02]  /*8490*/  FFMA.FTZ R33, R32, R10, -R33 ;  /* 0x0000000a20217223 */ /* 0x000fc40000010821 */
[----:B------:R-:W-:Y:S02]  /*84a0*/  FFMA.FTZ R45, R43, R38, R45 ;  /* 0x000000262b2d7223 */ /* 0x000fe4000001002d */
[----:B------:R-:W-:Y:S01]  /*84b0*/  FFMA.FTZ R36, R34, R9, -R8 ;  /* 0x0000000922247223 */ /* 0x000fe20000010808 */
[----:B------:R-:W-:Y:S01]  /*84c0*/  F2FP.PACK_AB R9, R44, R35 ;  /* 0x000000232c09723e */ /* 0x000fe200000000ff */
[----:B------:R-:W-:Y:S01]  /*84d0*/  FFMA.FTZ R37, R34, R40, R37 ;  /* 0x0000002822257223 */ /* 0x000fe20000010025 */
[----:B------:R-:W-:Y:S01]  /*84e0*/  F2FP.PACK_AB R8, R45, R42 ;  /* 0x0000002a2d08723e */ /* 0x000fe200000000ff */
[----:B------:R-:W-:-:S03]  /*84f0*/  FFMA.FTZ R32, R32, R11, R31 ;  /* 0x0000000b20207223 */ /* 0x000fc6000001001f */
[----:B------:R-:W-:Y:S02]  /*8500*/  F2FP.PACK_AB R10, R37, R36 ;  /* 0x00000024250a723e */ /* 0x000fe400000000ff */
[----:B------:R-:W-:-:S05]  /*8510*/  F2FP.PACK_AB R11, R32, R33 ;  /* 0x00000021200b723e */ /* 0x000fca00000000ff */
[----:B------:R1:W-:Y:S02]  /*8520*/  STS.128 [R39+0x13080], R8 ;  /* 0x0130800827007388 */ /* 0x0003e40000000c00 */
.L_x_116:
[----:B------:R-:W-:Y:S05]  /*8530*/  BSYNC B0 ;  /* 0x0000000000007941 */ /* 0x000fea0003800000 */
.L_x_115:
[----:B-1----:R-:W-:Y:S01]  /*8540*/  IADD3 R8, R6, 0x20, RZ ;  /* 0x0000002006087810 */ /* 0x002fe20007ffe0ff */
[----:B------:R-:W-:Y:S03]  /*8550*/  BSSY B0, `(.L_x_117) ;  /* 0x0000029000007945 */ /* 0x000fe60003800000 */
[----:B------:R-:W-:-:S13]  /*8560*/  ISETP.GE.AND P0, PT, R8, c[0x0][0x27c], PT ;  /* 0x00009f0008007a0c */ /* 0x000fda0003f06270 */
[----:B------:R-:W-:Y:S05]  /*8570*/  @P0 BRA `(.L_x_118) ;  /* 0x0000026000000947 */ /* 0x000fea0003800000 */
[----:B------:R-:W1:Y:S01]  /*8580*/  LDS.128 R8, [R39+0x17080] ;  /* 0x0170800027087984 */ /* 0x000e620000000c00 */
[----:B------:R-:W-:Y:S02]  /*8590*/  HADD2.F32 R31, -RZ, R29.H1_H1 ;  /* 0x3000001dff1f7230 */ /* 0x000fe40000004100 */
[--C-:B------:R-:W-:Y:S02]  /*85a0*/  HADD2.F32 R36, -RZ, R27.reuse.H1_H1 ;  /* 0x3000001bff247230 */ /* 0x100fe40000004100 */
[----:B------:R-:W-:Y:S02]  /*85b0*/  HADD2.F32 R40, -RZ, R28.H1_H1 ;  /* 0x3000001cff287230 */ /* 0x000fe40000004100 */
[----:B------:R-:W-:Y:S02]  /*85c0*/  HADD2.F32 R27, -RZ, R27.H0_H0 ;  /* 0x2000001bff1b7230 */ /* 0x000fe40000004100 */
[--C-:B------:R-:W-:Y:S02]  /*85d0*/  HADD2.F32 R37, -RZ, R30.reuse.H1_H1 ;  /* 0x3000001eff257230 */ /* 0x100fe40000004100 */
[----:B------:R-:W-:-:S02]  /*85e0*/  HADD2.F32 R30, -RZ, R30.H0_H0 ;  /* 0x2000001eff1e7230 */ /* 0x000fc40000004100 */
        /* <DEDUP_REMOVED lines=14> */
[----:B------:R-:W-:Y:S01]  /*86d0*/  FFMA.FTZ R36, R40, R33, R36 ;  /* 0x0000002128247223 */ /* 0x000fe20000010024 */
[----:B------:R-:W-:Y:S01]  /*86e0*/  HADD2.F32 R8, -RZ, R29.H0_H0 ;  /* 0x2000001dff087230 */ /* 0x000fe20000004100 */
[----:B------:R-:W-:-:S02]  /*86f0*/  FFMA.FTZ R38, R37, R32, -R38 ;  /* 0x0000002025267223 */ /* 0x000fc40000010826 */
[C---:B------:R-:W-:Y:S02]  /*8700*/  FMUL.FTZ R33, R27.reuse, R11 ;  /* 0x0000000b1b217220 */ /* 0x040fe40000410000 */
[C---:B------:R-:W-:Y:S02]  /*8710*/  FMUL.FTZ R29, R8.reuse, R35 ;  /* 0x00000023081d7220 */ /* 0x040fe40000410000 */
[-C--:B------:R-:W-:Y:S02]  /*8720*/  FMUL.FTZ R8, R8, R9.reuse ;  /* 0x0000000908087220 */ /* 0x080fe40000410000 */
[-C--:B------:R-:W-:Y:S02]  /*8730*/  FMUL.FTZ R27, R27, R10.reuse ;  /* 0x0000000a1b1b7220 */ /* 0x080fe40000410000 */
[----:B------:R-:W-:Y:S01]  /*8740*/  FFMA.FTZ R29, R30, R9, -R29 ;  /* 0x000000091e1d7223 */ /* 0x000fe2000001081d */
[----:B------:R-:W-:Y:S01]  /*8750*/  F2FP.PACK_AB R9, R36, R31 ;  /* 0x0000001f2409723e */ /* 0x000fe200000000ff */
[----:B------:R-:W-:-:S02]  /*8760*/  FFMA.FTZ R33, R28, R10, -R33 ;  /* 0x0000000a1c217223 */ /* 0x000fc40000010821 */
[----:B------:R-:W-:Y:S02]  /*8770*/  FFMA.FTZ R41, R37, R34, R41 ;  /* 0x0000002225297223 */ /* 0x000fe40000010029 */
[----:B------:R-:W-:Y:S02]  /*8780*/  FFMA.FTZ R30, R30, R35, R8 ;  /* 0x000000231e1e7223 */ /* 0x000fe40000010008 */
[----:B------:R-:W-:Y:S01]  /*8790*/  FFMA.FTZ R28, R28, R11, R27 ;  /* 0x0000000b1c1c7223 */ /* 0x000fe2000001001b */
[----:B------:R-:W-:Y:S02]  /*87a0*/  F2FP.PACK_AB R8, R41, R38 ;  /* 0x000000262908723e */ /* 0x000fe400000000ff */
[----:B------:R-:W-:Y:S02]  /*87b0*/  F2FP.PACK_AB R10, R30, R29 ;  /* 0x0000001d1e0a723e */ /* 0x000fe400000000ff */
[----:B------:R-:W-:-:S05]  /*87c0*/  F2FP.PACK_AB R11, R28, R33 ;  /* 0x000000211c0b723e */ /* 0x000fca00000000ff */
[----:B------:R1:W-:Y:S02]  /*87d0*/  STS.128 [R39+0x17080], R8 ;  /* 0x0170800827007388 */ /* 0x0003e40000000c00 */
.L_x_118:
[----:B------:R-:W-:Y:S05]  /*87e0*/  BSYNC B0 ;  /* 0x0000000000007941 */ /* 0x000fea0003800000 */
.L_x_117:
[----:B-1----:R-:W-:Y:S01]  /*87f0*/  IADD3 R8, R6, 0x40, RZ ;  /* 0x0000004006087810 */ /* 0x002fe20007ffe0ff */
[----:B------:R-:W-:Y:S03]  /*8800*/  BSSY B0, `(.L_x_119) ;  /* 0x0000029000007945 */ /* 0x000fe60003800000 */
[----:B------:R-:W-:-:S13]  /*8810*/  ISETP.GE.AND P0, PT, R8, c[0x0][0x27c], PT ;  /* 0x00009f0008007a0c */ /* 0x000fda0003f06270 */
[----:B------:R-:W-:Y:S05]  /*8820*/  @P0 BRA `(.L_x_120) ;  /* 0x0000026000000947 */ /* 0x000fea0003800000 */
[----:B------:R-:W1:Y:S01]  /*8830*/  LDS.128 R8, [R39+0x1b080] ;  /* 0x01b0800027087984 */ /* 0x000e620000000c00 */
[--C-:B------:R-:W-:Y:S02]  /*8840*/  HADD2.F32 R27, -RZ, R22.reuse.H1_H1 ;  /* 0x30000016ff1b7230 */ /* 0x100fe40000004100 */
[----:B------:R-:W-:Y:S02]  /*8850*/  HADD2.F32 R32, -RZ, R13.H1_H1 ;  /* 0x3000000dff207230 */ /* 0x000fe40000004100 */
[----:B------:R-:W-:Y:S02]  /*8860*/  HADD2.F32 R35, -RZ, R15.H1_H1 ;  /* 0x3000000fff237230 */ /* 0x000fe40000004100 */
[----:B------:R-:W-:Y:S02]  /*8870*/  HADD2.F32 R33, -RZ, R25.H1_H1 ;  /* 0x30000019ff217230 */ /* 0x000fe40000004100 */
[----:B------:R-:W-:Y:S02]  /*8880*/  HADD2.F32 R22, -RZ, R22.H0_H0 ;  /* 0x20000016ff167230 */ /* 0x000fe40000004100 */
        /* <DEDUP_REMOVED lines=9> */
[C---:B------:R-:W-:Y:S01]  /*8920*/  FMUL.FTZ R27, R32.reuse, R29 ;  /* 0x0000001d201b7220 */ /* 0x040fe20000410000 */
[----:B------:R-:W-:Y:S01]  /*8930*/  HADD2.F32 R31, -RZ, R10.H1_H1 ;  /* 0x3000000aff1f7230 */ /* 0x000fe20000004100 */
[-C--:B------:R-:W-:Y:S01]  /*8940*/  FMUL.FTZ R32, R32, R8.reuse ;  /* 0x0000000820207220 */ /* 0x080fe20000410000 */
[--C-:B------:R-:W-:Y:S01]  /*8950*/  HADD2.F32 R10, -RZ, R11.reuse.H0_H0 ;  /* 0x2000000bff0a7230 */ /* 0x100fe20000004100 */
[----:B------:R-:W-:Y:S01]  /*8960*/  FFMA.FTZ R27, R35, R8, -R27 ;  /* 0x00000008231b7223 */ /* 0x000fe2000001081b */
[----:B------:R-:W-:Y:S01]  /*8970*/  HADD2.F32 R11, -RZ, R11.H1_H1 ;  /* 0x3000000bff0b7230 */ /* 0x000fe20000004100 */
[C---:B------:R-:W-:Y:S01]  /*8980*/  FFMA.FTZ R34, R33.reuse, R28, -R34 ;  /* 0x0000001c21227223 */ /* 0x040fe20000010822 */
[----:B------:R-:W-:Y:S01]  /*8990*/  HADD2.F32 R8, -RZ, R25.H0_H0 ;  /* 0x20000019ff087230 */ /* 0x000fe20000004100 */
[----:B------:R-:W-:-:S02]  /*89a0*/  FFMA.FTZ R33, R33, R30, R36 ;  /* 0x0000001e21217223 */ /* 0x000fc40000010024 */
[C---:B------:R-:W-:Y:S02]  /*89b0*/  FMUL.FTZ R25, R22.reuse, R31 ;  /* 0x0000001f16197220 */ /* 0x040fe40000410000 */
[----:B------:R-:W-:Y:S02]  /*89c0*/  FMUL.FTZ R28, R22, R9 ;  /* 0x00000009161c7220 */ /* 0x000fe40000410000 */
[C---:B------:R-:W-:Y:S02]  /*89d0*/  FMUL.FTZ R22, R13.reuse, R11 ;  /* 0x0000000b0d167220 */ /* 0x040fe40000410000 */
[----:B------:R-:W-:Y:S02]  /*89e0*/  FMUL.FTZ R30, R13, R10 ;  /* 0x0000000a0d1e7220 */ /* 0x000fe40000410000 */
[----:B------:R-:W-:Y:S02]  /*89f0*/  FFMA.FTZ R32, R35, R29, R32 ;  /* 0x0000001d23207223 */ /* 0x000fe40000010020 */
[----:B------:R-:W-:-:S02]  /*8a00*/  FFMA.FTZ R25, R8, R9, -R25 ;  /* 0x0000000908197223 */ /* 0x000fc40000010819 */
[----:B------:R-:W-:Y:S01]  /*8a10*/  FFMA.FTZ R28, R8, R31, R28 ;  /* 0x0000001f081c7223 */ /* 0x000fe2000001001c */
[----:B------:R-:W-:Y:S01]  /*8a20*/  F2FP.PACK_AB R8, R33, R34 ;  /* 0x000000222108723e */ /* 0x000fe200000000ff */
[C---:B------:R-:W-:Y:S01]  /*8a30*/  FFMA.FTZ R22, R15.reuse, R10, -R22 ;  /* 0x0000000a0f167223 */ /* 0x040fe20000010816 */
[----:B------:R-:W-:Y:S01]  /*8a40*/  F2FP.PACK_AB R9, R32, R27 ;  /* 0x0000001b2009723e */ /* 0x000fe200000000ff */
[----:B------:R-:W-:Y:S01]  /*8a50*/  FFMA.FTZ R11, R15, R11, R30 ;  /* 0x0000000b0f0b7223 */ /* 0x000fe2000001001e */
[----:B------:R-:W-:-:S04]  /*8a60*/  F2FP.PACK_AB R10, R28, R25 ;  /* 0x000000191c0a723e */ /* 0x000fc800000000ff */
[----:B------:R-:W-:-:S05]  /*8a70*/  F2FP.PACK_AB R11, R11, R22 ;  /* 0x000000160b0b723e */ /* 0x000fca00000000ff */
[----:B------:R1:W-:Y:S02]  /*8a80*/  STS.128 [R39+0x1b080], R8 ;  /* 0x01b0800827007388 */ /* 0x0003e40000000c00 */
.L_x_120:
[----:B------:R-:W-:Y:S05]  /*8a90*/  BSYNC B0 ;  /* 0x0000000000007941 */ /* 0x000fea0003800000 */
.L_x_119:
[----:B------:R-:W-:-:S04]  /*8aa0*/  IADD3 R6, R6, 0x60, RZ ;  /* 0x0000006006067810 */ /* 0x000fc80007ffe0ff */
[----:B------:R-:W-:-:S13]  /*8ab0*/  ISETP.GE.AND P0, PT, R6, c[0x0][0x27c], PT ;  /* 0x00009f0006007a0c */ /* 0x000fda0003f06270 */
[----:B------:R-:W-:Y:S05]  /*8ac0*/  @P0 BRA `(.L_x_114) ;  /* 0x00003a1000000947 */ /* 0x000fea0003800000 */
[----:B-1----:R-:W1:Y:S01]  /*8ad0*/  LDS.128 R8, [R39+0x1f080] ;  /* 0x01f0800027087984 */ /* 0x002e620000000c00 */
[----:B------:R-:W-:Y:S02]  /*8ae0*/  HADD2.F32 R6, -RZ, R24.H1_H1 ;  /* 0x30000018ff067230 */ /* 0x000fe40000004100 */
[----:B------:R-:W-:Y:S02]  /*8af0*/  HADD2.F32 R27, -RZ, R12.H1_H1 ;  /* 0x3000000cff1b7230 */ /* 0x000fe40000004100 */
[----:B------:R-:W-:Y:S02]  /*8b00*/  HADD2.F32 R28, -RZ, R26.H1_H1 ;  /* 0x3000001aff1c7230 */ /* 0x000fe40000004100 */
[----:B------:R-:W-:Y:S02]  /*8b10*/  HADD2.F32 R31, -RZ, R14.H1_H1 ;  /* 0x3000000eff1f7230 */ /* 0x000fe40000004100 */
[----:B------:R-:W-:Y:S02]  /*8b20*/  HADD2.F32 R24, -RZ, R24.H0_H0 ;  /* 0x20000018ff187230 */ /* 0x000fe40000004100 */
[----:B------:R-:W-:-:S02]  /*8b30*/  HADD2.F32 R12, -RZ, R12.H0_H0 ;  /* 0x2000000cff0c7230 */ /* 0x000fc40000004100 */
        /* <DEDUP_REMOVED lines=11> */
[----:B------:R-:W-:Y:S01]  /*8bf0*/  FFMA.FTZ R29, R28, R13, -R29 ;  /* 0x0000000d1c1d7223 */ /* 0x000fe2000001081d */
[--C-:B------:R-:W-:Y:S01]  /*8c00*/  HADD2.F32 R10, -RZ, R11.reuse.H0_H0 ;  /* 0x2000000bff0a7230 */ /* 0x100fe20000004100 */
[-C--:B------:R-:W-:Y:S01]  /*8c10*/  FMUL.FTZ R27, R27, R8.reuse ;  /* 0x000000081b1b7220 */ /* 0x080fe20000410000 */
[----:B------:R-:W-:Y:S01]  /*8c20*/  HADD2.F32 R11, -RZ, R11.H1_H1 ;  /* 0x3000000bff0b7230 */ /* 0x000fe20000004100 */
[----:B------:R-:W-:-:S02]  /*8c30*/  FFMA.FTZ R6, R31, R8, -R6 ;  /* 0x000000081f067223 */ /* 0x000fc40000010806 */
[----:B------:R-:W-:Y:S02]  /*8c40*/  FMUL.FTZ R8, R24, R25 ;  /* 0x0000001918087220 */ /* 0x000fe40000410000 */
[----:B------:R-:W-:Y:S02]  /*8c50*/  FMUL.FTZ R13, R12, R11 ;  /* 0x0000000b0c0d7220 */ /* 0x000fe40000410000 */
[----:B------:R-:W-:Y:S02]  /*8c60*/  FMUL.FTZ R24, R24, R9 ;  /* 0x0000000918187220 */ /* 0x000fe40000410000 */
[----:B------:R-:W-:Y:S02]  /*8c70*/  FMUL.FTZ R12, R12, R10 ;  /* 0x0000000a0c0c7220 */ /* 0x000fe40000410000 */
[----:B------:R-:W-:Y:S02]  /*8c80*/  FFMA.FTZ R30, R28, R15, R30 ;  /* 0x0000000f1c1e7223 */ /* 0x000fe4000001001e */
[----:B------:R-:W-:-:S02]  /*8c90*/  FFMA.FTZ R27, R31, R22, R27 ;  /* 0x000000161f1b7223 */ /* 0x000fc4000001001b */
[----:B------:R-:W-:Y:S01]  /*8ca0*/  FFMA.FTZ R15, R26, R9, -R8 ;  /* 0x000000091a0f7223 */ /* 0x000fe20000010808 */
[----:B------:R-:W-:Y:S01]  /*8cb0*/  F2FP.PACK_AB R8, R30, R29 ;  /* 0x0000001d1e08723e */ /* 0x000fe200000000ff */
[----:B------:R-:W-:Y:S01]  /*8cc0*/  FFMA.FTZ R24, R26, R25, R24 ;  /* 0x000000191a187223 */ /* 0x000fe20000010018 */
[----:B------:R-:W-:Y:S01]  /*8cd0*/  F2FP.PACK_AB R9, R27, R6 ;  /* 0x000000061b09723e */ /* 0x000fe200000000ff */
[C---:B------:R-:W-:Y:S02]  /*8ce0*/  FFMA.FTZ R13, R14.reuse, R10, -R13 ;  /* 0x0000000a0e0d7223 */ /* 0x040fe4000001080d */
[----:B------:R-:W-:Y:S01]  /*8cf0*/  FFMA.FTZ R12, R14, R11, R12 ;  /* 0x0000000b0e0c7223 */ /* 0x000fe2000001000c */
[----:B------:R-:W-:-:S04]  /*8d00*/  F2FP.PACK_AB R10, R24, R15 ;  /* 0x0000000f180a723e */ /* 0x000fc800000000ff */
[----:B------:R-:W-:-:S05]  /*8d10*/  F2FP.PACK_AB R11, R12, R13 ;  /* 0x0000000d0c0b723e */ /* 0x000fca00000000ff */
[----:B------:R1:W-:Y:S01]  /*8d20*/  STS.128 [R39+0x1f080], R8 ;  /* 0x01f0800827007388 */ /* 0x0003e20000000c00 */
[----:B------:R-:W-:Y:S05]  /*8d30*/  BRA `(.L_x_114) ;  /* 0x000037a000007947 */ /* 0x000fea0003800000 */
.L_x_87:
[----:B------:R-:W-:Y:S01]  /*8d40*/  BSSY B0, `(.L_x_121) ;  /* 0x000001f000007945 */ /* 0x000fe20003800000 */
[----:B---3--:R-:W-:Y:S01]  /*8d50*/  CS2R R26, SRZ ;  /* 0x00000000001a7805 */ /* 0x008fe2000001ff00 */
[----:B------:R-:W-:Y:S01]  /*8d60*/  CS2R R24, SRZ ;  /* 0x0000000000187805 */ /* 0x000fe2000001ff00 */
[----:B------:R-:W-:Y:S01]  /*8d70*/  CS2R R50, SRZ ;  /* 0x0000000000327805 */ /* 0x000fe2000001ff00 */
[----:B------:R-:W-:Y:S01]  /*8d80*/  CS2R R48, SRZ ;  /* 0x0000000000307805 */ /* 0x000fe2000001ff00 */
[----:B------:R-:W-:Y:S01]  /*8d90*/  CS2R R14, SRZ ;  /* 0x00000000000e7805 */ /* 0x000fe2000001ff00 */
[----:B------:R-:W-:Y:S01]  /*8da0*/  CS2R R12, SRZ ;  /* 0x00000000000c7805 */ /* 0x000fe2000001ff00 */
[----:B------:R-:W-:Y:S01]  /*8db0*/  CS2R R10, SRZ ;  /* 0x00000000000a7805 */ /* 0x000fe2000001ff00 */
[----:B------:R-:W-:Y:S01]  /*8dc0*/  CS2R R8, SRZ ;  /* 0x0000000000087805 */ /* 0x000fe2000001ff00 */
[----:B------:R-:W-:Y:S05]  /*8dd0*/  @P1 BRA `(.L_x_122) ;  /* 0x0000015000001947 */ /* 0x000fea0003800000 */
[----:B------:R-:W-:Y:S01]  /*8de0*/  ISETP.GE.AND P0, PT, R40, c[0x0][0x27c], PT ;  /* 0x00009f0028007a0c */ /* 0x000fe20003f06270 */
[----:B------:R-:W-:Y:S01]  /*8df0*/  CS2R R26, SRZ ;  /* 0x00000000001a7805 */ /* 0x000fe2000001ff00 */
[----:B------:R-:W-:-:S11]  /*8e00*/  ISETP.GE.AND P1, PT, R30, c[0x0][0x27c], PT ;  /* 0x00009f001e007a0c */ /* 0x000fd60003f26270 */
[C---:B------:R-:W-:Y:S01]  /*8e10*/  @!P0 IMAD.SHL.U32 R15, R40.reuse, 0x2, RZ ;  /* 0x00000002280f8824 */ /* 0x040fe200078e00ff */
[----:B------:R-:W-:Y:S02]  /*8e20*/  @!P0 SHF.L.U64.HI R13, R40, 0x1, R45 ;  /* 0x00000001280d8819 */ /* 0x000fe4000001022d */
[----:B------:R-:W-:Y:S02]  /*8e30*/  @!P1 SHF.R.S32.HI R25, RZ, 0x1f, R30 ;  /* 0x0000001fff199819 */ /* 0x000fe4000001141e */
[----:B------:R-:W-:Y:S02]  /*8e40*/  @!P0 IADD3 R36, P6, R15, R28, RZ ;  /* 0x0000001c0f248210 */ /* 0x000fe40007fde0ff */
[----:B------:R-:W-:Y:S02]  /*8e50*/  @!P1 LEA.HI R6, R25, R30, RZ, 0x3 ;  /* 0x0000001e19069211 */ /* 0x000fe400078f18ff */
[----:B------:R-:W-:Y:S01]  /*8e60*/  CS2R R24, SRZ ;  /* 0x0000000000187805 */ /* 0x000fe2000001ff00 */
[----:B------:R-:W-:Y:S01]  /*8e70*/  @!P0 IMAD.X R37, R13, 0x1, R29, P6 ;  /* 0x000000010d258824 */ /* 0x000fe200030e061d */
[----:B------:R-:W-:-:S02]  /*8e80*/  @!P0 IADD3 R52, P6, R15, R32, RZ ;  /* 0x000000200f348210 */ /* 0x000fc40007fde0ff */
[----:B------:R-:W-:Y:S01]  /*8e90*/  @!P1 LOP3.LUT R6, R6, 0xfffffff8, RZ, 0xc0, !PT ;  /* 0xfffffff806069812 */ /* 0x000fe200078ec0ff */
[----:B------:R-:W-:Y:S01]  /*8ea0*/  CS2R R14, SRZ ;  /* 0x00000000000e7805 */ /* 0x000fe2000001ff00 */
[----:B------:R1:W5:Y:S01]  /*8eb0*/  @!P0 LD.E.128 R48, [R36.64] ;  /* 0x0000000a24308980 */ /* 0x000362000c101d00 */
[----:B------:R-:W-:Y:S02]  /*8ec0*/  @!P0 IMAD.X R53, R13, 0x1, R33, P6 ;  /* 0x000000010d358824 */ /* 0x000fe400030e0621 */
[----:B------:R-:W-:Y:S01]  /*8ed0*/  CS2R R12, SRZ ;  /* 0x00000000000c7805 */ /* 0x000fe2000001ff00 */
[C---:B------:R-:W-:Y:S02]  /*8ee0*/  @!P1 IMAD.WIDE R28, R6.reuse, 0x2, R28 ;  /* 0x00000002061c9825 */ /* 0x040fe400078e021c */
[----:B------:R1:W5:Y:S02]  /*8ef0*/  @!P0 LD.E.128 R8, [R52.64] ;  /* 0x0000000a34088980 */ /* 0x000364000c101d00 */
[----:B------:R-:W-:-:S02]  /*8f00*/  @!P1 IMAD.WIDE R32, R6, 0x2, R32 ;  /* 0x0000000206209825 */ /* 0x000fc400078e0220 */
[----:B------:R1:W5:Y:S04]  /*8f10*/  @!P1 LD.E.128 R24, [R28.64] ;  /* 0x0000000a1c189980 */ /* 0x000368000c101d00 */
[----:B------:R1:W5:Y:S02]  /*8f20*/  @!P1 LD.E.128 R12, [R32.64] ;  /* 0x0000000a200c9980 */ /* 0x000364000c101d00 */
.L_x_122:
[----:B------:R-:W-:Y:S05]  /*8f30*/  BSYNC B0 ;  /* 0x0000000000007941 */ /* 0x000fea0003800000 */
.L_x_121:
[--C-:B-----5:R-:W-:Y:S01]  /*8f40*/  SHF.R.U64 R42, R10, 0x10, R11.reuse ;  /* 0x000000100a2a7819 */ /* 0x120fe2000000120b */
[----:B------:R-:W-:Y:S01]  /*8f50*/  IMAD R65, R65, -0x80, R34 ;  /* 0xffffff8041417824 */ /* 0x000fe200078e0222 */
[----:B------:R-:W-:Y:S01]  /*8f60*/  SHF.R.U32.HI R31, RZ, 0x10, R11 ;  /* 0x00000010ff1f7819 */ /* 0x000fe2000001160b */
[--C-:B------:R-:W-:Y:S01]  /*8f70*/  IMAD.MOV.U32 R57, RZ, RZ, R51.reuse ;  /* 0x000000ffff397224 */ /* 0x100fe200078e0033 */
[--C-:B------:R-:W-:Y:S01]  /*8f80*/  SHF.R.U64 R54, R50, 0x10, R51.reuse ;  /* 0x0000001032367819 */ /* 0x100fe20000001233 */
[----:B------:R-:W-:Y:S01]  /*8f90*/  IMAD.MOV.U32 R38, RZ, RZ, R50 ;  /* 0x000000ffff267224 */ /* 0x000fe200078e0032 */
[----:B------:R-:W-:Y:S01]  /*8fa0*/  PRMT R31, R31, 0x5410, R42 ;  /* 0x000054101f1f7816 */ /* 0x000fe2000000002a */
[----:B-1----:R-:W-:Y:S01]  /*8fb0*/  IMAD.MOV.U32 R53, RZ, RZ, R24 ;  /* 0x000000ffff357224 */ /* 0x002fe200078e0018 */
[----:B------:R-:W-:Y:S01]  /*8fc0*/  IMNMX R42, R65, 0x80, PT ;  /* 0x00000080412a7817 */ /* 0x000fe20003800200 */
[----:B------:R-:W-:Y:S01]  /*8fd0*/  IMAD.MOV.U32 R59, RZ, RZ, R48 ;  /* 0x000000ffff3b7224 */ /* 0x000fe200078e0030 */
[----:B------:R-:W-:Y:S01]  /*8fe0*/  SHF.R.U32.HI R33, RZ, 0x10, R51 ;  /* 0x00000010ff217819 */ /* 0x000fe20000011633 */
[----:B------:R-:W-:Y:S01]  /*8ff0*/  IMAD.MOV.U32 R37, RZ, RZ, R49 ;  /* 0x000000ffff257224 */ /* 0x000fe200078e0031 */
[----:B------:R-:W-:Y:S01]  /*9000*/  ISETP.GE.AND P0, PT, R21, R42, PT ;  /* 0x0000002a1500720c */ /* 0x000fe20003f06270 */
[----:B------:R-:W-:Y:S01]  /*9010*/  IMAD.MOV.U32 R52, RZ, RZ, R26 ;  /* 0x000000ffff347224 */ /* 0x000fe200078e001a */
[----:B------:R-:W-:Y:S01]  /*9020*/  SHF.R.U64 R51, R24, 0x10, R25 ;  /* 0x0000001018337819 */ /* 0x000fe20000001219 */
[----:B------:R-:W-:Y:S01]  /*9030*/  IMAD.MOV.U32 R29, RZ, RZ, R27 ;  /* 0x000000ffff1d7224 */ /* 0x000fe200078e001b */
[--C-:B------:R-:W-:Y:S01]  /*9040*/  SHF.R.U64 R56, R48, 0x10, R49.reuse ;  /* 0x0000001030387819 */ /* 0x100fe20000001231 */
        /* <DEDUP_REMOVED lines=8> */
[--C-:B------:R-:W-:Y:S01]  /*90d0*/  IMAD.MOV.U32 R35, RZ, RZ, R9.reuse ;  /* 0x000000ffff237224 */ /* 0x100fe200078e0009 */
[----:B------:R-:W-:Y:S01]  /*90e0*/  SHF.R.U32.HI R48, RZ, 0x10, R9 ;  /* 0x00000010ff307819 */ /* 0x000fe20000011609 */
[----:B------:R-:W-:Y:S01]  /*90f0*/  IMAD.MOV.U32 R11, RZ, RZ, R12 ;  /* 0x000000ffff0b7224 */ /* 0x000fe200078e000c */
[----:B------:R-:W-:Y:S01]  /*9100*/  SHF.R.U32.HI R25, RZ, 0x10, R25 ;  /* 0x00000010ff197819 */ /* 0x000fe20000011619 */
[--C-:B------:R-:W-:Y:S01]  /*9110*/  IMAD.MOV.U32 R26, RZ, RZ, R13.reuse ;  /* 0x000000ffff1a7224 */ /* 0x100fe200078e000d */
[--C-:B------:R-:W-:Y:S01]  /*9120*/  SHF.R.U64 R9, R12, 0x10, R13.reuse ;  /* 0x000000100c097819 */ /* 0x100fe2000000120d */
        /* <DEDUP_REMOVED lines=21> */
[----:B------:R-:W-:Y:S01]  /*9280*/  PRMT R6, R6, 0x5410, R8 ;  /* 0x0000541006067816 */ /* 0x000fe20000000008 */
[----:B------:R-:W-:Y:S06]  /*9290*/  BAR.SYNC.DEFER_BLOCKING 0x0 ;  /* 0x0000000000007b1d */ /* 0x000fec0000010000 */
[----:B------:R-:W-:Y:S05]  /*92a0*/  @P0 BRA `(.L_x_124) ;  /* 0x00000bd000000947 */ /* 0x000fea0003800000 */
[----:B------:R-:W-:Y:S01]  /*92b0*/  ISETP.GE.AND P0, PT, R40, c[0x0][0x27c], PT ;  /* 0x00009f0028007a0c */ /* 0x000fe20003f06270 */
[----:B------:R-:W-:Y:S01]  /*92c0*/  IMAD.MOV.U32 R49, RZ, RZ, c[0x0][0x27c] ;  /* 0x00009f00ff317624 */ /* 0x000fe200078e00ff */
[----:B------:R-:W-:Y:S04]  /*92d0*/  BSSY B0, `(.L_x_125) ;  /* 0x0000059000007945 */ /* 0x000fe80003800000 */
[----:B------:R-:W-:-:S07]  /*92e0*/  SHF.R.U32.HI R49, RZ, 0x3, R49 ;  /* 0x00000003ff317819 */ /* 0x000fce0000011631 */
[----:B------:R-:W-:Y:S05]  /*92f0*/  @P0 BRA `(.L_x_126) ;  /* 0x0000056000000947 */ /* 0x000fea0003800000 */
[----:B------:R-:W-:Y:S01]  /*9300*/  IADD3 R10, R16, R49, RZ ;  /* 0x00000031100a7210 */ /* 0x000fe20007ffe0ff */
[----:B------:R-:W1:Y:S01]  /*9310*/  LDS.128 R12, [R39+0x10080] ;  /* 0x01008000270c7984 */ /* 0x000e620000000c00 */
[----:B------:R-:W-:Y:S02]  /*9320*/  HADD2.F32 R62, -RZ, R32.H1_H1 ;  /* 0x30000020ff3e7230 */ /* 0x000fe40000004100 */
[----:B------:R-:W-:Y:S01]  /*9330*/  SHF.R.S32.HI R9, RZ, 0x1f, R10 ;  /* 0x0000001fff097819 */ /* 0x000fe2000001140a */
[----:B------:R-:W-:Y:S01]  /*9340*/  HADD2.F32 R73, -RZ, R34.H1_H1 ;  /* 0x30000022ff497230 */ /* 0x000fe20000004100 */
[----:B------:R-:W-:Y:S01]  /*9350*/  SHF.L.U32 R8, R10, 0x3, RZ ;  /* 0x000000030a087819 */ /* 0x000fe200000006ff */
[--C-:B------:R-:W-:Y:S01]  /*9360*/  HADD2.F32 R67, -RZ, R35.reuse.H1_H1 ;  /* 0x30000023ff437230 */ /* 0x100fe20000004100 */
[----:B------:R-:W-:Y:S01]  /*9370*/  LEA.HI R9, R9, R10, RZ, 0x3 ;  /* 0x0000000a09097211 */ /* 0x000fe200078f18ff */
[----:B------:R-:W-:Y:S01]  /*9380*/  HADD2.F32 R63, -RZ, R35.H0_H0 ;  /* 0x20000023ff3f7230 */ /* 0x000fe20000004100 */
[----:B------:R-:W-:Y:S01]  /*9390*/  LOP3.LUT R11, R43, 0x38, R8, 0xf8, !PT ;  /* 0x000000382b0b7812 */ /* 0x000fe200078ef808 */
[----:B------:R-:W-:Y:S01]  /*93a0*/  HADD2.F32 R58, -RZ, R36.H1_H1 ;  /* 0x30000024ff3a7230 */ /* 0x000fe20000004100 */
[----:B------:R-:W-:Y:S01]  /*93b0*/  SHF.L.U32 R9, R9, 0xa, RZ ;  /* 0x0000000a09097819 */ /* 0x000fe200000006ff */
[--C-:B------:R-:W-:Y:S01]  /*93c0*/  HADD2.F32 R74, -RZ, R37.reuse.H1_H1 ;  /* 0x30000025ff4a7230 */ /* 0x100fe20000004100 */
[----:B------:R-:W-:Y:S01]  /*93d0*/  LOP3.LUT R8, R11, R46, RZ, 0x3c, !PT ;  /* 0x0000002e0b087212 */ /* 0x000fe200078e3cff */
[----:B------:R-:W-:Y:S01]  /*93e0*/  HADD2.F32 R72, -RZ, R37.H0_H0 ;  /* 0x20000025ff487230 */ /* 0x000fe20000004100 */
[----:B------:R-:W-:Y:S01]  /*93f0*/  LOP3.LUT R9, R9, 0x7fffe000, RZ, 0xc0, !PT ;  /* 0x7fffe00009097812 */ /* 0x000fe200078ec0ff */
[----:B------:R-:W-:-:S02]  /*9400*/  HADD2.F32 R70, -RZ, R38.H1_H1 ;  /* 0x30000026ff467230 */ /* 0x000fc40000004100 */
[----:B------:R-:W-:Y:S01]  /*9410*/  HADD2.F32 R61, -RZ, R32.H0_H0 ;  /* 0x20000020ff3d7230 */ /* 0x000fe20000004100 */
[----:B------:R-:W-:Y:S01]  /*9420*/  IADD3 R8, R8, R9, R41 ;  /* 0x0000000908087210 */ /* 0x000fe20007ffe029 */
[----:B------:R-:W-:Y:S02]  /*9430*/  HADD2.F32 R56, -RZ, R31.H1_H1 ;  /* 0x3000001fff387230 */ /* 0x000fe40000004100 */
[----:B------:R-:W-:Y:S01]  /*9440*/  HADD2.F32 R71, -RZ, R34.H0_H0 ;  /* 0x20000022ff477230 */ /* 0x000fe20000004100 */
[----:B------:R-:W-:Y:S01]  /*9450*/  SHF.L.U32 R47, R8, 0x1, RZ ;  /* 0x00000001082f7819 */ /* 0x000fe200000006ff */
[--C-:B------:R-:W-:Y:S02]  /*9460*/  HADD2.F32 R69, -RZ, R33.reuse.H1_H1 ;  /* 0x30000021ff457230 */ /* 0x100fe40000004100 */
[----:B------:R-:W-:Y:S02]  /*9470*/  HADD2.F32 R66, -RZ, R33.H0_H0 ;  /* 0x20000021ff427230 */ /* 0x000fe40000004100 */
[----:B------:R-:W2:Y:S01]  /*9480*/  LDS.128 R8, [R47+0x10080] ;  /* 0x010080002f087984 */ /* 0x000ea20000000c00 */
[----:B------:R-:W-:-:S02]  /*9490*/  HADD2.F32 R68, -RZ, R38.H0_H0 ;  /* 0x20000026ff447230 */ /* 0x000fc40000004100 */
[--C-:B-1----:R-:W-:Y:S02]  /*94a0*/  HADD2.F32 R51, -RZ, R12.reuse.H1_H1 ;  /* 0x3000000cff337230 */ /* 0x102fe40000004100 */
[----:B------:R-:W-:Y:S02]  /*94b0*/  HADD2.F32 R48, -RZ, R12.H0_H0 ;  /* 0x2000000cff307230 */ /* 0x000fe40000004100 */
[--C-:B------:R-:W-:Y:S01]  /*94c0*/  HADD2.F32 R12, -RZ, R13.reuse.H0_H0 ;  /* 0x2000000dff0c7230 */ /* 0x100fe20000004100 */
[----:B------:R-:W-:Y:S01]  /*94d0*/  FMUL.FTZ R60, R51, R62 ;  /* 0x0000003e333c7220 */ /* 0x000fe20000410000 */
[----:B------:R-:W-:Y:S02]  /*94e0*/  HADD2.F32 R52, -RZ, R13.H1_H1 ;  /* 0x3000000dff347230 */ /* 0x000fe40000004100 */
[--C-:B------:R-:W-:Y:S01]  /*94f0*/  HADD2.F32 R13, -RZ, R14.reuse.H0_H0 ;  /* 0x2000000eff0d7230 */ /* 0x100fe20000004100 */
[----:B------:R-:W-:Y:S01]  /*9500*/  FMUL.FTZ R54, R12, R63 ;  /* 0x0000003f0c367220 */ /* 0x000fe20000410000 */
[----:B------:R-:W-:-:S02]  /*9510*/  HADD2.F32 R53, -RZ, R14.H1_H1 ;  /* 0x3000000eff357230 */ /* 0x000fc40000004100 */
[--C-:B------:R-:W-:Y:S02]  /*9520*/  HADD2.F32 R14, -RZ, R15.reuse.H0_H0 ;  /* 0x2000000fff0e7230 */ /* 0x100fe40000004100 */
[----:B------:R-:W-:Y:S02]  /*9530*/  HADD2.F32 R15, -RZ, R15.H1_H1 ;  /* 0x3000000fff0f7230 */ /* 0x000fe40000004100 */
[--C-:B--2---:R-:W-:Y:S02]  /*9540*/  HADD2.F32 R65, -RZ, R8.reuse.H0_H0 ;  /* 0x20000008ff417230 */ /* 0x104fe40000004100 */
[----:B------:R-:W-:Y:S02]  /*9550*/  HADD2.F32 R8, -RZ, R8.H1_H1 ;  /* 0x30000008ff087230 */ /* 0x000fe40000004100 */
[--C-:B------:R-:W-:Y:S02]  /*9560*/  HADD2.F32 R57, -RZ, R10.reuse.H0_H0 ;  /* 0x2000000aff397230 */ /* 0x100fe40000004100 */
[--C-:B------:R-:W-:Y:S01]  /*9570*/  HADD2.F32 R59, -RZ, R9.reuse.H0_H0 ;  /* 0x20000009ff3b7230 */ /* 0x100fe20000004100 */
[C---:B------:R-:W-:Y:S01]  /*9580*/  FMUL.FTZ R62, R8.reuse, R62 ;  /* 0x0000003e083e7220 */ /* 0x040fe20000410000 */
[----:B------:R-:W-:Y:S01]  /*9590*/  HADD2.F32 R50, -RZ, R9.H1_H1 ;  /* 0x30000009ff327230 */ /* 0x000fe20000004100 */
[----:B------:R-:W-:Y:S01]  /*95a0*/  FFMA.FTZ R60, R8, R73, R60 ;  /* 0x00000049083c7223 */ /* 0x000fe2000001003c */
[----:B------:R-:W-:Y:S01]  /*95b0*/  HADD2.F32 R10, -RZ, R10.H1_H1 ;  /* 0x3000000aff0a7230 */ /* 0x000fe20000004100 */
[-C--:B------:R-:W-:Y:S01]  /*95c0*/  FMUL.FTZ R9, R48, R67.reuse ;  /* 0x0000004330097220 */ /* 0x080fe20000410000 */
[--C-:B------:R-:W-:Y:S01]  /*95d0*/  HADD2.F32 R77, -RZ, R11.reuse.H0_H0 ;  /* 0x2000000bff4d7230 */ /* 0x100fe20000004100 */
[----:B------:R-:W-:Y:S01]  /*95e0*/  FMUL.FTZ R8, R13, R58 ;  /* 0x0000003a0d087220 */ /* 0x000fe20000410000 */
[----:B------:R-:W-:Y:S01]  /*95f0*/  HADD2.F32 R75, -RZ, R11.H1_H1 ;  /* 0x3000000bff4b7230 */ /* 0x000fe20000004100 */
[----:B------:R-:W-:-:S02]  /*9600*/  FMUL.FTZ R67, R65, R67 ;  /* 0x0000004341437220 */ /* 0x000fc40000410000 */
[----:B------:R-:W-:Y:S02]  /*9610*/  FMUL.FTZ R58, R57, R58 ;  /* 0x0000003a393a7220 */ /* 0x000fe40000410000 */
[----:B------:R-:W-:Y:S02]  /*9620*/  FFMA.FTZ R65, R65, R74, R9 ;  /* 0x0000004a41417223 */ /* 0x000fe40000010009 */
[C---:B------:R-:W-:Y:S02]  /*9630*/  FMUL.FTZ R63, R59.reuse, R63 ;  /* 0x0000003f3b3f7220 */ /* 0x040fe40000410000 */
[----:B------:R-:W-:Y:S01]  /*9640*/  FFMA.FTZ R54, R59, R72, R54 ;  /* 0x000000483b367223 */ /* 0x000fe20000010036 */
[----:B------:R-:W-:Y:S01]  /*9650*/  HADD2.F32 R59, -RZ, R36.H0_H0 ;  /* 0x20000024ff3b7230 */ /* 0x000fe20000004100 */
[----:B------:R-:W-:Y:S01]  /*9660*/  FFMA.FTZ R57, R57, R70, R8 ;  /* 0x0000004639397223 */ /* 0x000fe20000010008 */
[----:B------:R-:W-:Y:S01]  /*9670*/  HADD2.F32 R8, -RZ, R31.H0_H0 ;  /* 0x2000001fff087230 */ /* 0x000fe20000004100 */
[----:B------:R-:W-:-:S02]  /*9680*/  FMUL.FTZ R9, R52, R61 ;  /* 0x0000003d34097220 */ /* 0x000fc40000410000 */
[-C--:B------:R-:W-:Y:S02]  /*9690*/  FMUL.FTZ R11, R53, R56.reuse ;  /* 0x00000038350b7220 */ /* 0x080fe40000410000 */
[----:B------:R-:W-:Y:S02]  /*96a0*/  FMUL.FTZ R56, R10, R56 ;  /* 0x000000380a387220 */ /* 0x000fe40000410000 */
[C---:B------:R-:W-:Y:S02]  /*96b0*/  FMUL.FTZ R61, R50.reuse, R61 ;  /* 0x0000003d323d7220 */ /* 0x040fe40000410000 */
[----:B------:R-:W-:Y:S02]  /*96c0*/  FFMA.FTZ R9, R50, R71, R9 ;  /* 0x0000004732097223 */ /* 0x000fe40000010009 */
[----:B------:R-:W-:Y:S02]  /*96d0*/  FFMA.FTZ R10, R10, R69, R11 ;  /* 0x000000450a0a7223 */ /* 0x000fe4000001000b */
[----:B------:R-:W-:Y:S01]  /*96e0*/  FMUL.FTZ R50, R14, R59 ;  /* 0x0000003b0e327220 */ /* 0x000fe20000410000 */
[----:B------:R-:W-:Y:S01]  /*96f0*/  F2FP.PACK_AB R9, R9, R54 ;  /* 0x000000360909723e */ /* 0x000fe200000000ff */
[----:B------:R-:W-:Y:S01]  /*9700*/  FMUL.FTZ R11, R15, R8 ;  /* 0x000000080f0b7220 */ /* 0x000fe20000410000 */
[----:B------:R-:W-:Y:S01]  /*9710*/  F2FP.PACK_AB R10, R10, R57 ;  /* 0x000000390a0a723e */ /* 0x000fe200000000ff */
[----:B------:R-:W-:-:S02]  /*9720*/  FMUL.FTZ R59, R77, R59 ;  /* 0x0000003b4d3b7220 */ /* 0x000fc40000410000 */
[C---:B------:R-:W-:Y:S02]  /*9730*/  FMUL.FTZ R8, R75.reuse, R8 ;  /* 0x000000084b087220 */ /* 0x040fe40000410000 */
[----:B------:R-:W-:Y:S02]  /*9740*/  FFMA.FTZ R11, R75, R66, R11 ;  /* 0x000000424b0b7223 */ /* 0x000fe4000001000b */
[----:B------:R-:W-:Y:S02]  /*9750*/  FFMA.FTZ R67, R48, R74, -R67 ;  /* 0x0000004a30437223 */ /* 0x000fe40000010843 */
[----:B------:R-:W-:Y:S02]  /*9760*/  FFMA.FTZ R62, R51, R73, -R62 ;  /* 0x00000049333e7223 */ /* 0x000fe4000001083e */
[----:B------:R-:W-:Y:S02]  /*9770*/  FFMA.FTZ R63, R12, R72, -R63 ;  /* 0x000000480c3f7223 */ /* 0x000fe4000001083f */
[----:B------:R-:W-:Y:S01]  /*9780*/  FFMA.FTZ R52, R52, R71, -R61 ;  /* 0x0000004734347223 */ /* 0x000fe2000001083d */
[----:B------:R-:W-:Y:S01]  /*9790*/  F2FP.PACK_AB R12, R62, R67 ;  /* 0x000000433e0c723e */ /* 0x000fe200000000ff */
[----:B------:R-:W-:-:S02]  /*97a0*/  FFMA.FTZ R58, R13, R70, -R58 ;  /* 0x000000460d3a7223 */ /* 0x000fc4000001083a */
[----:B------:R-:W-:Y:S01]  /*97b0*/  FFMA.FTZ R53, R53, R69, -R56 ;  /* 0x0000004535357223 */ /* 0x000fe20000010838 */
[----:B------:R-:W-:Y:S01]  /*97c0*/  F2FP.PACK_AB R13, R52, R63 ;  /* 0x0000003f340d723e */ /* 0x000fe200000000ff */
[----:B------:R-:W-:Y:S02]  /*97d0*/  FFMA.FTZ R59, R14, R68, -R59 ;  /* 0x000000440e3b7223 */ /* 0x000fe4000001083b */
[----:B------:R-:W-:Y:S01]  /*97e0*/  FFMA.FTZ R66, R15, R66, -R8 ;  /* 0x000000420f427223 */ /* 0x000fe20000010808 */
[----:B------:R-:W-:Y:S01]  /*97f0*/  F2FP.PACK_AB R14, R53, R58 ;  /* 0x0000003a350e723e */ /* 0x000fe200000000ff */
[----:B------:R-:W-:Y:S01]  /*9800*/  FFMA.FTZ R50, R77, R68, R50 ;  /* 0x000000444d327223 */ /* 0x000fe20000010032 */
[----:B------:R-:W-:Y:S02]  /*9810*/  F2FP.PACK_AB R8, R60, R65 ;  /* 0x000000413c08723e */ /* 0x000fe400000000ff */
[----:B------:R-:W-:Y:S02]  /*9820*/  F2FP.PACK_AB R15, R66, R59 ;  /* 0x0000003b420f723e */ /* 0x000fe400000000ff */
[----:B------:R-:W-:-:S03]  /*9830*/  F2FP.PACK_AB R11, R11, R50 ;  /* 0x000000320b0b723e */ /* 0x000fc600000000ff */
[----:B------:R1:W-:Y:S04]  /*9840*/  STS.128 [R39+0x10080], R12 ;  /* 0x0100800c27007388 */ /* 0x0003e80000000c00 */
[----:B------:R1:W-:Y:S02]  /*9850*/  STS.128 [R47+0x10080], R8 ;  /* 0x010080082f007388 */ /* 0x0003e40000000c00 */
.L_x_126:
[----:B------:R-:W-:Y:S05]  /*9860*/  BSYNC B0 ;  /* 0x0000000000007941 */ /* 0x000fea0003800000 */
.L_x_125:
[----:B------:R-:W-:-:S13]  /*9870*/  ISETP.GE.AND P0, PT, R30, c[0x0][0x27c], PT ;  /* 0x00009f001e007a0c */ /* 0x000fda0003f06270 */
[----:B------:R-:W-:Y:S05]  /*9880*/  @P0 BRA `(.L_x_124) ;  /* 0x000005f000000947 */ /* 0x000fea0003800000 */
[----:B-1----:R-:W-:Y:S01]  /*9890*/  SHF.R.S32.HI R9, RZ, 0x1f, R30 ;  /* 0x0000001fff097819 */ /* 0x002fe2000001141e */
[----:B------:R-:W-:Y:S02]  /*98a0*/  HADD2.F32 R60, -RZ, R26.H1_H1 ;  /* 0x3000001aff3c7230 */ /* 0x000fe40000004100 */
[----:B------:R-:W-:Y:S01]  /*98b0*/  HADD2.F32 R58, -RZ, R22.H1_H1 ;  /* 0x30000016ff3a7230 */ /* 0x000fe20000004100 */
[CC--:B------:R-:W-:Y:S01]  /*98c0*/  LEA.HI R8, R9.reuse, R30.reuse, RZ, 0x3 ;  /* 0x0000001e09087211 */ /* 0x0c0fe200078f18ff */
[----:B------:R-:W-:Y:S01]  /*98d0*/  HADD2.F32 R70, -RZ, R28.H1_H1 ;  /* 0x3000001cff467230 */ /* 0x000fe20000004100 */
[----:B------:R-:W-:Y:S01]  /*98e0*/  LEA.HI R9, R9, R30, RZ, 0x6 ;  /* 0x0000001e09097211 */ /* 0x000fe200078f30ff */
[----:B------:R-:W-:Y:S01]  /*98f0*/  HADD2.F32 R57, -RZ, R22.H0_H0 ;  /* 0x20000016ff397230 */ /* 0x000fe20000004100 */
[----:B------:R-:W-:Y:S01]  /*9900*/  LEA.HI.SX32 R49, R8, R49, 0x1d ;  /* 0x0000003108317211 */ /* 0x000fe200078feaff */
[----:B------:R-:W-:Y:S01]  /*9910*/  HADD2.F32 R69, -RZ, R25.H1_H1 ;  /* 0x30000019ff457230 */ /* 0x000fe20000004100 */
[----:B------:R-:W-:Y:S01]  /*9920*/  LOP3.LUT R11, R43, 0x38, R8, 0xf8, !PT ;  /* 0x000000382b0b7812 */ /* 0x000fe200078ef808 */
[----:B------:R-:W-:Y:S01]  /*9930*/  HADD2.F32 R59, -RZ, R26.H0_H0 ;  /* 0x2000001aff3b7230 */ /* 0x000fe20000004100 */
[----:B------:R-:W-:Y:S01]  /*9940*/  SHF.R.S32.HI R8, RZ, 0x1f, R49 ;  /* 0x0000001fff087819 */ /* 0x000fe20000011431 */
[----:B------:R-:W-:Y:S01]  /*9950*/  HADD2.F32 R62, -RZ, R27.H1_H1 ;  /* 0x3000001bff3e7230 */ /* 0x000fe20000004100 */
[----:B------:R-:W-:Y:S01]  /*9960*/  SHF.L.U32 R10, R49, 0x3, RZ ;  /* 0x00000003310a7819 */ /* 0x000fe200000006ff */
[----:B------:R-:W-:Y:S01]  /*9970*/  HADD2.F32 R67, -RZ, R25.H0_H0 ;  /* 0x20000019ff437230 */ /* 0x000fe20000004100 */
[----:B------:R-:W-:Y:S01]  /*9980*/  LEA.HI R8, R8, R49, RZ, 0x3 ;  /* 0x0000003108087211 */ /* 0x000fe200078f18ff */
[----:B------:R-:W-:Y:S01]  /*9990*/  HADD2.F32 R68, -RZ, R28.H0_H0 ;  /* 0x2000001cff447230 */ /* 0x000fe20000004100 */
[----:B------:R-:W-:Y:S01]  /*99a0*/  SHF.L.U32 R9, R9, 0x7, RZ ;  /* 0x0000000709097819 */ /* 0x000fe200000006ff */
[--C-:B------:R-:W-:Y:S01]  /*99b0*/  HADD2.F32 R66, -RZ, R29.reuse.H1_H1 ;  /* 0x3000001dff427230 */ /* 0x100fe20000004100 */
[----:B------:R-:W-:Y:S01]  /*99c0*/  LOP3.LUT R43, R43, 0x38, R10, 0xf8, !PT ;  /* 0x000000382b2b7812 */ /* 0x000fe200078ef80a */
[----:B------:R-:W-:Y:S01]  /*99d0*/  HADD2.F32 R52, -RZ, R6.H1_H1 ;  /* 0x30000006ff347230 */ /* 0x000fe20000004100 */
[----:B------:R-:W-:Y:S01]  /*99e0*/  SHF.L.U32 R8, R8, 0xa, RZ ;  /* 0x0000000a08087819 */ /* 0x000fe200000006ff */
[----:B------:R-:W-:Y:S01]  /*99f0*/  HADD2.F32 R65, -RZ, R24.H1_H1 ;  /* 0x30000018ff417230 */ /* 0x000fe20000004100 */
[----:B------:R-:W-:Y:S01]  /*9a00*/  LOP3.LUT R9, R9, 0x7fffe000, RZ, 0xc0, !PT ;  /* 0x7fffe00009097812 */ /* 0x000fe200078ec0ff */
[----:B------:R-:W-:Y:S01]  /*9a10*/  HADD2.F32 R63, -RZ, R29.H0_H0 ;  /* 0x2000001dff3f7230 */ /* 0x000fe20000004100 */
[----:B------:R-:W-:-:S02]  /*9a20*/  LOP3.LUT R12, R11, R46, RZ, 0x3c, !PT ;  /* 0x0000002e0b0c7212 */ /* 0x000fc400078e3cff */
[----:B------:R-:W-:Y:S02]  /*9a30*/  LOP3.LUT R46, R43, R46, RZ, 0x3c, !PT ;  /* 0x0000002e2b2e7212 */ /* 0x000fe400078e3cff */
[----:B------:R-:W-:Y:S02]  /*9a40*/  LOP3.LUT R8, R8, 0x7fffe000, RZ, 0xc0, !PT ;  /* 0x7fffe00008087812 */ /* 0x000fe400078ec0ff */
[--C-:B------:R-:W-:Y:S02]  /*9a50*/  IADD3 R9, R12, R9, R41.reuse ;  /* 0x000000090c097210 */ /* 0x100fe40007ffe029 */
[----:B------:R-:W-:Y:S02]  /*9a60*/  IADD3 R41, R46, R8, R41 ;  /* 0x000000082e297210 */ /* 0x000fe40007ffe029 */
[----:B------:R-:W-:Y:S02]  /*9a70*/  SHF.L.U32 R39, R9, 0x1, RZ ;  /* 0x0000000109277819 */ /* 0x000fe400000006ff */
[----:B------:R-:W-:-:S03]  /*9a80*/  SHF.L.U32 R41, R41, 0x1, RZ ;  /* 0x0000000129297819 */ /* 0x000fc600000006ff */
[----:B------:R-:W1:Y:S04]  /*9a90*/  LDS.128 R12, [R39+0x10080] ;  /* 0x01008000270c7984 */ /* 0x000e680000000c00 */
[----:B------:R-:W2:Y:S01]  /*9aa0*/  LDS.128 R8, [R41+0x10080] ;  /* 0x0100800029087984 */ /* 0x000ea20000000c00 */
[--C-:B-1----:R-:W-:Y:S02]  /*9ab0*/  HADD2.F32 R43, -RZ, R12.reuse.H0_H0 ;  /* 0x2000000cff2b7230 */ /* 0x102fe40000004100 */
[----:B------:R-:W-:Y:S02]  /*9ac0*/  HADD2.F32 R47, -RZ, R12.H1_H1 ;  /* 0x3000000cff2f7230 */ /* 0x000fe40000004100 */
[--C-:B--2---:R-:W-:Y:S02]  /*9ad0*/  HADD2.F32 R61, -RZ, R8.reuse.H0_H0 ;  /* 0x20000008ff3d7230 */ /* 0x104fe40000004100 */
[--C-:B------:R-:W-:Y:S01]  /*9ae0*/  HADD2.F32 R53, -RZ, R9.reuse.H0_H0 ;  /* 0x20000009ff357230 */ /* 0x100fe20000004100 */
[----:B------:R-:W-:Y:S01]  /*9af0*/  FMUL.FTZ R56, R47, R58 ;  /* 0x0000003a2f387220 */ /* 0x000fe20000410000 */
[----:B------:R-:W-:Y:S01]  /*9b00*/  HADD2.F32 R54, -RZ, R9.H1_H1 ;  /* 0x30000009ff367230 */ /* 0x000fe20000004100 */
[-C--:B------:R-:W-:Y:S01]  /*9b10*/  FMUL.FTZ R9, R43, R60.reuse ;  /* 0x0000003c2b097220 */ /* 0x080fe20000410000 */
[--C-:B------:R-:W-:Y:S01]  /*9b20*/  HADD2.F32 R48, -RZ, R13.reuse.H1_H1 ;  /* 0x3000000dff307230 */ /* 0x100fe20000004100 */
[C---:B------:R-:W-:Y:S01]  /*9b30*/  FMUL.FTZ R60, R61.reuse, R60 ;  /* 0x0000003c3d3c7220 */ /* 0x040fe20000410000 */
[----:B------:R-:W-:Y:S01]  /*9b40*/  HADD2.F32 R12, -RZ, R13.H0_H0 ;  /* 0x2000000dff0c7230 */ /* 0x000fe20000004100 */
[----:B------:R-:W-:Y:S01]  /*9b50*/  FFMA.FTZ R61, R61, R70, R9 ;  /* 0x000000463d3d7223 */ /* 0x000fe20000010009 */
[----:B------:R-:W-:Y:S01]  /*9b60*/  HADD2.F32 R8, -RZ, R8.H1_H1 ;  /* 0x30000008ff087230 */ /* 0x000fe20000004100 */
[----:B------:R-:W-:Y:S01]  /*9b70*/  FMUL.FTZ R9, R48, R57 ;  /* 0x0000003930097220 */ /* 0x000fe20000410000 */
[----:B------:R-:W-:Y:S01]  /*9b80*/  HADD2.F32 R13, -RZ, R14.H0_H0 ;  /* 0x2000000eff0d7230 */ /* 0x000fe20000004100 */
[----:B------:R-:W-:Y:S01]  /*9b90*/  FMUL.FTZ R50, R12, R59 ;  /* 0x0000003b0c327220 */ /* 0x000fe20000410000 */
[----:B------:R-:W-:Y:S01]  /*9ba0*/  HADD2.F32 R51, -RZ, R10.H0_H0 ;  /* 0x2000000aff337230 */ /* 0x000fe20000004100 */
[C---:B------:R-:W-:Y:S01]  /*9bb0*/  FMUL.FTZ R58, R8.reuse, R58 ;  /* 0x0000003a083a7220 */ /* 0x040fe20000410000 */
[----:B------:R-:W-:Y:S01]  /*9bc0*/  HADD2.F32 R49, -RZ, R14.H1_H1 ;  /* 0x3000000eff317230 */ /* 0x000fe20000004100 */
[----:B------:R-:W-:Y:S01]  /*9bd0*/  FFMA.FTZ R56, R8, R69, R56 ;  /* 0x0000004508387223 */ /* 0x000fe20000010038 */
[----:B------:R-:W-:Y:S01]  /*9be0*/  HADD2.F32 R10, -RZ, R10.H1_H1 ;  /* 0x3000000aff0a7230 */ /* 0x000fe20000004100 */
[-C--:B------:R-:W-:Y:S01]  /*9bf0*/  FMUL.FTZ R8, R13, R62.reuse ;  /* 0x0000003e0d087220 */ /* 0x080fe20000410000 */
[----:B------:R-:W-:Y:S01]  /*9c00*/  HADD2.F32 R14, -RZ, R15.H0_H0 ;  /* 0x2000000fff0e7230 */ /* 0x000fe20000004100 */
[C---:B------:R-:W-:Y:S01]  /*9c10*/  FMUL.FTZ R57, R54.reuse, R57 ;  /* 0x0000003936397220 */ /* 0x040fe20000410000 */
[--C-:B------:R-:W-:Y:S01]  /*9c20*/  HADD2.F32 R46, -RZ, R11.reuse.H0_H0 ;  /* 0x2000000bff2e7230 */ /* 0x100fe20000004100 */
[----:B------:R-:W-:Y:S01]  /*9c30*/  FFMA.FTZ R9, R54, R67, R9 ;  /* 0x0000004336097223 */ /* 0x000fe20000010009 */
[----:B------:R-:W-:Y:S01]  /*9c40*/  HADD2.F32 R71, -RZ, R11.H1_H1 ;  /* 0x3000000bff477230 */ /* 0x000fe20000004100 */
[----:B------:R-:W-:Y:S01]  /*9c50*/  FMUL.FTZ R54, R51, R62 ;  /* 0x0000003e33367220 */ /* 0x000fe20000410000 */
[----:B------:R-:W-:Y:S01]  /*9c60*/  HADD2.F32 R15, -RZ, R15.H1_H1 ;  /* 0x3000000fff0f7230 */ /* 0x000fe20000004100 */
[C---:B------:R-:W-:Y:S01]  /*9c70*/  FMUL.FTZ R59, R53.reuse, R59 ;  /* 0x0000003b353b7220 */ /* 0x040fe20000410000 */
[----:B------:R-:W-:Y:S01]  /*9c80*/  HADD2.F32 R62, -RZ, R24.H0_H0 ;  /* 0x20000018ff3e7230 */ /* 0x000fe20000004100 */
[----:B------:R-:W-:Y:S01]  /*9c90*/  FFMA.FTZ R50, R53, R68, R50 ;  /* 0x0000004435327223 */ /* 0x000fe20000010032 */
[----:B------:R-:W-:Y:S01]  /*9ca0*/  HADD2.F32 R53, -RZ, R27.H0_H0 ;  /* 0x2000001bff357230 */ /* 0x000fe20000004100 */
[----:B------:R-:W-:Y:S01]  /*9cb0*/  FFMA.FTZ R51, R51, R66, R8 ;  /* 0x0000004233337223 */ /* 0x000fe20000010008 */
[----:B------:R-:W-:Y:S01]  /*9cc0*/  HADD2.F32 R8, -RZ, R6.H0_H0 ;  /* 0x20000006ff087230 */ /* 0x000fe20000004100 */
[----:B------:R-:W-:Y:S01]  /*9cd0*/  FMUL.FTZ R11, R49, R52 ;  /* 0x00000034310b7220 */ /* 0x000fe20000410000 */
[----:B------:R-:W-:Y:S01]  /*9ce0*/  F2FP.PACK_AB R9, R9, R50 ;  /* 0x000000320909723e */ /* 0x000fe200000000ff */
[----:B------:R-:W-:-:S02]  /*9cf0*/  FMUL.FTZ R52, R10, R52 ;  /* 0x000000340a347220 */ /* 0x000fc40000410000 */
[----:B------:R-:W-:Y:S02]  /*9d00*/  FFMA.FTZ R10, R10, R65, R11 ;  /* 0x000000410a0a7223 */ /* 0x000fe4000001000b */
[----:B------:R-:W-:Y:S02]  /*9d10*/  FMUL.FTZ R72, R14, R53 ;  /* 0x000000350e487220 */ /* 0x000fe40000410000 */
[-C--:B------:R-:W-:Y:S01]  /*9d20*/  FMUL.FTZ R11, R15, R8.reuse ;  /* 0x000000080f0b7220 */ /* 0x080fe20000410000 */
[----:B------:R-:W-:Y:S01]  /*9d30*/  F2FP.PACK_AB R10, R10, R51 ;  /* 0x000000330a0a723e */ /* 0x000fe200000000ff */
[----:B------:R-:W-:Y:S02]  /*9d40*/  FMUL.FTZ R53, R46, R53 ;  /* 0x000000352e357220 */ /* 0x000fe40000410000 */
[C---:B------:R-:W-:Y:S02]  /*9d50*/  FMUL.FTZ R8, R71.reuse, R8 ;  /* 0x0000000847087220 */ /* 0x040fe40000410000 */
[----:B------:R-:W-:-:S02]  /*9d60*/  FFMA.FTZ R11, R71, R62, R11 ;  /* 0x0000003e470b7223 */ /* 0x000fc4000001000b */
[----:B------:R-:W-:Y:S02]  /*9d70*/  FFMA.FTZ R60, R43, R70, -R60 ;  /* 0x000000462b3c7223 */ /* 0x000fe4000001083c */
[----:B------:R-:W-:Y:S02]  /*9d80*/  FFMA.FTZ R47, R47, R69, -R58 ;  /* 0x000000452f2f7223 */ /* 0x000fe4000001083a */
[----:B------:R-:W-:Y:S02]  /*9d90*/  FFMA.FTZ R59, R12, R68, -R59 ;  /* 0x000000440c3b7223 */ /* 0x000fe4000001083b */
[----:B------:R-:W-:Y:S01]  /*9da0*/  FFMA.FTZ R48, R48, R67, -R57 ;  /* 0x0000004330307223 */ /* 0x000fe20000010839 */
[----:B------:R-:W-:Y:S01]  /*9db0*/  F2FP.PACK_AB R12, R47, R60 ;  /* 0x0000003c2f0c723e */ /* 0x000fe200000000ff */
[----:B------:R-:W-:Y:S02]  /*9dc0*/  FFMA.FTZ R54, R13, R66, -R54 ;  /* 0x000000420d367223 */ /* 0x000fe40000010836 */
[----:B------:R-:W-:Y:S01]  /*9dd0*/  FFMA.FTZ R49, R49, R65, -R52 ;  /* 0x0000004131317223 */ /* 0x000fe20000010834 */
[----:B------:R-:W-:Y:S01]  /*9de0*/  F2FP.PACK_AB R13, R48, R59 ;  /* 0x0000003b300d723e */ /* 0x000fe200000000ff */
[----:B------:R-:W-:-:S02]  /*9df0*/  FFMA.FTZ R53, R14, R63, -R53 ;  /* 0x0000003f0e357223 */ /* 0x000fc40000010835 */
        /* <DEDUP_REMOVED lines=8> */
.L_x_124:
[----:B------:R-:W-:Y:S05]  /*9e80*/  BSYNC B1 ;  /* 0x0000000000017941 */ /* 0x000fea0003800000 */
.L_x_123:
[----:B-1----:R-:W-:Y:S01]  /*9e90*/  IADD3 R39, R21, 0x20, RZ ;  /* 0x0000002015277810 */ /* 0x002fe20007ffe0ff */
[----:B------:R-:W-:Y:S03]  /*9ea0*/  BSSY B1, `(.L_x_127) ;  /* 0x00000cb000017945 */ /* 0x000fe60003800000 */
[----:B------:R-:W-:-:S13]  /*9eb0*/  ISETP.GE.AND P0, PT, R39, R42, PT ;  /* 0x0000002a2700720c */ /* 0x000fda0003f06270 */
[----:B------:R-:W-:Y:S05]  /*9ec0*/  @P0 BRA `(.L_x_128) ;  /* 0x00000c8000000947 */ /* 0x000fea0003800000 */
[----:B------:R-:W-:Y:S01]  /*9ed0*/  ISETP.GE.AND P0, PT, R40, c[0x0][0x27c], PT ;  /* 0x00009f0028007a0c */ /* 0x000fe20003f06270 */
[----:B------:R-:W-:Y:S01]  /*9ee0*/  IMAD.SHL.U32 R49, R39, 0x40, RZ ;  /* 0x0000004027317824 */ /* 0x000fe200078e00ff */
[----:B------:R-:W-:Y:S01]  /*9ef0*/  SHF.R.S32.HI R8, RZ, 0x1f, R39 ;  /* 0x0000001fff087819 */ /* 0x000fe20000011427 */
[----:B------:R-:W-:Y:S01]  /*9f00*/  IMAD.MOV.U32 R41, RZ, RZ, c[0x0][0x27c] ;  /* 0x00009f00ff297624 */ /* 0x000fe200078e00ff */
[----:B------:R-:W-:Y:S02]  /*9f10*/  BSSY B0, `(.L_x_129) ;  /* 0x0000062000007945 */ /* 0x000fe40003800000 */
[----:B------:R-:W-:Y:S02]  /*9f20*/  LEA.HI R39, R8, R39, RZ, 0x3 ;  /* 0x0000002708277211 */ /* 0x000fe400078f18ff */
[----:B------:R-:W-:Y:S02]  /*9f30*/  LOP3.LUT R49, R49, 0x1c0, RZ, 0xc0, !PT ;  /* 0x000001c031317812 */ /* 0x000fe400078ec0ff */
[----:B------:R-:W-:Y:S01]  /*9f40*/  SHF.R.U32.HI R41, RZ, 0x3, R41 ;  /* 0x00000003ff297819 */ /* 0x000fe20000011629 */
[----:B------:R-:W-:Y:S01]  /*9f50*/  IMAD.SHL.U32 R39, R39, 0x40, RZ ;  /* 0x0000004027277824 */ /* 0x000fe200078e00ff */
[----:B------:R-:W-:-:S04]  /*9f60*/  SHF.R.U32.HI R47, RZ, 0x3, R49 ;  /* 0x00000003ff2f7819 */ /* 0x000fc80000011631 */
[----:B------:R-:W-:Y:S01]  /*9f70*/  LOP3.LUT R39, R39, 0xfffffe00, RZ, 0xc0, !PT ;  /* 0xfffffe0027277812 */ /* 0x000fe200078ec0ff */
[----:B------:R-:W-:Y:S05]  /*9f80*/  @P0 BRA `(.L_x_130) ;  /* 0x000005a000000947 */ /* 0x000fea0003800000 */
[----:B------:R-:W-:Y:S01]  /*9f90*/  IADD3 R9, R16, R41, RZ ;  /* 0x0000002910097210 */ /* 0x000fe20007ffe0ff */
[--C-:B------:R-:W-:Y:S01]  /*9fa0*/  HADD2.F32 R63, -RZ, R35.reuse.H1_H1 ;  /* 0x30000023ff3f7230 */ /* 0x100fe20000004100 */
[----:B------:R-:W-:Y:S01]  /*9fb0*/  LOP3.LUT R46, R49, 0x38, R44, 0xf8, !PT ;  /* 0x00000038312e7812 */ /* 0x000fe200078ef82c */
[----:B------:R-:W-:Y:S01]  /*9fc0*/  HADD2.F32 R60, -RZ, R34.H1_H1 ;  /* 0x30000022ff3c7230 */ /* 0x000fe20000004100 */
[----:B------:R-:W-:Y:S01]  /*9fd0*/  SHF.R.S32.HI R8, RZ, 0x1f, R9 ;  /* 0x0000001fff087819 */ /* 0x000fe20000011409 */
[----:B------:R-:W-:Y:S01]  /*9fe0*/  HADD2.F32 R69, -RZ, R35.H0_H0 ;  /* 0x20000023ff457230 */ /* 0x000fe20000004100 */
[----:B------:R-:W-:Y:S01]  /*9ff0*/  SHF.L.U32 R10, R9, 0x3, RZ ;  /* 0x00000003090a7819 */ /* 0x000fe200000006ff */
[----:B------:R-:W-:Y:S01]  /*a000*/  HADD2.F32 R65, -RZ, R37.H1_H1 ;  /* 0x30000025ff417230 */ /* 0x000fe20000004100 */
[----:B------:R-:W-:Y:S01]  /*a010*/  LEA.HI R8, R8, R9, RZ, 0x3 ;  /* 0x0000000908087211 */ /* 0x000fe200078f18ff */
[--C-:B------:R-:W-:Y:S01]  /*a020*/  HADD2.F32 R66, -RZ, R31.reuse.H1_H1 ;  /* 0x3000001fff427230 */ /* 0x100fe20000004100 */
[----:B------:R-:W-:Y:S01]  /*a030*/  LOP3.LUT R10, R49, 0x38, R10, 0xf8, !PT ;  /* 0x00000038310a7812 */ /* 0x000fe200078ef80a */
[----:B------:R-:W-:Y:S01]  /*a040*/  HADD2.F32 R74, -RZ, R31.H0_H0 ;  /* 0x2000001fff4a7230 */ /* 0x000fe20000004100 */
[----:B------:R-:W-:Y:S01]  /*a050*/  SHF.L.U32 R8, R8, 0xa, RZ ;  /* 0x0000000a08087819 */ /* 0x000fe200000006ff */
[----:B------:R-:W-:Y:S01]  /*a060*/  HADD2.F32 R77, -RZ, R36.H0_H0 ;  /* 0x20000024ff4d7230 */ /* 0x000fe20000004100 */
[----:B------:R-:W-:-:S02]  /*a070*/  LOP3.LUT R9, R10, R47, RZ, 0x3c, !PT ;  /* 0x0000002f0a097212 */ /* 0x000fc400078e3cff */
[----:B------:R-:W-:Y:S02]  /*a080*/  LOP3.LUT R8, R8, 0x7fffe000, RZ, 0xc0, !PT ;  /* 0x7fffe00008087812 */ /* 0x000fe400078ec0ff */
[----:B------:R-:W-:Y:S02]  /*a090*/  LOP3.LUT R46, R46, R47, RZ, 0x3c, !PT ;  /* 0x0000002f2e2e7212 */ /* 0x000fe400078e3cff */
[----:B------:R-:W-:Y:S02]  /*a0a0*/  IADD3 R8, R9, R8, R39 ;  /* 0x0000000809087210 */ /* 0x000fe40007ffe027 */
[----:B------:R-:W-:Y:S02]  /*a0b0*/  IADD3 R46, R39, R46, RZ ;  /* 0x0000002e272e7210 */ /* 0x000fe40007ffe0ff */
[----:B------:R-:W-:Y:S02]  /*a0c0*/  SHF.L.U32 R43, R8, 0x1, RZ ;  /* 0x00000001082b7819 */ /* 0x000fe400000006ff */
[----:B------:R-:W-:-:S03]  /*a0d0*/  SHF.L.U32 R46, R46, 0x1, RZ ;  /* 0x000000012e2e7819 */ /* 0x000fc600000006ff */
[----:B------:R-:W1:Y:S04]  /*a0e0*/  LDS.128 R8, [R43+0x10080] ;  /* 0x010080002b087984 */ /* 0x000e680000000c00 */
[----:B------:R-:W2:Y:S01]  /*a0f0*/  LDS.128 R12, [R46+0x10080] ;  /* 0x010080002e0c7984 */ /* 0x000ea20000000c00 */
[--C-:B-1----:R-:W-:Y:S02]  /*a100*/  HADD2.F32 R57, -RZ, R10.reuse.H0_H0 ;  /* 0x2000000aff397230 */ /* 0x102fe40000004100 */
[----:B------:R-:W-:Y:S02]  /*a110*/  HADD2.F32 R59, -RZ, R10.H1_H1 ;  /* 0x3000000aff3b7230 */ /* 0x000fe40000004100 */
[----:B--2---:R-:W-:Y:S02]  /*a120*/  HADD2.F32 R51, -RZ, R12.H1_H1 ;  /* 0x3000000cff337230 */ /* 0x004fe40000004100 */
[----:B------:R-:W-:-:S02]  /*a130*/  HADD2.F32 R10, -RZ, R32.H1_H1 ;  /* 0x30000020ff0a7230 */ /* 0x000fc40000004100 */
[----:B------:R-:W-:Y:S02]  /*a140*/  HADD2.F32 R48, -RZ, R12.H0_H0 ;  /* 0x2000000cff307230 */ /* 0x000fe40000004100 */
[--C-:B------:R-:W-:Y:S01]  /*a150*/  HADD2.F32 R58, -RZ, R8.reuse.H0_H0 ;  /* 0x20000008ff3a7230 */ /* 0x100fe20000004100 */
[C---:B------:R-:W-:Y:S01]  /*a160*/  FMUL.FTZ R70, R10.reuse, R51 ;  /* 0x000000330a467220 */ /* 0x040fe20000410000 */
[----:B------:R-:W-:Y:S01]  /*a170*/  HADD2.F32 R61, -RZ, R8.H1_H1 ;  /* 0x30000008ff3d7230 */ /* 0x000fe20000004100 */
[C---:B------:R-:W-:Y:S01]  /*a180*/  FMUL.FTZ R73, R63.reuse, R48 ;  /* 0x000000303f497220 */ /* 0x040fe20000410000 */
[--C-:B------:R-:W-:Y:S01]  /*a190*/  HADD2.F32 R50, -RZ, R11.reuse.H0_H0 ;  /* 0x2000000bff327230 */ /* 0x100fe20000004100 */
[-C--:B------:R-:W-:Y:S01]  /*a1a0*/  FMUL.FTZ R72, R63, R58.reuse ;  /* 0x0000003a3f487220 */ /* 0x080fe20000410000 */
[----:B------:R-:W-:Y:S01]  /*a1b0*/  HADD2.F32 R75, -RZ, R11.H1_H1 ;  /* 0x3000000bff4b7230 */ /* 0x000fe20000004100 */
[-C--:B------:R-:W-:Y:S01]  /*a1c0*/  FMUL.FTZ R71, R10, R61.reuse ;  /* 0x0000003d0a477220 */ /* 0x080fe20000410000 */
[--C-:B------:R-:W-:Y:S01]  /*a1d0*/  HADD2.F32 R12, -RZ, R13.reuse.H0_H0 ;  /* 0x2000000dff0c7230 */ /* 0x100fe20000004100 */
[----:B------:R-:W-:Y:S01]  /*a1e0*/  FFMA.FTZ R70, R60, R61, R70 ;  /* 0x0000003d3c467223 */ /* 0x000fe20000010046 */
[----:B------:R-:W-:Y:S01]  /*a1f0*/  HADD2.F32 R52, -RZ, R13.H1_H1 ;  /* 0x3000000dff347230 */ /* 0x000fe20000004100 */
[----:B------:R-:W-:Y:S01]  /*a200*/  FFMA.FTZ R73, R65, R58, R73 ;  /* 0x0000003a41497223 */ /* 0x000fe20000010049 */
[----:B------:R-:W-:Y:S01]  /*a210*/  HADD2.F32 R11, -RZ, R32.H0_H0 ;  /* 0x20000020ff0b7230 */ /* 0x000fe20000004100 */
[----:B------:R-:W-:Y:S01]  /*a220*/  FMUL.FTZ R8, R69, R12 ;  /* 0x0000000c45087220 */ /* 0x000fe20000410000 */
[--C-:B------:R-:W-:Y:S01]  /*a230*/  HADD2.F32 R54, -RZ, R9.reuse.H0_H0 ;  /* 0x20000009ff367230 */ /* 0x100fe20000004100 */
[----:B------:R-:W-:Y:S01]  /*a240*/  FMUL.FTZ R62, R77, R50 ;  /* 0x000000324d3e7220 */ /* 0x000fe20000410000 */
[----:B------:R-:W-:Y:S01]  /*a250*/  HADD2.F32 R56, -RZ, R9.H1_H1 ;  /* 0x30000009ff387230 */ /* 0x000fe20000004100 */
[----:B------:R-:W-:Y:S01]  /*a260*/  FMUL.FTZ R9, R11, R52 ;  /* 0x000000340b097220 */ /* 0x000fe20000410000 */
[----:B------:R-:W-:Y:S01]  /*a270*/  HADD2.F32 R63, -RZ, R37.H0_H0 ;  /* 0x20000025ff3f7230 */ /* 0x000fe20000004100 */
[----:B------:R-:W-:Y:S01]  /*a280*/  FMUL.FTZ R69, R69, R54 ;  /* 0x0000003645457220 */ /* 0x000fe20000410000 */
[----:B------:R-:W-:Y:S01]  /*a290*/  HADD2.F32 R61, -RZ, R34.H0_H0 ;  /* 0x20000022ff3d7230 */ /* 0x000fe20000004100 */
[----:B------:R-:W-:Y:S01]  /*a2a0*/  FMUL.FTZ R68, R11, R56 ;  /* 0x000000380b447220 */ /* 0x000fe20000410000 */
[----:B------:R-:W-:Y:S01]  /*a2b0*/  HADD2.F32 R13, -RZ, R14.H0_H0 ;  /* 0x2000000eff0d7230 */ /* 0x000fe20000004100 */
[----:B------:R-:W-:Y:S01]  /*a2c0*/  FFMA.FTZ R54, R63, R54, R8 ;  /* 0x000000363f367223 */ /* 0x000fe20000010008 */
[----:B------:R-:W-:Y:S01]  /*a2d0*/  HADD2.F32 R10, -RZ, R36.H1_H1 ;  /* 0x30000024ff0a7230 */ /* 0x000fe20000004100 */
[----:B------:R-:W-:Y:S01]  /*a2e0*/  FFMA.FTZ R9, R61, R56, R9 ;  /* 0x000000383d097223 */ /* 0x000fe20000010009 */
[----:B------:R-:W-:Y:S01]  /*a2f0*/  HADD2.F32 R53, -RZ, R14.H1_H1 ;  /* 0x3000000eff357230 */ /* 0x000fe20000004100 */
[----:B------:R-:W-:Y:S01]  /*a300*/  FFMA.FTZ R72, R65, R48, -R72 ;  /* 0x0000003041487223 */ /* 0x000fe20000010848 */
[----:B------:R-:W-:Y:S01]  /*a310*/  HADD2.F32 R14, -RZ, R15.H0_H0 ;  /* 0x2000000fff0e7230 */ /* 0x000fe20000004100 */
[C---:B------:R-:W-:Y:S01]  /*a320*/  FMUL.FTZ R8, R10.reuse, R13 ;  /* 0x0000000d0a087220 */ /* 0x040fe20000410000 */
[--C-:B------:R-:W-:Y:S01]  /*a330*/  HADD2.F32 R58, -RZ, R38.reuse.H1_H1 ;  /* 0x30000026ff3a7230 */ /* 0x100fe20000004100 */
[----:B------:R-:W-:Y:S01]  /*a340*/  FMUL.FTZ R67, R10, R57 ;  /* 0x000000390a437220 */ /* 0x000fe20000410000 */
[----:B------:R-:W-:Y:S01]  /*a350*/  HADD2.F32 R56, -RZ, R33.H1_H1 ;  /* 0x30000021ff387230 */ /* 0x000fe20000004100 */
[----:B------:R-:W-:Y:S01]  /*a360*/  FMUL.FTZ R10, R66, R53 ;  /* 0x00000035420a7220 */ /* 0x000fe20000410000 */
[----:B------:R-:W-:Y:S01]  /*a370*/  HADD2.F32 R15, -RZ, R15.H1_H1 ;  /* 0x3000000fff0f7230 */ /* 0x000fe20000004100 */
[----:B------:R-:W-:Y:S01]  /*a380*/  FFMA.FTZ R57, R58, R57, R8 ;  /* 0x000000393a397223 */ /* 0x000fe20000010008 */
[----:B------:R-:W-:Y:S01]  /*a390*/  HADD2.F32 R8, -RZ, R33.H0_H0 ;  /* 0x20000021ff087230 */ /* 0x000fe20000004100 */
[-C--:B------:R-:W-:Y:S01]  /*a3a0*/  FMUL.FTZ R66, R66, R59.reuse ;  /* 0x0000003b42427220 */ /* 0x080fe20000410000 */
[----:B------:R-:W-:Y:S01]  /*a3b0*/  F2FP.PACK_AB R9, R9, R54 ;  /* 0x000000360909723e */ /* 0x000fe200000000ff */
[----:B------:R-:W-:Y:S01]  /*a3c0*/  FFMA.FTZ R10, R56, R59, R10 ;  /* 0x0000003b380a7223 */ /* 0x000fe2000001000a */
[----:B------:R-:W-:Y:S01]  /*a3d0*/  HADD2.F32 R59, -RZ, R38.H0_H0 ;  /* 0x20000026ff3b7230 */ /* 0x000fe20000004100 */
[----:B------:R-:W-:-:S02]  /*a3e0*/  FMUL.FTZ R11, R74, R15 ;  /* 0x0000000f4a0b7220 */ /* 0x000fc40000410000 */
[----:B------:R-:W-:Y:S01]  /*a3f0*/  FMUL.FTZ R74, R74, R75 ;  /* 0x0000004b4a4a7220 */ /* 0x000fe20000410000 */
[----:B------:R-:W-:Y:S01]  /*a400*/  F2FP.PACK_AB R10, R10, R57 ;  /* 0x000000390a0a723e */ /* 0x000fe200000000ff */
[----:B------:R-:W-:Y:S02]  /*a410*/  FMUL.FTZ R76, R77, R14 ;  /* 0x0000000e4d4c7220 */ /* 0x000fe40000410000 */
[----:B------:R-:W-:Y:S02]  /*a420*/  FFMA.FTZ R71, R60, R51, -R71 ;  /* 0x000000333c477223 */ /* 0x000fe40000010847 */
[----:B------:R-:W-:Y:S02]  /*a430*/  FFMA.FTZ R69, R63, R12, -R69 ;  /* 0x0000000c3f457223 */ /* 0x000fe40000010845 */
[----:B------:R-:W-:Y:S01]  /*a440*/  FFMA.FTZ R68, R61, R52, -R68 ;  /* 0x000000343d447223 */ /* 0x000fe20000010844 */
[----:B------:R-:W-:Y:S01]  /*a450*/  F2FP.PACK_AB R12, R71, R72 ;  /* 0x00000048470c723e */ /* 0x000fe200000000ff */
[----:B------:R-:W-:-:S02]  /*a460*/  FFMA.FTZ R67, R58, R13, -R67 ;  /* 0x0000000d3a437223 */ /* 0x000fc40000010843 */
[----:B------:R-:W-:Y:S01]  /*a470*/  FFMA.FTZ R66, R56, R53, -R66 ;  /* 0x0000003538427223 */ /* 0x000fe20000010842 */
[----:B------:R-:W-:Y:S01]  /*a480*/  F2FP.PACK_AB R13, R68, R69 ;  /* 0x00000045440d723e */ /* 0x000fe200000000ff */
[C---:B------:R-:W-:Y:S02]  /*a490*/  FFMA.FTZ R62, R59.reuse, R14, -R62 ;  /* 0x0000000e3b3e7223 */ /* 0x040fe4000001083e */
[----:B------:R-:W-:Y:S01]  /*a4a0*/  FFMA.FTZ R15, R8, R15, -R74 ;  /* 0x0000000f080f7223 */ /* 0x000fe2000001084a */
[----:B------:R-:W-:Y:S01]  /*a4b0*/  F2FP.PACK_AB R14, R66, R67 ;  /* 0x00000043420e723e */ /* 0x000fe200000000ff */
[----:B------:R-:W-:Y:S02]  /*a4c0*/  FFMA.FTZ R50, R59, R50, R76 ;  /* 0x000000323b327223 */ /* 0x000fe4000001004c */
[----:B------:R-:W-:Y:S01]  /*a4d0*/  FFMA.FTZ R11, R8, R75, R11 ;  /* 0x0000004b080b7223 */ /* 0x000fe2000001000b */
[----:B------:R-:W-:Y:S02]  /*a4e0*/  F2FP.PACK_AB R15, R15, R62 ;  /* 0x0000003e0f0f723e */ /* 0x000fe400000000ff */
[----:B------:R-:W-:-:S02]  /*a4f0*/  F2FP.PACK_AB R8, R70, R73 ;  /* 0x000000494608723e */ /* 0x000fc400000000ff */
[----:B------:R-:W-:Y:S01]  /*a500*/  F2FP.PACK_AB R11, R11, R50 ;  /* 0x000000320b0b723e */ /* 0x000fe200000000ff */
[----:B------:R1:W-:Y:S04]  /*a510*/  STS.128 [R46+0x10080], R12 ;  /* 0x0100800c2e007388 */ /* 0x0003e80000000c00 */
[----:B------:R1:W-:Y:S02]  /*a520*/  STS.128 [R43+0x10080], R8 ;  /* 0x010080082b007388 */ /* 0x0003e40000000c00 */
.L_x_130:
[----:B------:R-:W-:Y:S05]  /*a530*/  BSYNC B0 ;  /* 0x0000000000007941 */ /* 0x000fea0003800000 */
.L_x_129:
[----:B------:R-:W-:-:S13]  /*a540*/  ISETP.GE.AND P0, PT, R30, c[0x0][0x27c], PT ;  /* 0x00009f001e007a0c */ /* 0x000fda0003f06270 */
[----:B------:R-:W-:Y:S05]  /*a550*/  @P0 BRA `(.L_x_128) ;  /* 0x000005f000000947 */ /* 0x000fea0003800000 */
[----:B-1----:R-:W-:Y:S01]  /*a560*/  SHF.R.S32.HI R9, RZ, 0x1f, R30 ;  /* 0x0000001fff097819 */ /* 0x002fe2000001141e */
[----:B------:R-:W-:Y:S02]  /*a570*/  HADD2.F32 R68, -RZ, R26.H1_H1 ;  /* 0x3000001aff447230 */ /* 0x000fe40000004100 */
[----:B------:R-:W-:Y:S01]  /*a580*/  HADD2.F32 R58, -RZ, R28.H1_H1 ;  /* 0x3000001cff3a7230 */ /* 0x000fe20000004100 */
[CC--:B------:R-:W-:Y:S01]  /*a590*/  LEA.HI R10, R9.reuse, R30.reuse, RZ, 0x3 ;  /* 0x0000001e090a7211 */ /* 0x0c0fe200078f18ff */
[----:B------:R-:W-:Y:S01]  /*a5a0*/  HADD2.F32 R65, -RZ, R26.H0_H0 ;  /* 0x2000001aff417230 */ /* 0x000fe20000004100 */
[----:B------:R-:W-:Y:S01]  /*a5b0*/  LEA.HI R12, R9, R30, RZ, 0x6 ;  /* 0x0000001e090c7211 */ /* 0x000fe200078f30ff */
[----:B------:R-:W-:Y:S01]  /*a5c0*/  HADD2.F32 R56, -RZ, R25.H1_H1 ;  /* 0x30000019ff387230 */ /* 0x000fe20000004100 */
[----:B------:R-:W-:Y:S01]  /*a5d0*/  LEA.HI.SX32 R41, R10, R41, 0x1d ;  /* 0x000000290a297211 */ /* 0x000fe200078feaff */
[----:B------:R-:W-:Y:S01]  /*a5e0*/  HADD2.F32 R59, -RZ, R28.H0_H0 ;  /* 0x2000001cff3b7230 */ /* 0x000fe20000004100 */
[----:B------:R-:W-:Y:S01]  /*a5f0*/  LOP3.LUT R10, R49, 0x38, R10, 0xf8, !PT ;  /* 0x00000038310a7812 */ /* 0x000fe200078ef80a */
[----:B------:R-:W-:Y:S01]  /*a600*/  HADD2.F32 R63, -RZ, R22.H0_H0 ;  /* 0x20000016ff3f7230 */ /* 0x000fe20000004100 */
[----:B------:R-:W-:Y:S01]  /*a610*/  SHF.R.S32.HI R8, RZ, 0x1f, R41 ;  /* 0x0000001fff087819 */ /* 0x000fe20000011429 */
[----:B------:R-:W-:Y:S01]  /*a620*/  HADD2.F32 R62, -RZ, R27.H1_H1 ;  /* 0x3000001bff3e7230 */ /* 0x000fe20000004100 */
[----:B------:R-:W-:Y:S01]  /*a630*/  LOP3.LUT R9, R10, R47, RZ, 0x3c, !PT ;  /* 0x0000002f0a097212 */ /* 0x000fe200078e3cff */
[----:B------:R-:W-:Y:S01]  /*a640*/  HADD2.F32 R54, -RZ, R29.H1_H1 ;  /* 0x3000001dff367230 */ /* 0x000fe20000004100 */
[----:B------:R-:W-:Y:S01]  /*a650*/  SHF.L.U32 R10, R41, 0x3, RZ ;  /* 0x00000003290a7819 */ /* 0x000fe200000006ff */
[----:B------:R-:W-:Y:S01]  /*a660*/  HADD2.F32 R70, -RZ, R6.H0_H0 ;  /* 0x20000006ff467230 */ /* 0x000fe20000004100 */
[----:B------:R-:W-:Y:S01]  /*a670*/  LEA.HI R8, R8, R41, RZ, 0x3 ;  /* 0x0000002908087211 */ /* 0x000fe200078f18ff */
[----:B------:R-:W-:Y:S01]  /*a680*/  HADD2.F32 R73, -RZ, R27.H0_H0 ;  /* 0x2000001bff497230 */ /* 0x000fe20000004100 */
[----:B------:R-:W-:-:S02]  /*a690*/  SHF.L.U32 R12, R12, 0x7, RZ ;  /* 0x000000070c0c7819 */ /* 0x000fc400000006ff */
[----:B------:R-:W-:Y:S02]  /*a6a0*/  LOP3.LUT R10, R49, 0x38, R10, 0xf8, !PT ;  /* 0x00000038310a7812 */ /* 0x000fe400078ef80a */
[----:B------:R-:W-:Y:S02]  /*a6b0*/  SHF.L.U32 R8, R8, 0xa, RZ ;  /* 0x0000000a08087819 */ /* 0x000fe400000006ff */
[----:B------:R-:W-:Y:S02]  /*a6c0*/  LOP3.LUT R12, R12, 0x7fffe000, RZ, 0xc0, !PT ;  /* 0x7fffe0000c0c7812 */ /* 0x000fe400078ec0ff */
[----:B------:R-:W-:Y:S02]  /*a6d0*/  LOP3.LUT R47, R10, R47, RZ, 0x3c, !PT ;  /* 0x0000002f0a2f7212 */ /* 0x000fe400078e3cff */
[----:B------:R-:W-:Y:S02]  /*a6e0*/  LOP3.LUT R8, R8, 0x7fffe000, RZ, 0xc0, !PT ;  /* 0x7fffe00008087812 */ /* 0x000fe400078ec0ff */
[----:B------:R-:W-:-:S02]  /*a6f0*/  IADD3 R9, R9, R12, R39 ;  /* 0x0000000c09097210 */ /* 0x000fc40007ffe027 */
        /* <DEDUP_REMOVED lines=8> */
[----:B------:R-:W-:-:S02]  /*a780*/  HADD2.F32 R53, -RZ, R10.H1_H1 ;  /* 0x3000000aff357230 */ /* 0x000fc40000004100 */
[----:B------:R-:W-:Y:S02]  /*a790*/  HADD2.F32 R69, -RZ, R8.H0_H0 ;  /* 0x20000008ff457230 */ /* 0x000fe40000004100 */
[----:B------:R-:W-:Y:S02]  /*a7a0*/  HADD2.F32 R10, -RZ, R22.H1_H1 ;  /* 0x30000016ff0a7230 */ /* 0x000fe40000004100 */
[----:B------:R-:W-:Y:S01]  /*a7b0*/  HADD2.F32 R57, -RZ, R8.H1_H1 ;  /* 0x30000008ff397230 */ /* 0x000fe20000004100 */
[C---:B------:R-:W-:Y:S01]  /*a7c0*/  FMUL.FTZ R8, R68.reuse, R43 ;  /* 0x0000002b44087220 */ /* 0x040fe20000410000 */
[----:B------:R-:W-:Y:S01]  /*a7d0*/  HADD2.F32 R12, -RZ, R13.H0_H0 ;  /* 0x2000000dff0c7230 */ /* 0x000fe20000004100 */
[----:B------:R-:W-:Y:S01]  /*a7e0*/  FMUL.FTZ R68, R68, R69 ;  /* 0x0000004544447220 */ /* 0x000fe20000410000 */
[----:B------:R-:W-:Y:S01]  /*a7f0*/  HADD2.F32 R50, -RZ, R9.H0_H0 ;  /* 0x20000009ff327230 */ /* 0x000fe20000004100 */
[----:B------:R-:W-:Y:S01]  /*a800*/  FMUL.FTZ R66, R10, R47 ;  /* 0x0000002f0a427220 */ /* 0x000fe20000410000 */
[----:B------:R-:W-:Y:S01]  /*a810*/  HADD2.F32 R48, -RZ, R13.H1_H1 ;  /* 0x3000000dff307230 */ /* 0x000fe20000004100 */
[----:B------:R-:W-:Y:S01]  /*a820*/  FFMA.FTZ R69, R58, R69, R8 ;  /* 0x000000453a457223 */ /* 0x000fe20000010008 */
[--C-:B------:R-:W-:Y:S01]  /*a830*/  HADD2.F32 R13, -RZ, R14.reuse.H0_H0 ;  /* 0x2000000eff0d7230 */ /* 0x100fe20000004100 */
[C---:B------:R-:W-:Y:S01]  /*a840*/  FMUL.FTZ R8, R65.reuse, R12 ;  /* 0x0000000c41087220 */ /* 0x040fe20000410000 */
[----:B------:R-:W-:Y:S01]  /*a850*/  HADD2.F32 R52, -RZ, R9.H1_H1 ;  /* 0x30000009ff347230 */ /* 0x000fe20000004100 */
[-C--:B------:R-:W-:Y:S01]  /*a860*/  FMUL.FTZ R67, R10, R57.reuse ;  /* 0x000000390a437220 */ /* 0x080fe20000410000 */
[----:B------:R-:W-:Y:S01]  /*a870*/  HADD2.F32 R49, -RZ, R14.H1_H1 ;  /* 0x3000000eff317230 */ /* 0x000fe20000004100 */
[----:B------:R-:W-:Y:S01]  /*a880*/  FFMA.FTZ R66, R56, R57, R66 ;  /* 0x0000003938427223 */ /* 0x000fe20000010042 */
[----:B------:R-:W-:Y:S01]  /*a890*/  HADD2.F32 R57, -RZ, R25.H0_H0 ;  /* 0x20000019ff397230 */ /* 0x000fe20000004100 */
[-C--:B------:R-:W-:Y:S01]  /*a8a0*/  FMUL.FTZ R65, R65, R50.reuse ;  /* 0x0000003241417220 */ /* 0x080fe20000410000 */
[--C-:B------:R-:W-:Y:S01]  /*a8b0*/  HADD2.F32 R14, -RZ, R15.reuse.H0_H0 ;  /* 0x2000000fff0e7230 */ /* 0x100fe20000004100 */
[----:B------:R-:W-:Y:S01]  /*a8c0*/  FFMA.FTZ R50, R59, R50, R8 ;  /* 0x000000323b327223 */ /* 0x000fe20000010008 */
[----:B------:R-:W-:Y:S01]  /*a8d0*/  HADD2.F32 R8, -RZ, R6.H1_H1 ;  /* 0x30000006ff087230 */ /* 0x000fe20000004100 */
[C---:B------:R-:W-:Y:S01]  /*a8e0*/  FMUL.FTZ R9, R63.reuse, R48 ;  /* 0x000000303f097220 */ /* 0x040fe20000410000 */
[----:B------:R-:W-:Y:S01]  /*a8f0*/  HADD2.F32 R15, -RZ, R15.H1_H1 ;  /* 0x3000000fff0f7230 */ /* 0x000fe20000004100 */
[C---:B------:R-:W-:Y:S01]  /*a900*/  FMUL.FTZ R10, R62.reuse, R13 ;  /* 0x0000000d3e0a7220 */ /* 0x040fe20000410000 */
[--C-:B------:R-:W-:Y:S01]  /*a910*/  HADD2.F32 R46, -RZ, R11.reuse.H0_H0 ;  /* 0x2000000bff2e7230 */ /* 0x100fe20000004100 */
[-C--:B------:R-:W-:Y:S01]  /*a920*/  FMUL.FTZ R63, R63, R52.reuse ;  /* 0x000000343f3f7220 */ /* 0x080fe20000410000 */
[----:B------:R-:W-:Y:S01]  /*a930*/  HADD2.F32 R71, -RZ, R11.H1_H1 ;  /* 0x3000000bff477230 */ /* 0x000fe20000004100 */
[----:B------:R-:W-:Y:S01]  /*a940*/  FFMA.FTZ R9, R57, R52, R9 ;  /* 0x0000003439097223 */ /* 0x000fe20000010009 */
[----:B------:R-:W-:Y:S01]  /*a950*/  HADD2.F32 R52, -RZ, R24.H1_H1 ;  /* 0x30000018ff347230 */ /* 0x000fe20000004100 */
[----:B------:R-:W-:-:S02]  /*a960*/  FMUL.FTZ R62, R62, R51 ;  /* 0x000000333e3e7220 */ /* 0x000fc40000410000 */
[----:B------:R-:W-:Y:S01]  /*a970*/  FFMA.FTZ R51, R54, R51, R10 ;  /* 0x0000003336337223 */ /* 0x000fe2000001000a */
[----:B------:R-:W-:Y:S01]  /*a980*/  F2FP.PACK_AB R9, R9, R50 ;  /* 0x000000320909723e */ /* 0x000fe200000000ff */
[C---:B------:R-:W-:Y:S02]  /*a990*/  FMUL.FTZ R10, R8.reuse, R49 ;  /* 0x00000031080a7220 */ /* 0x040fe40000410000 */
[-C--:B------:R-:W-:Y:S01]  /*a9a0*/  FMUL.FTZ R61, R8, R53.reuse ;  /* 0x00000035083d7220 */ /* 0x080fe20000410000 */
[----:B------:R-:W-:Y:S01]  /*a9b0*/  HADD2.F32 R8, -RZ, R24.H0_H0 ;  /* 0x20000018ff087230 */ /* 0x000fe20000004100 */
[----:B------:R-:W-:Y:S01]  /*a9c0*/  FFMA.FTZ R10, R52, R53, R10 ;  /* 0x00000035340a7223 */ /* 0x000fe2000001000a */
[----:B------:R-:W-:Y:S01]  /*a9d0*/  HADD2.F32 R53, -RZ, R29.H0_H0 ;  /* 0x2000001dff357230 */ /* 0x000fe20000004100 */
[----:B------:R-:W-:Y:S02]  /*a9e0*/  FMUL.FTZ R11, R70, R15 ;  /* 0x0000000f460b7220 */ /* 0x000fe40000410000 */
[----:B------:R-:W-:Y:S01]  /*a9f0*/  FMUL.FTZ R60, R73, R46 ;  /* 0x0000002e493c7220 */ /* 0x000fe20000410000 */
[----:B------:R-:W-:Y:S01]  /*aa00*/  F2FP.PACK_AB R10, R10, R51 ;  /* 0x000000330a0a723e */ /* 0x000fe200000000ff */
[----:B------:R-:W-:-:S02]  /*aa10*/  FMUL.FTZ R70, R70, R71 ;  /* 0x0000004746467220 */ /* 0x000fc40000410000 */
[----:B------:R-:W-:Y:S02]  /*aa20*/  FMUL.FTZ R72, R73, R14 ;  /* 0x0000000e49487220 */ /* 0x000fe40000410000 */
        /* <DEDUP_REMOVED lines=9> */
[C---:B------:R-:W-:Y:S01]  /*aac0*/  FFMA.FTZ R15, R8.reuse, R15, -R70 ;  /* 0x0000000f080f7223 */ /* 0x040fe20000010846 */
        /* <DEDUP_REMOVED lines=8> */
.L_x_128:
[----:B------:R-:W-:Y:S05]  /*ab50*/  BSYNC B1 ;  /* 0x0000000000017941 */ /* 0x000fea0003800000 */
.L_x_127:
        /* <DEDUP_REMOVED lines=106> */
.L_x_134:
[----:B------:R-:W-:Y:S05]  /*b200*/  BSYNC B0 ;  /* 0x0000000000007941 */ /* 0x000fea0003800000 */
.L_x_133:
        /* <DEDUP_REMOVED lines=97> */
.L_x_132:
[----:B------:R-:W-:Y:S05]  /*b820*/  BSYNC B1 ;  /* 0x0000000000017941 */ /* 0x000fea0003800000 */
.L_x_131:
[----:B-1----:R-:W-:-:S04]  /*b830*/  IADD3 R39, R21, 0x60, RZ ;  /* 0x0000006015277810 */ /* 0x002fc80007ffe0ff */
        /* <DEDUP_REMOVED lines=17> */
[----:B------:R-:W-:Y:S01]  /*b950*/  HADD2.F32 R35, -RZ, R35.H0_H0 ;  /* 0x20000023ff237230 */ /* 0x000fe20000004100 */
[----:B------:R-:W-:Y:S01]  /*b960*/  SHF.R.S32.HI R9, RZ, 0x1f, R8 ;  /* 0x0000001fff097819 */ /* 0x000fe20000011408 */
[--C-:B------:R-:W-:Y:S01]  /*b970*/  HADD2.F32 R54, -RZ, R37.reuse.H1_H1 ;  /* 0x30000025ff367230 */ /* 0x100fe20000004100 */
[----:B------:R-:W-:Y:S01]  /*b980*/  SHF.L.U32 R10, R8, 0x3, RZ ;  /* 0x00000003080a7819 */ /* 0x000fe200000006ff */
[----:B------:R-:W-:Y:S01]  /*b990*/  HADD2.F32 R37, -RZ, R37.H0_H0 ;  /* 0x20000025ff257230 */ /* 0x000fe20000004100 */
[----:B------:R-:W-:Y:S01]  /*b9a0*/  LEA.HI R8, R9, R8, RZ, 0x3 ;  /* 0x0000000809087211 */ /* 0x000fe200078f18ff */
[--C-:B------:R-:W-:Y:S01]  /*b9b0*/  HADD2.F32 R56, -RZ, R32.reuse.H1_H1 ;  /* 0x30000020ff387230 */ /* 0x100fe20000004100 */
[----:B------:R-:W-:Y:S01]  /*b9c0*/  LOP3.LUT R44, R45, R40, RZ, 0x3c, !PT ;  /* 0x000000282d2c7212 */ /* 0x000fe200078e3cff */
[----:B------:R-:W-:Y:S01]  /*b9d0*/  HADD2.F32 R32, -RZ, R32.H0_H0 ;  /* 0x20000020ff207230 */ /* 0x000fe20000004100 */
[----:B------:R-:W-:Y:S01]  /*b9e0*/  LOP3.LUT R9, R43, 0x38, R10, 0xf8, !PT ;  /* 0x000000382b097812 */ /* 0x000fe200078ef80a */
[--C-:B------:R-:W-:Y:S01]  /*b9f0*/  HADD2.F32 R62, -RZ, R38.reuse.H1_H1 ;  /* 0x30000026ff3e7230 */ /* 0x100fe20000004100 */
[----:B------:R-:W-:Y:S01]  /*ba00*/  SHF.L.U32 R8, R8, 0xa, RZ ;  /* 0x0000000a08087819 */ /* 0x000fe200000006ff */
[----:B------:R-:W-:Y:S01]  /*ba10*/  HADD2.F32 R63, -RZ, R38.H0_H0 ;  /* 0x20000026ff3f7230 */ /* 0x000fe20000004100 */
[----:B------:R-:W-:Y:S01]  /*ba20*/  IADD3 R44, R39, R44, RZ ;  /* 0x0000002c272c7210 */ /* 0x000fe20007ffe0ff */
[----:B------:R-:W-:Y:S01]  /*ba30*/  HADD2.F32 R38, -RZ, R33.H0_H0 ;  /* 0x20000021ff267230 */ /* 0x000fe20000004100 */
[----:B------:R-:W-:-:S02]  /*ba40*/  LOP3.LUT R9, R9, R40, RZ, 0x3c, !PT ;  /* 0x0000002809097212 */ /* 0x000fc400078e3cff */
[----:B------:R-:W-:Y:S02]  /*ba50*/  LOP3.LUT R8, R8, 0x7fffe000, RZ, 0xc0, !PT ;  /* 0x7fffe00008087812 */ /* 0x000fe400078ec0ff */
[----:B------:R-:W-:Y:S02]  /*ba60*/  SHF.L.U32 R44, R44, 0x1, RZ ;  /* 0x000000012c2c7819 */ /* 0x000fe400000006ff */
[----:B------:R-:W-:-:S03]  /*ba70*/  IADD3 R8, R9, R8, R39 ;  /* 0x0000000809087210 */ /* 0x000fc60007ffe027 */
[----:B------:R-:W1:Y:S01]  /*ba80*/  LDS.128 R12, [R44+0x10080] ;  /* 0x010080002c0c7984 */ /* 0x000e620000000c00 */
[----:B------:R-:W-:-:S05]  /*ba90*/  SHF.L.U32 R42, R8, 0x1, RZ ;  /* 0x00000001082a7819 */ /* 0x000fca00000006ff */
[----:B------:R-:W2:Y:S01]  /*baa0*/  LDS.128 R8, [R42+0x10080] ;  /* 0x010080002a087984 */ /* 0x000ea20000000c00 */
[--C-:B-1----:R-:W-:Y:S02]  /*bab0*/  HADD2.F32 R45, -RZ, R12.reuse.H0_H0 ;  /* 0x2000000cff2d7230 */ /* 0x102fe40000004100 */
[----:B------:R-:W-:Y:S02]  /*bac0*/  HADD2.F32 R46, -RZ, R12.H1_H1 ;  /* 0x3000000cff2e7230 */ /* 0x000fe40000004100 */
[----:B------:R-:W-:Y:S01]  /*bad0*/  HADD2.F32 R12, -RZ, R13.H0_H0 ;  /* 0x2000000dff0c7230 */ /* 0x000fe20000004100 */
[----:B------:R-:W-:Y:S01]  /*bae0*/  FMUL.FTZ R57, R50, R45 ;  /* 0x0000002d32397220 */ /* 0x000fe20000410000 */
[--C-:B--2---:R-:W-:Y:S01]  /*baf0*/  HADD2.F32 R49, -RZ, R8.reuse.H0_H0 ;  /* 0x20000008ff317230 */ /* 0x104fe20000004100 */
[----:B------:R-:W-:Y:S01]  /*bb00*/  FMUL.FTZ R60, R56, R46 ;  /* 0x0000002e383c7220 */ /* 0x000fe20000410000 */
[----:B------:R-:W-:Y:S01]  /*bb10*/  HADD2.F32 R51, -RZ, R8.H1_H1 ;  /* 0x30000008ff337230 */ /* 0x000fe20000004100 */
[C---:B------:R-:W-:Y:S01]  /*bb20*/  FMUL.FTZ R58, R35.reuse, R12 ;  /* 0x0000000c233a7220 */ /* 0x040fe20000410000 */
[----:B------:R-:W-:Y:S01]  /*bb30*/  HADD2.F32 R8, -RZ, R9.H0_H0 ;  /* 0x20000009ff087230 */ /* 0x000fe20000004100 */
[-C--:B------:R-:W-:Y:S01]  /*bb40*/  FMUL.FTZ R50, R50, R49.reuse ;  /* 0x0000003132327220 */ /* 0x080fe20000410000 */
[----:B------:R-:W-:Y:S01]  /*bb50*/  HADD2.F32 R47, -RZ, R13.H1_H1 ;  /* 0x3000000dff2f7230 */ /* 0x000fe20000004100 */
[----:B------:R-:W-:Y:S01]  /*bb60*/  FFMA.FTZ R49, R54, R49, R57 ;  /* 0x0000003136317223 */ /* 0x000fe20000010039 */
[----:B------:R-:W-:Y:S01]  /*bb70*/  HADD2.F32 R13, -RZ, R14.H0_H0 ;  /* 0x2000000eff0d7230 */ /* 0x000fe20000004100 */
[-C--:B------:R-:W-:Y:S01]  /*bb80*/  FMUL.FTZ R35, R35, R8.reuse ;  /* 0x0000000823237220 */ /* 0x080fe20000410000 */
[----:B------:R-:W-:Y:S01]  /*bb90*/  HADD2.F32 R57, -RZ, R34.H1_H1 ;  /* 0x30000022ff397230 */ /* 0x000fe20000004100 */
[----:B------:R-:W-:Y:S01]  /*bba0*/  FFMA.FTZ R58, R37, R8, R58 ;  /* 0x00000008253a7223 */ /* 0x000fe2000001003a */
[----:B------:R-:W-:Y:S01]  /*bbb0*/  HADD2.F32 R8, -RZ, R36.H1_H1 ;  /* 0x30000024ff087230 */ /* 0x000fe20000004100 */
[----:B------:R-:W-:Y:S01]  /*bbc0*/  FMUL.FTZ R59, R32, R47 ;  /* 0x0000002f203b7220 */ /* 0x000fe20000410000 */
[----:B------:R-:W-:Y:S01]  /*bbd0*/  HADD2.F32 R52, -RZ, R9.H1_H1 ;  /* 0x30000009ff347230 */ /* 0x000fe20000004100 */
[----:B------:R-:W-:Y:S01]  /*bbe0*/  FMUL.FTZ R56, R56, R51 ;  /* 0x0000003338387220 */ /* 0x000fe20000410000 */
[----:B------:R-:W-:Y:S01]  /*bbf0*/  HADD2.F32 R34, -RZ, R34.H0_H0 ;  /* 0x20000022ff227230 */ /* 0x000fe20000004100 */
[----:B------:R-:W-:Y:S01]  /*bc00*/  FMUL.FTZ R61, R8, R13 ;  /* 0x0000000d083d7220 */ /* 0x000fe20000410000 */
[----:B------:R-:W-:Y:S01]  /*bc10*/  HADD2.F32 R9, -RZ, R10.H0_H0 ;  /* 0x2000000aff097230 */ /* 0x000fe20000004100 */
[-C--:B------:R-:W-:Y:S01]  /*bc20*/  FMUL.FTZ R32, R32, R52.reuse ;  /* 0x0000003420207220 */ /* 0x080fe20000410000 */
[----:B------:R-:W-:Y:S01]  /*bc30*/  HADD2.F32 R48, -RZ, R14.H1_H1 ;  /* 0x3000000eff307230 */ /* 0x000fe20000004100 */
[----:B------:R-:W-:Y:S01]  /*bc40*/  FFMA.FTZ R59, R34, R52, R59 ;  /* 0x00000034223b7223 */ /* 0x000fe2000001003b */
[--C-:B------:R-:W-:Y:S01]  /*bc50*/  HADD2.F32 R14, -RZ, R15.reuse.H0_H0 ;  /* 0x2000000fff0e7230 */ /* 0x100fe20000004100 */
[----:B------:R-:W-:Y:S01]  /*bc60*/  FFMA.FTZ R52, R62, R9, R61 ;  /* 0x000000093e347223 */ /* 0x000fe2000001003d */
[----:B------:R-:W-:Y:S01]  /*bc70*/  HADD2.F32 R61, -RZ, R36.H0_H0 ;  /* 0x20000024ff3d7230 */ /* 0x000fe20000004100 */
[C---:B------:R-:W-:Y:S01]  /*bc80*/  FFMA.FTZ R60, R57.reuse, R51, R60 ;  /* 0x00000033393c7223 */ /* 0x040fe2000001003c */
[----:B------:R-:W-:Y:S01]  /*bc90*/  HADD2.F32 R53, -RZ, R10.H1_H1 ;  /* 0x3000000aff357230 */ /* 0x000fe20000004100 */
[----:B------:R-:W-:Y:S01]  /*bca0*/  FMUL.FTZ R8, R8, R9 ;  /* 0x0000000908087220 */ /* 0x000fe20000410000 */
[----:B------:R-:W-:Y:S01]  /*bcb0*/  HADD2.F32 R15, -RZ, R15.H1_H1 ;  /* 0x3000000fff0f7230 */ /* 0x000fe20000004100 */
[----:B------:R-:W-:Y:S01]  /*bcc0*/  FFMA.FTZ R50, R54, R45, -R50 ;  /* 0x0000002d36327223 */ /* 0x000fe20000010832 */
[----:B------:R-:W-:Y:S01]  /*bcd0*/  HADD2.F32 R10, -RZ, R11.H0_H0 ;  /* 0x2000000bff0a7230 */ /* 0x000fe20000004100 */
[----:B------:R-:W-:Y:S01]  /*bce0*/  FFMA.FTZ R57, R57, R46, -R56 ;  /* 0x0000002e39397223 */ /* 0x000fe20000010838 */
[--C-:B------:R-:W-:Y:S01]  /*bcf0*/  HADD2.F32 R51, -RZ, R31.reuse.H1_H1 ;  /* 0x3000001fff337230 */ /* 0x100fe20000004100 */
[----:B------:R-:W-:Y:S01]  /*bd00*/  FFMA.FTZ R35, R37, R12, -R35 ;  /* 0x0000000c25237223 */ /* 0x000fe20000010823 */
[----:B------:R-:W-:Y:S01]  /*bd10*/  HADD2.F32 R36, -RZ, R31.H0_H0 ;  /* 0x2000001fff247230 */ /* 0x000fe20000004100 */
[----:B------:R-:W-:Y:S01]  /*bd20*/  FMUL.FTZ R31, R61, R14 ;  /* 0x0000000e3d1f7220 */ /* 0x000fe20000410000 */
[----:B------:R-:W-:Y:S01]  /*bd30*/  HADD2.F32 R11, -RZ, R11.H1_H1 ;  /* 0x3000000bff0b7230 */ /* 0x000fe20000004100 */
[----:B------:R-:W-:Y:S01]  /*bd40*/  FMUL.FTZ R66, R51, R48 ;  /* 0x0000003033427220 */ /* 0x000fe20000410000 */
[----:B------:R-:W-:Y:S01]  /*bd50*/  HADD2.F32 R9, -RZ, R33.H1_H1 ;  /* 0x30000021ff097230 */ /* 0x000fe20000004100 */
[----:B------:R-:W-:Y:S01]  /*bd60*/  FMUL.FTZ R33, R36, R15 ;  /* 0x0000000f24217220 */ /* 0x000fe20000410000 */
[----:B------:R-:W-:Y:S01]  /*bd70*/  F2FP.PACK_AB R12, R57, R50 ;  /* 0x00000032390c723e */ /* 0x000fe200000000ff */
[----:B------:R-:W-:-:S02]  /*bd80*/  FMUL.FTZ R61, R61, R10 ;  /* 0x0000000a3d3d7220 */ /* 0x000fc40000410000 */
[----:B------:R-:W-:Y:S02]  /*bd90*/  FFMA.FTZ R31, R63, R10, R31 ;  /* 0x0000000a3f1f7223 */ /* 0x000fe4000001001f */
[----:B------:R-:W-:Y:S02]  /*bda0*/  FMUL.FTZ R51, R51, R53 ;  /* 0x0000003533337220 */ /* 0x000fe40000410000 */
[-C--:B------:R-:W-:Y:S02]  /*bdb0*/  FMUL.FTZ R10, R36, R11.reuse ;  /* 0x0000000b240a7220 */ /* 0x080fe40000410000 */
[----:B------:R-:W-:Y:S02]  /*bdc0*/  FFMA.FTZ R36, R38, R11, R33 ;  /* 0x0000000b26247223 */ /* 0x000fe40000010021 */
[----:B------:R-:W-:Y:S02]  /*bdd0*/  FFMA.FTZ R32, R34, R47, -R32 ;  /* 0x0000002f22207223 */ /* 0x000fe40000010820 */
[----:B------:R-:W-:Y:S01]  /*bde0*/  FFMA.FTZ R62, R62, R13, -R8 ;  /* 0x0000000d3e3e7223 */ /* 0x000fe20000010808 */
[----:B------:R-:W-:Y:S01]  /*bdf0*/  F2FP.PACK_AB R8, R60, R49 ;  /* 0x000000313c08723e */ /* 0x000fe200000000ff */
[----:B------:R-:W-:Y:S01]  /*be00*/  FFMA.FTZ R51, R9, R48, -R51 ;  /* 0x0000003009337223 */ /* 0x000fe20000010833 */
[----:B------:R-:W-:Y:S01]  /*be10*/  F2FP.PACK_AB R13, R32, R35 ;  /* 0x00000023200d723e */ /* 0x000fe200000000ff */
[----:B------:R-:W-:Y:S01]  /*be20*/  FFMA.FTZ R61, R63, R14, -R61 ;  /* 0x0000000e3f3d7223 */ /* 0x000fe2000001083d */
[----:B------:R-:W-:Y:S01]  /*be30*/  F2FP.PACK_AB R11, R36, R31 ;  /* 0x0000001f240b723e */ /* 0x000fe200000000ff */
[----:B------:R-:W-:Y:S01]  /*be40*/  FFMA.FTZ R38, R38, R15, -R10 ;  /* 0x0000000f26267223 */ /* 0x000fe2000001080a */
[----:B------:R-:W-:Y:S01]  /*be50*/  F2FP.PACK_AB R14, R51, R62 ;  /* 0x0000003e330e723e */ /* 0x000fe200000000ff */
[----:B------:R-:W-:Y:S01]  /*be60*/  FFMA.FTZ R53, R9, R53, R66 ;  /* 0x0000003509357223 */ /* 0x000fe20000010042 */
[----:B------:R-:W-:-:S02]  /*be70*/  F2FP.PACK_AB R9, R59, R58 ;  /* 0x0000003a3b09723e */ /* 0x000fc400000000ff */
[----:B------:R-:W-:Y:S02]  /*be80*/  F2FP.PACK_AB R15, R38, R61 ;  /* 0x0000003d260f723e */ /* 0x000fe400000000ff */
[----:B------:R-:W-:-:S03]  /*be90*/  F2FP.PACK_AB R10, R53, R52 ;  /* 0x00000034350a723e */ /* 0x000fc600000000ff */
[----:B------:R1:W-:Y:S04]  /*bea0*/  STS.128 [R44+0x10080], R12 ;  /* 0x0100800c2c007388 */ /* 0x0003e80000000c00 */
[----:B------:R1:W-:Y:S02]  /*beb0*/  STS.128 [R42+0x10080], R8 ;  /* 0x010080082a007388 */ /* 0x0003e40000000c00 */
.L_x_136:
[----:B------:R-:W-:Y:S05]  /*bec0*/  BSYNC B0 ;  /* 0x0000000000007941 */ /* 0x000fea0003800000 */
.L_x_135:
[----:B------:R-:W-:-:S13]  /*bed0*/  ISETP.GE.AND P0, PT, R30, c[0x0][0x27c], PT ;  /* 0x00009f001e007a0c */ /* 0x000fda0003f06270 */
[----:B------:R-:W-:Y:S05]  /*bee0*/  @P0 BRA `(.L_x_114) ;  /* 0x000005f000000947 */ /* 0x000fea0003800000 */
[----:B-1----:R-:W-:Y:S01]  /*bef0*/  SHF.R.S32.HI R9, RZ, 0x1f, R30 ;  /* 0x0000001fff097819 */ /* 0x002fe2000001141e */
[--C-:B------:R-:W-:Y:S02]  /*bf00*/  HADD2.F32 R37, -RZ, R26.reuse.H0_H0 ;  /* 0x2000001aff257230 */ /* 0x100fe40000004100 */
[----:B------:R-:W-:Y:S01]  /*bf10*/  HADD2.F32 R44, -RZ, R27.H1_H1 ;  /* 0x3000001bff2c7230 */ /* 0x000fe20000004100 */
[CC--:B------:R-:W-:Y:S01]  /*bf20*/  LEA.HI R8, R9.reuse, R30.reuse, RZ, 0x3 ;  /* 0x0000001e09087211 */ /* 0x0c0fe200078f18ff */
[----:B------:R-:W-:Y:S01]  /*bf30*/  HADD2.F32 R46, -RZ, R29.H1_H1 ;  /* 0x3000001dff2e7230 */ /* 0x000fe20000004100 */
[----:B------:R-:W-:Y:S01]  /*bf40*/  LEA.HI R12, R9, R30, RZ, 0x6 ;  /* 0x0000001e090c7211 */ /* 0x000fe200078f30ff */
[----:B------:R-:W-:Y:S01]  /*bf50*/  HADD2.F32 R27, -RZ, R27.H0_H0 ;  /* 0x2000001bff1b7230 */ /* 0x000fe20000004100 */
[----:B------:R-:W-:Y:S01]  /*bf60*/  LEA.HI.SX32 R41, R8, R41, 0x1d ;  /* 0x0000002908297211 */ /* 0x000fe200078feaff */
[----:B------:R-:W-:Y:S01]  /*bf70*/  HADD2.F32 R29, -RZ, R29.H0_H0 ;  /* 0x2000001dff1d7230 */ /* 0x000fe20000004100 */
[----:B------:R-:W-:Y:S01]  /*bf80*/  LOP3.LUT R9, R43, 0x38, R8, 0xf8, !PT ;  /* 0x000000382b097812 */ /* 0x000fe200078ef808 */
[----:B------:R-:W-:Y:S01]  /*bf90*/  HADD2.F32 R26, -RZ, R26.H1_H1 ;  /* 0x3000001aff1a7230 */ /* 0x000fe20000004100 */
[----:B------:R-:W-:-:S02]  /*bfa0*/  SHF.R.S32.HI R8, RZ, 0x1f, R41 ;  /* 0x0000001fff087819 */ /* 0x000fc40000011429 */
[----:B------:R-:W-:Y:S02]  /*bfb0*/  SHF.L.U32 R12, R12, 0x7, RZ ;  /* 0x000000070c0c7819 */ /* 0x000fe400000006ff */
[----:B------:R-:W-:Y:S02]  /*bfc0*/  SHF.L.U32 R10, R41, 0x3, RZ ;  /* 0x00000003290a7819 */ /* 0x000fe400000006ff */
[----:B------:R-:W-:Y:S01]  /*bfd0*/  LEA.HI R8, R8, R41, RZ, 0x3 ;  /* 0x0000002908087211 */ /* 0x000fe200078f18ff */
[--C-:B------:R-:W-:Y:S01]  /*bfe0*/  HADD2.F32 R41, -RZ, R28.reuse.H0_H0 ;  /* 0x2000001cff297230 */ /* 0x100fe20000004100 */
[----:B------:R-:W-:Y:S01]  /*bff0*/  LOP3.LUT R12, R12, 0x7fffe000, RZ, 0xc0, !PT ;  /* 0x7fffe0000c0c7812 */ /* 0x000fe200078ec0ff */
[----:B------:R-:W-:Y:S01]  /*c000*/  HADD2.F32 R28, -RZ, R28.H1_H1 ;  /* 0x3000001cff1c7230 */ /* 0x000fe20000004100 */
[----:B------:R-:W-:Y:S02]  /*c010*/  LOP3.LUT R9, R9, R40, RZ, 0x3c, !PT ;  /* 0x0000002809097212 */ /* 0x000fe400078e3cff */
[----:B------:R-:W-:-:S02]  /*c020*/  LOP3.LUT R43, R43, 0x38, R10, 0xf8, !PT ;  /* 0x000000382b2b7812 */ /* 0x000fc400078ef80a */
[----:B------:R-:W-:Y:S02]  /*c030*/  SHF.L.U32 R8, R8, 0xa, RZ ;  /* 0x0000000a08087819 */ /* 0x000fe400000006ff */
[--C-:B------:R-:W-:Y:S02]  /*c040*/  IADD3 R9, R9, R12, R39.reuse ;  /* 0x0000000c09097210 */ /* 0x100fe40007ffe027 */
[----:B------:R-:W-:Y:S01]  /*c050*/  LOP3.LUT R40, R43, R40, RZ, 0x3c, !PT ;  /* 0x000000282b287212 */ /* 0x000fe200078e3cff */
[----:B------:R-:W-:Y:S01]  /*c060*/  HADD2.F32 R43, -RZ, R22.H0_H0 ;  /* 0x20000016ff2b7230 */ /* 0x000fe20000004100 */
        /* <DEDUP_REMOVED lines=8> */
[--C-:B------:R-:W-:Y:S01]  /*c0f0*/  HADD2.F32 R13, -RZ, R14.reuse.H0_H0 ;  /* 0x2000000eff0d7230 */ /* 0x100fe20000004100 */
[----:B------:R-:W-:Y:S01]  /*c100*/  FMUL.FTZ R42, R37, R32 ;  /* 0x00000020252a7220 */ /* 0x000fe20000410000 */
[--C-:B--2---:R-:W-:Y:S01]  /*c110*/  HADD2.F32 R36, -RZ, R9.reuse.H0_H0 ;  /* 0x20000009ff247230 */ /* 0x104fe20000004100 */
[----:B------:R-:W-:Y:S01]  /*c120*/  FMUL.FTZ R45, R43, R33 ;  /* 0x000000212b2d7220 */ /* 0x000fe20000410000 */
[----:B------:R-:W-:Y:S01]  /*c130*/  HADD2.F32 R38, -RZ, R9.H1_H1 ;  /* 0x30000009ff267230 */ /* 0x000fe20000004100 */
[C---:B------:R-:W-:Y:S01]  /*c140*/  FMUL.FTZ R47, R44.reuse, R13 ;  /* 0x0000000d2c2f7220 */ /* 0x040fe20000410000 */
[----:B------:R-:W-:Y:S01]  /*c150*/  HADD2.F32 R34, -RZ, R14.H1_H1 ;  /* 0x3000000eff227230 */ /* 0x000fe20000004100 */
[-C--:B------:R-:W-:Y:S01]  /*c160*/  FMUL.FTZ R37, R37, R36.reuse ;  /* 0x0000002425257220 */ /* 0x080fe20000410000 */
[--C-:B------:R-:W-:Y:S01]  /*c170*/  HADD2.F32 R9, -RZ, R10.reuse.H0_H0 ;  /* 0x2000000aff097230 */ /* 0x100fe20000004100 */
[----:B------:R-:W-:Y:S01]  /*c180*/  FFMA.FTZ R42, R41, R36, R42 ;  /* 0x00000024292a7223 */ /* 0x000fe2000001002a */
[----:B------:R-:W-:Y:S01]  /*c190*/  HADD2.F32 R36, -RZ, R25.H0_H0 ;  /* 0x20000019ff247230 */ /* 0x000fe20000004100 */
[-C--:B------:R-:W-:Y:S01]  /*c1a0*/  FMUL.FTZ R43, R43, R38.reuse ;  /* 0x000000262b2b7220 */ /* 0x080fe20000410000 */
[----:B------:R-:W-:Y:S01]  /*c1b0*/  HADD2.F32 R14, -RZ, R15.H0_H0 ;  /* 0x2000000fff0e7230 */ /* 0x000fe20000004100 */
[-C--:B------:R-:W-:Y:S01]  /*c1c0*/  FMUL.FTZ R44, R44, R9.reuse ;  /* 0x000000092c2c7220 */ /* 0x080fe20000410000 */
[----:B------:R-:W-:Y:S01]  /*c1d0*/  HADD2.F32 R39, -RZ, R10.H1_H1 ;  /* 0x3000000aff277230 */ /* 0x000fe20000004100 */
[----:B------:R-:W-:Y:S01]  /*c1e0*/  FFMA.FTZ R45, R36, R38, R45 ;  /* 0x00000026242d7223 */ /* 0x000fe2000001002d */
[----:B------:R-:W-:Y:S01]  /*c1f0*/  HADD2.F32 R38, -RZ, R6.H1_H1 ;  /* 0x30000006ff267230 */ /* 0x000fe20000004100 */
[----:B------:R-:W-:Y:S01]  /*c200*/  FFMA.FTZ R47, R46, R9, R47 ;  /* 0x000000092e2f7223 */ /* 0x000fe2000001002f */
[----:B------:R-:W-:Y:S01]  /*c210*/  HADD2.F32 R10, -RZ, R11.H0_H0 ;  /* 0x2000000bff0a7230 */ /* 0x000fe20000004100 */
[C---:B------:R-:W-:Y:S01]  /*c220*/  FMUL.FTZ R49, R27.reuse, R14 ;  /* 0x0000000e1b317220 */ /* 0x040fe20000410000 */
[----:B------:R-:W-:Y:S01]  /*c230*/  HADD2.F32 R15, -RZ, R15.H1_H1 ;  /* 0x3000000fff0f7230 */ /* 0x000fe20000004100 */
[C---:B------:R-:W-:Y:S01]  /*c240*/  FMUL.FTZ R48, R38.reuse, R34 ;  /* 0x0000002226307220 */ /* 0x040fe20000410000 */
[----:B------:R-:W-:Y:S01]  /*c250*/  HADD2.F32 R9, -RZ, R24.H1_H1 ;  /* 0x30000018ff097230 */ /* 0x000fe20000004100 */
[-C--:B------:R-:W-:Y:S01]  /*c260*/  FMUL.FTZ R27, R27, R10.reuse ;  /* 0x0000000a1b1b7220 */ /* 0x080fe20000410000 */
[----:B------:R-:W-:Y:S01]  /*c270*/  HADD2.F32 R6, -RZ, R6.H0_H0 ;  /* 0x20000006ff067230 */ /* 0x000fe20000004100 */
[----:B------:R-:W-:Y:S01]  /*c280*/  FFMA.FTZ R49, R29, R10, R49 ;  /* 0x0000000a1d317223 */ /* 0x000fe20000010031 */
[----:B------:R-:W-:Y:S01]  /*c290*/  HADD2.F32 R11, -RZ, R11.H1_H1 ;  /* 0x3000000bff0b7230 */ /* 0x000fe20000004100 */
[-C--:B------:R-:W-:Y:S01]  /*c2a0*/  FMUL.FTZ R38, R38, R39.reuse ;  /* 0x0000002726267220 */ /* 0x080fe20000410000 */
[----:B------:R-:W-:Y:S01]  /*c2b0*/  HADD2.F32 R24, -RZ, R24.H0_H0 ;  /* 0x20000018ff187230 */ /* 0x000fe20000004100 */
[----:B------:R-:W-:Y:S01]  /*c2c0*/  FFMA.FTZ R48, R9, R39, R48 ;  /* 0x0000002709307223 */ /* 0x000fe20000010030 */
[--C-:B------:R-:W-:Y:S01]  /*c2d0*/  HADD2.F32 R35, -RZ, R12.reuse.H0_H0 ;  /* 0x2000000cff237230 */ /* 0x100fe20000004100 */
[----:B------:R-:W-:Y:S01]  /*c2e0*/  FMUL.FTZ R10, R6, R15 ;  /* 0x0000000f060a7220 */ /* 0x000fe20000410000 */
[----:B------:R-:W-:Y:S01]  /*c2f0*/  HADD2.F32 R12, -RZ, R12.H1_H1 ;  /* 0x3000000cff0c7230 */ /* 0x000fe20000004100 */
[----:B------:R-:W-:Y:S01]  /*c300*/  FFMA.FTZ R36, R36, R33, -R43 ;  /* 0x0000002124247223 */ /* 0x000fe2000001082b */
[----:B------:R-:W-:Y:S01]  /*c310*/  HADD2.F32 R40, -RZ, R8.H0_H0 ;  /* 0x20000008ff287230 */ /* 0x000fe20000004100 */
[----:B------:R-:W-:Y:S01]  /*c320*/  FMUL.FTZ R51, R26, R35 ;  /* 0x000000231a337220 */ /* 0x000fe20000410000 */
[----:B------:R-:W-:Y:S01]  /*c330*/  HADD2.F32 R39, -RZ, R22.H1_H1 ;  /* 0x30000016ff277230 */ /* 0x000fe20000004100 */
[-C--:B------:R-:W-:Y:S01]  /*c340*/  FMUL.FTZ R22, R6, R11.reuse ;  /* 0x0000000b06167220 */ /* 0x080fe20000410000 */
[----:B------:R-:W-:Y:S01]  /*c350*/  HADD2.F32 R8, -RZ, R8.H1_H1 ;  /* 0x30000008ff087230 */ /* 0x000fe20000004100 */
[----:B------:R-:W-:Y:S01]  /*c360*/  FFMA.FTZ R6, R24, R11, R10 ;  /* 0x0000000b18067223 */ /* 0x000fe2000001000a */
[----:B------:R-:W-:Y:S01]  /*c370*/  HADD2.F32 R11, -RZ, R25.H1_H1 ;  /* 0x30000019ff0b7230 */ /* 0x000fe20000004100 */
[----:B------:R-:W-:Y:S01]  /*c380*/  FMUL.FTZ R25, R39, R12 ;  /* 0x0000000c27197220 */ /* 0x000fe20000410000 */
[----:B------:R-:W-:Y:S01]  /*c390*/  F2FP.PACK_AB R10, R48, R47 ;  /* 0x0000002f300a723e */ /* 0x000fe200000000ff */
[----:B------:R-:W-:-:S02]  /*c3a0*/  FMUL.FTZ R26, R26, R40 ;  /* 0x000000281a1a7220 */ /* 0x000fc40000410000 */
[----:B------:R-:W-:Y:S02]  /*c3b0*/  FMUL.FTZ R39, R39, R8 ;  /* 0x0000000827277220 */ /* 0x000fe40000410000 */
[----:B------:R-:W-:Y:S02]  /*c3c0*/  FFMA.FTZ R37, R41, R32, -R37 ;  /* 0x0000002029257223 */ /* 0x000fe40000010825 */
[----:B------:R-:W-:Y:S02]  /*c3d0*/  FFMA.FTZ R44, R46, R13, -R44 ;  /* 0x0000000d2e2c7223 */ /* 0x000fe4000001082c */
[----:B------:R-:W-:Y:S01]  /*c3e0*/  FFMA.FTZ R33, R9, R34, -R38 ;  /* 0x0000002209217223 */ /* 0x000fe20000010826 */
[----:B------:R-:W-:Y:S01]  /*c3f0*/  F2FP.PACK_AB R13, R36, R37 ;  /* 0x00000025240d723e */ /* 0x000fe200000000ff */
[----:B------:R-:W-:Y:S01]  /*c400*/  FFMA.FTZ R27, R29, R14, -R27 ;  /* 0x0000000e1d1b7223 */ /* 0x000fe2000001081b */
[----:B------:R-:W-:Y:S01]  /*c410*/  F2FP.PACK_AB R9, R45, R42 ;  /* 0x0000002a2d09723e */ /* 0x000fe200000000ff */
[----:B------:R-:W-:Y:S01]  /*c420*/  FFMA.FTZ R22, R24, R15, -R22 ;  /* 0x0000000f18167223 */ /* 0x000fe20000010816 */
[----:B------:R-:W-:Y:S01]  /*c430*/  F2FP.PACK_AB R14, R33, R44 ;  /* 0x0000002c210e723e */ /* 0x000fe200000000ff */
[----:B------:R-:W-:-:S02]  /*c440*/  FFMA.FTZ R26, R28, R35, -R26 ;  /* 0x000000231c1a7223 */ /* 0x000fc4000001081a */
[C---:B------:R-:W-:Y:S01]  /*c450*/  FFMA.FTZ R39, R11.reuse, R12, -R39 ;  /* 0x0000000c0b277223 */ /* 0x040fe20000010827 */
[----:B------:R-:W-:Y:S01]  /*c460*/  F2FP.PACK_AB R15, R22, R27 ;  /* 0x0000001b160f723e */ /* 0x000fe200000000ff */
[----:B------:R-:W-:Y:S02]  /*c470*/  FFMA.FTZ R40, R28, R40, R51 ;  /* 0x000000281c287223 */ /* 0x000fe40000010033 */
[----:B------:R-:W-:Y:S01]  /*c480*/  FFMA.FTZ R25, R11, R8, R25 ;  /* 0x000000080b197223 */ /* 0x000fe20000010019 */
[----:B------:R-:W-:Y:S02]  /*c490*/  F2FP.PACK_AB R12, R39, R26 ;  /* 0x0000001a270c723e */ /* 0x000fe400000000ff */
[----:B------:R-:W-:Y:S02]  /*c4a0*/  F2FP.PACK_AB R11, R6, R49 ;  /* 0x00000031060b723e */ /* 0x000fe400000000ff */
[----:B------:R-:W-:Y:S01]  /*c4b0*/  F2FP.PACK_AB R8, R25, R40 ;  /* 0x000000281908723e */ /* 0x000fe200000000ff */
[----:B------:R1:W-:Y:S04]  /*c4c0*/  STS.128 [R30+0x10080], R12 ;  /* 0x0100800c1e007388 */ /* 0x0003e80000000c00 */
[----:B------:R1:W-:Y:S02]  /*c4d0*/  STS.128 [R31+0x10080], R8 ;  /* 0x010080081f007388 */ /* 0x0003e40000000c00 */
.L_x_114:
[----:B------:R-:W-:Y:S05]  /*c4e0*/  BSYNC B2 ;  /* 0x0000000000027941 */ /* 0x000fea0003800000 */
.L_x_86:
[----:B-1----:R-:W-:Y:S01]  /*c4f0*/  IMAD.SHL.U32 R11, R16, 0x40, RZ ;  /* 0x00000040100b7824 */ /* 0x002fe200078e00ff */
[----:B------:R-:W-:-:S04]  /*c500*/  DEPBAR.LE SB0, 0x0 ;  /* 0x000080000000791a */ /* 0x000fc80000000000 */
[----:B------:R-:W-:Y:S01]  /*c510*/  LEA.HI R6, R23, R64, RZ, 0x5 ;  /* 0x0000004017067211 */ /* 0x000fe200078f28ff */
[----:B--2---:R-:W-:Y:S01]  /*c520*/  IMAD.SHL.U32 R8, R21, 0x8, RZ ;  /* 0x0000000815087824 */ /* 0x004fe200078e00ff */
[----:B------:R-:W-:Y:S01]  /*c530*/  LOP3.LUT R11, R11, 0x1c0, RZ, 0xc0, !PT ;  /* 0x000001c00b0b7812 */ /* 0x000fe200078ec0ff */
[----:B------:R-:W-:Y:S01]  /*c540*/  IMAD.WIDE.U32 R14, R18, c[0x0][0x208], RZ ;  /* 0x00008200120e7a25 */ /* 0x000fe200078e00ff */
[----:B------:R-:W-:Y:S01]  /*c550*/  BAR.SYNC.DEFER_BLOCKING 0x0 ;  /* 0x0000000000007b1d */ /* 0x000fe20000010000 */
[----:B------:R-:W-:Y:S02]  /*c560*/  LOP3.LUT P1, RZ, R16, 0x2, RZ, 0xc0, !PT ;  /* 0x0000000210ff7812 */ /* 0x000fe4000782c0ff */
[----:B------:R-:W-:Y:S01]  /*c570*/  IMAD.SHL.U32 R9, R6, 0x20, RZ ;  /* 0x0000002006097824 */ /* 0x000fe200078e00ff */
[----:B------:R-:W-:Y:S01]  /*c580*/  LOP3.LUT R8, R11, 0x8, R8, 0xf8, !PT ;  /* 0x000000080b087812 */ /* 0x000fe200078ef808 */
[----:B------:R-:W-:Y:S01]  /*c590*/  IMAD R52, R18, -0x20, R55 ;  /* 0xffffffe012347824 */ /* 0x000fe200078e0237 */
[----:B------:R-:W-:Y:S01]  /*c5a0*/  SHF.R.U32.HI R11, RZ, 0x3, R11 ;  /* 0x00000003ff0b7819 */ /* 0x000fe2000001160b */
[----:B------:R-:W-:Y:S01]  /*c5b0*/  IMAD.SHL.U32 R228, R3, 0x2, RZ ;  /* 0x0000000203e47824 */ /* 0x000fe200078e00ff */
[----:B------:R-:W-:Y:S01]  /*c5c0*/  LOP3.LUT R9, R9, 0x7ffffc00, RZ, 0xc0, !PT ;  /* 0x7ffffc0009097812 */ /* 0x000fe200078ec0ff */
[----:B------:R-:W-:Y:S01]  /*c5d0*/  IMAD.SHL.U32 R219, R2, 0x2, RZ ;  /* 0x0000000202db7824 */ /* 0x000fe200078e00ff */
[----:B------:R-:W-:-:S02]  /*c5e0*/  LOP3.LUT R8, R8, R11, RZ, 0x3c, !PT ;  /* 0x0000000b08087212 */ /* 0x000fc400078e3cff */
[----:B------:R-:W-:Y:S01]  /*c5f0*/  SEL R11, RZ, 0x2, P5 ;  /* 0x00000002ff0b7807 */ /* 0x000fe20002800000 */
[----:B------:R-:W-:Y:S01]  /*c600*/  IMAD.IADD R222, R2, 0x1, R9 ;  /* 0x0000000102de7824 */ /* 0x000fe200078e0209 */
[----:B------:R-:W-:Y:S01]  /*c610*/  SEL R12, RZ, 0x4, P4 ;  /* 0x00000004ff0c7807 */ /* 0x000fe20002000000 */
[----:B------:R-:W-:Y:S01]  /*c620*/  IMAD R221, R19, 0x200, R8 ;  /* 0x0000020013dd7824 */ /* 0x000fe200078e0208 */
[----:B------:R-:W-:Y:S01]  /*c630*/  LEA R8, P0, R14, R226, 0x5 ;  /* 0x000000e20e087211 */ /* 0x000fe200078028ff */
[----:B------:R-:W-:Y:S01]  /*c640*/  IMAD R9, R20, c[0x0][0x208], RZ ;  /* 0x0000820014097a24 */ /* 0x000fe200078e02ff */
[----:B------:R-:W-:Y:S01]  /*c650*/  IADD3 R12, R12, R11, R17 ;  /* 0x0000000b0c0c7210 */ /* 0x000fe20007ffe011 */
[----:B------:R-:W-:Y:S01]  /*c660*/  IMAD.SHL.U32 R222, R222, 0x2, RZ ;  /* 0x00000002dede7824 */ /* 0x000fe200078e00ff */
[----:B------:R-:W-:Y:S01]  /*c670*/  ISETP.LE.OR P6, PT, R52, R21, P2 ;  /* 0x000000153400720c */ /* 0x000fe200017c3670 */
[----:B------:R-:W-:Y:S02]  /*c680*/  IMAD.SHL.U32 R221, R221, 0x2, RZ ;  /* 0x00000002dddd7824 */ /* 0x000fe400078e00ff */
[----:B------:R-:W-:Y:S01]  /*c690*/  IMAD R9, R18, c[0x0][0x20c], R9 ;  /* 0x0000830012097a24 */ /* 0x000fe200078e0209 */
[----:B------:R-:W-:Y:S01]  /*c6a0*/  LDSM.16.M88.4 R48, [R222+0x10080] ;  /* 0x01008000de30783b */ /* 0x000fe20000000200 */
[--C-:B------:R-:W-:Y:S01]  /*c6b0*/  IMAD R218, R0, 0x2, R222.reuse ;  /* 0x0000000200da7824 */ /* 0x100fe200078e02de */
[----:B------:R-:W-:Y:S01]  /*c6c0*/  IADD3 R220, R221, 0xc0a0, RZ ;  /* 0x0000c0a0dddc7810 */ /* 0x000fe20007ffe0ff */
[----:B------:R-:W-:Y:S01]  /*c6d0*/  IMAD.IADD R10, R15, 0x1, R9 ;  /* 0x000000010f0a7824 */ /* 0x000fe200078e0209 */
[----:B---3--:R-:W1:Y:S01]  /*c6e0*/  LDSM.16.M88.4 R24, [R221+0xc080] ;  /* 0x00c08000dd18783b */ /* 0x008e620000000200 */
[----:B------:R-:W-:Y:S01]  /*c6f0*/  IADD3 R9, R221, 0xc080, RZ ;  /* 0x0000c080dd097810 */ /* 0x000fe20007ffe0ff */
[----:B------:R-:W-:-:S02]  /*c700*/  IMAD R217, R5, 0x2, R222 ;  /* 0x0000000205d97824 */ /* 0x000fc400078e02de */
[----:B------:R-:W2:Y:S01]  /*c710*/  LDSM.16.M88.4 R36, [R221+0xc880] ;  /* 0x00c88000dd24783b */ /* 0x000ea20000000200 */
[----:B------:R-:W-:Y:S01]  /*c720*/  @P1 IADD3 R220, R9, -0x20, RZ ;  /* 0xffffffe009dc1810 */ /* 0x000fe20007ffe0ff */
[----:B------:R-:W-:Y:S01]  /*c730*/  IMAD R215, R5, 0x2, R218 ;  /* 0x0000000205d77824 */ /* 0x000fe200078e02da */
[----:B------:R-:W-:Y:S01]  /*c740*/  SEL R9, RZ, 0x8, P3 ;  /* 0x00000008ff097807 */ /* 0x000fe20001800000 */
[--C-:B------:R-:W-:Y:S01]  /*c750*/  IMAD R214, R0, 0x2, R219.reuse ;  /* 0x0000000200d67824 */ /* 0x100fe200078e02db */
[----:B------:R-:W-:Y:S01]  /*c760*/  LOP3.LUT P1, RZ, R16, 0x4, RZ, 0xc0, !PT ;  /* 0x0000000410ff7812 */ /* 0x000fe2000782c0ff */
[----:B------:R-:W-:Y:S01]  /*c770*/  LDSM.16.M88.4 R32, [R220+0x800] ;  /* 0x00080000dc20783b */ /* 0x000fe20000000200 */
[----:B------:R-:W-:Y:S01]  /*c780*/  LEA.HI.X R11, R14, R225, R10, 0x5, P0 ;  /* 0x000000e10e0b7211 */ /* 0x000fe200000f2c0a */
[----:B------:R-:W-:Y:S01]  /*c790*/  IMAD.IADD R12, R9, 0x1, R12 ;  /* 0x00000001090c7824 */ /* 0x000fe200078e020c */
[C---:B------:R-:W-:Y:S01]  /*c7a0*/  LEA R40, P0, R8.reuse, c[0x0][0x1f8], 0x1 ;  /* 0x00007e0008287a11 */ /* 0x040fe200078008ff */
[----:B------:R-:W-:Y:S01]  /*c7b0*/  IMAD.MOV.U32 R9, RZ, RZ, 0x40 ;  /* 0x00000040ff097424 */ /* 0x000fe200078e00ff */
[----:B------:R-:W-:Y:S01]  /*c7c0*/  LDSM.16.M88.4 R16, [R218+0x10080] ;  /* 0x01008000da10783b */ /* 0x000fe20000000200 */
[C---:B------:R-:W-:Y:S01]  /*c7d0*/  IMAD R213, R5.reuse, 0x2, R219 ;  /* 0x0000000205d57824 */ /* 0x040fe200078e02db */
[----:B------:R-:W-:Y:S01]  /*c7e0*/  LEA.HI.X R41, R8, c[0x0][0x1fc], R11, 0x1, P0 ;  /* 0x00007f0008297a11 */ /* 0x000fe200000f0c0b */
[----:B------:R-:W-:Y:S01]  /*c7f0*/  IMAD R212, R5, 0x2, R214 ;  /* 0x0000000205d47824 */ /* 0x000fe200078e02d6 */
[----:B------:R-:W-:-:S02]  /*c800*/  SEL R3, R9, 0xffffffc0, !P1 ;  /* 0xffffffc009037807 */ /* 0x000fc40004800000 */
[C---:B------:R-:W-:Y:S01]  /*c810*/  LOP3.LUT P1, RZ, R12.reuse, 0x2, RZ, 0xc0, !PT ;  /* 0x000000020cff7812 */ /* 0x040fe2000782c0ff */
[----:B------:R-:W3:Y:S01]  /*c820*/  LDSM.16.M88.4 R8, [R220] ;  /* 0x00000000dc08783b */ /* 0x000ee20000000200 */
[----:B------:R-:W-:Y:S01]  /*c830*/  LOP3.LUT P0, RZ, R12, 0x4, RZ, 0xc0, !PT ;  /* 0x000000040cff7812 */ /* 0x000fe2000780c0ff */
[----:B------:R-:W-:Y:S01]  /*c840*/  IMAD.IADD R216, R221, 0x1, R3 ;  /* 0x00000001ddd87824 */ /* 0x000fe200078e0203 */
[-C--:B------:R-:W-:Y:S01]  /*c850*/  ISETP.LE.OR P1, PT, R52, R21.reuse, !P1 ;  /* 0x000000153400720c */ /* 0x080fe20004f23670 */
[----:B------:R-:W-:Y:S01]  /*c860*/  @!PT LDS RZ, [RZ] ;  /* 0x00000000fffff984 */ /* 0x000fe20000000800 */
[----:B------:R-:W-:Y:S01]  /*c870*/  @!PT LDS RZ, [RZ] ;  /* 0x00000000fffff984 */ /* 0x000fe20000000800 */
[----:B------:R-:W-:Y:S01]  /*c880*/  @!PT LDS RZ, [RZ] ;  /* 0x00000000fffff984 */ /* 0x000fe20000000800 */
[----:B------:R5:W-:Y:S01]  /*c890*/  LDGSTS.E.BYPASS.LTC128B.128 [R228+0x8080], [R40.64], !P6 ;  /* 0x0808000028e47fae */ /* 0x000be2000f101d4a */
[----:B------:R-:W-:Y:S01]  /*c8a0*/  LOP3.LUT P6, RZ, R12, 0x8, RZ, 0xc0, !PT ;  /* 0x000000080cff7812 */ /* 0x000fe200078cc0ff */
[----:B------:R-:W-:Y:S01]  /*c8b0*/  IMAD.IADD R210, R3, 0x1, R220 ;  /* 0x0000000103d27824 */ /* 0x000fe200078e02dc */
[----:B------:R-:W-:Y:S02]  /*c8c0*/  P2R R12, PR, RZ, 0x2 ;  /* 0x00000002ff0c7803 */ /* 0x000fe40000000000 */
[----:B------:R-:W-:-:S02]  /*c8d0*/  ISETP.LE.OR P1, PT, R52, R21, !P0 ;  /* 0x000000153400720c */ /* 0x000fc40004723670 */
[----:B------:R-:W-:Y:S02]  /*c8e0*/  ISETP.LE.OR P0, PT, R52, R21, !P6 ;  /* 0x000000153400720c */ /* 0x000fe40007703670 */
[----:B------:R-:W-:Y:S02]  /*c8f0*/  ISETP.NE.AND P6, PT, R12, RZ, PT ;  /* 0x000000ff0c00720c */ /* 0x000fe40003fc5270 */
[----:B------:R-:W-:Y:S01]  /*c900*/  LOP3.LUT R3, R6, 0xffffffe0, RZ, 0xc0, !PT ;  /* 0xffffffe006037812 */ /* 0x000fe200078ec0ff */
[----:B-1----:R-:W-:Y:S04]  /*c910*/  HMMA.16816.F32 R28, R48, R24, RZ ;  /* 0x00000018301c723c */ /* 0x002fe800000018ff */
[----:B------:R-:W-:-:S05]  /*c920*/  IMAD.IADD R64, R64, 0x1, -R3 ;  /* 0x0000000140407824 */ /* 0x000fca00078e0a03 */
[----:B------:R-:W-:Y:S01]  /*c930*/  SHF.R.S32.HI R3, RZ, 0x1f, R64 ;  /* 0x0000001fff037819 */ /* 0x000fe20000011440 */
[C---:B------:R-:W-:Y:S01]  /*c940*/  HMMA.16816.F32 R24, R48.reuse, R26, RZ ;  /* 0x0000001a3018723c */ /* 0x040fe200000018ff */
[----:B------:R5:W-:Y:S02]  /*c950*/  LDGSTS.E.BYPASS.LTC128B.128 [R228+0x9080], [R40.64+0x80], !P6 ;  /* 0x0908008028e47fae */ /* 0x000be4000f101d4a */
[----:B------:R-:W-:Y:S02]  /*c960*/  LEA.HI R3, R3, R64, RZ, 0x2 ;  /* 0x0000004003037211 */ /* 0x000fe400078f10ff */
[----:B------:R5:W-:Y:S02]  /*c970*/  LDGSTS.E.BYPASS.LTC128B.128 [R228+0xa080], [R40.64+0x100], !P1 ;  /* 0x0a08010028e47fae */ /* 0x000be4000c901d4a */
[----:B------:R-:W-:Y:S01]  /*c980*/  LOP3.LUT R3, R3, 0x7ffffffc, RZ, 0xc0, !PT ;  /* 0x7ffffffc03037812 */ /* 0x000fe200078ec0ff */
[C---:B--2---:R-:W-:Y:S01]  /*c990*/  HMMA.16816.F32 R20, R48.reuse, R36, RZ ;  /* 0x000000243014723c */ /* 0x044fe200000018ff */
[----:B------:R5:W-:Y:S03]  /*c9a0*/  LDGSTS.E.BYPASS.LTC128B.128 [R228+0xb080], [R40.64+0x180], !P0 ;  /* 0x0b08018028e47fae */ /* 0x000be6000c101d4a */
[----:B------:R-:W-:Y:S01]  /*c9b0*/  IMAD.IADD R3, R64, 0x1, -R3 ;  /* 0x0000000140037824 */ /* 0x000fe200078e0a03 */
[----:B------:R-:W-:Y:S03]  /*c9c0*/  LDSM.16.M88.4 R44, [R217+0x10080] ;  /* 0x01008000d92c783b */ /* 0x000fe60000000200 */
[----:B------:R-:W-:Y:S01]  /*c9d0*/  HMMA.16816.F32 R48, R48, R38, RZ ;  /* 0x000000263030723c */ /* 0x000fe200000018ff */
[----:B----4-:R-:W1:Y:S01]  /*c9e0*/  LDSM.16.M88.4 R12, [R216+0xc080] ;  /* 0x00c08000d80c783b */ /* 0x010e620000000200 */
[----:B------:R-:W-:-:S03]  /*c9f0*/  IMAD R52, R3, -0x2, R52 ;  /* 0xfffffffe03347824 */ /* 0x000fc600078e0234 */
[----:B------:R-:W2:Y:S02]  /*ca00*/  LDSM.16.M88.4 R56, [R216+0xc880] ;  /* 0x00c88000d838783b */ /* 0x000ea40000000200 */
[C---:B------:R-:W-:Y:S01]  /*ca10*/  ISETP.GT.AND P0, PT, R52.reuse, RZ, PT ;  /* 0x000000ff3400720c */ /* 0x040fe20003f04270 */
[C---:B---3--:R-:W-:Y:S01]  /*ca20*/  HMMA.16816.F32 R28, R16.reuse, R8, R28 ;  /* 0x00000008101c723c */ /* 0x048fe2000000181c */
[----:B------:R-:W-:Y:S01]  /*ca30*/  LDSM.16.M88.4 R36, [R215+0x10080] ;  /* 0x01008000d724783b */ /* 0x000fe20000000200 */
[C---:B------:R-:W-:Y:S02]  /*ca40*/  ISETP.GT.AND P1, PT, R52.reuse, 0x1, PT ;  /* 0x000000013400780c */ /* 0x040fe40003f24270 */
[----:B------:R-:W-:Y:S01]  /*ca50*/  ISETP.GT.AND P6, PT, R52, 0x8, PT ;  /* 0x000000083400780c */ /* 0x000fe20003fc4270 */
[----:B------:R-:W0:Y:S03]  /*ca60*/  LDGDEPBAR ;  /* 0x00000000000079af */ /* 0x000e260000000000 */
[C---:B------:R-:W-:Y:S01]  /*ca70*/  HMMA.16816.F32 R24, R16.reuse, R10, R24 ;  /* 0x0000000a1018723c */ /* 0x040fe20000001818 */
[----:B------:R-:W3:Y:S04]  /*ca80*/  LDSM.16.M88.4 R8, [R210] ;  /* 0x00000000d208783b */ /* 0x000ee80000000200 */
[----:B-----5:R-:W4:Y:S03]  /*ca90*/  LDSM.16.M88.4 R40, [R210+0x800] ;  /* 0x00080000d228783b */ /* 0x020f260000000200 */
[C---:B------:R-:W-:Y:S08]  /*caa0*/  HMMA.16816.F32 R20, R16.reuse, R32, R20 ;  /* 0x000000201014723c */ /* 0x040ff00000001814 */
[----:B------:R-:W-:Y:S01]  /*cab0*/  HMMA.16816.F32 R48, R16, R34, R48 ;  /* 0x000000221030723c */ /* 0x000fe20000001830 */
[----:B------:R-:W-:Y:S04]  /*cac0*/  LDSM.16.M88.4 R32, [R221+0xd080] ;  /* 0x00d08000dd20783b */ /* 0x000fe80000000200 */
[----:B------:R-:W-:Y:S03]  /*cad0*/  LDSM.16.M88.4 R16, [R221+0xd880] ;  /* 0x00d88000dd10783b */ /* 0x000fe60000000200 */
[C---:B-1----:R-:W-:Y:S08]  /*cae0*/  HMMA.16816.F32 R28, R44.reuse, R12, R28 ;  /* 0x0000000c2c1c723c */ /* 0x042ff0000000181c */
[C---:B------:R-:W-:Y:S01]  /*caf0*/  HMMA.16816.F32 R24, R44.reuse, R14, R24 ;  /* 0x0000000e2c18723c */ /* 0x040fe20000001818 */
[----:B------:R-:W1:Y:S07]  /*cb00*/  LDSM.16.M88.4 R12, [R222+0x14080] ;  /* 0x01408000de0c783b */ /* 0x000e6e0000000200 */
[C---:B--2---:R-:W-:Y:S08]  /*cb10*/  HMMA.16816.F32 R20, R44.reuse, R56, R20 ;  /* 0x000000382c14723c */ /* 0x044ff00000001814 */
[----:B------:R-:W-:Y:S01]  /*cb20*/  HMMA.16816.F32 R44, R44, R58, R48 ;  /* 0x0000003a2c2c723c */ /* 0x000fe20000001830 */
[----:B------:R-:W-:Y:S04]  /*cb30*/  LDSM.16.M88.4 R48, [R218+0x14080] ;  /* 0x01408000da30783b */ /* 0x000fe80000000200 */
[----:B------:R-:W-:Y:S03]  /*cb40*/  LDSM.16.M88.4 R56, [R220+0x1800] ;  /* 0x00180000dc38783b */ /* 0x000fe60000000200 */
[C---:B---3--:R-:W-:Y:S08]  /*cb50*/  HMMA.16816.F32 R28, R36.reuse, R8, R28 ;  /* 0x00000008241c723c */ /* 0x048ff0000000181c */
[C---:B------:R-:W-:Y:S01]  /*cb60*/  HMMA.16816.F32 R24, R36.reuse, R10, R24 ;  /* 0x0000000a2418723c */ /* 0x040fe20000001818 */
[----:B------:R-:W2:Y:S07]  /*cb70*/  LDSM.16.M88.4 R8, [R220+0x1000] ;  /* 0x00100000dc08783b */ /* 0x000eae0000000200 */
[C---:B----4-:R-:W-:Y:S08]  /*cb80*/  HMMA.16816.F32 R20, R36.reuse, R40, R20 ;  /* 0x000000282414723c */ /* 0x050ff00000001814 */
[----:B------:R-:W-:Y:S01]  /*cb90*/  HMMA.16816.F32 R44, R36, R42, R44 ;  /* 0x0000002a242c723c */ /* 0x000fe2000000182c */
[----:B------:R-:W-:Y:S04]  /*cba0*/  LDSM.16.M88.4 R40, [R217+0x14080] ;  /* 0x01408000d928783b */ /* 0x000fe80000000200 */
[----:B------:R-:W3:Y:S03]  /*cbb0*/  LDSM.16.M88.4 R36, [R216+0xd080] ;  /* 0x00d08000d824783b */ /* 0x000ee60000000200 */
[C---:B-1----:R-:W-:Y:S08]  /*cbc0*/  HMMA.16816.F32 R28, R12.reuse, R32, R28 ;  /* 0x000000200c1c723c */ /* 0x042ff0000000181c */
[C---:B------:R-:W-:Y:S01]  /*cbd0*/  HMMA.16816.F32 R24, R12.reuse, R34, R24 ;  /* 0x000000220c18723c */ /* 0x040fe20000001818 */
[----:B------:R-:W1:Y:S07]  /*cbe0*/  LDSM.16.M88.4 R32, [R216+0xd880] ;  /* 0x00d88000d820783b */ /* 0x000e6e0000000200 */
[C---:B------:R-:W-:Y:S08]  /*cbf0*/  HMMA.16816.F32 R20, R12.reuse, R16, R20 ;  /* 0x000000100c14723c */ /* 0x040ff00000001814 */
[----:B------:R-:W-:Y:S01]  /*cc00*/  HMMA.16816.F32 R44, R12, R18, R44 ;  /* 0x000000120c2c723c */ /* 0x000fe2000000182c */
[----:B------:R-:W-:Y:S04]  /*cc10*/  LDSM.16.M88.4 R16, [R215+0x14080] ;  /* 0x01408000d710783b */ /* 0x000fe80000000200 */
[----:B------:R-:W4:Y:S03]  /*cc20*/  LDSM.16.M88.4 R12, [R210+0x1000] ;  /* 0x00100000d20c783b */ /* 0x000f260000000200 */
[C---:B--2---:R-:W-:Y:S08]  /*cc30*/  HMMA.16816.F32 R28, R48.reuse, R8, R28 ;  /* 0x00000008301c723c */ /* 0x044ff0000000181c */
[C---:B------:R-:W-:Y:S01]  /*cc40*/  HMMA.16816.F32 R24, R48.reuse, R10, R24 ;  /* 0x0000000a3018723c */ /* 0x040fe20000001818 */
[----:B------:R-:W2:Y:S07]  /*cc50*/  LDSM.16.M88.4 R8, [R210+0x1800] ;  /* 0x00180000d208783b */ /* 0x000eae0000000200 */
[C---:B------:R-:W-:Y:S08]  /*cc60*/  HMMA.16816.F32 R20, R48.reuse, R56, R20 ;  /* 0x000000383014723c */ /* 0x040ff00000001814 */
[----:B------:R-:W-:Y:S08]  /*cc70*/  HMMA.16816.F32 R44, R48, R58, R44 ;  /* 0x0000003a302c723c */ /* 0x000ff0000000182c */
[C---:B---3--:R-:W-:Y:S08]  /*cc80*/  HMMA.16816.F32 R28, R40.reuse, R36, R28 ;  /* 0x00000024281c723c */ /* 0x048ff0000000181c */
[C---:B------:R-:W-:Y:S01]  /*cc90*/  HMMA.16816.F32 R24, R40.reuse, R38, R24 ;  /* 0x000000262818723c */ /* 0x040fe20000001818 */
[----:B------:R-:W-:Y:S07]  /*cca0*/  LDSM.16.M88.4 R36, [R222+0x18080] ;  /* 0x01808000de24783b */ /* 0x000fee0000000200 */
[C---:B-1----:R-:W-:Y:S01]  /*ccb0*/  HMMA.16816.F32 R48, R40.reuse, R32, R20 ;  /* 0x000000202830723c */ /* 0x042fe20000001814 */
[----:B------:R-:W1:Y:S07]  /*ccc0*/  LDSM.16.M88.4 R20, [R221+0xe080] ;  /* 0x00e08000dd14783b */ /* 0x000e6e0000000200 */
[----:B------:R-:W-:Y:S01]  /*ccd0*/  HMMA.16816.F32 R44, R40, R34, R44 ;  /* 0x00000022282c723c */ /* 0x000fe2000000182c */
[----:B------:R-:W3:Y:S04]  /*cce0*/  LDSM.16.M88.4 R32, [R221+0xe880] ;  /* 0x00e88000dd20783b */ /* 0x000ee80000000200 */
[----:B------:R-:W-:Y:S03]  /*ccf0*/  LDSM.16.M88.4 R40, [R218+0x18080] ;  /* 0x01808000da28783b */ /* 0x000fe60000000200 */
[C---:B----4-:R-:W-:Y:S08]  /*cd00*/  HMMA.16816.F32 R28, R16.reuse, R12, R28 ;  /* 0x0000000c101c723c */ /* 0x050ff0000000181c */
[C---:B------:R-:W-:Y:S01]  /*cd10*/  HMMA.16816.F32 R24, R16.reuse, R14, R24 ;  /* 0x0000000e1018723c */ /* 0x040fe20000001818 */
[----:B------:R-:W4:Y:S07]  /*cd20*/  LDSM.16.M88.4 R12, [R220+0x2000] ;  /* 0x00200000dc0c783b */ /* 0x000f2e0000000200 */
[C---:B--2---:R-:W-:Y:S08]  /*cd30*/  HMMA.16816.F32 R48, R16.reuse, R8, R48 ;  /* 0x000000081030723c */ /* 0x044ff00000001830 */
[----:B------:R-:W-:Y:S01]  /*cd40*/  HMMA.16816.F32 R44, R16, R10, R44 ;  /* 0x0000000a102c723c */ /* 0x000fe2000000182c */
[----:B------:R-:W2:Y:S04]  /*cd50*/  LDSM.16.M88.4 R8, [R220+0x2800] ;  /* 0x00280000dc08783b */ /* 0x000ea80000000200 */
[----:B------:R-:W-:Y:S03]  /*cd60*/  LDSM.16.M88.4 R16, [R216+0xe080] ;  /* 0x00e08000d810783b */ /* 0x000fe60000000200 */
[C---:B-1----:R-:W-:Y:S08]  /*cd70*/  HMMA.16816.F32 R28, R36.reuse, R20, R28 ;  /* 0x00000014241c723c */ /* 0x042ff0000000181c */
[C---:B------:R-:W-:Y:S01]  /*cd80*/  HMMA.16816.F32 R24, R36.reuse, R22, R24 ;  /* 0x000000162418723c */ /* 0x040fe20000001818 */
[----:B------:R-:W1:Y:S07]  /*cd90*/  LDSM.16.M88.4 R20, [R217+0x18080] ;  /* 0x01808000d914783b */ /* 0x000e6e0000000200 */
[C---:B---3--:R-:W-:Y:S08]  /*cda0*/  HMMA.16816.F32 R48, R36.reuse, R32, R48 ;  /* 0x000000202430723c */ /* 0x048ff00000001830 */
        /* <DEDUP_REMOVED lines=19> */
[----:B------:R-:W-:Y:S07]  /*cee0*/  LDSM.16.M88.4 R12, [R218+0x1c080] ;  /* 0x01c08000da0c783b */ /* 0x000fee0000000200 */
        /* <DEDUP_REMOVED lines=9> */
[----:B------:R-:W-:Y:S04]  /*cf80*/  LDSM.16.M88.4 R40, [R215+0x1c080] ;  /* 0x01c08000d728783b */ /* 0x000fe80000000200 */
[----:B------:R-:W-:Y:S03]  /*cf90*/  LDSM.16.M88.4 R20, [R210+0x3000] ;  /* 0x00300000d214783b */ /* 0x000fe60000000200 */
[C---:B--2---:R-:W-:Y:S08]  /*cfa0*/  HMMA.16816.F32 R28, R12.reuse, R8, R28 ;  /* 0x000000080c1c723c */ /* 0x044ff0000000181c */
[C---:B------:R-:W-:Y:S01]  /*cfb0*/  HMMA.16816.F32 R24, R12.reuse, R10, R24 ;  /* 0x0000000a0c18723c */ /* 0x040fe20000001818 */
[----:B------:R-:W2:Y:S07]  /*cfc0*/  LDSM.16.M88.4 R8, [R216+0xf880] ;  /* 0x00f88000d808783b */ /* 0x000eae0000000200 */
[C---:B------:R-:W-:Y:S08]  /*cfd0*/  HMMA.16816.F32 R48, R12.reuse, R32, R48 ;  /* 0x000000200c30723c */ /* 0x040ff00000001830 */
[----:B------:R-:W-:Y:S01]  /*cfe0*/  HMMA.16816.F32 R44, R12, R34, R44 ;  /* 0x000000220c2c723c */ /* 0x000fe2000000182c */
[----:B------:R-:W3:Y:S01]  /*cff0*/  LDSM.16.M88.4 R12, [R210+0x3800] ;  /* 0x00380000d20c783b */ /* 0x000ee20000000200 */
[----:B------:R-:W-:-:S06]  /*d000*/  DEPBAR.LE SB0, 0x0 ;  /* 0x000080000000791a */ /* 0x000fcc0000000000 */
[C---:B-1----:R-:W-:Y:S08]  /*d010*/  HMMA.16816.F32 R28, R36.reuse, R16, R28 ;  /* 0x00000010241c723c */ /* 0x042ff0000000181c */
[C---:B------:R-:W-:Y:S08]  /*d020*/  HMMA.16816.F32 R24, R36.reuse, R18, R24 ;  /* 0x000000122418723c */ /* 0x040ff00000001818 */
[C---:B--2---:R-:W-:Y:S08]  /*d030*/  HMMA.16816.F32 R48, R36.reuse, R8, R48 ;  /* 0x000000082430723c */ /* 0x044ff00000001830 */
[----:B------:R-:W-:Y:S08]  /*d040*/  HMMA.16816.F32 R44, R36, R10, R44 ;  /* 0x0000000a242c723c */ /* 0x000ff0000000182c */
[C---:B------:R-:W-:Y:S08]  /*d050*/  HMMA.16816.F32 R28, R40.reuse, R20, R28 ;  /* 0x00000014281c723c */ /* 0x040ff0000000181c */
[C---:B------:R-:W-:Y:S08]  /*d060*/  HMMA.16816.F32 R24, R40.reuse, R22, R24 ;  /* 0x000000162818723c */ /* 0x040ff00000001818 */
[C---:B---3--:R-:W-:Y:S08]  /*d070*/  HMMA.16816.F32 R48, R40.reuse, R12, R48 ;  /* 0x0000000c2830723c */ /* 0x048ff00000001830 */
[----:B------:R-:W-:Y:S01]  /*d080*/  HMMA.16816.F32 R44, R40, R14, R44 ;  /* 0x0000000e282c723c */ /* 0x000fe2000000182c */
[----:B------:R-:W-:-:S02]  /*d090*/  FSEL R28, R28, -INF , P0 ;  /* 0xff8000001c1c7808 */ /* 0x000fc40000000000 */
[----:B------:R-:W-:Y:S02]  /*d0a0*/  FSEL R29, R29, -INF , P1 ;  /* 0xff8000001d1d7808 */ /* 0x000fe40000800000 */
[----:B------:R-:W-:Y:S01]  /*d0b0*/  FSEL R30, R30, -INF , P0 ;  /* 0xff8000001e1e7808 */ /* 0x000fe20000000000 */
[----:B------:R-:W-:Y:S01]  /*d0c0*/  BAR.SYNC.DEFER_BLOCKING 0x0 ;  /* 0x0000000000007b1d */ /* 0x000fe20000010000 */
[----:B------:R-:W-:Y:S02]  /*d0d0*/  ISETP.GT.AND P0, PT, R52, 0x9, PT ;  /* 0x000000093400780c */ /* 0x000fe40003f04270 */
[----:B------:R-:W-:Y:S02]  /*d0e0*/  FSEL R3, R24, -INF , P6 ;  /* 0xff80000018037808 */ /* 0x000fe40003000000 */
[----:B------:R-:W-:Y:S02]  /*d0f0*/  FMNMX.FTZ R8, R28, R29, !PT ;  /* 0x0000001d1c087209 */ /* 0x000fe40007810000 */
[----:B------:R-:W-:-:S02]  /*d100*/  ISETP.GT.AND P6, PT, R52, 0x10, PT ;  /* 0x000000103400780c */ /* 0x000fc40003fc4270 */
[----:B------:R-:W-:Y:S02]  /*d110*/  FSEL R25, R25, -INF , P0 ;  /* 0xff80000019197808 */ /* 0x000fe40000000000 */
[----:B------:R-:W-:Y:S02]  /*d120*/  FMNMX.FTZ R8, R3, R8, !PT ;  /* 0x0000000803087209 */ /* 0x000fe40007810000 */
[----:B------:R-:W-:Y:S02]  /*d130*/  FSEL R20, R31, -INF , P1 ;  /* 0xff8000001f147808 */ /* 0x000fe40000800000 */
[----:B------:R-:W-:Y:S02]  /*d140*/  ISETP.GT.AND P1, PT, R52, 0x8, PT ;  /* 0x000000083400780c */ /* 0x000fe40003f24270 */
[----:B------:R-:W-:Y:S02]  /*d150*/  FSEL R6, R27, -INF , P0 ;  /* 0xff8000001b067808 */ /* 0x000fe40000000000 */
[----:B------:R-:W-:-:S02]  /*d160*/  FSEL R17, R48, -INF , P6 ;  /* 0xff80000030117808 */ /* 0x000fc40003000000 */
[----:B------:R-:W-:Y:S02]  /*d170*/  FMNMX.FTZ R8, R25, R8, !PT ;  /* 0x0000000819087209 */ /* 0x000fe40007810000 */
[----:B------:R-:W-:Y:S02]  /*d180*/  ISETP.GT.AND P0, PT, R52, 0x11, PT ;  /* 0x000000113400780c */ /* 0x000fe40003f04270 */
[----:B------:R-:W-:Y:S02]  /*d190*/  FSEL R18, R26, -INF , P1 ;  /* 0xff8000001a127808 */ /* 0x000fe40000800000 */
[----:B------:R-:W-:Y:S02]  /*d1a0*/  ISETP.GT.AND P1, PT, R52, 0x18, PT ;  /* 0x000000183400780c */ /* 0x000fe40003f24270 */
[----:B------:R-:W-:Y:S02]  /*d1b0*/  FSEL R15, R49, -INF , P0 ;  /* 0xff800000310f7808 */ /* 0x000fe40000000000 */
[----:B------:R-:W-:-:S02]  /*d1c0*/  FMNMX.FTZ R8, R17, R8, !PT ;  /* 0x0000000811087209 */ /* 0x000fc40007810000 */
[----:B------:R-:W-:Y:S02]  /*d1d0*/  ISETP.GT.AND P0, PT, R52, 0x19, PT ;  /* 0x000000193400780c */ /* 0x000fe40003f04270 */
[----:B------:R-:W-:Y:S02]  /*d1e0*/  FSEL R13, R44, -INF , P1 ;  /* 0xff8000002c0d7808 */ /* 0x000fe40000800000 */
[----:B------:R-:W-:Y:S02]  /*d1f0*/  FMNMX.FTZ R8, R15, R8, !PT ;  /* 0x000000080f087209 */ /* 0x000fe40007810000 */
[----:B------:R-:W-:Y:S02]  /*d200*/  FMNMX.FTZ R19, R30, R20, !PT ;  /* 0x000000141e137209 */ /* 0x000fe40007810000 */
[----:B------:R-:W-:Y:S02]  /*d210*/  FSEL R11, R45, -INF , P0 ;  /* 0xff8000002d0b7808 */ /* 0x000fe40000000000 */
[----:B------:R-:W-:-:S02]  /*d220*/  FMNMX.FTZ R8, R13, R8, !PT ;  /* 0x000000080d087209 */ /* 0x000fc40007810000 */
[----:B------:R-:W-:Y:S02]  /*d230*/  FMNMX.FTZ R19, R18, R19, !PT ;  /* 0x0000001312137209 */ /* 0x000fe40007810000 */
[----:B------:R-:W-:Y:S02]  /*d240*/  FSEL R14, R50, -INF , P6 ;  /* 0xff800000320e7808 */ /* 0x000fe40003000000 */
[----:B------:R-:W-:Y:S02]  /*d250*/  FMNMX.FTZ R16, R11, R8, !PT ;  /* 0x000000080b107209 */ /* 0x000fe40007810000 */
[----:B------:R-:W-:Y:S02]  /*d260*/  ISETP.GT.AND P6, PT, R52, 0x11, PT ;  /* 0x000000113400780c */ /* 0x000fe40003fc4270 */
[----:B------:R-:W-:Y:S01]  /*d270*/  FMNMX.FTZ R19, R6, R19, !PT ;  /* 0x0000001306137209 */ /* 0x000fe20007810000 */
[----:B------:R-:W1:Y:S01]  /*d280*/  SHFL.BFLY PT, R9, R16, 0x2, 0x1f ;  /* 0x0c401f0010097f89 */ /* 0x000e6200000e0000 */
[----:B------:R-:W-:-:S02]  /*d290*/  FSEL R12, R51, -INF , P6 ;  /* 0xff800000330c7808 */ /* 0x000fc40003000000 */
[----:B------:R-:W-:Y:S02]  /*d2a0*/  FMNMX.FTZ R19, R14, R19, !PT ;  /* 0x000000130e137209 */ /* 0x000fe40007810000 */
[----:B------:R-:W-:Y:S02]  /*d2b0*/  FSEL R10, R46, -INF , P1 ;  /* 0xff8000002e0a7808 */ /* 0x000fe40000800000 */
[----:B------:R-:W-:Y:S02]  /*d2c0*/  FMNMX.FTZ R19, R12, R19, !PT ;  /* 0x000000130c137209 */ /* 0x000fe40007810000 */
[----:B------:R-:W-:Y:S02]  /*d2d0*/  FSEL R8, R47, -INF , P0 ;  /* 0xff8000002f087808 */ /* 0x000fe40000000000 */
[----:B------:R-:W-:Y:S02]  /*d2e0*/  FMNMX.FTZ R19, R10, R19, !PT ;  /* 0x000000130a137209 */ /* 0x000fe40007810000 */
[----:B------:R-:W-:-:S02]  /*d2f0*/  ISETP.GE.AND P0, PT, R55, 0x21, PT ;  /* 0x000000213700780c */ /* 0x000fc40003f06270 */
[----:B------:R-:W-:-:S05]  /*d300*/  FMNMX.FTZ R19, R8, R19, !PT ;  /* 0x0000001308137209 */ /* 0x000fca0007810000 */
[----:B------:R-:W2:Y:S01]  /*d310*/  SHFL.BFLY PT, R22, R19, 0x2, 0x1f ;  /* 0x0c401f0013167f89 */ /* 0x000ea200000e0000 */
[----:B-1----:R-:W-:-:S05]  /*d320*/  FMNMX.FTZ R21, R16, R9, !PT ;  /* 0x0000000910157209 */ /* 0x002fca0007810000 */
[----:B------:R-:W-:Y:S01]  /*d330*/  @P0 LEA.HI.SX32 R26, R149, 0xfffffffe, 0x1b ;  /* 0xfffffffe951a0811 */ /* 0x000fe200078fdaff */
[----:B------:R-:W-:Y:S01]  /*d340*/  @P0 IMAD.MOV.U32 R32, RZ, RZ, R230 ;  /* 0x000000ffff200224 */ /* 0x000fe200078e00e6 */
[----:B------:R-:W1:Y:S02]  /*d350*/  SHFL.BFLY PT, R148, R21, 0x1, 0x1f ;  /* 0x0c201f0015947f89 */ /* 0x000e6400000e0000 */
[----:B------:R-:W-:Y:S01]  /*d360*/  @P0 SHF.R.S32.HI R24, RZ, 0x1f, R26 ;  /* 0x0000001fff180819 */ /* 0x000fe2000001141a */
[----:B------:R-:W-:Y:S02]  /*d370*/  @P0 IMAD.MOV.U32 R33, RZ, RZ, R233 ;  /* 0x000000ffff210224 */ /* 0x000fe400078e00e9 */
[----:B------:R-:W-:Y:S02]  /*d380*/  @P0 IMAD R4, R4, R26, RZ ;  /* 0x0000001a04040224 */ /* 0x000fe400078e02ff */
[----:B------:R-:W-:-:S04]  /*d390*/  @P0 IMAD.WIDE.U32 R26, R26, R7, R32 ;  /* 0x000000071a1a0225 */ /* 0x000fc800078e0020 */
[----:B------:R-:W-:-:S04]  /*d3a0*/  @P0 IMAD R4, R24, R7, R4 ;  /* 0x0000000718040224 */ /* 0x000fc800078e0204 */
[----:B------:R-:W-:Y:S01]  /*d3b0*/  @P0 IMAD.IADD R4, R27, 0x1, R4 ;  /* 0x000000011b040824 */ /* 0x000fe200078e0204 */
[----:B--2---:R-:W-:-:S05]  /*d3c0*/  FMNMX.FTZ R22, R22, R19, !PT ;  /* 0x0000001316167209 */ /* 0x004fca0007810000 */
[----:B------:R-:W2:Y:S01]  /*d3d0*/  SHFL.BFLY PT, R9, R22, 0x1, 0x1f ;  /* 0x0c201f0016097f89 */ /* 0x000ea200000e0000 */
[----:B-1----:R-:W-:-:S04]  /*d3e0*/  FMNMX.FTZ R148, R21, R148, !PT ;  /* 0x0000009415947209 */ /* 0x002fc80007810000 */
[C---:B------:R-:W-:Y:S01]  /*d3f0*/  FSETP.NEU.FTZ.AND P1, PT, R148.reuse, -INF , PT ;  /* 0xff8000009400780b */ /* 0x040fe20003f3d000 */
[----:B------:R-:W-:-:S05]  /*d400*/  FMUL.FTZ R16, R148, c[0x0][0x2d0] ;  /* 0x0000b40094107a20 */ /* 0x000fca0000410000 */
[----:B------:R-:W-:-:S05]  /*d410*/  FSEL R16, R16, RZ, P1 ;  /* 0x000000ff10107208 */ /* 0x000fca0000800000 */
[--C-:B------:R-:W-:Y:S02]  /*d420*/  FFMA.FTZ R151, R3, c[0x0][0x2d0], -R16.reuse ;  /* 0x0000b40003977a23 */ /* 0x100fe40000010810 */
[--C-:B------:R-:W-:Y:S01]  /*d430*/  FFMA.FTZ R205, R28, c[0x0][0x2d0], -R16.reuse ;  /* 0x0000b4001ccd7a23 */ /* 0x100fe20000010810 */
[----:B------:R-:W-:Y:S01]  /*d440*/  @P0 LEA R28, P1, R26, c[0x0][0x1c8], 0x1 ;  /* 0x000072001a1c0a11 */ /* 0x000fe200078208ff */
[--C-:B------:R-:W-:Y:S01]  /*d450*/  FFMA.FTZ R150, R29, c[0x0][0x2d0], -R16.reuse ;  /* 0x0000b4001d967a23 */ /* 0x100fe20000010810 */
[----:B--2---:R-:W-:Y:S01]  /*d460*/  FMNMX.FTZ R3, R22, R9, !PT ;  /* 0x0000000916037209 */ /* 0x004fe20007810000 */
[----:B------:R-:W-:Y:S01]  /*d470*/  FFMA.FTZ R25, R25, c[0x0][0x2d0], -R16 ;  /* 0x0000b40019197a23 */ /* 0x000fe20000010810 */
[----:B------:R-:W-:Y:S01]  /*d480*/  @P0 LEA.HI.X R29, R26, c[0x0][0x1cc], R4, 0x1, P1 ;  /* 0x000073001a1d0a11 */ /* 0x000fe200008f0c04 */
[----:B------:R-:W-:Y:S01]  /*d490*/  MUFU.EX2 R205, R205 ;  /* 0x000000cd00cd7308 */ /* 0x000fe20000000800 */
[C---:B------:R-:W-:Y:S01]  /*d4a0*/  FSETP.NEU.FTZ.AND P1, PT, R3.reuse, -INF , PT ;  /* 0xff8000000300780b */ /* 0x040fe20003f3d000 */
[----:B------:R-:W-:-:S02]  /*d4b0*/  FMUL.FTZ R9, R3, c[0x0][0x2d0] ;  /* 0x0000b40003097a20 */ /* 0x000fc40000410000 */
[----:B------:R1:W-:Y:S01]  /*d4c0*/  @P0 LDGSTS.E.BYPASS.LTC128B.128 [R228+0xc080], [R28.64], !P2 ;  /* 0x0c0800001ce40fae */ /* 0x0003e2000d101d4a */
[--C-:B------:R-:W-:Y:S02]  /*d4d0*/  FFMA.FTZ R206, R17, c[0x0][0x2d0], -R16.reuse ;  /* 0x0000b40011ce7a23 */ /* 0x100fe40000010810 */
[----:B------:R-:W-:Y:S01]  /*d4e0*/  FSEL R9, R9, RZ, P1 ;  /* 0x000000ff09097208 */ /* 0x000fe20000800000 */
[----:B------:R1:W-:Y:S01]  /*d4f0*/  @P0 LDGSTS.E.BYPASS.LTC128B.128 [R228+0xd080], [R28.64+0x80], !P5 ;  /* 0x0d0800801ce40fae */ /* 0x0003e2000e901d4a */
[----:B------:R2:W-:Y:S01]  /*d500*/  MUFU.EX2 R0, R25 ;  /* 0x0000001900007308 */ /* 0x0005e20000000800 */
[--C-:B------:R-:W-:Y:S02]  /*d510*/  FFMA.FTZ R211, R15, c[0x0][0x2d0], -R16.reuse ;  /* 0x0000b4000fd37a23 */ /* 0x100fe40000010810 */
[----:B------:R1:W-:Y:S01]  /*d520*/  @P0 LDGSTS.E.BYPASS.LTC128B.128 [R228+0xe080], [R28.64+0x100], !P4 ;  /* 0x0e0801001ce40fae */ /* 0x0003e2000e101d4a */
[--C-:B------:R-:W-:Y:S02]  /*d530*/  FFMA.FTZ R2, R6, c[0x0][0x2d0], -R9.reuse ;  /* 0x0000b40006027a23 */ /* 0x100fe40000010809 */
[--C-:B------:R-:W-:Y:S01]  /*d540*/  FFMA.FTZ R209, R30, c[0x0][0x2d0], -R9.reuse ;  /* 0x0000b4001ed17a23 */ /* 0x100fe20000010809 */
[----:B------:R1:W-:Y:S01]  /*d550*/  @P0 LDGSTS.E.BYPASS.LTC128B.128 [R228+0xf080], [R28.64+0x180], !P3 ;  /* 0x0f0801801ce40fae */ /* 0x0003e2000d901d4a */
[--C-:B------:R-:W-:Y:S01]  /*d560*/  FFMA.FTZ R204, R20, c[0x0][0x2d0], -R9.reuse ;  /* 0x0000b40014cc7a23 */ /* 0x100fe20000010809 */
[----:B------:R-:W3:Y:S01]  /*d570*/  MUFU.EX2 R150, R150 ;  /* 0x0000009600967308 */ /* 0x000ee20000000800 */
[----:B------:R-:W-:Y:S01]  /*d580*/  FFMA.FTZ R207, R18, c[0x0][0x2d0], -R9 ;  /* 0x0000b40012cf7a23 */ /* 0x000fe20000010809 */
[----:B------:R-:W4:Y:S01]  /*d590*/  LDSM.16.MT88.4 R140, [R219+0x8080] ;  /* 0x00808000db8c783b */ /* 0x000f220000004200 */
[----:B------:R-:W-:-:S02]  /*d5a0*/  FFMA.FTZ R208, R13, c[0x0][0x2d0], -R16 ;  /* 0x0000b4000dd07a23 */ /* 0x000fc40000010810 */
[----:B------:R-:W-:Y:S01]  /*d5b0*/  FFMA.FTZ R237, R11, c[0x0][0x2d0], -R16 ;  /* 0x0000b4000bed7a23 */ /* 0x000fe20000010810 */
[----:B------:R-:W-:Y:S01]  /*d5c0*/  LDSM.16.MT88.4 R32, [R213+0x8080] ;  /* 0x00808000d520783b */ /* 0x000fe20000004200 */
[--C-:B------:R-:W-:Y:S01]  /*d5d0*/  FFMA.FTZ R229, R14, c[0x0][0x2d0], -R9.reuse ;  /* 0x0000b4000ee57a23 */ /* 0x100fe20000010809 */
[----:B------:R-:W5:Y:S01]  /*d5e0*/  MUFU.EX2 R151, R151 ;  /* 0x0000009700977308 */ /* 0x000f620000000800 */
[--C-:B------:R-:W-:Y:S01]  /*d5f0*/  FFMA.FTZ R234, R12, c[0x0][0x2d0], -R9.reuse ;  /* 0x0000b4000cea7a23 */ /* 0x100fe20000010809 */
[----:B--2---:R-:W2:Y:S01]  /*d600*/  LDSM.16.MT88.4 R24, [R214+0x8080] ;  /* 0x00808000d618783b */ /* 0x004ea20000004200 */
[--C-:B------:R-:W-:Y:S02]  /*d610*/  FFMA.FTZ R235, R10, c[0x0][0x2d0], -R9.reuse ;  /* 0x0000b4000aeb7a23 */ /* 0x100fe40000010809 */
[----:B------:R-:W-:Y:S01]  /*d620*/  FFMA.FTZ R236, R8, c[0x0][0x2d0], -R9 ;  /* 0x0000b40008ec7a23 */ /* 0x000fe20000010809 */
[----:B------:R-:W1:Y:S02]  /*d630*/  LDSM.16.MT88.4 R40, [R212+0x8080] ;  /* 0x00808000d428783b */ /* 0x000e640000004200 */
[----:B------:R-:W-:Y:S01]  /*d640*/  MUFU.EX2 R209, R209 ;  /* 0x000000d100d17308 */ /* 0x000fe20000000800 */
[----:B---3--:R-:W-:Y:S01]  /*d650*/  F2FP.PACK_AB R128, R150, R205 ;  /* 0x000000cd9680723e */ /* 0x008fe200000000ff */
[----:B------:R-:W3:Y:S01]  /*d660*/  LDSM.16.MT88.4 R48, [R219+0x9080] ;  /* 0x00908000db30783b */ /* 0x000ee20000004200 */
[----:B------:R-:W-:-:S03]  /*d670*/  FADD.FTZ R150, R205, R150 ;  /* 0x00000096cd967221 */ /* 0x000fc60000010000 */
[----:B------:R-:W1:Y:S02]  /*d680*/  LDSM.16.MT88.4 R56, [R214+0x9080] ;  /* 0x00908000d638783b */ /* 0x000e640000004200 */
[----:B------:R-:W4:Y:S01]  /*d690*/  MUFU.EX2 R204, R204 ;  /* 0x000000cc00cc7308 */ /* 0x000f220000000800 */
[----:B-----5:R-:W-:Y:S01]  /*d6a0*/  F2FP.PACK_AB R130, R0, R151 ;  /* 0x000000970082723e */ /* 0x020fe200000000ff */
[----:B------:R-:W5:Y:S01]  /*d6b0*/  LDSM.16.MT88.4 R64, [R213+0x9080] ;  /* 0x00908000d540783b */ /* 0x000f620000004200 */
[----:B------:R-:W-:-:S03]  /*d6c0*/  FADD.FTZ R151, R151, R150 ;  /* 0x0000009697977221 */ /* 0x000fc60000010000 */
[----:B------:R-:W1:Y:S01]  /*d6d0*/  LDSM.16.MT88.4 R72, [R212+0x9080] ;  /* 0x00908000d448783b */ /* 0x000e620000004200 */
[----:B------:R-:W-:Y:S01]  /*d6e0*/  FADD.FTZ R151, R0, R151 ;  /* 0x0000009700977221 */ /* 0x000fe20000010000 */
[----:B------:R-:W-:Y:S02]  /*d6f0*/  MUFU.EX2 R207, R207 ;  /* 0x000000cf00cf7308 */ /* 0x000fe40000000800 */
[----:B------:R-:W1:Y:S04]  /*d700*/  LDSM.16.MT88.4 R80, [R219+0xa080] ;  /* 0x00a08000db50783b */ /* 0x000e680000004200 */
[----:B------:R-:W1:Y:S02]  /*d710*/  LDSM.16.MT88.4 R88, [R214+0xa080] ;  /* 0x00a08000d658783b */ /* 0x000e640000004200 */
[----:B------:R-:W2:Y:S01]  /*d720*/  MUFU.EX2 R2, R2 ;  /* 0x0000000200027308 */ /* 0x000ea20000000800 */
[----:B----4-:R-:W-:Y:S01]  /*d730*/  F2FP.PACK_AB R129, R204, R209 ;  /* 0x000000d1cc81723e */ /* 0x010fe200000000ff */
[----:B------:R-:W4:Y:S01]  /*d740*/  LDSM.16.MT88.4 R96, [R213+0xa080] ;  /* 0x00a08000d560783b */ /* 0x000f220000004200 */
[----:B------:R-:W-:-:S03]  /*d750*/  FADD.FTZ R204, R209, R204 ;  /* 0x000000ccd1cc7221 */ /* 0x000fc60000010000 */
[----:B------:R-:W3:Y:S02]  /*d760*/  LDSM.16.MT88.4 R104, [R212+0xa080] ;  /* 0x00a08000d468783b */ /* 0x000ee40000004200 */
[----:B------:R-:W-:Y:S02]  /*d770*/  MUFU.EX2 R206, R206 ;  /* 0x000000ce00ce7308 */ /* 0x000fe40000000800 */
[----:B------:R-:W3:Y:S04]  /*d780*/  LDSM.16.MT88.4 R112, [R219+0xb080] ;  /* 0x00b08000db70783b */ /* 0x000ee80000004200 */
[----:B------:R-:W3:Y:S01]  /*d790*/  LDSM.16.MT88.4 R116, [R214+0xb080] ;  /* 0x00b08000d674783b */ /* 0x000ee20000004200 */
[----:B--2---:R-:W-:Y:S01]  /*d7a0*/  F2FP.PACK_AB R131, R2, R207 ;  /* 0x000000cf0283723e */ /* 0x004fe200000000ff */
[----:B------:R-:W2:Y:S02]  /*d7b0*/  MUFU.EX2 R211, R211 ;  /* 0x000000d300d37308 */ /* 0x000ea40000000800 */
[----:B------:R-:W2:Y:S01]  /*d7c0*/  LDSM.16.MT88.4 R124, [R213+0xb080] ;  /* 0x00b08000d57c783b */ /* 0x000ea20000004200 */
[----:B------:R-:W-:-:S03]  /*d7d0*/  FADD.FTZ R207, R207, R204 ;  /* 0x000000cccfcf7221 */ /* 0x000fc60000010000 */
[----:B------:R-:W2:Y:S01]  /*d7e0*/  LDSM.16.MT88.4 R4, [R212+0xb080] ;  /* 0x00b08000d404783b */ /* 0x000ea20000004200 */
[C---:B------:R-:W-:Y:S01]  /*d7f0*/  HMMA.16816.F32 R144, R128.reuse, R140, RZ ;  /* 0x0000008c8090723c */ /* 0x040fe200000018ff */
[----:B------:R-:W-:Y:S01]  /*d800*/  FADD.FTZ R2, R2, R207 ;  /* 0x000000cf02027221 */ /* 0x000fe20000010000 */
[----:B------:R-:W-:Y:S01]  /*d810*/  MUFU.EX2 R229, R229 ;  /* 0x000000e500e57308 */ /* 0x000fe20000000800 */
[----:B------:R-:W2:Y:S04]  /*d820*/  LDSM.16.MT88.4 R200, [R219+0x8880] ;  /* 0x00888000dbc8783b */ /* 0x000ea80000004200 */
[----:B------:R-:W2:Y:S01]  /*d830*/  LDSM.16.MT88.4 R196, [R214+0x8880] ;  /* 0x00888000d6c4783b */ /* 0x000ea20000004200 */
[C---:B------:R-:W-:Y:S02]  /*d840*/  HMMA.16816.F32 R20, R128.reuse, R24, RZ ;  /* 0x000000188014723c */ /* 0x040fe400000018ff */
[----:B------:R-:W2:Y:S01]  /*d850*/  MUFU.EX2 R234, R234 ;  /* 0x000000ea00ea7308 */ /* 0x000ea20000000800 */
[----:B------:R-:W2:Y:S04]  /*d860*/  LDSM.16.MT88.4 R192, [R213+0x8880] ;  /* 0x00888000d5c0783b */ /* 0x000ea80000004200 */
[----:B------:R-:W2:Y:S01]  /*d870*/  LDSM.16.MT88.4 R188, [R212+0x8880] ;  /* 0x00888000d4bc783b */ /* 0x000ea20000004200 */
[C---:B-1----:R-:W-:Y:S02]  /*d880*/  HMMA.16816.F32 R28, R128.reuse, R32, RZ ;  /* 0x00000020801c723c */ /* 0x042fe400000018ff */
[----:B------:R-:W-:Y:S01]  /*d890*/  MUFU.EX2 R208, R208 ;  /* 0x000000d000d07308 */ /* 0x000fe20000000800 */
[----:B------:R-:W1:Y:S04]  /*d8a0*/  LDSM.16.MT88.4 R184, [R219+0x9880] ;  /* 0x00988000dbb8783b */ /* 0x000e680000004200 */
[----:B------:R-:W1:Y:S01]  /*d8b0*/  LDSM.16.MT88.4 R180, [R214+0x9880] ;  /* 0x00988000d6b4783b */ /* 0x000e620000004200 */
[C---:B------:R-:W-:Y:S02]  /*d8c0*/  HMMA.16816.F32 R36, R128.reuse, R40, RZ ;  /* 0x000000288024723c */ /* 0x040fe400000018ff */
[----:B------:R-:W1:Y:S01]  /*d8d0*/  MUFU.EX2 R237, R237 ;  /* 0x000000ed00ed7308 */ /* 0x000e620000000800 */
[----:B------:R-:W1:Y:S04]  /*d8e0*/  LDSM.16.MT88.4 R176, [R213+0x9880] ;  /* 0x00988000d5b0783b */ /* 0x000e680000004200 */
[----:B------:R-:W1:Y:S01]  /*d8f0*/  LDSM.16.MT88.4 R172, [R212+0x9880] ;  /* 0x00988000d4ac783b */ /* 0x000e620000004200 */
[C---:B---3--:R-:W-:Y:S02]  /*d900*/  HMMA.16816.F32 R44, R128.reuse, R48, RZ ;  /* 0x00000030802c723c */ /* 0x048fe400000018ff */
[----:B------:R-:W-:Y:S01]  /*d910*/  MUFU.EX2 R235, R235 ;  /* 0x000000eb00eb7308 */ /* 0x000fe20000000800 */
[----:B------:R-:W3:Y:S04]  /*d920*/  LDSM.16.MT88.4 R168, [R219+0xa880] ;  /* 0x00a88000dba8783b */ /* 0x000ee80000004200 */
[----:B------:R-:W1:Y:S01]  /*d930*/  LDSM.16.MT88.4 R164, [R214+0xa880] ;  /* 0x00a88000d6a4783b */ /* 0x000e620000004200 */
[C---:B------:R-:W-:Y:S02]  /*d940*/  HMMA.16816.F32 R52, R128.reuse, R56, RZ ;  /* 0x000000388034723c */ /* 0x040fe400000018ff */
[----:B------:R-:W1:Y:S01]  /*d950*/  MUFU.EX2 R236, R236 ;  /* 0x000000ec00ec7308 */ /* 0x000e620000000800 */
[----:B------:R-:W1:Y:S04]  /*d960*/  LDSM.16.MT88.4 R160, [R213+0xa880] ;  /* 0x00a88000d5a0783b */ /* 0x000e680000004200 */
[----:B------:R-:W1:Y:S01]  /*d970*/  LDSM.16.MT88.4 R156, [R212+0xa880] ;  /* 0x00a88000d49c783b */ /* 0x000e620000004200 */
[C---:B-----5:R-:W-:Y:S03]  /*d980*/  HMMA.16816.F32 R60, R128.reuse, R64, RZ ;  /* 0x00000040803c723c */ /* 0x060fe600000018ff */
[----:B------:R-:W5:Y:S04]  /*d990*/  LDSM.16.MT88.4 R152, [R219+0xb880] ;  /* 0x00b88000db98783b */ /* 0x000f680000004200 */
[----:B------:R-:W1:Y:S01]  /*d9a0*/  LDSM.16.MT88.4 R16, [R214+0xb880] ;  /* 0x00b88000d610783b */ /* 0x000e620000004200 */
[C---:B------:R-:W-:Y:S03]  /*d9b0*/  HMMA.16816.F32 R68, R128.reuse, R72, RZ ;  /* 0x000000488044723c */ /* 0x040fe600000018ff */
[----:B------:R-:W1:Y:S04]  /*d9c0*/  LDSM.16.MT88.4 R12, [R213+0xb880] ;  /* 0x00b88000d50c783b */ /* 0x000e680000004200 */
[----:B------:R-:W1:Y:S01]  /*d9d0*/  LDSM.16.MT88.4 R8, [R212+0xb880] ;  /* 0x00b88000d408783b */ /* 0x000e620000004200 */
[C---:B------:R-:W-:Y:S03]  /*d9e0*/  HMMA.16816.F32 R76, R128.reuse, R80, RZ ;  /* 0x00000050804c723c */ /* 0x040fe600000018ff */
[----:B------:R-:W0:Y:S05]  /*d9f0*/  LDGDEPBAR ;  /* 0x00000000000079af */ /* 0x000e2a0000000000 */
[C---:B------:R-:W-:Y:S08]  /*da00*/  HMMA.16816.F32 R84, R128.reuse, R88, RZ ;  /* 0x000000588054723c */ /* 0x040ff000000018ff */
[C---:B----4-:R-:W-:Y:S08]  /*da10*/  HMMA.16816.F32 R92, R128.reuse, R96, RZ ;  /* 0x00000060805c723c */ /* 0x050ff000000018ff */
[C---:B------:R-:W-:Y:S08]  /*da20*/  HMMA.16816.F32 R100, R128.reuse, R104, RZ ;  /* 0x000000688064723c */ /* 0x040ff000000018ff */
[C---:B------:R-:W-:Y:S08]  /*da30*/  HMMA.16816.F32 R108, R128.reuse, R112, RZ ;  /* 0x00000070806c723c */ /* 0x040ff000000018ff */
[C---:B------:R-:W-:Y:S08]  /*da40*/  HMMA.16816.F32 R136, R128.reuse, R116, RZ ;  /* 0x000000748088723c */ /* 0x040ff000000018ff */
[C---:B--2---:R-:W-:Y:S08]  /*da50*/  HMMA.16816.F32 R120, R128.reuse, R124, RZ ;  /* 0x0000007c8078723c */ /* 0x044ff000000018ff */
[C---:B------:R-:W-:Y:S08]  /*da60*/  HMMA.16816.F32 R140, R128.reuse, R142, RZ ;  /* 0x0000008e808c723c */ /* 0x040ff000000018ff */
        /* <DEDUP_REMOVED lines=14> */
[C---:B------:R-:W-:Y:S07]  /*db50*/  HMMA.16816.F32 R132, R128.reuse, R4, RZ ;  /* 0x000000048084723c */ /* 0x040fee00000018ff */
[----:B------:R-:W-:Y:S01]  /*db60*/  F2FP.PACK_AB R4, R211, R206 ;  /* 0x000000ced304723e */ /* 0x000fe200000000ff */
[----:B------:R-:W-:Y:S01]  /*db70*/  HMMA.16816.F32 R128, R128, R6, RZ ;  /* 0x000000068080723c */ /* 0x000fe200000018ff */
[----:B------:R-:W-:Y:S01]  /*db80*/  F2FP.PACK_AB R5, R234, R229 ;  /* 0x000000e5ea05723e */ /* 0x000fe200000000ff */
[----:B------:R-:W-:-:S02]  /*db90*/  FADD.FTZ R206, R206, R151 ;  /* 0x00000097cece7221 */ /* 0x000fc40000010000 */
[----:B------:R-:W-:Y:S02]  /*dba0*/  FADD.FTZ R229, R229, R2 ;  /* 0x00000002e5e57221 */ /* 0x000fe40000010000 */
[----:B------:R-:W-:Y:S01]  /*dbb0*/  FADD.FTZ R211, R211, R206 ;  /* 0x000000ced3d37221 */ /* 0x000fe20000010000 */
[----:B-1----:R-:W-:Y:S01]  /*dbc0*/  F2FP.PACK_AB R6, R237, R208 ;  /* 0x000000d0ed06723e */ /* 0x002fe200000000ff */
[----:B------:R-:W-:Y:S01]  /*dbd0*/  FADD.FTZ R234, R234, R229 ;  /* 0x000000e5eaea7221 */ /* 0x000fe20000010000 */
[----:B------:R-:W-:Y:S01]  /*dbe0*/  F2FP.PACK_AB R7, R236, R235 ;  /* 0x000000ebec07723e */ /* 0x000fe200000000ff */
[----:B------:R-:W-:Y:S02]  /*dbf0*/  FADD.FTZ R208, R208, R211 ;  /* 0x000000d3d0d07221 */ /* 0x000fe40000010000 */
[----:B------:R-:W-:Y:S02]  /*dc00*/  FADD.FTZ R235, R235, R234 ;  /* 0x000000eaebeb7221 */ /* 0x000fe40000010000 */
[----:B------:R-:W-:-:S02]  /*dc10*/  FADD.FTZ R237, R237, R208 ;  /* 0x000000d0eded7221 */ /* 0x000fc40000010000 */
[----:B------:R-:W-:Y:S01]  /*dc20*/  HMMA.16816.F32 R144, R4, R200, R144 ;  /* 0x000000c80490723c */ /* 0x000fe20000001890 */
[----:B------:R-:W-:-:S07]  /*dc30*/  FADD.FTZ R235, R236, R235 ;  /* 0x000000ebeceb7221 */ /* 0x000fce0000010000 */
[C---:B------:R-:W-:Y:S08]  /*dc40*/  HMMA.16816.F32 R140, R4.reuse, R202, R140 ;  /* 0x000000ca048c723c */ /* 0x040ff0000000188c */
        /* <DEDUP_REMOVED lines=14> */
[C---:B---3--:R-:W-:Y:S08]  /*dd30*/  HMMA.16816.F32 R76, R4.reuse, R168, R76 ;  /* 0x000000a8044c723c */ /* 0x048ff0000000184c */
[C---:B------:R-:W-:Y:S08]  /*dd40*/  HMMA.16816.F32 R80, R4.reuse, R170, R80 ;  /* 0x000000aa0450723c */ /* 0x040ff00000001850 */
[C---:B------:R-:W-:Y:S08]  /*dd50*/  HMMA.16816.F32 R84, R4.reuse, R164, R84 ;  /* 0x000000a40454723c */ /* 0x040ff00000001854 */
[C---:B------:R-:W-:Y:S08]  /*dd60*/  HMMA.16816.F32 R88, R4.reuse, R166, R88 ;  /* 0x000000a60458723c */ /* 0x040ff00000001858 */
[C---:B------:R-:W-:Y:S08]  /*dd70*/  HMMA.16816.F32 R92, R4.reuse, R160, R92 ;  /* 0x000000a0045c723c */ /* 0x040ff0000000185c */
[C---:B------:R-:W-:Y:S08]  /*dd80*/  HMMA.16816.F32 R96, R4.reuse, R162, R96 ;  /* 0x000000a20460723c */ /* 0x040ff00000001860 */
[C---:B------:R-:W-:Y:S08]  /*dd90*/  HMMA.16816.F32 R100, R4.reuse, R156, R100 ;  /* 0x0000009c0464723c */ /* 0x040ff00000001864 */
[C---:B------:R-:W-:Y:S08]  /*dda0*/  HMMA.16816.F32 R104, R4.reuse, R158, R104 ;  /* 0x0000009e0468723c */ /* 0x040ff00000001868 */
[C---:B-----5:R-:W-:Y:S08]  /*ddb0*/  HMMA.16816.F32 R108, R4.reuse, R152, R108 ;  /* 0x00000098046c723c */ /* 0x060ff0000000186c */
[C---:B------:R-:W-:Y:S08]  /*ddc0*/  HMMA.16816.F32 R112, R4.reuse, R154, R112 ;  /* 0x0000009a0470723c */ /* 0x040ff00000001870 */
[C---:B------:R-:W-:Y:S08]  /*ddd0*/  HMMA.16816.F32 R136, R4.reuse, R16, R136 ;  /* 0x000000100488723c */ /* 0x040ff00000001888 */
[C---:B------:R-:W-:Y:S08]  /*dde0*/  HMMA.16816.F32 R116, R4.reuse, R18, R116 ;  /* 0x000000120474723c */ /* 0x040ff00000001874 */
[C---:B------:R-:W-:Y:S08]  /*ddf0*/  HMMA.16816.F32 R120, R4.reuse, R12, R120 ;  /* 0x0000000c0478723c */ /* 0x040ff00000001878 */
[C---:B------:R-:W-:Y:S08]  /*de00*/  HMMA.16816.F32 R124, R4.reuse, R14, R124 ;  /* 0x0000000e047c723c */ /* 0x040ff0000000187c */
[C---:B------:R-:W-:Y:S08]  /*de10*/  HMMA.16816.F32 R132, R4.reuse, R8, R132 ;  /* 0x000000080484723c */ /* 0x040ff00000001884 */
[----:B------:R-:W-:Y:S01]  /*de20*/  HMMA.16816.F32 R128, R4, R10, R128 ;  /* 0x0000000a0480723c */ /* 0x000fe20000001880 */
[----:B------:R-:W-:Y:S07]  /*de30*/  @!P0 BRA `(.L_x_137) ;  /* 0x00001db000008947 */ /* 0x000fee0003800000 */
[----:B------:R-:W-:Y:S01]  /*de40*/  LEA.HI.SX32 R229, R149, 0xfffffffe, 0x1b ;  /* 0xfffffffe95e57811 */ /* 0x000fe200078fdaff */
[----:B------:R-:W-:Y:S01]  /*de50*/  IMAD.MOV.U32 R0, RZ, RZ, R3 ;  /* 0x000000ffff007224 */ /* 0x000fe200078e0003 */
[C---:B------:R-:W-:Y:S01]  /*de60*/  IADD3 R211, R220.reuse, 0x800, RZ ;  /* 0x00000800dcd37810 */ /* 0x040fe20007ffe0ff */
[----:B------:R-:W-:Y:S01]  /*de70*/  IMAD.MOV.U32 R149, RZ, RZ, R148 ;  /* 0x000000ffff957224 */ /* 0x000fe200078e0094 */
[C---:B------:R-:W-:Y:S01]  /*de80*/  IADD3 R209, R220.reuse, 0x1000, RZ ;  /* 0x00001000dcd17810 */ /* 0x040fe20007ffe0ff */
[----:B------:R-:W-:Y:S01]  /*de90*/  ULDC.64 UR4, c[0x0][0x118] ;  /* 0x0000460000047ab9 */ /* 0x000fe20000000a00 */
[----:B------:R-:W-:-:S02]  /*dea0*/  IADD3 R208, R220, 0x1800, RZ ;  /* 0x00001800dcd07810 */ /* 0x000fc40007ffe0ff */
[C---:B------:R-:W-:Y:S02]  /*deb0*/  IADD3 R207, R220.reuse, 0x2000, RZ ;  /* 0x00002000dccf7810 */ /* 0x040fe40007ffe0ff */
[C---:B------:R-:W-:Y:S02]  /*dec0*/  IADD3 R206, R220.reuse, 0x2800, RZ ;  /* 0x00002800dcce7810 */ /* 0x040fe40007ffe0ff */
[C---:B------:R-:W-:Y:S02]  /*ded0*/  IADD3 R205, R220.reuse, 0x3000, RZ ;  /* 0x00003000dccd7810 */ /* 0x040fe40007ffe0ff */
[----:B------:R-:W-:Y:S02]  /*dee0*/  IADD3 R204, R220, 0x3800, RZ ;  /* 0x00003800dccc7810 */ /* 0x000fe40007ffe0ff */
.L_x_138:
[----:B------:R-:W-:Y:S04]  /*def0*/  DEPBAR.LE SB0, 0x0 ;  /* 0x000080000000791a */ /* 0x000fe80000000000 */
[----:B------:R-:W-:Y:S01]  /*df00*/  BAR.SYNC.DEFER_BLOCKING 0x0 ;  /* 0x0000000000007b1d */ /* 0x000fe20000010000 */
[----:B------:R-:W-:Y:S01]  /*df10*/  SHF.R.S32.HI R148, RZ, 0x1f, R229 ;  /* 0x0000001fff947819 */ /* 0x000fe200000114e5 */
[C---:B------:R-:W-:Y:S04]  /*df20*/  IMAD.WIDE.U32 R2, R229.reuse, c[0x0][0x208], RZ ;  /* 0x00008200e5027a25 */ /* 0x040fe800078e00ff */
[----:B------:R-:W-:Y:S01]  /*df30*/  IMAD R148, R148, c[0x0][0x208], RZ ;  /* 0x0000820094947a24 */ /* 0x000fe200078e02ff */
[C---:B------:R-:W-:Y:S03]  /*df40*/  LEA R151, P0, R2.reuse, R226, 0x5 ;  /* 0x000000e202977211 */ /* 0x040fe600078028ff */
[----:B------:R-:W-:Y:S05]  /*df50*/  IMAD R148, R229, c[0x0][0x20c], R148 ;  /* 0x00008300e5947a24 */ /* 0x000fea00078e0294 */
[----:B------:R-:W-:Y:S04]  /*df60*/  IADD3 R148, R3, R148, RZ ;  /* 0x0000009403947210 */ /* 0x000fe80007ffe0ff */
[----:B------:R-:W-:Y:S02]  /*df70*/  LEA.HI.X R148, R2, R225, R148, 0x5, P0 ;  /* 0x000000e102947211 */ /* 0x000fe400000f2c94 */
[C---:B------:R-:W-:Y:S01]  /*df80*/  LEA R2, P0, R151.reuse, c[0x0][0x1f8], 0x1 ;  /* 0x00007e0097027a11 */ /* 0x040fe200078008ff */
[----:B------:R-:W-:Y:S03]  /*df90*/  LDSM.16.M88.4 R156, [R222+0x10080] ;  /* 0x01008000de9c783b */ /* 0x000fe60000000200 */
[----:B------:R-:W-:Y:S02]  /*dfa0*/  LEA.HI.X R3, R151, c[0x0][0x1fc], R148, 0x1, P0 ;  /* 0x00007f0097037a11 */ /* 0x000fe400000f0c94 */
[C---:B------:R-:W-:Y:S02]  /*dfb0*/  ISETP.GT.AND P0, PT, R229.reuse, RZ, PT ;  /* 0x000000ffe500720c */ /* 0x040fe40003f04270 */
[----:B------:R-:W-:Y:S01]  /*dfc0*/  IADD3 R229, R229, -0x1, RZ ;  /* 0xffffffffe5e57810 */ /* 0x000fe20007ffe0ff */
[----:B------:R-:W1:Y:S07]  /*dfd0*/  LDSM.16.M88.4 R160, [R221+0xc080] ;  /* 0x00c08000dda0783b */ /* 0x000e6e0000000200 */
[----:B------:R-:W2:Y:S07]  /*dfe0*/  LDSM.16.M88.4 R164, [R221+0xc880] ;  /* 0x00c88000dda4783b */ /* 0x000eae0000000200 */
[----:B------:R-:W-:Y:S07]  /*dff0*/  LDSM.16.M88.4 R168, [R218+0x10080] ;  /* 0x01008000daa8783b */ /* 0x000fee0000000200 */
[----:B------:R-:W3:Y:S07]  /*e000*/  LDSM.16.M88.4 R172, [R220] ;  /* 0x00000000dcac783b */ /* 0x000eee0000000200 */
[----:B------:R-:W4:Y:S07]  /*e010*/  LDSM.16.M88.4 R176, [R211] ;  /* 0x00000000d3b0783b */ /* 0x000f2e0000000200 */
[----:B------:R-:W-:Y:S01]  /*e020*/  @!PT LDS RZ, [RZ] ;  /* 0x00000000fffff984 */ /* 0x000fe20000000800 */
[----:B------:R-:W-:Y:S01]  /*e030*/  @!PT LDS RZ, [RZ] ;  /* 0x00000000fffff984 */ /* 0x000fe20000000800 */
[----:B------:R-:W-:Y:S01]  /*e040*/  @!PT LDS RZ, [RZ] ;  /* 0x00000000fffff984 */ /* 0x000fe20000000800 */
[----:B------:R5:W-:Y:S01]  /*e050*/  LDGSTS.E.BYPASS.LTC128B.128 [R228+0x8080], [R2.64], !P2 ;  /* 0x0808000002e47fae */ /* 0x000be2000d101d44 */
[C---:B-1----:R-:W-:Y:S06]  /*e060*/  HMMA.16816.F32 R4, R156.reuse, R160, RZ ;  /* 0x000000a09c04723c */ /* 0x042fec00000018ff */
[----:B------:R5:W-:Y:S02]  /*e070*/  LDGSTS.E.BYPASS.LTC128B.128 [R228+0x9080], [R2.64+0x80], !P5 ;  /* 0x0908008002e47fae */ /* 0x000be4000e901d44 */
[C---:B------:R-:W-:Y:S05]  /*e080*/  HMMA.16816.F32 R8, R156.reuse, R162, RZ ;  /* 0x000000a29c08723c */ /* 0x040fea00000018ff */
[----:B------:R5:W-:Y:S03]  /*e090*/  LDGSTS.E.BYPASS.LTC128B.128 [R228+0xa080], [R2.64+0x100], !P4 ;  /* 0x0a08010002e47fae */ /* 0x000be6000e101d44 */
[C---:B--2---:R-:W-:Y:S04]  /*e0a0*/  HMMA.16816.F32 R12, R156.reuse, R164, RZ ;  /* 0x000000a49c0c723c */ /* 0x044fe800000018ff */
[----:B------:R5:W-:Y:S04]  /*e0b0*/  LDGSTS.E.BYPASS.LTC128B.128 [R228+0xb080], [R2.64+0x180], !P3 ;  /* 0x0b08018002e47fae */ /* 0x000be8000d901d44 */
[----:B------:R-:W-:Y:S03]  /*e0c0*/  HMMA.16816.F32 R16, R156, R166, RZ ;  /* 0x000000a69c10723c */ /* 0x000fe600000018ff */
[----:B------:R-:W-:Y:S05]  /*e0d0*/  LDSM.16.M88.4 R180, [R217+0x10080] ;  /* 0x01008000d9b4783b */ /* 0x000fea0000000200 */
[C---:B---3--:R-:W-:Y:S02]  /*e0e0*/  HMMA.16816.F32 R4, R168.reuse, R172, R4 ;  /* 0x000000aca804723c */ /* 0x048fe40000001804 */
[----:B------:R-:W1:Y:S06]  /*e0f0*/  LDSM.16.M88.4 R184, [R216+0xc080] ;  /* 0x00c08000d8b8783b */ /* 0x000e6c0000000200 */
[C---:B------:R-:W-:Y:S01]  /*e100*/  HMMA.16816.F32 R8, R168.reuse, R174, R8 ;  /* 0x000000aea808723c */ /* 0x040fe20000001808 */
[----:B------:R-:W2:Y:S07]  /*e110*/  LDSM.16.M88.4 R152, [R216+0xc880] ;  /* 0x00c88000d898783b */ /* 0x000eae0000000200 */
[C---:B----4-:R-:W-:Y:S01]  /*e120*/  HMMA.16816.F32 R12, R168.reuse, R176, R12 ;  /* 0x000000b0a80c723c */ /* 0x050fe2000000180c */
[----:B------:R-:W0:Y:S07]  /*e130*/  LDGDEPBAR ;  /* 0x00000000000079af */ /* 0x000e2e0000000000 */
[----:B------:R-:W-:Y:S01]  /*e140*/  HMMA.16816.F32 R16, R168, R178, R16 ;  /* 0x000000b2a810723c */ /* 0x000fe20000001810 */
[----:B------:R-:W-:Y:S07]  /*e150*/  LDSM.16.M88.4 R156, [R215+0x10080] ;  /* 0x01008000d79c783b */ /* 0x000fee0000000200 */
[----:B------:R-:W3:Y:S07]  /*e160*/  LDSM.16.M88.4 R160, [R210] ;  /* 0x00000000d2a0783b */ /* 0x000eee0000000200 */
[----:B------:R-:W4:Y:S01]  /*e170*/  LDSM.16.M88.4 R164, [R210+0x800] ;  /* 0x00080000d2a4783b */ /* 0x000f220000000200 */
[C---:B-1----:R-:W-:Y:S06]  /*e180*/  HMMA.16816.F32 R4, R180.reuse, R184, R4 ;  /* 0x000000b8b404723c */ /* 0x042fec0000001804 */
[----:B------:R-:W-:Y:S02]  /*e190*/  LDSM.16.M88.4 R168, [R222+0x14080] ;  /* 0x01408000dea8783b */ /* 0x000fe40000000200 */
[C---:B------:R-:W-:Y:S05]  /*e1a0*/  HMMA.16816.F32 R8, R180.reuse, R186, R8 ;  /* 0x000000bab408723c */ /* 0x040fea0000001808 */
[----:B------:R-:W1:Y:S03]  /*e1b0*/  LDSM.16.M88.4 R172, [R221+0xd080] ;  /* 0x00d08000ddac783b */ /* 0x000e660000000200 */
[C---:B--2---:R-:W-:Y:S04]  /*e1c0*/  HMMA.16816.F32 R12, R180.reuse, R152, R12 ;  /* 0x00000098b40c723c */ /* 0x044fe8000000180c */
[----:B------:R-:W-:Y:S04]  /*e1d0*/  LDSM.16.M88.4 R176, [R218+0x14080] ;  /* 0x01408000dab0783b */ /* 0x000fe80000000200 */
[----:B------:R-:W-:Y:S03]  /*e1e0*/  HMMA.16816.F32 R16, R180, R154, R16 ;  /* 0x0000009ab410723c */ /* 0x000fe60000001810 */
[----:B------:R-:W2:Y:S05]  /*e1f0*/  LDSM.16.M88.4 R152, [R221+0xd880] ;  /* 0x00d88000dd98783b */ /* 0x000eaa0000000200 */
[C---:B---3--:R-:W-:Y:S02]  /*e200*/  HMMA.16816.F32 R4, R156.reuse, R160, R4 ;  /* 0x000000a09c04723c */ /* 0x048fe40000001804 */
[----:B------:R-:W3:Y:S06]  /*e210*/  LDSM.16.M88.4 R180, [R209] ;  /* 0x00000000d1b4783b */ /* 0x000eec0000000200 */
[C---:B------:R-:W-:Y:S01]  /*e220*/  HMMA.16816.F32 R8, R156.reuse, R162, R8 ;  /* 0x000000a29c08723c */ /* 0x040fe20000001808 */
[----:B------:R-:W-:Y:S07]  /*e230*/  LDSM.16.M88.4 R160, [R217+0x14080] ;  /* 0x01408000d9a0783b */ /* 0x000fee0000000200 */
[C---:B----4-:R-:W-:Y:S08]  /*e240*/  HMMA.16816.F32 R12, R156.reuse, R164, R12 ;  /* 0x000000a49c0c723c */ /* 0x050ff0000000180c */
[----:B------:R-:W-:Y:S01]  /*e250*/  HMMA.16816.F32 R16, R156, R166, R16 ;  /* 0x000000a69c10723c */ /* 0x000fe20000001810 */
[----:B------:R-:W4:Y:S07]  /*e260*/  LDSM.16.M88.4 R156, [R208] ;  /* 0x00000000d09c783b */ /* 0x000f2e0000000200 */
[C---:B-1----:R-:W-:Y:S01]  /*e270*/  HMMA.16816.F32 R4, R168.reuse, R172, R4 ;  /* 0x000000aca804723c */ /* 0x042fe20000001804 */
[----:B------:R-:W1:Y:S07]  /*e280*/  LDSM.16.M88.4 R164, [R216+0xd080] ;  /* 0x00d08000d8a4783b */ /* 0x000e6e0000000200 */
[C---:B------:R-:W-:Y:S01]  /*e290*/  HMMA.16816.F32 R8, R168.reuse, R174, R8 ;  /* 0x000000aea808723c */ /* 0x040fe20000001808 */
[----:B------:R-:W-:Y:S07]  /*e2a0*/  LDSM.16.M88.4 R172, [R210+0x1000] ;  /* 0x00100000d2ac783b */ /* 0x000fee0000000200 */
[C---:B--2---:R-:W-:Y:S08]  /*e2b0*/  HMMA.16816.F32 R12, R168.reuse, R152, R12 ;  /* 0x00000098a80c723c */ /* 0x044ff0000000180c */
[----:B------:R-:W-:Y:S01]  /*e2c0*/  HMMA.16816.F32 R16, R168, R154, R16 ;  /* 0x0000009aa810723c */ /* 0x000fe20000001810 */
[----:B------:R-:W2:Y:S07]  /*e2d0*/  LDSM.16.M88.4 R152, [R216+0xd880] ;  /* 0x00d88000d898783b */ /* 0x000eae0000000200 */
[C---:B---3--:R-:W-:Y:S01]  /*e2e0*/  HMMA.16816.F32 R4, R176.reuse, R180, R4 ;  /* 0x000000b4b004723c */ /* 0x048fe20000001804 */
[----:B------:R-:W3:Y:S07]  /*e2f0*/  LDSM.16.M88.4 R168, [R215+0x14080] ;  /* 0x01408000d7a8783b */ /* 0x000eee0000000200 */
[C---:B------:R-:W-:Y:S01]  /*e300*/  HMMA.16816.F32 R8, R176.reuse, R182, R8 ;  /* 0x000000b6b008723c */ /* 0x040fe20000001808 */
[----:B------:R-:W-:Y:S07]  /*e310*/  LDSM.16.M88.4 R180, [R221+0xe080] ;  /* 0x00e08000ddb4783b */ /* 0x000fee0000000200 */
[C---:B----4-:R-:W-:Y:S08]  /*e320*/  HMMA.16816.F32 R12, R176.reuse, R156, R12 ;  /* 0x0000009cb00c723c */ /* 0x050ff0000000180c */
[----:B------:R-:W-:Y:S01]  /*e330*/  HMMA.16816.F32 R16, R176, R158, R16 ;  /* 0x0000009eb010723c */ /* 0x000fe20000001810 */
[----:B------:R-:W4:Y:S07]  /*e340*/  LDSM.16.M88.4 R156, [R210+0x1800] ;  /* 0x00180000d29c783b */ /* 0x000f2e0000000200 */
[C---:B-1----:R-:W-:Y:S01]  /*e350*/  HMMA.16816.F32 R4, R160.reuse, R164, R4 ;  /* 0x000000a4a004723c */ /* 0x042fe20000001804 */
[----:B------:R-:W1:Y:S07]  /*e360*/  LDSM.16.M88.4 R176, [R222+0x18080] ;  /* 0x01808000deb0783b */ /* 0x000e6e0000000200 */
[C---:B------:R-:W-:Y:S01]  /*e370*/  HMMA.16816.F32 R8, R160.reuse, R166, R8 ;  /* 0x000000a6a008723c */ /* 0x040fe20000001808 */
[----:B------:R-:W-:Y:S07]  /*e380*/  LDSM.16.M88.4 R164, [R207] ;  /* 0x00000000cfa4783b */ /* 0x000fee0000000200 */
        /* <DEDUP_REMOVED lines=47> */
[C---:B------:R-:W-:Y:S08]  /*e680*/  HMMA.16816.F32 R8, R168.reuse, R174, R8 ;  /* 0x000000aea808723c */ /* 0x040ff00000001808 */
[C---:B----4-:R-:W-:Y:S08]  /*e690*/  HMMA.16816.F32 R12, R168.reuse, R156, R12 ;  /* 0x0000009ca80c723c */ /* 0x050ff0000000180c */
[----:B------:R-:W-:Y:S01]  /*e6a0*/  HMMA.16816.F32 R16, R168, R158, R16 ;  /* 0x0000009ea810723c */ /* 0x000fe20000001810 */
[----:B------:R-:W4:Y:S01]  /*e6b0*/  LDSM.16.M88.4 R156, [R210+0x3800] ;  /* 0x00380000d29c783b */ /* 0x000f220000000200 */
[----:B------:R-:W-:Y:S06]  /*e6c0*/  DEPBAR.LE SB0, 0x0 ;  /* 0x000080000000791a */ /* 0x000fec0000000000 */
[C---:B-1----:R-:W-:Y:S01]  /*e6d0*/  HMMA.16816.F32 R4, R176.reuse, R180, R4 ;  /* 0x000000b4b004723c */ /* 0x042fe20000001804 */
[----:B------:R-:W-:Y:S07]  /*e6e0*/  BAR.SYNC.DEFER_BLOCKING 0x0 ;  /* 0x0000000000007b1d */ /* 0x000fee0000010000 */
[C---:B------:R-:W-:Y:S08]  /*e6f0*/  HMMA.16816.F32 R8, R176.reuse, R182, R8 ;  /* 0x000000b6b008723c */ /* 0x040ff00000001808 */
[C---:B--2---:R-:W-:Y:S08]  /*e700*/  HMMA.16816.F32 R12, R176.reuse, R152, R12 ;  /* 0x00000098b00c723c */ /* 0x044ff0000000180c */
[----:B------:R-:W-:Y:S08]  /*e710*/  HMMA.16816.F32 R16, R176, R154, R16 ;  /* 0x0000009ab010723c */ /* 0x000ff00000001810 */
[C---:B---3--:R-:W-:Y:S08]  /*e720*/  HMMA.16816.F32 R4, R160.reuse, R164, R4 ;  /* 0x000000a4a004723c */ /* 0x048ff00000001804 */
[C---:B------:R-:W-:Y:S08]  /*e730*/  HMMA.16816.F32 R8, R160.reuse, R166, R8 ;  /* 0x000000a6a008723c */ /* 0x040ff00000001808 */
[C---:B----4-:R-:W-:Y:S08]  /*e740*/  HMMA.16816.F32 R12, R160.reuse, R156, R12 ;  /* 0x0000009ca00c723c */ /* 0x050ff0000000180c */
[----:B------:R-:W-:Y:S04]  /*e750*/  HMMA.16816.F32 R16, R160, R158, R16 ;  /* 0x0000009ea010723c */ /* 0x000fe80000001810 */
[----:B-----5:R-:W-:Y:S02]  /*e760*/  FMNMX.FTZ R2, R4, R149, !PT ;  /* 0x0000009504027209 */ /* 0x020fe40007810000 */
        /* <DEDUP_REMOVED lines=15> */
[----:B------:R-:W-:Y:S06]  /*e860*/  FMNMX.FTZ R153, R19, R2, !PT ;  /* 0x0000000213997209 */ /* 0x000fec0007810000 */
[----:B------:R-:W2:Y:S01]  /*e870*/  SHFL.BFLY PT, R2, R153, 0x2, 0x1f ;  /* 0x0c401f0099027f89 */ /* 0x000ea200000e0000 */
[----:B-1----:R-:W-:Y:S02]  /*e880*/  FMNMX.FTZ R155, R152, R3, !PT ;  /* 0x00000003989b7209 */ /* 0x002fe40007810000 */
[----:B------:R-:W-:Y:S04]  /*e890*/  @P0 SHF.R.S32.HI R152, RZ, 0x1f, R229 ;  /* 0x0000001fff980819 */ /* 0x000fe800000114e5 */
[----:B------:R-:W1:Y:S01]  /*e8a0*/  SHFL.BFLY PT, R148, R155, 0x1, 0x1f ;  /* 0x0c201f009b947f89 */ /* 0x000e6200000e0000 */
[----:B--2---:R-:W-:Y:S01]  /*e8b0*/  FMNMX.FTZ R150, R153, R2, !PT ;  /* 0x0000000299967209 */ /* 0x004fe20007810000 */
[----:B------:R-:W-:Y:S05]  /*e8c0*/  @P0 IMAD R152, R152, c[0x0][0x1e0], RZ ;  /* 0x0000780098980a24 */ /* 0x000fea00078e02ff */
[----:B------:R-:W2:Y:S01]  /*e8d0*/  SHFL.BFLY PT, R3, R150, 0x1, 0x1f ;  /* 0x0c201f0096037f89 */ /* 0x000ea200000e0000 */
[----:B------:R-:W-:Y:S01]  /*e8e0*/  @P0 IMAD R152, R229, c[0x0][0x1e4], R152 ;  /* 0x00007900e5980a24 */ /* 0x000fe200078e0298 */
[----:B-1----:R-:W-:Y:S01]  /*e8f0*/  FMNMX.FTZ R148, R155, R148, !PT ;  /* 0x000000949b947209 */ /* 0x002fe20007810000 */
[----:B------:R-:W-:Y:S04]  /*e900*/  @P0 IMAD.WIDE.U32 R154, R229, c[0x0][0x1e0], RZ ;  /* 0x00007800e59a0a25 */ /* 0x000fe800078e00ff */
[C---:B------:R-:W-:Y:S01]  /*e910*/  FMUL.FTZ R189, R148.reuse, c[0x0][0x2d0] ;  /* 0x0000b40094bd7a20 */ /* 0x040fe20000410000 */
[----:B------:R-:W-:Y:S01]  /*e920*/  @P0 IADD3 R155, R155, R152, RZ ;  /* 0x000000989b9b0210 */ /* 0x000fe20007ffe0ff */
[----:B------:R-:W-:Y:S01]  /*e930*/  FADD.FTZ R2, -R148, R149 ;  /* 0x0000009594027221 */ /* 0x000fe20000010100 */
[----:B--2---:R-:W-:Y:S01]  /*e940*/  FMNMX.FTZ R3, R150, R3, !PT ;  /* 0x0000000396037209 */ /* 0x004fe20007810000 */
[--C-:B------:R-:W-:Y:S02]  /*e950*/  FFMA.FTZ R153, R4, c[0x0][0x2d0], -R189.reuse ;  /* 0x0000b40004997a23 */ /* 0x100fe400000108bd */
[----:B------:R-:W-:Y:S02]  /*e960*/  FMUL.FTZ R151, R2, c[0x0][0x2d0] ;  /* 0x0000b40002977a20 */ /* 0x000fe40000410000 */
[C---:B------:R-:W-:Y:S02]  /*e970*/  FADD.FTZ R149, -R3.reuse, R0 ;  /* 0x0000000003957221 */ /* 0x040fe40000010100 */
[----:B------:R1:W2:Y:S01]  /*e980*/  MUFU.EX2 R2, R151 ;  /* 0x0000009700027308 */ /* 0x0002a20000000800 */
[----:B------:R-:W-:Y:S02]  /*e990*/  FMUL.FTZ R188, R3, c[0x0][0x2d0] ;  /* 0x0000b40003bc7a20 */ /* 0x000fe40000410000 */
[----:B------:R-:W-:Y:S02]  /*e9a0*/  FMUL.FTZ R0, R149, c[0x0][0x2d0] ;  /* 0x0000b40095007a20 */ /* 0x000fe40000410000 */
[--C-:B------:R-:W-:Y:S02]  /*e9b0*/  FFMA.FTZ R150, R5, c[0x0][0x2d0], -R189.reuse ;  /* 0x0000b40005967a23 */ /* 0x100fe400000108bd */
[--C-:B------:R-:W-:Y:S02]  /*e9c0*/  FFMA.FTZ R234, R9, c[0x0][0x2d0], -R189.reuse ;  /* 0x0000b40009ea7a23 */ /* 0x100fe400000108bd */
[--C-:B------:R-:W-:Y:S01]  /*e9d0*/  FFMA.FTZ R236, R6, c[0x0][0x2d0], -R188.reuse ;  /* 0x0000b40006ec7a23 */ /* 0x100fe200000108bc */
[----:B------:R3:W-:Y:S01]  /*e9e0*/  MUFU.EX2 R149, R153 ;  /* 0x0000009900957308 */ /* 0x0007e20000000800 */
[--C-:B------:R-:W-:Y:S02]  /*e9f0*/  FFMA.FTZ R239, R7, c[0x0][0x2d0], -R188.reuse ;  /* 0x0000b40007ef7a23 */ /* 0x100fe400000108bc */
[--C-:B------:R-:W-:Y:S02]  /*ea00*/  FFMA.FTZ R238, R10, c[0x0][0x2d0], -R188.reuse ;  /* 0x0000b4000aee7a23 */ /* 0x100fe400000108bc */
[--C-:B------:R-:W-:Y:S02]  /*ea10*/  FFMA.FTZ R241, R11, c[0x0][0x2d0], -R188.reuse ;  /* 0x0000b4000bf17a23 */ /* 0x100fe400000108bc */
[--C-:B------:R-:W-:Y:S02]  /*ea20*/  FFMA.FTZ R240, R12, c[0x0][0x2d0], -R189.reuse ;  /* 0x0000b4000cf07a23 */ /* 0x100fe400000108bd */
[--C-:B------:R-:W-:Y:S01]  /*ea30*/  FFMA.FTZ R243, R13, c[0x0][0x2d0], -R189.reuse ;  /* 0x0000b4000df37a23 */ /* 0x100fe200000108bd */
[----:B------:R-:W4:Y:S01]  /*ea40*/  MUFU.EX2 R0, R0 ;  /* 0x0000000000007308 */ /* 0x000f220000000800 */
[--C-:B------:R-:W-:Y:S02]  /*ea50*/  FFMA.FTZ R242, R14, c[0x0][0x2d0], -R188.reuse ;  /* 0x0000b4000ef27a23 */ /* 0x100fe400000108bc */
[----:B------:R-:W-:Y:S02]  /*ea60*/  FFMA.FTZ R245, R15, c[0x0][0x2d0], -R188 ;  /* 0x0000b4000ff57a23 */ /* 0x000fe400000108bc */
[----:B-1----:R-:W-:Y:S02]  /*ea70*/  FFMA.FTZ R151, R8, c[0x0][0x2d0], -R189 ;  /* 0x0000b40008977a23 */ /* 0x002fe400000108bd */
[C---:B--2---:R-:W-:Y:S02]  /*ea80*/  FMUL.FTZ R4, R2.reuse, R144 ;  /* 0x0000009002047220 */ /* 0x044fe40000410000 */
[C---:B------:R-:W-:Y:S01]  /*ea90*/  FMUL.FTZ R5, R2.reuse, R145 ;  /* 0x0000009102057220 */ /* 0x040fe20000410000 */
[----:B------:R-:W1:Y:S01]  /*eaa0*/  MUFU.EX2 R150, R150 ;  /* 0x0000009600967308 */ /* 0x000e620000000800 */
[C---:B------:R-:W-:Y:S02]  /*eab0*/  FMUL.FTZ R8, R2.reuse, R140 ;  /* 0x0000008c02087220 */ /* 0x040fe40000410000 */
[----:B------:R-:W-:Y:S01]  /*eac0*/  FMUL.FTZ R9, R2, R141 ;  /* 0x0000008d02097220 */ /* 0x000fe20000410000 */
[----:B---3--:R-:W-:Y:S01]  /*ead0*/  @P0 LEA R153, P1, R154, R230, 0x5 ;  /* 0x000000e69a990211 */ /* 0x008fe200078228ff */
[C---:B------:R-:W-:Y:S02]  /*eae0*/  FMUL.FTZ R20, R2.reuse, R20 ;  /* 0x0000001402147220 */ /* 0x040fe40000410000 */
[----:B------:R-:W-:Y:S01]  /*eaf0*/  FMUL.FTZ R21, R2, R21 ;  /* 0x0000001502157220 */ /* 0x000fe20000410000 */
[----:B------:R-:W-:Y:S01]  /*eb00*/  @P0 LEA.HI.X R152, R154, R233, R155, 0x5, P1 ;  /* 0x000000e99a980211 */ /* 0x000fe200008f2c9b */
[C---:B------:R-:W-:Y:S01]  /*eb10*/  FMUL.FTZ R12, R2.reuse, R136 ;  /* 0x00000088020c7220 */ /* 0x040fe20000410000 */
[C---:B------:R-:W-:Y:S01]  /*eb20*/  @P0 LEA R190, P1, R153.reuse, c[0x0][0x1c8], 0x1 ;  /* 0x0000720099be0a11 */ /* 0x040fe200078208ff */
[----:B------:R-:W-:Y:S01]  /*eb30*/  MUFU.EX2 R151, R151 ;  /* 0x0000009700977308 */ /* 0x000fe20000000800 */
[----:B------:R-:W-:Y:S02]  /*eb40*/  FMUL.FTZ R13, R2, R137 ;  /* 0x00000089020d7220 */ /* 0x000fe40000410000 */
[----:B------:R-:W-:Y:S01]  /*eb50*/  @P0 LEA.HI.X R191, R153, c[0x0][0x1cc], R152, 0x1, P1 ;  /* 0x0000730099bf0a11 */ /* 0x000fe200008f0c98 */
[C---:B----4-:R-:W-:Y:S02]  /*eb60*/  FMUL.FTZ R6, R0.reuse, R146 ;  /* 0x0000009200067220 */ /* 0x050fe40000410000 */
[C---:B------:R-:W-:Y:S02]  /*eb70*/  FMUL.FTZ R7, R0.reuse, R147 ;  /* 0x0000009300077220 */ /* 0x040fe40000410000 */
[----:B------:R2:W-:Y:S01]  /*eb80*/  @P0 LDGSTS.E.BYPASS.LTC128B.128 [R228+0xc080], [R190.64], !P2 ;  /* 0x0c080000bee40fae */ /* 0x0005e2000d101d44 */
[C---:B------:R-:W-:Y:S01]  /*eb90*/  FMUL.FTZ R10, R0.reuse, R142 ;  /* 0x0000008e000a7220 */ /* 0x040fe20000410000 */
[----:B------:R-:W3:Y:S01]  /*eba0*/  MUFU.EX2 R234, R234 ;  /* 0x000000ea00ea7308 */ /* 0x000ee20000000800 */
[----:B------:R-:W-:Y:S01]  /*ebb0*/  FMUL.FTZ R11, R0, R143 ;  /* 0x0000008f000b7220 */ /* 0x000fe20000410000 */
[----:B-1----:R-:W-:Y:S01]  /*ebc0*/  F2FP.PACK_AB R144, R150, R149 ;  /* 0x000000959690723e */ /* 0x002fe200000000ff */
[C---:B------:R-:W-:Y:S02]  /*ebd0*/  FMUL.FTZ R22, R0.reuse, R22 ;  /* 0x0000001600167220 */ /* 0x040fe40000410000 */
[----:B------:R2:W-:Y:S01]  /*ebe0*/  @P0 LDGSTS.E.BYPASS.LTC128B.128 [R228+0xd080], [R190.64+0x80], !P5 ;  /* 0x0d080080bee40fae */ /* 0x0005e2000e901d44 */
[C---:B------:R-:W-:Y:S02]  /*ebf0*/  FMUL.FTZ R23, R0.reuse, R23 ;  /* 0x0000001700177220 */ /* 0x040fe40000410000 */
[C---:B------:R-:W-:Y:S02]  /*ec00*/  FMUL.FTZ R14, R0.reuse, R138 ;  /* 0x0000008a000e7220 */ /* 0x040fe40000410000 */
[----:B------:R-:W-:Y:S01]  /*ec10*/  MUFU.EX2 R236, R236 ;  /* 0x000000ec00ec7308 */ /* 0x000fe20000000800 */
[----:B------:R-:W-:Y:S01]  /*ec20*/  FMUL.FTZ R15, R0, R139 ;  /* 0x0000008b000f7220 */ /* 0x000fe20000410000 */
[----:B------:R2:W-:Y:S01]  /*ec30*/  @P0 LDGSTS.E.BYPASS.LTC128B.128 [R228+0xe080], [R190.64+0x100], !P4 ;  /* 0x0e080100bee40fae */ /* 0x0005e2000e101d44 */
[C---:B------:R-:W-:Y:S02]  /*ec40*/  FMUL.FTZ R24, R2.reuse, R24 ;  /* 0x0000001802187220 */ /* 0x040fe40000410000 */
[----:B------:R-:W-:Y:S02]  /*ec50*/  FMUL.FTZ R25, R2, R25 ;  /* 0x0000001902197220 */ /* 0x000fe40000410000 */
[C---:B------:R-:W-:Y:S02]  /*ec60*/  FMUL.FTZ R26, R0.reuse, R26 ;  /* 0x0000001a001a7220 */ /* 0x040fe40000410000 */
[----:B------:R2:W-:Y:S01]  /*ec70*/  @P0 LDGSTS.E.BYPASS.LTC128B.128 [R228+0xf080], [R190.64+0x180], !P3 ;  /* 0x0f080180bee40fae */ /* 0x0005e2000d901d44 */
[----:B------:R-:W1:Y:S01]  /*ec80*/  MUFU.EX2 R239, R239 ;  /* 0x000000ef00ef7308 */ /* 0x000e620000000800 */
[----:B------:R-:W-:Y:S02]  /*ec90*/  FMUL.FTZ R27, R0, R27 ;  /* 0x0000001b001b7220 */ /* 0x000fe40000410000 */
[----:B------:R-:W-:Y:S01]  /*eca0*/  FMUL.FTZ R28, R2, R28 ;  /* 0x0000001c021c7220 */ /* 0x000fe20000410000 */
[----:B---3--:R-:W-:Y:S01]  /*ecb0*/  F2FP.PACK_AB R146, R234, R151 ;  /* 0x00000097ea92723e */ /* 0x008fe200000000ff */
[----:B------:R-:W-:Y:S01]  /*ecc0*/  FMUL.FTZ R29, R2, R29 ;  /* 0x0000001d021d7220 */ /* 0x000fe20000410000 */
[----:B------:R-:W3:Y:S01]  /*ecd0*/  LDSM.16.MT88.4 R152, [R219+0x8080] ;  /* 0x00808000db98783b */ /* 0x000ee20000004200 */
[C---:B------:R-:W-:Y:S02]  /*ece0*/  FMUL.FTZ R30, R0.reuse, R30 ;  /* 0x0000001e001e7220 */ /* 0x040fe40000410000 */
[----:B------:R-:W-:Y:S01]  /*ecf0*/  FMUL.FTZ R31, R0, R31 ;  /* 0x0000001f001f7220 */ /* 0x000fe20000410000 */
[----:B------:R-:W-:Y:S01]  /*ed00*/  MUFU.EX2 R238, R238 ;  /* 0x000000ee00ee7308 */ /* 0x000fe20000000800 */
[C---:B------:R-:W-:Y:S02]  /*ed10*/  FMUL.FTZ R32, R2.reuse, R32 ;  /* 0x0000002002207220 */ /* 0x040fe40000410000 */
[----:B------:R-:W4:Y:S01]  /*ed20*/  LDSM.16.MT88.4 R156, [R214+0x8080] ;  /* 0x00808000d69c783b */ /* 0x000f220000004200 */
[----:B------:R-:W-:Y:S02]  /*ed30*/  FMUL.FTZ R33, R2, R33 ;  /* 0x0000002102217220 */ /* 0x000fe40000410000 */
[C---:B------:R-:W-:Y:S02]  /*ed40*/  FMUL.FTZ R34, R0.reuse, R34 ;  /* 0x0000002200227220 */ /* 0x040fe40000410000 */
[----:B------:R-:W-:Y:S02]  /*ed50*/  FMUL.FTZ R35, R0, R35 ;  /* 0x0000002300237220 */ /* 0x000fe40000410000 */
[----:B------:R-:W5:Y:S01]  /*ed60*/  MUFU.EX2 R241, R241 ;  /* 0x000000f100f17308 */ /* 0x000f620000000800 */
[----:B------:R-:W2:Y:S01]  /*ed70*/  LDSM.16.MT88.4 R160, [R213+0x8080] ;  /* 0x00808000d5a0783b */ /* 0x000ea20000004200 */
[C---:B------:R-:W-:Y:S01]  /*ed80*/  FMUL.FTZ R36, R2.reuse, R36 ;  /* 0x0000002402247220 */ /* 0x040fe20000410000 */
[----:B-1----:R-:W-:Y:S01]  /*ed90*/  F2FP.PACK_AB R145, R239, R236 ;  /* 0x000000ecef91723e */ /* 0x002fe200000000ff */
[----:B------:R-:W-:Y:S02]  /*eda0*/  FMUL.FTZ R37, R2, R37 ;  /* 0x0000002502257220 */ /* 0x000fe40000410000 */
[C---:B------:R-:W-:Y:S02]  /*edb0*/  FMUL.FTZ R38, R0.reuse, R38 ;  /* 0x0000002600267220 */ /* 0x040fe40000410000 */
[----:B------:R-:W1:Y:S01]  /*edc0*/  LDSM.16.MT88.4 R140, [R212+0x8080] ;  /* 0x00808000d48c783b */ /* 0x000e620000004200 */
[----:B------:R-:W-:Y:S01]  /*edd0*/  FMUL.FTZ R39, R0, R39 ;  /* 0x0000002700277220 */ /* 0x000fe20000410000 */
[----:B------:R-:W-:Y:S01]  /*ede0*/  MUFU.EX2 R240, R240 ;  /* 0x000000f000f07308 */ /* 0x000fe20000000800 */
[C---:B------:R-:W-:Y:S02]  /*edf0*/  FMUL.FTZ R40, R2.reuse, R40 ;  /* 0x0000002802287220 */ /* 0x040fe40000410000 */
[----:B------:R-:W-:Y:S02]  /*ee00*/  FMUL.FTZ R41, R2, R41 ;  /* 0x0000002902297220 */ /* 0x000fe40000410000 */
[----:B------:R-:W-:Y:S01]  /*ee10*/  LDSM.16.MT88.4 R136, [R212+0xb080] ;  /* 0x00b08000d488783b */ /* 0x000fe20000004200 */
[C---:B------:R-:W-:Y:S02]  /*ee20*/  FMUL.FTZ R42, R0.reuse, R42 ;  /* 0x0000002a002a7220 */ /* 0x040fe40000410000 */
[----:B------:R-:W-:Y:S02]  /*ee30*/  FMUL.FTZ R43, R0, R43 ;  /* 0x0000002b002b7220 */ /* 0x000fe40000410000 */
[C---:B------:R-:W-:Y:S01]  /*ee40*/  FMUL.FTZ R44, R2.reuse, R44 ;  /* 0x0000002c022c7220 */ /* 0x040fe20000410000 */
[----:B------:R-:W1:Y:S01]  /*ee50*/  MUFU.EX2 R243, R243 ;  /* 0x000000f300f37308 */ /* 0x000e620000000800 */
[----:B------:R-:W-:Y:S01]  /*ee60*/  LDSM.16.MT88.4 R164, [R214+0x9880] ;  /* 0x00988000d6a4783b */ /* 0x000fe20000004200 */
[----:B------:R-:W-:Y:S01]  /*ee70*/  FMUL.FTZ R45, R2, R45 ;  /* 0x0000002d022d7220 */ /* 0x000fe20000410000 */
[----:B-----5:R-:W-:Y:S01]  /*ee80*/  F2FP.PACK_AB R147, R241, R238 ;  /* 0x000000eef193723e */ /* 0x020fe200000000ff */
[C---:B------:R-:W-:Y:S02]  /*ee90*/  FMUL.FTZ R46, R0.reuse, R46 ;  /* 0x0000002e002e7220 */ /* 0x040fe40000410000 */
[----:B------:R-:W-:Y:S02]  /*eea0*/  FMUL.FTZ R47, R0, R47 ;  /* 0x0000002f002f7220 */ /* 0x000fe40000410000 */
[----:B------:R-:W-:Y:S01]  /*eeb0*/  LDSM.16.MT88.4 R168, [R213+0x9880] ;  /* 0x00988000d5a8783b */ /* 0x000fe20000004200 */
[C---:B------:R-:W-:Y:S01]  /*eec0*/  FMUL.FTZ R48, R2.reuse, R48 ;  /* 0x0000003002307220 */ /* 0x040fe20000410000 */
[C---:B---3--:R-:W-:Y:S01]  /*eed0*/  HMMA.16816.F32 R4, R144.reuse, R152, R4 ;  /* 0x000000989004723c */ /* 0x048fe20000001804 */
[----:B------:R-:W-:Y:S04]  /*eee0*/  MUFU.EX2 R242, R242 ;  /* 0x000000f200f27308 */ /* 0x000fe80000000800 */
[----:B------:R-:W-:Y:S01]  /*eef0*/  LDSM.16.MT88.4 R172, [R212+0x9880] ;  /* 0x00988000d4ac783b */ /* 0x000fe20000004200 */
[----:B------:R-:W-:Y:S02]  /*ef00*/  FMUL.FTZ R49, R2, R49 ;  /* 0x0000003102317220 */ /* 0x000fe40000410000 */
[C---:B------:R-:W-:Y:S03]  /*ef10*/  HMMA.16816.F32 R8, R144.reuse, R154, R8 ;  /* 0x0000009a9008723c */ /* 0x040fe60000001808 */
[----:B------:R-:W3:Y:S01]  /*ef20*/  MUFU.EX2 R245, R245 ;  /* 0x000000f500f57308 */ /* 0x000ee20000000800 */
[----:B------:R-:W5:Y:S01]  /*ef30*/  LDSM.16.MT88.4 R152, [R219+0x9080] ;  /* 0x00908000db98783b */ /* 0x000f620000004200 */
[C---:B------:R-:W-:Y:S02]  /*ef40*/  FMUL.FTZ R50, R0.reuse, R50 ;  /* 0x0000003200327220 */ /* 0x040fe40000410000 */
[----:B------:R-:W-:Y:S01]  /*ef50*/  FMUL.FTZ R51, R0, R51 ;  /* 0x0000003300337220 */ /* 0x000fe20000410000 */
[C---:B----4-:R-:W-:Y:S03]  /*ef60*/  HMMA.16816.F32 R20, R144.reuse, R156, R20 ;  /* 0x0000009c9014723c */ /* 0x050fe60000001814 */
[----:B------:R-:W-:Y:S01]  /*ef70*/  LDSM.16.MT88.4 R176, [R219+0xa880] ;  /* 0x00a88000dbb0783b */ /* 0x000fe20000004200 */
[C---:B------:R-:W-:Y:S02]  /*ef80*/  FMUL.FTZ R52, R2.reuse, R52 ;  /* 0x0000003402347220 */ /* 0x040fe40000410000 */
[----:B------:R-:W-:Y:S02]  /*ef90*/  FMUL.FTZ R53, R2, R53 ;  /* 0x0000003502357220 */ /* 0x000fe40000410000 */
[C---:B------:R-:W-:Y:S02]  /*efa0*/  HMMA.16816.F32 R24, R144.reuse, R158, R24 ;  /* 0x0000009e9018723c */ /* 0x040fe40000001818 */
[----:B------:R-:W4:Y:S02]  /*efb0*/  LDSM.16.MT88.4 R156, [R214+0x9080] ;  /* 0x00908000d69c783b */ /* 0x000f240000004200 */
[C---:B------:R-:W-:Y:S02]  /*efc0*/  FMUL.FTZ R54, R0.reuse, R54 ;  /* 0x0000003600367220 */ /* 0x040fe40000410000 */
[----:B------:R-:W-:Y:S02]  /*efd0*/  FMUL.FTZ R55, R0, R55 ;  /* 0x0000003700377220 */ /* 0x000fe40000410000 */
[C---:B--2---:R-:W-:Y:S01]  /*efe0*/  HMMA.16816.F32 R28, R144.reuse, R160, R28 ;  /* 0x000000a0901c723c */ /* 0x044fe2000000181c */
[----:B------:R-:W-:Y:S03]  /*eff0*/  LDSM.16.MT88.4 R180, [R214+0xa880] ;  /* 0x00a88000d6b4783b */ /* 0x000fe60000004200 */
[C---:B------:R-:W-:Y:S02]  /*f000*/  FMUL.FTZ R56, R2.reuse, R56 ;  /* 0x0000003802387220 */ /* 0x040fe40000410000 */
[----:B------:R-:W-:Y:S02]  /*f010*/  FMUL.FTZ R57, R2, R57 ;  /* 0x0000003902397220 */ /* 0x000fe40000410000 */
[C---:B------:R-:W-:Y:S01]  /*f020*/  HMMA.16816.F32 R32, R144.reuse, R162, R32 ;  /* 0x000000a29020723c */ /* 0x040fe20000001820 */
[----:B------:R-:W-:Y:S03]  /*f030*/  LDSM.16.MT88.4 R160, [R219+0x9880] ;  /* 0x00988000dba0783b */ /* 0x000fe60000004200 */
[C---:B------:R-:W-:Y:S02]  /*f040*/  FMUL.FTZ R58, R0.reuse, R58 ;  /* 0x0000003a003a7220 */ /* 0x040fe40000410000 */
[----:B------:R-:W-:Y:S02]  /*f050*/  FMUL.FTZ R59, R0, R59 ;  /* 0x0000003b003b7220 */ /* 0x000fe40000410000 */
[C---:B-1----:R-:W-:Y:S01]  /*f060*/  HMMA.16816.F32 R36, R144.reuse, R140, R36 ;  /* 0x0000008c9024723c */ /* 0x042fe20000001824 */
[----:B------:R-:W-:Y:S03]  /*f070*/  LDSM.16.MT88.4 R184, [R213+0xa880] ;  /* 0x00a88000d5b8783b */ /* 0x000fe60000004200 */
[C---:B------:R-:W-:Y:S02]  /*f080*/  FMUL.FTZ R60, R2.reuse, R60 ;  /* 0x0000003c023c7220 */ /* 0x040fe40000410000 */
[----:B------:R-:W-:Y:S02]  /*f090*/  FMUL.FTZ R61, R2, R61 ;  /* 0x0000003d023d7220 */ /* 0x000fe40000410000 */
[C---:B------:R-:W-:Y:S01]  /*f0a0*/  HMMA.16816.F32 R40, R144.reuse, R142, R40 ;  /* 0x0000008e9028723c */ /* 0x040fe20000001828 */
[----:B------:R-:W1:Y:S03]  /*f0b0*/  LDSM.16.MT88.4 R140, [R213+0x9080] ;  /* 0x00908000d58c783b */ /* 0x000e660000004200 */
[C---:B------:R-:W-:Y:S02]  /*f0c0*/  FMUL.FTZ R62, R0.reuse, R62 ;  /* 0x0000003e003e7220 */ /* 0x040fe40000410000 */
[----:B------:R-:W-:Y:S02]  /*f0d0*/  FMUL.FTZ R63, R0, R63 ;  /* 0x0000003f003f7220 */ /* 0x000fe40000410000 */
[C---:B-----5:R-:W-:Y:S01]  /*f0e0*/  HMMA.16816.F32 R44, R144.reuse, R152, R44 ;  /* 0x00000098902c723c */ /* 0x060fe2000000182c */
[----:B------:R-:W-:Y:S03]  /*f0f0*/  LDSM.16.MT88.4 R192, [R219+0xb880] ;  /* 0x00b88000dbc0783b */ /* 0x000fe60000004200 */
[C---:B------:R-:W-:Y:S02]  /*f100*/  FMUL.FTZ R64, R2.reuse, R64 ;  /* 0x0000004002407220 */ /* 0x040fe40000410000 */
[----:B------:R-:W-:Y:S02]  /*f110*/  FMUL.FTZ R65, R2, R65 ;  /* 0x0000004102417220 */ /* 0x000fe40000410000 */
[C---:B------:R-:W-:Y:S01]  /*f120*/  HMMA.16816.F32 R48, R144.reuse, R154, R48 ;  /* 0x0000009a9030723c */ /* 0x040fe20000001830 */
[----:B------:R-:W2:Y:S03]  /*f130*/  LDSM.16.MT88.4 R152, [R212+0x9080] ;  /* 0x00908000d498783b */ /* 0x000ea60000004200 */
[C---:B------:R-:W-:Y:S02]  /*f140*/  FMUL.FTZ R66, R0.reuse, R66 ;  /* 0x0000004200427220 */ /* 0x040fe40000410000 */
[----:B------:R-:W-:Y:S02]  /*f150*/  FMUL.FTZ R67, R0, R67 ;  /* 0x0000004300437220 */ /* 0x000fe40000410000 */
[C---:B----4-:R-:W-:Y:S01]  /*f160*/  HMMA.16816.F32 R52, R144.reuse, R156, R52 ;  /* 0x0000009c9034723c */ /* 0x050fe20000001834 */
[----:B------:R-:W-:Y:S03]  /*f170*/  LDSM.16.MT88.4 R196, [R214+0xb880] ;  /* 0x00b88000d6c4783b */ /* 0x000fe60000004200 */
[C---:B------:R-:W-:Y:S02]  /*f180*/  FMUL.FTZ R68, R2.reuse, R68 ;  /* 0x0000004402447220 */ /* 0x040fe40000410000 */
[----:B------:R-:W-:Y:S02]  /*f190*/  FMUL.FTZ R69, R2, R69 ;  /* 0x0000004502457220 */ /* 0x000fe40000410000 */
[C---:B------:R-:W-:Y:S01]  /*f1a0*/  HMMA.16816.F32 R56, R144.reuse, R158, R56 ;  /* 0x0000009e9038723c */ /* 0x040fe20000001838 */
[----:B------:R-:W4:Y:S03]  /*f1b0*/  LDSM.16.MT88.4 R156, [R219+0xa080] ;  /* 0x00a08000db9c783b */ /* 0x000f260000004200 */
[C---:B------:R-:W-:Y:S02]  /*f1c0*/  FMUL.FTZ R70, R0.reuse, R70 ;  /* 0x0000004600467220 */ /* 0x040fe40000410000 */
[----:B------:R-:W-:Y:S02]  /*f1d0*/  FMUL.FTZ R71, R0, R71 ;  /* 0x0000004700477220 */ /* 0x000fe40000410000 */
[----:B------:R-:W-:Y:S01]  /*f1e0*/  LDSM.16.MT88.4 R200, [R212+0xb880] ;  /* 0x00b88000d4c8783b */ /* 0x000fe20000004200 */
[C---:B-1----:R-:W-:Y:S03]  /*f1f0*/  HMMA.16816.F32 R60, R144.reuse, R140, R60 ;  /* 0x0000008c903c723c */ /* 0x042fe6000000183c */
[C---:B------:R-:W-:Y:S02]  /*f200*/  FMUL.FTZ R72, R2.reuse, R72 ;  /* 0x0000004802487220 */ /* 0x040fe40000410000 */
[----:B------:R-:W-:Y:S01]  /*f210*/  FMUL.FTZ R73, R2, R73 ;  /* 0x0000004902497220 */ /* 0x000fe20000410000 */
[----:B------:R-:W0:Y:S01]  /*f220*/  LDGDEPBAR ;  /* 0x00000000000079af */ /* 0x000e220000000000 */
[C---:B------:R-:W-:Y:S01]  /*f230*/  FMUL.FTZ R74, R0.reuse, R74 ;  /* 0x0000004a004a7220 */ /* 0x040fe20000410000 */
[C---:B------:R-:W-:Y:S04]  /*f240*/  HMMA.16816.F32 R64, R144.reuse, R142, R64 ;  /* 0x0000008e9040723c */ /* 0x040fe80000001840 */
[----:B------:R-:W-:Y:S01]  /*f250*/  FMUL.FTZ R75, R0, R75 ;  /* 0x0000004b004b7220 */ /* 0x000fe20000410000 */
[----:B------:R-:W1:Y:S01]  /*f260*/  LDSM.16.MT88.4 R140, [R214+0xa080] ;  /* 0x00a08000d68c783b */ /* 0x000e620000004200 */
[C---:B------:R-:W-:Y:S02]  /*f270*/  FMUL.FTZ R76, R2.reuse, R76 ;  /* 0x0000004c024c7220 */ /* 0x040fe40000410000 */
[C---:B--2---:R-:W-:Y:S04]  /*f280*/  HMMA.16816.F32 R68, R144.reuse, R152, R68 ;  /* 0x000000989044723c */ /* 0x044fe80000001844 */
[----:B------:R-:W-:Y:S02]  /*f290*/  FMUL.FTZ R77, R2, R77 ;  /* 0x0000004d024d7220 */ /* 0x000fe40000410000 */
[C---:B------:R-:W-:Y:S02]  /*f2a0*/  FMUL.FTZ R78, R0.reuse, R78 ;  /* 0x0000004e004e7220 */ /* 0x040fe40000410000 */
[C---:B------:R-:W-:Y:S01]  /*f2b0*/  HMMA.16816.F32 R72, R144.reuse, R154, R72 ;  /* 0x0000009a9048723c */ /* 0x040fe20000001848 */
[----:B------:R-:W2:Y:S03]  /*f2c0*/  LDSM.16.MT88.4 R152, [R213+0xa080] ;  /* 0x00a08000d598783b */ /* 0x000ea60000004200 */
[----:B------:R-:W-:Y:S02]  /*f2d0*/  FMUL.FTZ R79, R0, R79 ;  /* 0x0000004f004f7220 */ /* 0x000fe40000410000 */
[C---:B------:R-:W-:Y:S02]  /*f2e0*/  FMUL.FTZ R80, R2.reuse, R80 ;  /* 0x0000005002507220 */ /* 0x040fe40000410000 */
[----:B------:R-:W-:Y:S03]  /*f2f0*/  FMUL.FTZ R81, R2, R81 ;  /* 0x0000005102517220 */ /* 0x000fe60000410000 */
[C---:B----4-:R-:W-:Y:S03]  /*f300*/  HMMA.16816.F32 R76, R144.reuse, R156, R76 ;  /* 0x0000009c904c723c */ /* 0x050fe6000000184c */
[C---:B------:R-:W-:Y:S02]  /*f310*/  FMUL.FTZ R82, R0.reuse, R82 ;  /* 0x0000005200527220 */ /* 0x040fe40000410000 */
[----:B------:R-:W-:Y:S02]  /*f320*/  FMUL.FTZ R83, R0, R83 ;  /* 0x0000005300537220 */ /* 0x000fe40000410000 */
[C---:B------:R-:W-:Y:S02]  /*f330*/  FMUL.FTZ R84, R2.reuse, R84 ;  /* 0x0000005402547220 */ /* 0x040fe40000410000 */
[----:B------:R-:W-:Y:S03]  /*f340*/  FMUL.FTZ R85, R2, R85 ;  /* 0x0000005502557220 */ /* 0x000fe60000410000 */
[C---:B------:R-:W-:Y:S01]  /*f350*/  HMMA.16816.F32 R80, R144.reuse, R158, R80 ;  /* 0x0000009e9050723c */ /* 0x040fe20000001850 */
[----:B------:R-:W4:Y:S02]  /*f360*/  LDSM.16.MT88.4 R156, [R212+0xa080] ;  /* 0x00a08000d49c783b */ /* 0x000f240000004200 */
[C---:B------:R-:W-:Y:S02]  /*f370*/  FMUL.FTZ R86, R0.reuse, R86 ;  /* 0x0000005600567220 */ /* 0x040fe40000410000 */
[----:B------:R-:W-:Y:S02]  /*f380*/  FMUL.FTZ R87, R0, R87 ;  /* 0x0000005700577220 */ /* 0x000fe40000410000 */
[C---:B------:R-:W-:Y:S02]  /*f390*/  FMUL.FTZ R88, R2.reuse, R88 ;  /* 0x0000005802587220 */ /* 0x040fe40000410000 */
[----:B------:R-:W-:Y:S03]  /*f3a0*/  FMUL.FTZ R89, R2, R89 ;  /* 0x0000005902597220 */ /* 0x000fe60000410000 */
[C---:B-1----:R-:W-:Y:S03]  /*f3b0*/  HMMA.16816.F32 R84, R144.reuse, R140, R84 ;  /* 0x0000008c9054723c */ /* 0x042fe60000001854 */
[C---:B------:R-:W-:Y:S02]  /*f3c0*/  FMUL.FTZ R90, R0.reuse, R90 ;  /* 0x0000005a005a7220 */ /* 0x040fe40000410000 */
[----:B------:R-:W-:Y:S02]  /*f3d0*/  FMUL.FTZ R91, R0, R91 ;  /* 0x0000005b005b7220 */ /* 0x000fe40000410000 */
[C---:B------:R-:W-:Y:S02]  /*f3e0*/  FMUL.FTZ R92, R2.reuse, R92 ;  /* 0x0000005c025c7220 */ /* 0x040fe40000410000 */
[----:B------:R-:W-:Y:S03]  /*f3f0*/  FMUL.FTZ R93, R2, R93 ;  /* 0x0000005d025d7220 */ /* 0x000fe60000410000 */
[C---:B------:R-:W-:Y:S01]  /*f400*/  HMMA.16816.F32 R88, R144.reuse, R142, R88 ;  /* 0x0000008e9058723c */ /* 0x040fe20000001858 */
[----:B------:R-:W1:Y:S02]  /*f410*/  LDSM.16.MT88.4 R140, [R219+0xb080] ;  /* 0x00b08000db8c783b */ /* 0x000e640000004200 */
[C---:B------:R-:W-:Y:S02]  /*f420*/  FMUL.FTZ R94, R0.reuse, R94 ;  /* 0x0000005e005e7220 */ /* 0x040fe40000410000 */
[----:B------:R-:W-:Y:S02]  /*f430*/  FMUL.FTZ R95, R0, R95 ;  /* 0x0000005f005f7220 */ /* 0x000fe40000410000 */
[C---:B------:R-:W-:Y:S02]  /*f440*/  FMUL.FTZ R96, R2.reuse, R96 ;  /* 0x0000006002607220 */ /* 0x040fe40000410000 */
[----:B------:R-:W-:Y:S03]  /*f450*/  FMUL.FTZ R97, R2, R97 ;  /* 0x0000006102617220 */ /* 0x000fe60000410000 */
[C---:B--2---:R-:W-:Y:S03]  /*f460*/  HMMA.16816.F32 R92, R144.reuse, R152, R92 ;  /* 0x00000098905c723c */ /* 0x044fe6000000185c */
[C---:B------:R-:W-:Y:S02]  /*f470*/  FMUL.FTZ R98, R0.reuse, R98 ;  /* 0x0000006200627220 */ /* 0x040fe40000410000 */
[----:B------:R-:W-:Y:S02]  /*f480*/  FMUL.FTZ R99, R0, R99 ;  /* 0x0000006300637220 */ /* 0x000fe40000410000 */
[C---:B------:R-:W-:Y:S02]  /*f490*/  FMUL.FTZ R100, R2.reuse, R100 ;  /* 0x0000006402647220 */ /* 0x040fe40000410000 */
[----:B------:R-:W-:Y:S03]  /*f4a0*/  FMUL.FTZ R101, R2, R101 ;  /* 0x0000006502657220 */ /* 0x000fe60000410000 */
[C---:B------:R-:W-:Y:S01]  /*f4b0*/  HMMA.16816.F32 R96, R144.reuse, R154, R96 ;  /* 0x0000009a9060723c */ /* 0x040fe20000001860 */
[----:B------:R-:W2:Y:S02]  /*f4c0*/  LDSM.16.MT88.4 R152, [R214+0xb080] ;  /* 0x00b08000d698783b */ /* 0x000ea40000004200 */
[C---:B------:R-:W-:Y:S02]  /*f4d0*/  FMUL.FTZ R102, R0.reuse, R102 ;  /* 0x0000006600667220 */ /* 0x040fe40000410000 */
        /* <DEDUP_REMOVED lines=23> */
[--C-:B------:R-:W-:Y:S01]  /*f650*/  FFMA.FTZ R244, R16, c[0x0][0x2d0], -R189.reuse ;  /* 0x0000b40010f47a23 */ /* 0x100fe200000108bd */
[C---:B--2---:R-:W-:Y:S04]  /*f660*/  HMMA.16816.F32 R12, R144.reuse, R152, R12 ;  /* 0x00000098900c723c */ /* 0x044fe8000000180c */
[C---:B------:R-:W-:Y:S01]  /*f670*/  FMUL.FTZ R116, R2.reuse, R116 ;  /* 0x0000007402747220 */ /* 0x040fe20000410000 */
[----:B------:R-:W-:Y:S01]  /*f680*/  MUFU.EX2 R244, R244 ;  /* 0x000000f400f47308 */ /* 0x000fe20000000800 */
[----:B------:R-:W-:Y:S01]  /*f690*/  FMUL.FTZ R117, R2, R117 ;  /* 0x0000007502757220 */ /* 0x000fe20000410000 */
[----:B------:R-:W-:Y:S01]  /*f6a0*/  F2FP.PACK_AB R152, R243, R240 ;  /* 0x000000f0f398723e */ /* 0x000fe200000000ff */
[C---:B------:R-:W-:Y:S01]  /*f6b0*/  FMUL.FTZ R118, R0.reuse, R118 ;  /* 0x0000007600767220 */ /* 0x040fe20000410000 */
[----:B---3--:R-:W-:Y:S03]  /*f6c0*/  F2FP.PACK_AB R153, R245, R242 ;  /* 0x000000f2f599723e */ /* 0x008fe600000000ff */
[----:B------:R-:W-:Y:S02]  /*f6d0*/  FMUL.FTZ R119, R0, R119 ;  /* 0x0000007700777220 */ /* 0x000fe40000410000 */
[----:B------:R-:W-:Y:S02]  /*f6e0*/  FFMA.FTZ R189, R17, c[0x0][0x2d0], -R189 ;  /* 0x0000b40011bd7a23 */ /* 0x000fe400000108bd */
[----:B------:R-:W-:Y:S02]  /*f6f0*/  FMUL.FTZ R16, R2, R132 ;  /* 0x0000008402107220 */ /* 0x000fe40000410000 */
[----:B------:R-:W2:Y:S01]  /*f700*/  MUFU.EX2 R247, R189 ;  /* 0x000000bd00f77308 */ /* 0x000ea20000000800 */
[C---:B------:R-:W-:Y:S03]  /*f710*/  HMMA.16816.F32 R116, R144.reuse, R154, R116 ;  /* 0x0000009a9074723c */ /* 0x040fe60000001874 */
[--C-:B------:R-:W-:Y:S02]  /*f720*/  FFMA.FTZ R246, R18, c[0x0][0x2d0], -R188.reuse ;  /* 0x0000b40012f67a23 */ /* 0x100fe400000108bc */
[----:B------:R-:W-:Y:S02]  /*f730*/  FFMA.FTZ R188, R19, c[0x0][0x2d0], -R188 ;  /* 0x0000b40013bc7a23 */ /* 0x000fe400000108bc */
[C---:B------:R-:W-:Y:S01]  /*f740*/  FMUL.FTZ R17, R2.reuse, R133 ;  /* 0x0000008502117220 */ /* 0x040fe20000410000 */
[C---:B----4-:R-:W-:Y:S01]  /*f750*/  HMMA.16816.F32 R120, R144.reuse, R156, R120 ;  /* 0x0000009c9078723c */ /* 0x050fe20000001878 */
[----:B------:R3:W-:Y:S03]  /*f760*/  MUFU.EX2 R249, R188 ;  /* 0x000000bc00f97308 */ /* 0x0007e60000000800 */
[C---:B------:R-:W-:Y:S02]  /*f770*/  FMUL.FTZ R124, R2.reuse, R124 ;  /* 0x0000007c027c7220 */ /* 0x040fe40000410000 */
[----:B------:R-:W-:Y:S02]  /*f780*/  FMUL.FTZ R125, R2, R125 ;  /* 0x0000007d027d7220 */ /* 0x000fe40000410000 */
[C---:B------:R-:W-:Y:S03]  /*f790*/  FMUL.FTZ R126, R0.reuse, R126 ;  /* 0x0000007e007e7220 */ /* 0x040fe60000410000 */
[----:B------:R-:W4:Y:S01]  /*f7a0*/  MUFU.EX2 R246, R246 ;  /* 0x000000f600f67308 */ /* 0x000f220000000800 */
[C---:B------:R-:W-:Y:S02]  /*f7b0*/  FMUL.FTZ R127, R0.reuse, R127 ;  /* 0x0000007f007f7220 */ /* 0x040fe40000410000 */
[C---:B------:R-:W-:Y:S01]  /*f7c0*/  FMUL.FTZ R18, R0.reuse, R134 ;  /* 0x0000008600127220 */ /* 0x040fe20000410000 */
[----:B--2---:R-:W-:Y:S01]  /*f7d0*/  F2FP.PACK_AB R154, R247, R244 ;  /* 0x000000f4f79a723e */ /* 0x004fe200000000ff */
[----:B------:R-:W-:Y:S02]  /*f7e0*/  FMUL.FTZ R19, R0, R135 ;  /* 0x0000008700137220 */ /* 0x000fe40000410000 */
[----:B------:R-:W2:Y:S01]  /*f7f0*/  LDSM.16.MT88.4 R132, [R214+0x8880] ;  /* 0x00888000d684783b */ /* 0x000ea20000004200 */
[C---:B------:R-:W-:Y:S03]  /*f800*/  HMMA.16816.F32 R124, R144.reuse, R158, R124 ;  /* 0x0000009e907c723c */ /* 0x040fe6000000187c */
[C---:B------:R-:W-:Y:S02]  /*f810*/  FMUL.FTZ R128, R2.reuse, R128 ;  /* 0x0000008002807220 */ /* 0x040fe40000410000 */
[----:B------:R-:W-:Y:S01]  /*f820*/  FMUL.FTZ R129, R2, R129 ;  /* 0x0000008102817220 */ /* 0x000fe20000410000 */
[----:B------:R-:W-:Y:S01]  /*f830*/  LDSM.16.MT88.4 R156, [R212+0x8880] ;  /* 0x00888000d49c783b */ /* 0x000fe20000004200 */
[C---:B------:R-:W-:Y:S01]  /*f840*/  FMUL.FTZ R130, R0.reuse, R130 ;  /* 0x0000008200827220 */ /* 0x040fe20000410000 */
[C---:B------:R-:W-:Y:S04]  /*f850*/  HMMA.16816.F32 R16, R144.reuse, R136, R16 ;  /* 0x000000889010723c */ /* 0x040fe80000001810 */
[----:B------:R-:W-:Y:S01]  /*f860*/  FMUL.FTZ R131, R0, R131 ;  /* 0x0000008300837220 */ /* 0x000fe20000410000 */
[----:B---3--:R-:W-:Y:S01]  /*f870*/  LDSM.16.MT88.4 R188, [R212+0xa880] ;  /* 0x00a88000d4bc783b */ /* 0x008fe20000004200 */
[----:B------:R-:W-:Y:S01]  /*f880*/  FFMA.FTZ R149, R2, R237, R149 ;  /* 0x000000ed02957223 */ /* 0x000fe20000010095 */
[----:B----4-:R-:W-:Y:S01]  /*f890*/  F2FP.PACK_AB R155, R249, R246 ;  /* 0x000000f6f99b723e */ /* 0x010fe200000000ff */
[----:B------:R-:W-:Y:S03]  /*f8a0*/  FFMA.FTZ R236, R0, R235, R236 ;  /* 0x000000eb00ec7223 */ /* 0x000fe600000100ec */
[----:B------:R-:W-:Y:S01]  /*f8b0*/  HMMA.16816.F32 R128, R144, R138, R128 ;  /* 0x0000008a9080723c */ /* 0x000fe20000001880 */
[----:B------:R-:W3:Y:S02]  /*f8c0*/  LDSM.16.MT88.4 R136, [R213+0x8880] ;  /* 0x00888000d588783b */ /* 0x000ee40000004200 */
[----:B------:R-:W-:Y:S01]  /*f8d0*/  MOV R0, R3 ;  /* 0x0000000300007202 */ /* 0x000fe20000000f00 */
[----:B------:R-:W-:Y:S02]  /*f8e0*/  FADD.FTZ R150, R150, R149 ;  /* 0x0000009596967221 */ /* 0x000fe40000010000 */
[----:B------:R-:W-:Y:S02]  /*f8f0*/  FADD.FTZ R239, R239, R236 ;  /* 0x000000ecefef7221 */ /* 0x000fe40000010000 */
[C---:B-1----:R-:W-:Y:S05]  /*f900*/  HMMA.16816.F32 R144, R152.reuse, R140, R4 ;  /* 0x0000008c9890723c */ /* 0x042fea0000001804 */
[----:B------:R-:W-:Y:S02]  /*f910*/  FADD.FTZ R149, R151, R150 ;  /* 0x0000009697957221 */ /* 0x000fe40000010000 */
[----:B------:R-:W-:Y:S01]  /*f920*/  FADD.FTZ R238, R238, R239 ;  /* 0x000000efeeee7221 */ /* 0x000fe20000010000 */
[C---:B------:R-:W-:Y:S04]  /*f930*/  HMMA.16816.F32 R140, R152.reuse, R142, R8 ;  /* 0x0000008e988c723c */ /* 0x040fe80000001808 */
[----:B------:R-:W-:Y:S02]  /*f940*/  FADD.FTZ R149, R234, R149 ;  /* 0x00000095ea957221 */ /* 0x000fe40000010000 */
[----:B------:R-:W-:Y:S02]  /*f950*/  FADD.FTZ R241, R241, R238 ;  /* 0x000000eef1f17221 */ /* 0x000fe40000010000 */
[C---:B--2---:R-:W-:Y:S04]  /*f960*/  HMMA.16816.F32 R20, R152.reuse, R132, R20 ;  /* 0x000000849814723c */ /* 0x044fe80000001814 */
[----:B------:R-:W-:Y:S01]  /*f970*/  FADD.FTZ R240, R240, R149 ;  /* 0x00000095f0f07221 */ /* 0x000fe20000010000 */
[----:B------:R-:W-:Y:S01]  /*f980*/  MOV R149, R148 ;  /* 0x0000009400957202 */ /* 0x000fe20000000f00 */
[----:B------:R-:W-:Y:S02]  /*f990*/  FADD.FTZ R242, R242, R241 ;  /* 0x000000f1f2f27221 */ /* 0x000fe40000010000 */
[C---:B------:R-:W-:Y:S01]  /*f9a0*/  HMMA.16816.F32 R24, R152.reuse, R134, R24 ;  /* 0x000000869818723c */ /* 0x040fe20000001818 */
[----:B------:R-:W1:Y:S03]  /*f9b0*/  LDSM.16.MT88.4 R132, [R213+0xb880] ;  /* 0x00b88000d584783b */ /* 0x000e660000004200 */
[----:B------:R-:W-:Y:S02]  /*f9c0*/  FADD.FTZ R243, R243, R240 ;  /* 0x000000f0f3f37221 */ /* 0x000fe40000010000 */
[----:B------:R-:W-:Y:S02]  /*f9d0*/  FADD.FTZ R245, R245, R242 ;  /* 0x000000f2f5f57221 */ /* 0x000fe40000010000 */
[----:B------:R-:W-:Y:S01]  /*f9e0*/  FADD.FTZ R244, R244, R243 ;  /* 0x000000f3f4f47221 */ /* 0x000fe20000010000 */
[C---:B---3--:R-:W-:Y:S03]  /*f9f0*/  HMMA.16816.F32 R28, R152.reuse, R136, R28 ;  /* 0x00000088981c723c */ /* 0x048fe6000000181c */
[----:B------:R-:W-:Y:S02]  /*fa00*/  FADD.FTZ R246, R246, R245 ;  /* 0x000000f5f6f67221 */ /* 0x000fe40000010000 */
[----:B------:R-:W-:Y:S02]  /*fa10*/  FADD.FTZ R237, R247, R244 ;  /* 0x000000f4f7ed7221 */ /* 0x000fe40000010000 */
[----:B------:R-:W-:Y:S01]  /*fa20*/  FADD.FTZ R235, R249, R246 ;  /* 0x000000f6f9eb7221 */ /* 0x000fe20000010000 */
        /* <DEDUP_REMOVED lines=23> */
[C---:B-1----:R-:W-:Y:S08]  /*fba0*/  HMMA.16816.F32 R120, R152.reuse, R132, R120 ;  /* 0x000000849878723c */ /* 0x042ff00000001878 */
[C---:B------:R-:W-:Y:S08]  /*fbb0*/  HMMA.16816.F32 R124, R152.reuse, R134, R124 ;  /* 0x00000086987c723c */ /* 0x040ff0000000187c */
[C---:B------:R-:W-:Y:S08]  /*fbc0*/  HMMA.16816.F32 R132, R152.reuse, R200, R16 ;  /* 0x000000c89884723c */ /* 0x040ff00000001810 */
[----:B------:R-:W-:Y:S01]  /*fbd0*/  HMMA.16816.F32 R128, R152, R202, R128 ;  /* 0x000000ca9880723c */ /* 0x000fe20000001880 */
[----:B------:R-:W-:-:S07]  /*fbe0*/  @P0 BRA `(.L_x_138) ;  /* 0xffffe30000000947 */ /* 0x000fce000383ffff */
.L_x_137:
[----:B------:R-:W1:Y:S01]  /*fbf0*/  SHFL.BFLY PT, R0, R235, 0x2, 0x1f ;  /* 0x0c401f00eb007f89 */ /* 0x000e6200000e0000 */
[----:B------:R-:W-:-:S02]  /*fc00*/  MOV R2, RZ ;  /* 0x000000ff00027202 */ /* 0x000fc40000000f00 */
[----:B------:R-:W-:Y:S01]  /*fc10*/  MOV R4, RZ ;  /* 0x000000ff00047202 */ /* 0x000fe20000000f00 */
[----:B------:R-:W2:Y:S01]  /*fc20*/  SHFL.BFLY PT, R6, R237, 0x2, 0x1f ;  /* 0x0c401f00ed067f89 */ /* 0x000ea200000e0000 */
[----:B------:R-:W-:Y:S02]  /*fc30*/  MOV R10, 0xff800000 ;  /* 0xff800000000a7802 */ /* 0x000fe40000000f00 */
[----:B------:R-:W-:Y:S02]  /*fc40*/  MOV R12, 0xff800000 ;  /* 0xff800000000c7802 */ /* 0x000fe40000000f00 */
[----:B------:R-:W-:Y:S01]  /*fc50*/  PLOP3.LUT P2, PT, PT, PT, PT, 0x8, 0x0 ;  /* 0x000000000000781c */ /* 0x000fe20003f4e170 */
[----:B-1----:R-:W-:Y:S02]  /*fc60*/  FADD.FTZ R7, R0, R235 ;  /* 0x000000eb00077221 */ /* 0x002fe40000010000 */
[----:B--2---:R-:W-:-:S03]  /*fc70*/  FADD.FTZ R6, R6, R237 ;  /* 0x000000ed06067221 */ /* 0x004fc60000010000 */
[----:B------:R-:W1:Y:S04]  /*fc80*/  SHFL.BFLY PT, R0, R7, 0x1, 0x1f ;  /* 0x0c201f0007007f89 */ /* 0x000e6800000e0000 */
[----:B------:R-:W2:Y:S01]  /*fc90*/  SHFL.BFLY PT, R5, R6, 0x1, 0x1f ;  /* 0x0c201f0006057f89 */ /* 0x000ea200000e0000 */
[----:B-1----:R-:W-:Y:S02]  /*fca0*/  FADD.FTZ R0, R0, R7 ;  /* 0x0000000700007221 */ /* 0x002fe40000010000 */
[----:B--2---:R-:W-:-:S03]  /*fcb0*/  FADD.FTZ R5, R6, R5 ;  /* 0x0000000506057221 */ /* 0x004fc60000010000 */
[----:B------:R-:W-:Y:S02]  /*fcc0*/  FSETP.NE.FTZ.AND P0, PT, R0, RZ, PT ;  /* 0x000000ff0000720b */ /* 0x000fe40003f15000 */
[----:B------:R-:W-:-:S11]  /*fcd0*/  FSETP.NE.FTZ.AND P1, PT, R5, RZ, PT ;  /* 0x000000ff0500720b */ /* 0x000fd60003f35000 */
[----:B------:R-:W1:Y:S01]  /*fce0*/  @P0 MUFU.RCP R2, R0 ;  /* 0x0000000000020308 */ /* 0x000e620000001000 */
[----:B------:R-:W-:Y:S02]  /*fcf0*/  @P0 MOV R16, 0x3f317218 ;  /* 0x3f31721800100802 */ /* 0x000fe40000000f00 */
[----:B------:R-:W-:-:S05]  /*fd00*/  @P1 MOV R14, 0x3f317218 ;  /* 0x3f317218000e1802 */ /* 0x000fca0000000f00 */
[----:B------:R-:W2:Y:S01]  /*fd10*/  @P1 MUFU.RCP R4, R5 ;  /* 0x0000000500041308 */ /* 0x000ea20000001000 */
[----:B------:R-:W-:-:S07]  /*fd20*/  @P1 FMUL.FTZ R14, R14, c[0x0][0x2d0] ;  /* 0x0000b4000e0e1a20 */ /* 0x000fce0000410000 */
[----:B------:R-:W3:Y:S01]  /*fd30*/  @P0 MUFU.LG2 R0, R0 ;  /* 0x0000000000000308 */ /* 0x000ee20000000c00 */
[C---:B-1----:R-:W-:Y:S02]  /*fd40*/  FMUL.FTZ R146, R2.reuse, R146 ;  /* 0x0000009202927220 */ /* 0x042fe40000410000 */
[C---:B------:R-:W-:Y:S02]  /*fd50*/  FMUL.FTZ R147, R2.reuse, R147 ;  /* 0x0000009302937220 */ /* 0x040fe40000410000 */
[C---:B------:R-:W-:Y:S02]  /*fd60*/  FMUL.FTZ R142, R2.reuse, R142 ;  /* 0x0000008e028e7220 */ /* 0x040fe40000410000 */
[----:B------:R-:W-:Y:S01]  /*fd70*/  FMUL.FTZ R143, R2, R143 ;  /* 0x0000008f028f7220 */ /* 0x000fe20000410000 */
[----:B------:R-:W1:Y:S01]  /*fd80*/  @P1 MUFU.LG2 R5, R5 ;  /* 0x0000000500051308 */ /* 0x000e620000000c00 */
[C---:B--2---:R-:W-:Y:S02]  /*fd90*/  FMUL.FTZ R144, R4.reuse, R144 ;  /* 0x0000009004907220 */ /* 0x044fe40000410000 */
[----:B------:R-:W-:-:S02]  /*fda0*/  FMUL.FTZ R145, R4, R145 ;  /* 0x0000009104917220 */ /* 0x000fc40000410000 */
[C---:B------:R-:W-:Y:S02]  /*fdb0*/  FMUL.FTZ R140, R4.reuse, R140 ;  /* 0x0000008c048c7220 */ /* 0x040fe40000410000 */
[----:B------:R-:W-:Y:S02]  /*fdc0*/  FMUL.FTZ R141, R4, R141 ;  /* 0x0000008d048d7220 */ /* 0x000fe40000410000 */
[----:B---3--:R-:W-:Y:S02]  /*fdd0*/  @P0 FMUL.FTZ R15, R0, 0.69314718246459960938 ;  /* 0x3f317218000f0820 */ /* 0x008fe40000410000 */
[----:B------:R-:W-:Y:S02]  /*fde0*/  @P0 FMUL.FTZ R0, R16, c[0x0][0x2d0] ;  /* 0x0000b40010000a20 */ /* 0x000fe40000410000 */
[C---:B------:R-:W-:Y:S02]  /*fdf0*/  FMUL.FTZ R20, R4.reuse, R20 ;  /* 0x0000001404147220 */ /* 0x040fe40000410000 */
[----:B------:R-:W-:-:S02]  /*fe00*/  FMUL.FTZ R21, R4, R21 ;  /* 0x0000001504157220 */ /* 0x000fc40000410000 */
[----:B-1----:R-:W-:Y:S02]  /*fe10*/  @P1 FMUL.FTZ R5, R5, 0.69314718246459960938 ;  /* 0x3f31721805051820 */ /* 0x002fe40000410000 */
        /* <DEDUP_REMOVED lines=120> */
.L_x_76:
[----:B------:R-:W-:Y:S01]  /*105a0*/  ULDC.64 UR4, c[0x0][0x118] ;  /* 0x0000460000047ab9 */ /* 0x000fe20000000a00 */
[----:B------:R-:W-:Y:S01]  /*105b0*/  SHF.R.S32.HI R0, RZ, 0x1f, R223 ;  /* 0x0000001fff007819 */ /* 0x000fe200000114df */
[----:B------:R-:W-:Y:S05]  /*105c0*/  @P2 BRA `(.L_x_139) ;  /* 0x00001a8000002947 */ /* 0x000fea0003800000 */
[----:B------:R-:W1:Y:S01]  /*105d0*/  S2R R2, SR_TID.X ;  /* 0x0000000000027919 */ /* 0x000e620000002100 */
[----:B------:R-:W-:Y:S02]  /*105e0*/  F2FP.PACK_AB R6, R7, R6 ;  /* 0x000000060706723e */ /* 0x000fe400000000ff */
[----:B------:R-:W-:Y:S01]  /*105f0*/  F2FP.PACK_AB R8, R11, R8 ;  /* 0x000000080b08723e */ /* 0x000fe200000000ff */
[----:B------:R-:W-:Y:S01]  /*10600*/  BAR.SYNC.DEFER_BLOCKING 0x1, 0x100 ;  /* 0x0044000000007b1d */ /* 0x000fe20000010000 */
        /* <DEDUP_REMOVED lines=10> */
[----:B-1----:R-:W-:Y:S02]  /*106b0*/  SHF.R.S32.HI R3, RZ, 0x1f, R2 ;  /* 0x0000001fff037819 */ /* 0x002fe40000011402 */
[----:B------:R-:W-:Y:S02]  /*106c0*/  F2FP.PACK_AB R32, R33, R32 ;  /* 0x000000202120723e */ /* 0x000fe400000000ff */
[----:B------:R-:W-:Y:S02]  /*106d0*/  LEA.HI R5, R3, R2, RZ, 0x2 ;  /* 0x0000000203057211 */ /* 0x000fe400078f10ff */
[----:B------:R-:W-:Y:S02]  /*106e0*/  F2FP.PACK_AB R34, R35, R34 ;  /* 0x000000222322723e */ /* 0x000fe400000000ff */
[----:B------:R-:W-:-:S02]  /*106f0*/  SHF.R.S32.HI R14, RZ, 0x2, R5 ;  /* 0x00000002ff0e7819 */ /* 0x000fc40000011405 */
[----:B------:R-:W-:Y:S02]  /*10700*/  SHF.R.S32.HI R7, RZ, 0x1f, R5 ;  /* 0x0000001fff077819 */ /* 0x000fe40000011405 */
[----:B------:R-:W-:Y:S02]  /*10710*/  LOP3.LUT R5, R5, 0xfffffffc, RZ, 0xc0, !PT ;  /* 0xfffffffc05057812 */ /* 0x000fe400078ec0ff */
[----:B------:R-:W-:Y:S02]  /*10720*/  LEA.HI R7, R7, R14, RZ, 0x3 ;  /* 0x0000000e07077211 */ /* 0x000fe400078f18ff */
[----:B------:R-:W-:Y:S01]  /*10730*/  F2FP.PACK_AB R36, R37, R36 ;  /* 0x000000242524723e */ /* 0x000fe200000000ff */
[----:B------:R-:W-:Y:S01]  /*10740*/  IMAD.IADD R16, R2, 0x1, -R5 ;  /* 0x0000000102107824 */ /* 0x000fe200078e0a05 */
[----:B------:R-:W-:Y:S02]  /*10750*/  LOP3.LUT R7, R7, 0xfffffff8, RZ, 0xc0, !PT ;  /* 0xfffffff807077812 */ /* 0x000fe400078ec0ff */
[----:B------:R-:W-:-:S02]  /*10760*/  F2FP.PACK_AB R38, R39, R38 ;  /* 0x000000262726723e */ /* 0x000fc400000000ff */
[----:B------:R-:W-:Y:S01]  /*10770*/  F2FP.PACK_AB R40, R41, R40 ;  /* 0x000000282928723e */ /* 0x000fe200000000ff */
[----:B------:R-:W-:Y:S01]  /*10780*/  IMAD.IADD R14, R14, 0x1, -R7 ;  /* 0x000000010e0e7824 */ /* 0x000fe200078e0a07 */
[----:B------:R-:W-:Y:S02]  /*10790*/  LEA.HI R7, R3, R2, RZ, 0x5 ;  /* 0x0000000203077211 */ /* 0x000fe400078f28ff */
[----:B------:R-:W-:Y:S01]  /*107a0*/  F2FP.PACK_AB R42, R43, R42 ;  /* 0x0000002a2b2a723e */ /* 0x000fe200000000ff */
[C---:B------:R-:W-:Y:S01]  /*107b0*/  IMAD.SHL.U32 R15, R14.reuse, 0x40, RZ ;  /* 0x000000400e0f7824 */ /* 0x040fe200078e00ff */
[----:B------:R-:W-:Y:S02]  /*107c0*/  SHF.R.S32.HI R11, RZ, 0x5, R7 ;  /* 0x00000005ff0b7819 */ /* 0x000fe40000011407 */
[----:B------:R-:W-:Y:S02]  /*107d0*/  LOP3.LUT R17, R14, 0x1, RZ, 0xc0, !PT ;  /* 0x000000010e117812 */ /* 0x000fe400078ec0ff */
[----:B------:R-:W-:Y:S01]  /*107e0*/  LOP3.LUT R15, R15, 0x1c0, RZ, 0xc0, !PT ;  /* 0x000001c00f0f7812 */ /* 0x000fe200078ec0ff */
[----:B------:R-:W-:Y:S01]  /*107f0*/  IMAD R5, R11, 0x200, R16 ;  /* 0x000002000b057824 */ /* 0x000fe200078e0210 */
[----:B------:R-:W-:-:S02]  /*10800*/  ISETP.NE.U32.AND P0, PT, R17, 0x1, PT ;  /* 0x000000011100780c */ /* 0x000fc40003f05070 */
[----:B------:R-:W-:Y:S02]  /*10810*/  LEA.HI R18, R15, R15, RZ, 0x1d ;  /* 0x0000000f0f127211 */ /* 0x000fe400078fe8ff */
[----:B------:R-:W-:Y:S01]  /*10820*/  R2P PR, R14, 0x6 ;  /* 0x000000060e007804 */ /* 0x000fe20000000000 */
[----:B------:R-:W-:Y:S01]  /*10830*/  IMAD.MOV.U32 R14, RZ, RZ, 0x20 ;  /* 0x00000020ff0e7424 */ /* 0x000fe200078e00ff */
[----:B------:R-:W-:Y:S01]  /*10840*/  F2FP.PACK_AB R44, R45, R44 ;  /* 0x0000002c2d2c723e */ /* 0x000fe200000000ff */
[----:B------:R-:W-:Y:S01]  /*10850*/  IMAD.U32 R5, R5, 0x2, R18 ;  /* 0x0000000205057824 */ /* 0x000fe200078e0012 */
[----:B------:R-:W-:Y:S02]  /*10860*/  F2FP.PACK_AB R46, R47, R46 ;  /* 0x0000002e2f2e723e */ /* 0x000fe400000000ff */
[----:B------:R-:W-:Y:S01]  /*10870*/  SEL R14, R14, 0xffffffe0, !P1 ;  /* 0xffffffe00e0e7807 */ /* 0x000fe20004800000 */
[----:B------:R-:W-:Y:S01]  /*10880*/  IMAD.SHL.U32 R5, R5, 0x2, RZ ;  /* 0x0000000205057824 */ /* 0x000fe200078e00ff */
[----:B------:R-:W-:-:S02]  /*10890*/  F2FP.PACK_AB R48, R49, R48 ;  /* 0x000000303130723e */ /* 0x000fc400000000ff */
[----:B------:R-:W-:Y:S01]  /*108a0*/  F2FP.PACK_AB R50, R51, R50 ;  /* 0x000000323332723e */ /* 0x000fe200000000ff */
[C---:B------:R-:W-:Y:S01]  /*108b0*/  IMAD.IADD R19, R5.reuse, 0x1, R14 ;  /* 0x0000000105137824 */ /* 0x040fe200078e020e */
[C---:B------:R-:W-:Y:S01]  /*108c0*/  IADD3 R17, R5.reuse, 0x80, RZ ;  /* 0x0000008005117810 */ /* 0x040fe20007ffe0ff */
[----:B------:R-:W-:Y:S01]  /*108d0*/  STS [R5+0x80], R144 ;  /* 0x0000809005007388 */ /* 0x000fe20000000800 */
[----:B------:R-:W-:Y:S02]  /*108e0*/  IADD3 R15, R5, 0x70, RZ ;  /* 0x00000070050f7810 */ /* 0x000fe40007ffe0ff */
[----:B------:R-:W-:Y:S01]  /*108f0*/  @P0 IADD3 R15, R17, 0x10, RZ ;  /* 0x00000010110f0810 */ /* 0x000fe20007ffe0ff */
[----:B------:R-:W-:Y:S01]  /*10900*/  IMAD.MOV.U32 R17, RZ, RZ, 0x40 ;  /* 0x00000040ff117424 */ /* 0x000fe200078e00ff */
[----:B------:R-:W-:Y:S01]  /*10910*/  STS [R5+0x480], R146 ;  /* 0x0004809205007388 */ /* 0x000fe20000000800 */
[----:B------:R-:W-:Y:S02]  /*10920*/  F2FP.PACK_AB R52, R53, R52 ;  /* 0x000000343534723e */ /* 0x000fe400000000ff */
[----:B------:R-:W-:Y:S01]  /*10930*/  F2FP.PACK_AB R13, R13, R54 ;  /* 0x000000360d0d723e */ /* 0x000fe200000000ff */
[----:B------:R-:W-:Y:S01]  /*10940*/  STS [R15], R140 ;  /* 0x0000008c0f007388 */ /* 0x000fe20000000800 */
[----:B------:R-:W-:Y:S01]  /*10950*/  SEL R18, R17, 0xffffffc0, !P2 ;  /* 0xffffffc011127807 */ /* 0x000fe20005000000 */
[--C-:B------:R-:W-:Y:S01]  /*10960*/  IMAD.IADD R17, R14, 0x1, R15.reuse ;  /* 0x000000010e117824 */ /* 0x100fe200078e020f */
[----:B------:R-:W-:Y:S01]  /*10970*/  F2FP.PACK_AB R56, R57, R56 ;  /* 0x000000383938723e */ /* 0x000fe200000000ff */
[----:B------:R-:W-:Y:S01]  /*10980*/  STS [R15+0x400], R142 ;  /* 0x0004008e0f007388 */ /* 0x000fe20000000800 */
[----:B------:R-:W-:Y:S01]  /*10990*/  F2FP.PACK_AB R58, R59, R58 ;  /* 0x0000003a3b3a723e */ /* 0x000fe200000000ff */
[--C-:B------:R-:W-:Y:S01]  /*109a0*/  IMAD.IADD R21, R5, 0x1, R18.reuse ;  /* 0x0000000105157824 */ /* 0x100fe200078e0212 */
[----:B------:R-:W-:Y:S01]  /*109b0*/  F2FP.PACK_AB R60, R61, R60 ;  /* 0x0000003c3d3c723e */ /* 0x000fe200000000ff */
[C---:B------:R-:W-:Y:S01]  /*109c0*/  IMAD.IADD R23, R18.reuse, 0x1, R15 ;  /* 0x0000000112177824 */ /* 0x040fe200078e020f */
[----:B------:R-:W-:Y:S01]  /*109d0*/  STS [R19+0x80], R20 ;  /* 0x0000801413007388 */ /* 0x000fe20000000800 */
[----:B------:R-:W-:Y:S01]  /*109e0*/  IMAD.IADD R25, R18, 0x1, R19 ;  /* 0x0000000112197824 */ /* 0x000fe200078e0213 */
[----:B------:R-:W-:Y:S01]  /*109f0*/  F2FP.PACK_AB R62, R63, R62 ;  /* 0x0000003e3f3e723e */ /* 0x000fe200000000ff */
[----:B------:R-:W-:Y:S01]  /*10a00*/  IMAD.IADD R27, R17, 0x1, R18 ;  /* 0x00000001111b7824 */ /* 0x000fe200078e0212 */
[----:B------:R-:W-:Y:S01]  /*10a10*/  STS [R19+0x480], R22 ;  /* 0x0004801613007388 */ /* 0x000fe20000000800 */
[----:B------:R-:W-:-:S02]  /*10a20*/  F2FP.PACK_AB R4, R67, R4 ;  /* 0x000000044304723e */ /* 0x000fc400000000ff */
[----:B------:R-:W-:Y:S01]  /*10a30*/  F2FP.PACK_AB R68, R69, R68 ;  /* 0x000000444544723e */ /* 0x000fe200000000ff */
[----:B------:R-:W-:Y:S01]  /*10a40*/  STS [R17], R24 ;  /* 0x0000001811007388 */ /* 0x000fe20000000800 */
[----:B------:R-:W-:Y:S02]  /*10a50*/  F2FP.PACK_AB R70, R71, R70 ;  /* 0x000000464746723e */ /* 0x000fe400000000ff */
[----:B------:R-:W-:Y:S01]  /*10a60*/  F2FP.PACK_AB R72, R73, R72 ;  /* 0x000000484948723e */ /* 0x000fe200000000ff */
[----:B------:R-:W-:Y:S01]  /*10a70*/  STS [R17+0x400], R26 ;  /* 0x0004001a11007388 */ /* 0x000fe20000000800 */
        /* <DEDUP_REMOVED lines=8> */
[----:B------:R-:W-:Y:S01]  /*10b00*/  STS [R23], R32 ;  /* 0x0000002017007388 */ /* 0x000fe20000000800 */
        /* <DEDUP_REMOVED lines=39> */
[----:B------:R-:W-:-:S02]  /*10d80*/  ISETP.NE.U32.AND P1, PT, RZ, c[0x0][0x508], PT ;  /* 0x00014200ff007a0c */ /* 0x000fc40003f25070 */
[----:B------:R-:W-:Y:S01]  /*10d90*/  ISETP.NE.U32.AND P0, PT, RZ, c[0x0][0x500], PT ;  /* 0x00014000ff007a0c */ /* 0x000fe20003f05070 */
[----:B------:R-:W-:Y:S01]  /*10da0*/  STS [R21+0x4080], R60 ;  /* 0x0040803c15007388 */ /* 0x000fe20000000800 */
[----:B------:R-:W-:Y:S02]  /*10db0*/  ISETP.NE.AND.EX P1, PT, RZ, c[0x0][0x50c], PT, P1 ;  /* 0x00014300ff007a0c */ /* 0x000fe40003f25310 */
[----:B------:R-:W-:Y:S01]  /*10dc0*/  ISETP.NE.AND.EX P0, PT, RZ, c[0x0][0x504], PT, P0 ;  /* 0x00014100ff007a0c */ /* 0x000fe20003f05300 */
        /* <DEDUP_REMOVED lines=25> */
[----:B------:R2:W-:Y:S04]  /*10f60*/  STS [R15+0xc000], R8 ;  /* 0x00c000080f007388 */ /* 0x0005e80000000800 */
[----:B------:R3:W-:Y:S04]  /*10f70*/  STS [R15+0xc400], R114 ;  /* 0x00c400720f007388 */ /* 0x0007e80000000800 */
[----:B------:R-:W-:Y:S04]  /*10f80*/  STS [R19+0xc080], R136 ;  /* 0x00c0808813007388 */ /* 0x000fe80000000800 */
[----:B------:R4:W-:Y:S04]  /*10f90*/  STS [R19+0xc480], R138 ;  /* 0x00c4808a13007388 */ /* 0x0009e80000000800 */
[----:B------:R3:W-:Y:S04]  /*10fa0*/  STS [R17+0xc000], R116 ;  /* 0x00c0007411007388 */ /* 0x0007e80000000800 */
[----:B------:R3:W-:Y:S01]  /*10fb0*/  STS [R17+0xc400], R118 ;  /* 0x00c4007611007388 */ /* 0x0007e20000000800 */
[----:B-1----:R-:W-:-:S03]  /*10fc0*/  IMAD.MOV.U32 R5, RZ, RZ, 0x4 ;  /* 0x00000004ff057424 */ /* 0x002fc600078e00ff */
[----:B------:R1:W-:Y:S01]  /*10fd0*/  STS [R21+0xc080], R120 ;  /* 0x00c0807815007388 */ /* 0x0003e20000000800 */
[----:B--2---:R-:W-:-:S03]  /*10fe0*/  IMAD.WIDE R8, R224, R5, c[0x0][0x500] ;  /* 0x00014000e0087625 */ /* 0x004fc600078e0205 */
[----:B------:R1:W-:Y:S04]  /*10ff0*/  STS [R21+0xc480], R122 ;  /* 0x00c4807a15007388 */ /* 0x0003e80000000800 */
[----:B------:R1:W-:Y:S04]  /*11000*/  STS [R23+0xc000], R124 ;  /* 0x00c0007c17007388 */ /* 0x0003e80000000800 */
[----:B------:R1:W-:Y:S04]  /*11010*/  STS [R23+0xc400], R126 ;  /* 0x00c4007e17007388 */ /* 0x0003e80000000800 */
[----:B------:R1:W-:Y:S04]  /*11020*/  STS [R25+0xc080], R132 ;  /* 0x00c0808419007388 */ /* 0x0003e80000000800 */
[----:B------:R1:W-:Y:S04]  /*11030*/  STS [R25+0xc480], R134 ;  /* 0x00c4808619007388 */ /* 0x0003e80000000800 */
[----:B------:R1:W-:Y:S04]  /*11040*/  STS [R27+0xc000], R128 ;  /* 0x00c000801b007388 */ /* 0x0003e80000000800 */
[----:B------:R1:W-:Y:S04]  /*11050*/  STS [R27+0xc400], R130 ;  /* 0x00c400821b007388 */ /* 0x0003e80000000800 */
[----:B------:R-:W-:Y:S01]  /*11060*/  BAR.SYNC.DEFER_BLOCKING 0x1, 0x100 ;  /* 0x0044000000007b1d */ /* 0x000fe20000010000 */
[----:B------:R-:W-:-:S02]  /*11070*/  IMAD.MOV.U32 R4, RZ, RZ, c[0x0][0x388] ;  /* 0x0000e200ff047624 */ /* 0x000fc400078e00ff */
[----:B---3--:R-:W-:-:S03]  /*11080*/  @P1 IMAD.WIDE R14, R224, R5, c[0x0][0x508] ;  /* 0x00014200e00e1625 */ /* 0x008fc600078e0205 */
[----:B------:R-:W2:Y:S04]  /*11090*/  @P0 LDG.E R13, [R8.64] ;  /* 0x00000004080d0981 */ /* 0x000ea8000c1e1900 */
[----:B------:R1:W5:Y:S01]  /*110a0*/  @P1 LDG.E R4, [R14.64] ;  /* 0x000000040e041981 */ /* 0x000362000c1e1900 */
[----:B----4-:R-:W-:Y:S02]  /*110b0*/  CS2R R18, SRZ ;  /* 0x0000000000127805 */ /* 0x010fe4000001ff00 */
[--C-:B--2---:R-:W-:Y:S01]  /*110c0*/  @P0 SHF.R.S32.HI R19, RZ, 0x1f, R13.reuse ;  /* 0x0000001fff130819 */ /* 0x104fe2000001140d */
[----:B------:R-:W-:Y:S01]  /*110d0*/  @P0 IMAD.MOV.U32 R18, RZ, RZ, R13 ;  /* 0x000000ffff120224 */ /* 0x000fe200078e000d */
[----:B------:R-:W-:Y:S05]  /*110e0*/  @P1 BRA `(.L_x_140) ;  /* 0x0000004000001947 */ /* 0x000fea0003800000 */
[----:B-1----:R-:W-:Y:S05]  /*110f0*/  @!P0 BRA `(.L_x_140) ;  /* 0x0000003000008947 */ /* 0x002fea0003800000 */
[----:B-----5:R-:W2:Y:S04]  /*11100*/  LDG.E R4, [R8.64] ;  /* 0x0000000408047981 */ /* 0x020ea8000c1e1900 */
[----:B------:R-:W2:Y:S02]  /*11110*/  LDG.E R5, [R8.64+0x4] ;  /* 0x0000040408057981 */ /* 0x000ea4000c1e1900 */
[----:B--2---:R-:W-:-:S02]  /*11120*/  IADD3 R4, -R4, R5, RZ ;  /* 0x0000000504047210 */ /* 0x004fc40007ffe1ff */
.L_x_140:
[----:B-1----:R-:W-:Y:S01]  /*11130*/  LOP3.LUT R7, R7, 0xffffffe0, RZ, 0xc0, !PT ;  /* 0xffffffe007077812 */ /* 0x002fe200078ec0ff */
[----:B------:R-:W1:Y:S01]  /*11140*/  S2R R73, SR_CTAID.X ;  /* 0x0000000000497919 */ /* 0x000e620000002500 */
[----:B------:R-:W-:Y:S01]  /*11150*/  SHF.R.S32.HI R14, RZ, 0x1f, R11 ;  /* 0x0000001fff0e7819 */ /* 0x000fe2000001140b */
[----:B------:R-:W-:Y:S01]  /*11160*/  IMAD.MOV.U32 R21, RZ, RZ, R19 ;  /* 0x000000ffff157224 */ /* 0x000fe200078e0013 */
[----:B------:R-:W-:Y:S01]  /*11170*/  LEA.HI R8, R16, R16, RZ, 0x1 ;  /* 0x0000001010087211 */ /* 0x000fe200078f08ff */
[----:B------:R-:W-:Y:S01]  /*11180*/  IMAD.IADD R6, R2, 0x1, -R7 ;  /* 0x0000000102067824 */ /* 0x000fe200078e0a07 */
[----:B------:R-:W-:Y:S01]  /*11190*/  LEA.HI R14, R14, R11, RZ, 0x3 ;  /* 0x0000000b0e0e7211 */ /* 0x000fe200078f18ff */
[----:B------:R-:W-:Y:S01]  /*111a0*/  IMAD.MOV.U32 R7, RZ, RZ, c[0x0][0x4e8] ;  /* 0x00013a00ff077624 */ /* 0x000fe200078e00ff */
[----:B------:R-:W-:Y:S01]  /*111b0*/  LOP3.LUT R9, R8, 0x1ffffffe, RZ, 0xc0, !PT ;  /* 0x1ffffffe08097812 */ /* 0x000fe200078ec0ff */
[----:B------:R-:W-:Y:S01]  /*111c0*/  BSSY B0, `(.L_x_141) ;  /* 0x000008b000007945 */ /* 0x000fe20003800000 */
[----:B------:R-:W-:-:S02]  /*111d0*/  SHF.R.S32.HI R5, RZ, 0x1f, R6 ;  /* 0x0000001fff057819 */ /* 0x000fc40000011406 */
[----:B------:R-:W-:Y:S02]  /*111e0*/  LOP3.LUT R14, R14, 0xffffff8, RZ, 0xc0, !PT ;  /* 0x0ffffff80e0e7812 */ /* 0x000fe400078ec0ff */
[----:B------:R-:W-:Y:S02]  /*111f0*/  LEA.HI R5, R5, R6, RZ, 0x2 ;  /* 0x0000000605057211 */ /* 0x000fe400078f10ff */
[----:B------:R-:W-:Y:S02]  /*11200*/  IADD3 R11, R11, -R14, RZ ;  /* 0x8000000e0b0b7210 */ /* 0x000fe40007ffe0ff */
[----:B------:R-:W-:Y:S01]  /*11210*/  SHF.R.S32.HI R8, RZ, 0x2, R5 ;  /* 0x00000002ff087819 */ /* 0x000fe20000011405 */
[----:B------:R-:W-:Y:S01]  /*11220*/  IMAD.IADD R5, R16, 0x1, -R9 ;  /* 0x0000000110057824 */ /* 0x000fe200078e0a09 */
[----:B------:R-:W-:Y:S01]  /*11230*/  LOP3.LUT P2, RZ, R6, 0x3, RZ, 0xc0, !PT ;  /* 0x0000000306ff7812 */ /* 0x000fe2000784c0ff */
[----:B------:R-:W-:Y:S01]  /*11240*/  IMAD.WIDE.U32 R16, R18, c[0x0][0x3a0], RZ ;  /* 0x0000e80012107a25 */ /* 0x000fe200078e00ff */
[----:B------:R-:W-:-:S02]  /*11250*/  ISETP.NE.AND P1, PT, R7, 0x1, PT ;  /* 0x000000010700780c */ /* 0x000fc40003f25270 */
[----:B------:R-:W-:Y:S01]  /*11260*/  MOV R20, R18 ;  /* 0x0000001200147202 */ /* 0x000fe20000000f00 */
[----:B------:R-:W-:Y:S01]  /*11270*/  IMAD R6, R11, 0x10, R8 ;  /* 0x000000100b067824 */ /* 0x000fe200078e0208 */
[CC--:B------:R-:W-:Y:S01]  /*11280*/  LEA.HI R14, R3.reuse, R2.reuse, RZ, 0x3 ;  /* 0x00000002030e7211 */ /* 0x0c0fe200078f18ff */
[----:B------:R-:W-:Y:S01]  /*11290*/  IMAD R8, R0, c[0x0][0x490], RZ ;  /* 0x0001240000087a24 */ /* 0x000fe200078e02ff */
[----:B------:R-:W-:Y:S01]  /*112a0*/  LEA.HI R3, R3, R2, RZ, 0x6 ;  /* 0x0000000203037211 */ /* 0x000fe200078f30ff */
[----:B------:R-:W-:Y:S02]  /*112b0*/  IMAD R7, R19, c[0x0][0x3a0], RZ ;  /* 0x0000e80013077a24 */ /* 0x000fe400078e02ff */
[----:B------:R-:W-:Y:S02]  /*112c0*/  IMAD R9, R223, c[0x0][0x494], R8 ;  /* 0x00012500df097a24 */ /* 0x000fe400078e0208 */
[----:B------:R-:W-:Y:S01]  /*112d0*/  IMAD R8, R5, 0x8, R6 ;  /* 0x0000000805087824 */ /* 0x000fe200078e0206 */
[----:B------:R-:W-:Y:S01]  /*112e0*/  LOP3.LUT R5, R14, 0xfffffff8, RZ, 0xc0, !PT ;  /* 0xfffffff80e057812 */ /* 0x000fe200078ec0ff */
[----:B------:R-:W-:Y:S01]  /*112f0*/  IMAD.WIDE.U32 R20, R223, c[0x0][0x490], R20 ;  /* 0x00012400df147a25 */ /* 0x000fe200078e0014 */
[----:B------:R-:W-:-:S02]  /*11300*/  SHF.R.S32.HI R14, RZ, 0x3, R14 ;  /* 0x00000003ff0e7819 */ /* 0x000fc4000001140e */
[----:B-1----:R-:W-:Y:S01]  /*11310*/  LEA R8, R73, R8, 0x7 ;  /* 0x0000000849087211 */ /* 0x002fe200078e38ff */
[----:B------:R-:W-:Y:S02]  /*11320*/  IMAD R7, R18, c[0x0][0x3a4], R7 ;  /* 0x0000e90012077a24 */ /* 0x000fe400078e0207 */
[----:B------:R-:W-:Y:S02]  /*11330*/  IMAD.IADD R21, R21, 0x1, R9 ;  /* 0x0000000115157824 */ /* 0x000fe400078e0209 */
[----:B------:R-:W-:Y:S01]  /*11340*/  @P1 IMAD.HI.U32 R9, R8, c[0x0][0x4ec], RZ ;  /* 0x00013b0008091a27 */ /* 0x000fe200078e00ff */
[----:B------:R-:W-:-:S03]  /*11350*/  IADD3 R17, R17, R7, RZ ;  /* 0x0000000711117210 */ /* 0x000fc60007ffe0ff */
[----:B------:R-:W-:Y:S01]  /*11360*/  IMAD.IADD R5, R2, 0x1, -R5 ;  /* 0x0000000102057824 */ /* 0x000fe200078e0a05 */
[----:B------:R-:W-:Y:S01]  /*11370*/  SHF.R.S32.HI R2, RZ, 0x1f, R224 ;  /* 0x0000001fff027819 */ /* 0x000fe200000114e0 */
[----:B------:R-:W-:Y:S01]  /*11380*/  IMAD.MOV.U32 R7, RZ, RZ, R8 ;  /* 0x000000ffff077224 */ /* 0x000fe200078e0008 */
[----:B------:R-:W-:Y:S01]  /*11390*/  @P1 SHF.R.U32.HI R7, RZ, c[0x0][0x4f0], R9 ;  /* 0x00013c00ff071a19 */ /* 0x000fe20000011609 */
[----:B------:R-:W-:Y:S01]  /*113a0*/  IMAD R0, R0, c[0x0][0x3e8], RZ ;  /* 0x0000fa0000007a24 */ /* 0x000fe200078e02ff */
[----:B------:R-:W-:Y:S01]  /*113b0*/  SEL R2, R2, RZ, !P0 ;  /* 0x000000ff02027207 */ /* 0x000fe20004000000 */
[----:B------:R-:W-:Y:S01]  /*113c0*/  IMAD.WIDE.U32 R16, R223, c[0x0][0x3e8], R16 ;  /* 0x0000fa00df107a25 */ /* 0x000fe200078e0010 */
[----:B------:R-:W-:Y:S02]  /*113d0*/  SEL R224, R224, RZ, !P0 ;  /* 0x000000ffe0e07207 */ /* 0x000fe40004000000 */
[--C-:B------:R-:W-:Y:S01]  /*113e0*/  SHF.R.S32.HI R18, RZ, 0x1f, R7.reuse ;  /* 0x0000001fff127819 */ /* 0x100fe20000011407 */
[----:B------:R-:W-:-:S02]  /*113f0*/  IMAD.MOV R9, RZ, RZ, -R7 ;  /* 0x000000ffff097224 */ /* 0x000fc400078e0a07 */
[----:B------:R-:W-:Y:S02]  /*11400*/  IMAD R11, R2, c[0x0][0x498], RZ ;  /* 0x00012600020b7a24 */ /* 0x000fe400078e02ff */
[----:B------:R-:W-:Y:S02]  /*11410*/  IMAD R9, R9, c[0x0][0x4e8], R8 ;  /* 0x00013a0009097a24 */ /* 0x000fe400078e0208 */
[----:B------:R-:W-:-:S03]  /*11420*/  IMAD.WIDE.U32 R20, R224, c[0x0][0x498], R20 ;  /* 0x00012600e0147a25 */ /* 0x000fc600078e0014 */
[----:B------:R-:W-:Y:S01]  /*11430*/  SHF.R.S32.HI R15, RZ, 0x1f, R9 ;  /* 0x0000001fff0f7819 */ /* 0x000fe20000011409 */
[----:B------:R-:W-:Y:S01]  /*11440*/  IMAD R13, R223, c[0x0][0x3ec], R0 ;  /* 0x0000fb00df0d7a24 */ /* 0x000fe200078e0200 */
[----:B------:R-:W-:Y:S01]  /*11450*/  LEA R0, R5, R14, 0x5 ;  /* 0x0000000e05007211 */ /* 0x000fe200078e28ff */
[----:B------:R-:W-:Y:S01]  /*11460*/  IMAD R11, R224, c[0x0][0x49c], R11 ;  /* 0x00012700e00b7a24 */ /* 0x000fe200078e020b */
[----:B------:R-:W-:Y:S02]  /*11470*/  IADD3 R20, P0, R7, R20, RZ ;  /* 0x0000001407147210 */ /* 0x000fe40007f1e0ff */
[----:B------:R-:W-:Y:S01]  /*11480*/  IADD3 R17, R17, R13, RZ ;  /* 0x0000000d11117210 */ /* 0x000fe20007ffe0ff */
[----:B------:R-:W-:Y:S01]  /*11490*/  IMAD R8, R73, 0x80, R0 ;  /* 0x0000008049087824 */ /* 0x000fe200078e0200 */
[----:B------:R-:W-:Y:S01]  /*114a0*/  IADD3.X R21, R18, R21, R11, P0, !PT ;  /* 0x0000001512157210 */ /* 0x000fe200007fe40b */
[----:B------:R-:W-:Y:S02]  /*114b0*/  IMAD R18, R15, c[0x0][0x488], RZ ;  /* 0x000122000f127a24 */ /* 0x000fe400078e02ff */
[----:B------:R-:W-:-:S02]  /*114c0*/  IMAD.SHL.U32 R0, R14, 0x40, RZ ;  /* 0x000000400e007824 */ /* 0x000fc400078e00ff */
[----:B------:R-:W-:-:S03]  /*114d0*/  @P1 IMAD.HI.U32 R13, R8, c[0x0][0x4ec], RZ ;  /* 0x00013b00080d1a27 */ /* 0x000fc600078e00ff */
[----:B------:R-:W-:Y:S01]  /*114e0*/  LOP3.LUT R11, R0, 0x1c0, RZ, 0xc0, !PT ;  /* 0x000001c0000b7812 */ /* 0x000fe200078ec0ff */
[----:B------:R-:W-:-:S04]  /*114f0*/  IMAD.WIDE.U32 R20, R9, c[0x0][0x488], R20 ;  /* 0x0001220009147a25 */ /* 0x000fc800078e0014 */
[----:B------:R-:W-:Y:S01]  /*11500*/  IMAD R18, R9, c[0x0][0x48c], R18 ;  /* 0x0001230009127a24 */ /* 0x000fe200078e0212 */
[----:B------:R-:W-:Y:S01]  /*11510*/  LEA R9, P0, R20, c[0x0][0x450], 0x2 ;  /* 0x0001140014097a11 */ /* 0x000fe200078010ff */
[----:B------:R-:W-:Y:S01]  /*11520*/  IMAD.MOV.U32 R7, RZ, RZ, R8 ;  /* 0x000000ffff077224 */ /* 0x000fe200078e0008 */
[----:B------:R-:W-:Y:S01]  /*11530*/  @P1 SHF.R.U32.HI R7, RZ, c[0x0][0x4f0], R13 ;  /* 0x00013c00ff071a19 */ /* 0x000fe2000001160d */
[----:B------:R-:W-:Y:S01]  /*11540*/  IMAD.SHL.U32 R0, R5, 0x8, RZ ;  /* 0x0000000805007824 */ /* 0x000fe200078e00ff */
[----:B------:R-:W-:Y:S01]  /*11550*/  IADD3 R13, R21, R18, RZ ;  /* 0x00000012150d7210 */ /* 0x000fe20007ffe0ff */
[----:B------:R-:W-:Y:S01]  /*11560*/  IMAD R5, R2, c[0x0][0x3f0], RZ ;  /* 0x0000fc0002057a24 */ /* 0x000fe200078e02ff */
[----:B------:R-:W-:Y:S01]  /*11570*/  SHF.R.U32.HI R2, RZ, 0x3, R11 ;  /* 0x00000003ff027819 */ /* 0x000fe2000001160b */
[----:B------:R-:W-:Y:S01]  /*11580*/  IMAD.WIDE.U32 R16, R224, c[0x0][0x3f0], R16 ;  /* 0x0000fc00e0107a25 */ /* 0x000fe200078e0010 */
[----:B------:R-:W-:Y:S01]  /*11590*/  LOP3.LUT R11, R11, 0x38, R0, 0xf8, !PT ;  /* 0x000000380b0b7812 */ /* 0x000fe200078ef800 */
[----:B------:R-:W-:Y:S01]  /*115a0*/  SHFL.IDX PT, R18, R9, RZ, 0x1c1f ;  /* 0x001c1fff09127589 */ /* 0x000fe200000e0000 */
[----:B------:R-:W-:Y:S01]  /*115b0*/  LEA.HI.X R13, R20, c[0x0][0x454], R13, 0x2, P0 ;  /* 0x00011500140d7a11 */ /* 0x000fe200000f140d */
[----:B------:R-:W-:Y:S01]  /*115c0*/  IMAD R5, R224, c[0x0][0x3f4], R5 ;  /* 0x0000fd00e0057a24 */ /* 0x000fe200078e0205 */
[----:B------:R-:W-:Y:S01]  /*115d0*/  LOP3.LUT R11, R11, R2, RZ, 0x3c, !PT ;  /* 0x000000020b0b7212 */ /* 0x000fe200078e3cff */
[----:B------:R-:W-:Y:S01]  /*115e0*/  SHFL.IDX PT, R32, R9, 0x1, 0x1c1f ;  /* 0x003c1f0009207f89 */ /* 0x000fe200000e0000 */
[--C-:B------:R-:W-:Y:S01]  /*115f0*/  SHF.R.S32.HI R2, RZ, 0x1f, R7.reuse ;  /* 0x0000001fff027819 */ /* 0x100fe20000011407 */
[----:B------:R-:W-:Y:S01]  /*11600*/  IMAD.MOV R15, RZ, RZ, -R7 ;  /* 0x000000ffff0f7224 */ /* 0x000fe200078e0a07 */
[----:B------:R-:W-:Y:S01]  /*11610*/  IADD3 R17, R17, R5, RZ ;  /* 0x0000000511117210 */ /* 0x000fe20007ffe0ff */
[----:B------:R-:W1:Y:S01]  /*11620*/  SHFL.IDX PT, R19, R13, RZ, 0x1c1f ;  /* 0x001c1fff0d137589 */ /* 0x000e6200000e0000 */
[C---:B------:R-:W-:Y:S01]  /*11630*/  IMAD R5, R73.reuse, 0x80, R6 ;  /* 0x0000008049057824 */ /* 0x040fe200078e0206 */
[----:B------:R-:W-:Y:S01]  /*11640*/  LEA R73, R73, R14, 0x7 ;  /* 0x0000000e49497211 */ /* 0x000fe200078e38ff */
[----:B------:R-:W-:Y:S01]  /*11650*/  IMAD R6, R2, c[0x0][0x3e0], RZ ;  /* 0x0000f80002067a24 */ /* 0x000fe200078e02ff */
[----:B------:R-:W2:Y:S01]  /*11660*/  SHFL.IDX PT, R33, R13, 0x1, 0x1c1f ;  /* 0x003c1f000d217f89 */ /* 0x000ea200000e0000 */
[----:B-----5:R-:W-:Y:S01]  /*11670*/  IMAD R2, R4, c[0x0][0x4e8], RZ ;  /* 0x00013a0004027a24 */ /* 0x020fe200078e02ff */
[----:B------:R-:W-:Y:S01]  /*11680*/  IADD3 R21, R5, 0x8, RZ ;  /* 0x0000000805157810 */ /* 0x000fe20007ffe0ff */
[----:B------:R-:W-:Y:S01]  /*11690*/  IMAD R15, R15, c[0x0][0x4e8], R8 ;  /* 0x00013a000f0f7a24 */ /* 0x000fe200078e0208 */
[----:B------:R-:W-:Y:S01]  /*116a0*/  SHF.L.U32 R8, R3, 0x3, RZ ;  /* 0x0000000303087819 */ /* 0x000fe200000006ff */
[----:B------:R-:W-:Y:S01]  /*116b0*/  IMAD R6, R7, c[0x0][0x3e4], R6 ;  /* 0x0000f90007067a24 */ /* 0x000fe200078e0206 */
[-C--:B------:R-:W-:Y:S01]  /*116c0*/  ISETP.GE.OR P1, PT, R5, R2.reuse, P2 ;  /* 0x000000020500720c */ /* 0x080fe20001726670 */
[----:B------:R-:W-:Y:S01]  /*116d0*/  IMAD.WIDE.U32 R16, R7, c[0x0][0x3e0], R16 ;  /* 0x0000f80007107a25 */ /* 0x000fe200078e0010 */
[----:B------:R-:W-:-:S02]  /*116e0*/  ISETP.GE.OR P0, PT, R21, R2, P2 ;  /* 0x000000021500720c */ /* 0x000fc40001706670 */
[----:B------:R-:W-:Y:S01]  /*116f0*/  SHF.R.S32.HI R4, RZ, 0x1f, R15 ;  /* 0x0000001fff047819 */ /* 0x000fe2000001140f */
[----:B------:R-:W-:Y:S01]  /*11700*/  IMAD.IADD R17, R17, 0x1, R6 ;  /* 0x0000000111117824 */ /* 0x000fe200078e0206 */
[----:B------:R-:W-:-:S03]  /*11710*/  LOP3.LUT R8, R11, 0x7ffffe00, R8, 0xf8, !PT ;  /* 0x7ffffe000b087812 */ /* 0x000fc600078ef808 */
[----:B------:R-:W-:Y:S01]  /*11720*/  IMAD R4, R4, c[0x0][0x3d8], RZ ;  /* 0x0000f60004047a24 */ /* 0x000fe200078e02ff */
[----:B------:R-:W-:Y:S01]  /*11730*/  SHF.L.U32 R76, R8, 0x1, RZ ;  /* 0x00000001084c7819 */ /* 0x000fe200000006ff */
[C---:B------:R-:W-:Y:S02]  /*11740*/  IMAD.WIDE.U32 R74, R15.reuse, c[0x0][0x3d8], R16 ;  /* 0x0000f6000f4a7a25 */ /* 0x040fe400078e0010 */
[----:B-1----:R1:W-:Y:S02]  /*11750*/  @!P1 ST.E [R18.64], R10 ;  /* 0x0000000a12009985 */ /* 0x0023e4000c101904 */
[----:B------:R-:W-:Y:S02]  /*11760*/  IMAD R3, R15, c[0x0][0x3dc], R4 ;  /* 0x0000f7000f037a24 */ /* 0x000fe400078e0204 */
[----:B--2---:R1:W-:Y:S02]  /*11770*/  @!P0 ST.E [R32.64], R12 ;  /* 0x0000000c20008985 */ /* 0x0043e4000c101904 */
[----:B------:R-:W-:Y:S01]  /*11780*/  IMAD.IADD R3, R75, 0x1, R3 ;  /* 0x000000014b037824 */ /* 0x000fe200078e0203 */
[C---:B------:R-:W-:Y:S01]  /*11790*/  LEA R75, P0, R74.reuse, c[0x0][0x380], 0x1 ;  /* 0x0000e0004a4b7a11 */ /* 0x040fe200078008ff */
[----:B------:R1:W2:Y:S03]  /*117a0*/  LDS.128 R60, [R76+0x1080] ;  /* 0x001080004c3c7984 */ /* 0x0002a60000000c00 */
[----:B------:R-:W-:Y:S01]  /*117b0*/  LEA.HI.X R74, R74, c[0x0][0x384], R3, 0x1, P0 ;  /* 0x0000e1004a4a7a11 */ /* 0x000fe200000f0c03 */
[----:B------:R1:W3:Y:S01]  /*117c0*/  LDS.128 R56, [R76+0x2080] ;  /* 0x002080004c387984 */ /* 0x0002e20000000c00 */
[----:B------:R-:W-:-:S03]  /*117d0*/  ISETP.GE.AND P0, PT, R73, R2, PT ;  /* 0x000000024900720c */ /* 0x000fc60003f06270 */
[----:B------:R1:W4:Y:S04]  /*117e0*/  LDS.128 R52, [R76+0x3080] ;  /* 0x003080004c347984 */ /* 0x0003280000000c00 */
[----:B------:R1:W1:Y:S04]  /*117f0*/  LDS.128 R44, [R76+0x5080] ;  /* 0x005080004c2c7984 */ /* 0x0002680000000c00 */
        /* <DEDUP_REMOVED lines=11> */
[----:B--234-:R-:W2:Y:S01]  /*118b0*/  LDS.128 R64, [R76+0x80] ;  /* 0x000080004c407984 */ /* 0x01cea20000000c00 */
[----:B------:R-:W-:-:S02]  /*118c0*/  IADD3 R72, R0, 0x40, RZ ;  /* 0x0000004000487810 */ /* 0x000fc40007ffe0ff */
[C---:B------:R-:W-:Y:S01]  /*118d0*/  IADD3 R70, R0.reuse, 0x80, RZ ;  /* 0x0000008000467810 */ /* 0x040fe20007ffe0ff */
[----:B------:R-:W3:Y:S01]  /*118e0*/  LDS.128 R48, [R76+0x4080] ;  /* 0x004080004c307984 */ /* 0x000ee20000000c00 */
[----:B------:R-:W-:Y:S02]  /*118f0*/  IADD3 R68, R0, 0xc0, RZ ;  /* 0x000000c000447810 */ /* 0x000fe40007ffe0ff */
[----:B------:R-:W-:Y:S01]  /*11900*/  ISETP.GE.AND P2, PT, R72, c[0x0][0x3c8], PT ;  /* 0x0000f20048007a0c */ /* 0x000fe20003f46270 */
[----:B-1----:R-:W1:Y:S01]  /*11910*/  LDS.128 R32, [R76+0x8080] ;  /* 0x008080004c207984 */ /* 0x002e620000000c00 */
[----:B------:R-:W-:Y:S02]  /*11920*/  ISETP.GE.AND P1, PT, R70, c[0x0][0x3c8], PT ;  /* 0x0000f20046007a0c */ /* 0x000fe40003f26270 */
[----:B------:R-:W-:Y:S01]  /*11930*/  ISETP.GE.AND P0, PT, R68, c[0x0][0x3c8], PT ;  /* 0x0000f20044007a0c */ /* 0x000fe20003f06270 */
[----:B------:R4:W5:Y:S01]  /*11940*/  LDS.128 R12, [R76+0xc080] ;  /* 0x00c080004c0c7984 */ /* 0x0009620000000c00 */
[----:B------:R-:W-:-:S07]  /*11950*/  ISETP.GE.AND P3, PT, R0, c[0x0][0x3c8], PT ;  /* 0x0000f20000007a0c */ /* 0x000fce0003f66270 */
        /* <DEDUP_REMOVED lines=8> */
[----:B----4-:R-:W-:Y:S01]  /*119e0*/  @!P3 IMAD.WIDE R76, R0, 0x2, R78 ;  /* 0x00000002004cb825 */ /* 0x010fe200078e024e */
[----:B------:R-:W-:-:S03]  /*119f0*/  @!P0 LOP3.LUT R3, R3, 0xfffffff8, RZ, 0xc0, !PT ;  /* 0xfffffff803038812 */ /* 0x000fc600078ec0ff */
[--C-:B------:R-:W-:Y:S01]  /*11a00*/  @!P2 IMAD.WIDE R70, R71, 0x2, R78.reuse ;  /* 0x000000024746a825 */ /* 0x100fe200078e024e */
[----:B--2---:R2:W-:Y:S03]  /*11a10*/  @!P3 ST.E.128 [R76.64], R64 ;  /* 0x000000404c00b985 */ /* 0x0045e6000c101d04 */
[--C-:B------:R-:W-:Y:S01]  /*11a20*/  @!P1 IMAD.WIDE R68, R69, 0x2, R78.reuse ;  /* 0x0000000245449825 */ /* 0x100fe200078e024e */
[----:B---3--:R2:W-:Y:S03]  /*11a30*/  @!P2 ST.E.128 [R70.64], R48 ;  /* 0x000000304600a985 */ /* 0x0085e6000c101d04 */
[----:B------:R-:W-:Y:S01]  /*11a40*/  @!P0 IMAD.WIDE R78, R3, 0x2, R78 ;  /* 0x00000002034e8825 */ /* 0x000fe200078e024e */
[----:B-1----:R2:W-:Y:S04]  /*11a50*/  @!P1 ST.E.128 [R68.64], R32 ;  /* 0x0000002044009985 */ /* 0x0025e8000c101d04 */
[----:B-----5:R2:W-:Y:S02]  /*11a60*/  @!P0 ST.E.128 [R78.64], R12 ;  /* 0x0000000c4e008985 */ /* 0x0205e4000c101d04 */
.L_x_142:
[----:B--234-:R-:W-:Y:S05]  /*11a70*/  BSYNC B0 ;  /* 0x0000000000007941 */ /* 0x01cfea0003800000 */
.L_x_141:
[----:B------:R-:W-:Y:S01]  /*11a80*/  IADD3 R3, R73, 0x20, RZ ;  /* 0x0000002049037810 */ /* 0x000fe20007ffe0ff */
[----:B------:R2:W3:Y:S01]  /*11a90*/  SHFL.IDX PT, R35, R74, 0x1, 0x181f ;  /* 0x00381f004a237f89 */ /* 0x0004e200000e0000 */
[----:B------:R-:W-:Y:S02]  /*11aa0*/  BSSY B0, `(.L_x_143) ;  /* 0x000001c000007945 */ /* 0x000fe40003800000 */
[----:B------:R-:W-:Y:S01]  /*11ab0*/  ISETP.GE.AND P0, PT, R3, R2, PT ;  /* 0x000000020300720c */ /* 0x000fe20003f06270 */
[----:B------:R2:W4:-:S12]  /*11ac0*/  SHFL.IDX PT, R34, R75, 0x1, 0x181f ;  /* 0x00381f004b227f89 */ /* 0x00051800000e0000 */
[----:B------:R-:W-:Y:S05]  /*11ad0*/  @P0 BRA `(.L_x_144) ;  /* 0x0000018000000947 */ /* 0x000fea0003800000 */
[C---:B-1----:R-:W-:Y:S02]  /*11ae0*/  IADD3 R32, R0.reuse, 0x40, RZ ;  /* 0x0000004000207810 */ /* 0x042fe40007ffe0ff */
        /* <DEDUP_REMOVED lines=23> */
.L_x_144:
[----:B------:R-:W-:Y:S05]  /*11c60*/  BSYNC B0 ;  /* 0x0000000000007941 */ /* 0x000fea0003800000 */
.L_x_143:
[----:B------:R-:W-:Y:S01]  /*11c70*/  IADD3 R3, R73, 0x40, RZ ;  /* 0x0000004049037810 */ /* 0x000fe20007ffe0ff */
[----:B-1----:R1:W2:Y:S01]  /*11c80*/  SHFL.IDX PT, R19, R74, 0x2, 0x181f ;  /* 0x00581f004a137f89 */ /* 0x0022a200000e0000 */
[----:B------:R-:W-:Y:S02]  /*11c90*/  BSSY B0, `(.L_x_145) ;  /* 0x000001c000007945 */ /* 0x000fe40003800000 */
[----:B------:R-:W-:Y:S01]  /*11ca0*/  ISETP.GE.AND P0, PT, R3, R2, PT ;  /* 0x000000020300720c */ /* 0x000fe20003f06270 */
[----:B------:R1:W4:-:S12]  /*11cb0*/  SHFL.IDX PT, R18, R75, 0x2, 0x181f ;  /* 0x00581f004b127f89 */ /* 0x00031800000e0000 */
        /* <DEDUP_REMOVED lines=12> */
[----:B--2-4-:R-:W-:Y:S01]  /*11d80*/  @!P3 IMAD.WIDE R16, R0, 0x2, R18 ;  /* 0x000000020010b825 */ /* 0x014fe200078e0212 */
        /* <DEDUP_REMOVED lines=12> */
.L_x_146:
[----:B------:R-:W-:Y:S05]  /*11e50*/  BSYNC B0 ;  /* 0x0000000000007941 */ /* 0x000fea0003800000 */
.L_x_145:
[----:B------:R-:W-:Y:S01]  /*11e60*/  IADD3 R73, R73, 0x60, RZ ;  /* 0x0000006049497810 */ /* 0x000fe20007ffe0ff */
[----:B--2---:R2:W1:Y:S03]  /*11e70*/  SHFL.IDX PT, R11, R74, 0x3, 0x181f ;  /* 0x00781f004a0b7f89 */ /* 0x00446600000e0000 */
[----:B------:R-:W-:Y:S01]  /*11e80*/  ISETP.GE.AND P0, PT, R73, R2, PT ;  /* 0x000000024900720c */ /* 0x000fe20003f06270 */
[----:B------:R2:W4:-:S12]  /*11e90*/  SHFL.IDX PT, R10, R75, 0x3, 0x181f ;  /* 0x00781f004b0a7f89 */ /* 0x00051800000e0000 */
[----:B------:R-:W-:Y:S05]  /*11ea0*/  @P0 EXIT ;  /* 0x000000000000094d */ /* 0x000fea0003800000 */
[C---:B------:R-:W-:Y:S02]  /*11eb0*/  IADD3 R9, R0.reuse, 0x40, RZ ;  /* 0x0000004000097810 */ /* 0x040fe40007ffe0ff */
[C---:B------:R-:W-:Y:S02]  /*11ec0*/  IADD3 R3, R0.reuse, 0x80, RZ ;  /* 0x0000008000037810 */ /* 0x040fe40007ffe0ff */
[----:B------:R-:W-:Y:S02]  /*11ed0*/  ISETP.GE.AND P1, PT, R9, c[0x0][0x3c8], PT ;  /* 0x0000f20009007a0c */ /* 0x000fe40003f26270 */
[----:B------:R-:W-:Y:S02]  /*11ee0*/  ISETP.GE.AND P0, PT, R3, c[0x0][0x3c8], PT ;  /* 0x0000f20003007a0c */ /* 0x000fe40003f06270 */
[C---:B------:R-:W-:Y:S02]  /*11ef0*/  ISETP.GE.AND P2, PT, R0.reuse, c[0x0][0x3c8], PT ;  /* 0x0000f20000007a0c */ /* 0x040fe40003f46270 */
[----:B------:R-:W-:-:S07]  /*11f00*/  IADD3 R15, R0, 0xc0, RZ ;  /* 0x000000c0000f7810 */ /* 0x000fce0007ffe0ff */
        /* <DEDUP_REMOVED lines=16> */
[----:B-1----:R-:W-:-:S05]  /*12010*/  LOP3.LUT R3, R0, 0xfffffff8, RZ, 0xc0, !PT ;  /* 0xfffffff800037812 */ /* 0x002fca00078ec0ff */
[----:B------:R-:W-:-:S05]  /*12020*/  IMAD.WIDE R10, R3, 0x2, R10 ;  /* 0x00000002030a7825 */ /* 0x000fca00078e020a */
[----:B------:R-:W-:Y:S01]  /*12030*/  ST.E.128 [R10.64], R4 ;  /* 0x000000040a007985 */ /* 0x000fe2000c101d04 */
[----:B------:R-:W-:Y:S05]  /*12040*/  EXIT ;  /* 0x000000000000794d */ /* 0x000fea0003800000 */
.L_x_139:
[----:B------:R-:W-:Y:S01]  /*12050*/  ISETP.NE.U32.AND P1, PT, RZ, c[0x0][0x508], PT ;  /* 0x00014200ff007a0c */ /* 0x000fe20003f25070 */
[----:B------:R-:W-:Y:S01]  /*12060*/  IMAD.MOV.U32 R9, RZ, RZ, 0x4 ;  /* 0x00000004ff097424 */ /* 0x000fe200078e00ff */
[----:B------:R-:W-:Y:S02]  /*12070*/  ISETP.NE.U32.AND P0, PT, RZ, c[0x0][0x500], PT ;  /* 0x00014000ff007a0c */ /* 0x000fe40003f05070 */
[----:B------:R-:W-:Y:S01]  /*12080*/  ISETP.NE.AND.EX P1, PT, RZ, c[0x0][0x50c], PT, P1 ;  /* 0x00014300ff007a0c */ /* 0x000fe20003f25310 */
[----:B------:R-:W-:Y:S01]  /*12090*/  IMAD.WIDE R6, R224, R9, c[0x0][0x500] ;  /* 0x00014000e0067625 */ /* 0x000fe200078e0209 */
[----:B------:R-:W-:-:S03]  /*120a0*/  ISETP.NE.AND.EX P0, PT, RZ, c[0x0][0x504], PT, P0 ;  /* 0x00014100ff007a0c */ /* 0x000fc60003f05300 */
[----:B------:R-:W-:-:S08]  /*120b0*/  IMAD.MOV.U32 R3, RZ, RZ, c[0x0][0x388] ;  /* 0x0000e200ff037624 */ /* 0x000fd000078e00ff */
        /* <DEDUP_REMOVED lines=8> */
[----:B-----5:R-:W2:Y:S04]  /*12140*/  LDG.E R3, [R6.64] ;  /* 0x0000000406037981 */ /* 0x020ea8000c1e1900 */
[----:B------:R-:W2:Y:S02]  /*12150*/  LDG.E R2, [R6.64+0x4] ;  /* 0x0000040406027981 */ /* 0x000ea4000c1e1900 */
[----:B--2---:R-:W-:-:S02]  /*12160*/  IADD3 R3, -R3, R2, RZ ;  /* 0x0000000203037210 */ /* 0x004fc40007ffe1ff */
.L_x_147:
        /* <DEDUP_REMOVED lines=12> */
[----:B------:R-:W-:Y:S01]  /*12230*/  MOV R4, c[0x0][0x4e8] ;  /* 0x00013a0000047a02 */ /* 0x000fe20000000f00 */
[----:B------:R-:W-:Y:S01]  /*12240*/  IMAD.MOV.U32 R12, RZ, RZ, R10 ;  /* 0x000000ffff0c7224 */ /* 0x000fe200078e000a */
[----:B------:R-:W-:Y:S02]  /*12250*/  MOV R13, R11 ;  /* 0x0000000b000d7202 */ /* 0x000fe40000000f00 */
[----:B------:R-:W-:Y:S01]  /*12260*/  ISETP.NE.AND P0, PT, R4, 0x1, PT ;  /* 0x000000010400780c */ /* 0x000fe20003f05270 */
[----:B------:R-:W-:Y:S01]  /*12270*/  IMAD R4, R0, c[0x0][0x490], RZ ;  /* 0x0001240000047a24 */ /* 0x000fe200078e02ff */
[----:B------:R-:W-:Y:S01]  /*12280*/  MOV R7, R8 ;  /* 0x0000000800077202 */ /* 0x000fe20000000f00 */
[----:B------:R-:W-:-:S04]  /*12290*/  IMAD.WIDE.U32 R12, R223, c[0x0][0x490], R12 ;  /* 0x00012400df0c7a25 */ /* 0x000fc800078e000c */
[----:B------:R-:W-:Y:S02]  /*122a0*/  IMAD R4, R223, c[0x0][0x494], R4 ;  /* 0x00012500df047a24 */ /* 0x000fe400078e0204 */
[----:B------:R-:W-:Y:S02]  /*122b0*/  IMAD.MOV.U32 R14, RZ, RZ, R12 ;  /* 0x000000ffff0e7224 */ /* 0x000fe400078e000c */
[----:B------:R-:W-:Y:S02]  /*122c0*/  IMAD.IADD R15, R4, 0x1, R13 ;  /* 0x00000001040f7824 */ /* 0x000fe400078e020d */
[----:B------:R-:W-:-:S04]  /*122d0*/  @P0 IMAD.HI.U32 R6, R8, c[0x0][0x4ec], RZ ;  /* 0x00013b0008060a27 */ /* 0x000fc800078e00ff */
[----:B------:R-:W-:Y:S01]  /*122e0*/  IMAD R13, R5, c[0x0][0x498], RZ ;  /* 0x00012600050d7a24 */ /* 0x000fe200078e02ff */
[----:B------:R-:W-:Y:S01]  /*122f0*/  @P0 SHF.R.U32.HI R7, RZ, c[0x0][0x4f0], R6 ;  /* 0x00013c00ff070a19 */ /* 0x000fe20000011606 */
[----:B------:R-:W-:-:S03]  /*12300*/  IMAD.WIDE.U32 R14, R224, c[0x0][0x498], R14 ;  /* 0x00012600e00e7a25 */ /* 0x000fc600078e000e */
[C---:B------:R-:W-:Y:S01]  /*12310*/  IADD3 R9, -R7.reuse, RZ, RZ ;  /* 0x000000ff07097210 */ /* 0x040fe20007ffe1ff */
[----:B------:R-:W-:Y:S01]  /*12320*/  IMAD R13, R224, c[0x0][0x49c], R13 ;  /* 0x00012700e00d7a24 */ /* 0x000fe200078e020d */
[----:B------:R-:W-:Y:S02]  /*12330*/  SHF.R.S32.HI R4, RZ, 0x1f, R7 ;  /* 0x0000001fff047819 */ /* 0x000fe40000011407 */
[----:B------:R-:W-:Y:S01]  /*12340*/  IADD3 R12, P0, R7, R14, RZ ;  /* 0x0000000e070c7210 */ /* 0x000fe20007f1e0ff */
[----:B------:R-:W-:-:S03]  /*12350*/  IMAD R9, R9, c[0x0][0x4e8], R8 ;  /* 0x00013a0009097a24 */ /* 0x000fc600078e0208 */
[----:B------:R-:W-:Y:S02]  /*12360*/  IADD3.X R13, R4, R15, R13, P0, !PT ;  /* 0x0000000f040d7210 */ /* 0x000fe400007fe40d */
[----:B------:R-:W-:Y:S02]  /*12370*/  SHF.R.S32.HI R6, RZ, 0x1f, R9 ;  /* 0x0000001fff067819 */ /* 0x000fe40000011409 */
[----:B------:R-:W-:Y:S01]  /*12380*/  MOV R4, 0xff800000 ;  /* 0xff80000000047802 */ /* 0x000fe20000000f00 */
[----:B------:R-:W-:-:S04]  /*12390*/  IMAD.WIDE.U32 R12, R9, c[0x0][0x488], R12 ;  /* 0x00012200090c7a25 */ /* 0x000fc800078e000c */
[----:B------:R-:W-:-:S04]  /*123a0*/  IMAD R6, R6, c[0x0][0x488], RZ ;  /* 0x0001220006067a24 */ /* 0x000fc800078e02ff */
[----:B------:R-:W-:Y:S01]  /*123b0*/  IMAD R7, R9, c[0x0][0x48c], R6 ;  /* 0x0001230009077a24 */ /* 0x000fe200078e0206 */
[----:B------:R-:W-:-:S04]  /*123c0*/  LEA R6, P0, R12, c[0x0][0x450], 0x2 ;  /* 0x000114000c067a11 */ /* 0x000fc800078010ff */
[----:B------:R-:W-:-:S04]  /*123d0*/  IADD3 R7, R13, R7, RZ ;  /* 0x000000070d077210 */ /* 0x000fc80007ffe0ff */
[----:B------:R-:W-:-:S05]  /*123e0*/  LEA.HI.X R7, R12, c[0x0][0x454], R7, 0x2, P0 ;  /* 0x000115000c077a11 */ /* 0x000fca00000f1407 */
[----:B------:R1:W-:Y:S02]  /*123f0*/  STG.E [R6.64], R4 ;  /* 0x0000000406007986 */ /* 0x0003e4000c101904 */
.L_x_149:
[----:B------:R-:W-:Y:S05]  /*12400*/  BSYNC B0 ;  /* 0x0000000000007941 */ /* 0x000fea0003800000 */
.L_x_148:
[----:B-1----:R-:W1:Y:S01]  /*12410*/  S2R R6, SR_CTAID.X ;  /* 0x0000000000067919 */ /* 0x002e620000002500 */
[----:B------:R-:W-:Y:S01]  /*12420*/  SHF.R.S32.HI R7, RZ, 0x1f, R2 ;  /* 0x0000001fff077819 */ /* 0x000fe20000011402 */
[----:B------:R-:W-:Y:S01]  /*12430*/  IMAD R9, R11, c[0x0][0x3a0], RZ ;  /* 0x0000e8000b097a24 */ /* 0x000fe200078e02ff */
[----:B------:R-:W-:Y:S01]  /*12440*/  BSSY B0, `(.L_x_150) ;  /* 0x0000045000007945 */ /* 0x000fe20003800000 */
[----:B------:R-:W-:Y:S01]  /*12450*/  IMAD R0, R0, c[0x0][0x3e8], RZ ;  /* 0x0000fa0000007a24 */ /* 0x000fe200078e02ff */
[-C--:B------:R-:W-:Y:S01]  /*12460*/  LEA.HI R8, R7, R2.reuse, RZ, 0x3 ;  /* 0x0000000207087211 */ /* 0x080fe200078f18ff */
[C---:B------:R-:W-:Y:S01]  /*12470*/  IMAD R4, R10.reuse, c[0x0][0x3a4], R9 ;  /* 0x0000e9000a047a24 */ /* 0x040fe200078e0209 */
[----:B------:R-:W-:Y:S01]  /*12480*/  MOV R7, c[0x0][0x4e8] ;  /* 0x00013a0000077a02 */ /* 0x000fe20000000f00 */
[----:B------:R-:W-:Y:S01]  /*12490*/  IMAD.WIDE.U32 R10, R10, c[0x0][0x3a0], RZ ;  /* 0x0000e8000a0a7a25 */ /* 0x000fe200078e00ff */
[----:B------:R-:W-:Y:S02]  /*124a0*/  LOP3.LUT R9, R8, 0xfffffff8, RZ, 0xc0, !PT ;  /* 0xfffffff808097812 */ /* 0x000fe400078ec0ff */
[----:B------:R-:W-:Y:S01]  /*124b0*/  ISETP.NE.AND P0, PT, R7, 0x1, PT ;  /* 0x000000010700780c */ /* 0x000fe20003f05270 */
[----:B------:R-:W-:Y:S01]  /*124c0*/  IMAD.IADD R13, R11, 0x1, R4 ;  /* 0x000000010b0d7824 */ /* 0x000fe200078e0204 */
[----:B------:R-:W-:Y:S01]  /*124d0*/  IADD3 R11, -R9, R2, RZ ;  /* 0x00000002090b7210 */ /* 0x000fe20007ffe1ff */
[----:B------:R-:W-:Y:S01]  /*124e0*/  IMAD.MOV.U32 R12, RZ, RZ, R10 ;  /* 0x000000ffff0c7224 */ /* 0x000fe200078e000a */
[----:B------:R-:W-:Y:S01]  /*124f0*/  SHF.R.S32.HI R8, RZ, 0x3, R8 ;  /* 0x00000003ff087819 */ /* 0x000fe20000011408 */
[----:B------:R-:W-:-:S02]  /*12500*/  IMAD R0, R223, c[0x0][0x3ec], R0 ;  /* 0x0000fb00df007a24 */ /* 0x000fc400078e0200 */
[----:B------:R-:W-:Y:S01]  /*12510*/  IMAD.WIDE.U32 R12, R223, c[0x0][0x3e8], R12 ;  /* 0x0000fa00df0c7a25 */ /* 0x000fe200078e000c */
[CC--:B------:R-:W-:Y:S02]  /*12520*/  LEA R7, R11.reuse, R8.reuse, 0x5 ;  /* 0x000000080b077211 */ /* 0x0c0fe400078e28ff */
[----:B------:R-:W-:Y:S01]  /*12530*/  SHF.L.U32 R11, R11, 0x3, RZ ;  /* 0x000000030b0b7819 */ /* 0x000fe200000006ff */
[----:B------:R-:W-:Y:S01]  /*12540*/  IMAD R5, R5, c[0x0][0x3f0], RZ ;  /* 0x0000fc0005057a24 */ /* 0x000fe200078e02ff */
[----:B------:R-:W-:Y:S01]  /*12550*/  IADD3 R13, R0, R13, RZ ;  /* 0x0000000d000d7210 */ /* 0x000fe20007ffe0ff */
[C---:B-1----:R-:W-:Y:S01]  /*12560*/  IMAD R7, R6.reuse, 0x80, R7 ;  /* 0x0000008006077824 */ /* 0x042fe200078e0207 */
[----:B------:R-:W-:Y:S01]  /*12570*/  LEA R6, R6, R8, 0x7 ;  /* 0x0000000806067211 */ /* 0x000fe200078e38ff */
[----:B------:R-:W-:Y:S01]  /*12580*/  IMAD R5, R224, c[0x0][0x3f4], R5 ;  /* 0x0000fd00e0057a24 */ /* 0x000fe200078e0205 */
[----:B------:R-:W-:Y:S01]  /*12590*/  IADD3 R10, R11, 0x40, RZ ;  /* 0x000000400b0a7810 */ /* 0x000fe20007ffe0ff */
[----:B------:R-:W-:Y:S01]  /*125a0*/  @P0 IMAD.HI.U32 R0, R7, c[0x0][0x4ec], RZ ;  /* 0x00013b0007000a27 */ /* 0x000fe200078e00ff */
[----:B------:R-:W-:-:S02]  /*125b0*/  MOV R2, R7 ;  /* 0x0000000700027202 */ /* 0x000fc40000000f00 */
[C---:B------:R-:W-:Y:S01]  /*125c0*/  IADD3 R9, R11.reuse, 0x80, RZ ;  /* 0x000000800b097810 */ /* 0x040fe20007ffe0ff */
[----:B------:R-:W-:Y:S01]  /*125d0*/  IMAD.WIDE.U32 R12, R224, c[0x0][0x3f0], R12 ;  /* 0x0000fc00e00c7a25 */ /* 0x000fe200078e000c */
[----:B------:R-:W-:Y:S02]  /*125e0*/  @P0 SHF.R.U32.HI R2, RZ, c[0x0][0x4f0], R0 ;  /* 0x00013c00ff020a19 */ /* 0x000fe40000011600 */
[----:B------:R-:W-:Y:S02]  /*125f0*/  IADD3 R8, R11, 0xc0, RZ ;  /* 0x000000c00b087810 */ /* 0x000fe40007ffe0ff */
[--C-:B------:R-:W-:Y:S01]  /*12600*/  SHF.R.S32.HI R4, RZ, 0x1f, R2.reuse ;  /* 0x0000001fff047819 */ /* 0x100fe20000011402 */
[----:B------:R-:W-:Y:S01]  /*12610*/  IMAD.MOV R0, RZ, RZ, -R2 ;  /* 0x000000ffff007224 */ /* 0x000fe200078e0a02 */
[----:B------:R-:W-:-:S03]  /*12620*/  IADD3 R13, R13, R5, RZ ;  /* 0x000000050d0d7210 */ /* 0x000fc60007ffe0ff */
[----:B------:R-:W-:Y:S02]  /*12630*/  IMAD R5, R4, c[0x0][0x3e0], RZ ;  /* 0x0000f80004057a24 */ /* 0x000fe400078e02ff */
[----:B------:R-:W-:Y:S02]  /*12640*/  IMAD R0, R0, c[0x0][0x4e8], R7 ;  /* 0x00013a0000007a24 */ /* 0x000fe400078e0207 */
[----:B------:R-:W-:-:S04]  /*12650*/  IMAD.WIDE.U32 R12, R2, c[0x0][0x3e0], R12 ;  /* 0x0000f800020c7a25 */ /* 0x000fc800078e000c */
[----:B------:R-:W-:Y:S01]  /*12660*/  IMAD R5, R2, c[0x0][0x3e4], R5 ;  /* 0x0000f90002057a24 */ /* 0x000fe200078e0205 */
[----:B------:R-:W-:Y:S01]  /*12670*/  SHF.R.S32.HI R2, RZ, 0x1f, R0 ;  /* 0x0000001fff027819 */ /* 0x000fe20000011400 */
[----:B-----5:R-:W-:-:S03]  /*12680*/  IMAD R7, R3, c[0x0][0x4e8], RZ ;  /* 0x00013a0003077a24 */ /* 0x020fc600078e02ff */
[----:B------:R-:W-:Y:S01]  /*12690*/  IADD3 R13, R13, R5, RZ ;  /* 0x000000050d0d7210 */ /* 0x000fe20007ffe0ff */
[----:B------:R-:W-:-:S04]  /*126a0*/  IMAD R5, R2, c[0x0][0x3d8], RZ ;  /* 0x0000f60002057a24 */ /* 0x000fc800078e02ff */
[C---:B------:R-:W-:Y:S02]  /*126b0*/  IMAD R5, R0.reuse, c[0x0][0x3dc], R5 ;  /* 0x0000f70000057a24 */ /* 0x040fe400078e0205 */
[----:B------:R-:W-:-:S04]  /*126c0*/  IMAD.WIDE.U32 R12, R0, c[0x0][0x3d8], R12 ;  /* 0x0000f600000c7a25 */ /* 0x000fc800078e000c */
[----:B------:R-:W-:Y:S01]  /*126d0*/  IMAD.IADD R5, R13, 0x1, R5 ;  /* 0x000000010d057824 */ /* 0x000fe200078e0205 */
[----:B------:R-:W-:-:S04]  /*126e0*/  LEA R2, P0, R12, c[0x0][0x380], 0x1 ;  /* 0x0000e0000c027a11 */ /* 0x000fc800078008ff */
[----:B------:R-:W-:Y:S01]  /*126f0*/  LEA.HI.X R0, R12, c[0x0][0x384], R5, 0x1, P0 ;  /* 0x0000e1000c007a11 */ /* 0x000fe200000f0c05 */
[----:B------:R1:W2:Y:S01]  /*12700*/  SHFL.IDX PT, R4, R2, RZ, 0x181f ;  /* 0x00181fff02047589 */ /* 0x0002a200000e0000 */
[----:B------:R-:W-:-:S03]  /*12710*/  ISETP.GE.AND P0, PT, R6, R7, PT ;  /* 0x000000070600720c */ /* 0x000fc60003f06270 */
[----:B------:R1:W3:Y:S10]  /*12720*/  SHFL.IDX PT, R5, R0, RZ, 0x181f ;  /* 0x00181fff00057589 */ /* 0x0002f400000e0000 */
[----:B------:R-:W-:Y:S05]  /*12730*/  @P0 BRA `(.L_x_151) ;  /* 0x0000015000000947 */ /* 0x000fea0003800000 */
[----:B------:R-:W-:Y:S02]  /*12740*/  ISETP.GE.AND P2, PT, R10, c[0x0][0x3c8], PT ;  /* 0x0000f2000a007a0c */ /* 0x000fe40003f46270 */
[----:B------:R-:W-:-:S02]  /*12750*/  ISETP.GE.AND P1, PT, R9, c[0x0][0x3c8], PT ;  /* 0x0000f20009007a0c */ /* 0x000fc40003f26270 */
        /* <DEDUP_REMOVED lines=19> */
.L_x_151:
[----:B------:R-:W-:Y:S05]  /*12890*/  BSYNC B0 ;  /* 0x0000000000007941 */ /* 0x000fea0003800000 */
.L_x_150:
[----:B--2---:R-:W-:Y:S01]  /*128a0*/  IADD3 R4, R6, 0x20, RZ ;  /* 0x0000002006047810 */ /* 0x004fe20007ffe0ff */
[----:B------:R2:W4:Y:S01]  /*128b0*/  SHFL.IDX PT, R13, R0, 0x1, 0x181f ;  /* 0x00381f00000d7f89 */ /* 0x00052200000e0000 */
[----:B------:R-:W-:Y:S02]  /*128c0*/  BSSY B0, `(.L_x_152) ;  /* 0x0000019000007945 */ /* 0x000fe40003800000 */
[----:B------:R-:W-:Y:S01]  /*128d0*/  ISETP.GE.AND P0, PT, R4, R7, PT ;  /* 0x000000070400720c */ /* 0x000fe20003f06270 */
[----:B------:R2:W1:-:S12]  /*128e0*/  SHFL.IDX PT, R12, R2, 0x1, 0x181f ;  /* 0x00381f00020c7f89 */ /* 0x00045800000e0000 */
[----:B------:R-:W-:Y:S05]  /*128f0*/  @P0 BRA `(.L_x_153) ;  /* 0x0000015000000947 */ /* 0x000fea0003800000 */
[----:B------:R-:W-:Y:S02]  /*12900*/  ISETP.GE.AND P2, PT, R10, c[0x0][0x3c8], PT ;  /* 0x0000f2000a007a0c */ /* 0x000fe40003f46270 */
[----:B------:R-:W-:Y:S02]  /*12910*/  ISETP.GE.AND P1, PT, R9, c[0x0][0x3c8], PT ;  /* 0x0000f20009007a0c */ /* 0x000fe40003f26270 */
[----:B------:R-:W-:Y:S02]  /*12920*/  ISETP.GE.AND P0, PT, R8, c[0x0][0x3c8], PT ;  /* 0x0000f20008007a0c */ /* 0x000fe40003f06270 */
[----:B------:R-:W-:-:S07]  /*12930*/  ISETP.GE.AND P3, PT, R11, c[0x0][0x3c8], PT ;  /* 0x0000f2000b007a0c */ /* 0x000fce0003f66270 */
[----:B---3--:R-:W-:Y:S02]  /*12940*/  @!P2 SHF.R.S32.HI R5, RZ, 0x1f, R10 ;  /* 0x0000001fff05a819 */ /* 0x008fe4000001140a */
        /* <DEDUP_REMOVED lines=16> */
.L_x_153:
[----:B------:R-:W-:Y:S05]  /*12a50*/  BSYNC B0 ;  /* 0x0000000000007941 */ /* 0x000fea0003800000 */
.L_x_152:
[----:B-1----:R-:W-:Y:S01]  /*12a60*/  IADD3 R4, R6, 0x40, RZ ;  /* 0x0000004006047810 */ /* 0x002fe20007ffe0ff */
[----:B----4-:R1:W4:Y:S01]  /*12a70*/  SHFL.IDX PT, R13, R0, 0x2, 0x181f ;  /* 0x00581f00000d7f89 */ /* 0x01032200000e0000 */
[----:B------:R-:W-:Y:S02]  /*12a80*/  BSSY B0, `(.L_x_154) ;  /* 0x0000019000007945 */ /* 0x000fe40003800000 */
[----:B------:R-:W-:Y:S01]  /*12a90*/  ISETP.GE.AND P0, PT, R4, R7, PT ;  /* 0x000000070400720c */ /* 0x000fe20003f06270 */
[----:B------:R1:W2:-:S12]  /*12aa0*/  SHFL.IDX PT, R12, R2, 0x2, 0x181f ;  /* 0x00581f00020c7f89 */ /* 0x00029800000e0000 */
        /* <DEDUP_REMOVED lines=9> */
[----:B--2-4-:R-:W-:Y:S01]  /*12b40*/  @!P3 IMAD.WIDE R14, R11, 0x2, R12 ;  /* 0x000000020b0eb825 */ /* 0x014fe200078e020c */
        /* <DEDUP_REMOVED lines=12> */
.L_x_155:
[----:B------:R-:W-:Y:S05]  /*12c10*/  BSYNC B0 ;  /* 0x0000000000007941 */ /* 0x000fea0003800000 */
.L_x_154:
[----:B------:R-:W-:Y:S01]  /*12c20*/  IADD3 R6, R6, 0x60, RZ ;  /* 0x0000006006067810 */ /* 0x000fe20007ffe0ff */
[----:B------:R1:W4:Y:S03]  /*12c30*/  SHFL.IDX PT, R3, R0, 0x3, 0x181f ;  /* 0x00781f0000037f89 */ /* 0x00032600000e0000 */
[----:B------:R-:W-:Y:S01]  /*12c40*/  ISETP.GE.AND P0, PT, R6, R7, PT ;  /* 0x000000070600720c */ /* 0x000fe20003f06270 */
[----:B-12---:R-:W1:-:S12]  /*12c50*/  SHFL.IDX PT, R2, R2, 0x3, 0x181f ;  /* 0x00781f0002027f89 */ /* 0x006e5800000e0000 */
[----:B------:R-:W-:Y:S05]  /*12c60*/  @P0 EXIT ;  /* 0x000000000000094d */ /* 0x000fea0003800000 */
[----:B------:R-:W-:Y:S02]  /*12c70*/  ISETP.GE.AND P1, PT, R10, c[0x0][0x3c8], PT ;  /* 0x0000f2000a007a0c */ /* 0x000fe40003f26270 */
[----:B------:R-:W-:Y:S02]  /*12c80*/  ISETP.GE.AND P0, PT, R9, c[0x0][0x3c8], PT ;  /* 0x0000f20009007a0c */ /* 0x000fe40003f06270 */
[----:B------:R-:W-:-:S09]  /*12c90*/  ISETP.GE.AND P2, PT, R11, c[0x0][0x3c8], PT ;  /* 0x0000f2000b007a0c */ /* 0x000fd20003f46270 */
[----:B---3--:R-:W-:Y:S02]  /*12ca0*/  @!P1 SHF.R.S32.HI R5, RZ, 0x1f, R10 ;  /* 0x0000001fff059819 */ /* 0x008fe4000001140a */
[----:B------:R-:W-:Y:S02]  /*12cb0*/  @!P0 SHF.R.S32.HI R0, RZ, 0x1f, R9 ;  /* 0x0000001fff008819 */ /* 0x000fe40000011409 */
[----:B------:R-:W-:Y:S01]  /*12cc0*/  @!P1 LEA.HI R5, R5, R10, RZ, 0x3 ;  /* 0x0000000a05059211 */ /* 0x000fe200078f18ff */
[--C-:B-1--4-:R-:W-:Y:S01]  /*12cd0*/  @!P2 IMAD.WIDE R10, R11, 0x2, R2.reuse ;  /* 0x000000020b0aa825 */ /* 0x112fe200078e0202 */
        /* <DEDUP_REMOVED lines=10> */
[----:B-1----:R-:W-:-:S04]  /*12d80*/  SHF.R.S32.HI R5, RZ, 0x1f, R8 ;  /* 0x0000001fff057819 */ /* 0x002fc80000011408 */
[----:B------:R-:W-:-:S04]  /*12d90*/  LEA.HI R5, R5, R8, RZ, 0x3 ;  /* 0x0000000805057211 */ /* 0x000fc800078f18ff */
[----:B------:R-:W-:-:S05]  /*12da0*/  LOP3.LUT R5, R5, 0xfffffff8, RZ, 0xc0, !PT ;  /* 0xfffffff805057812 */ /* 0x000fca00078ec0ff */
[----:B------:R-:W-:-:S05]  /*12db0*/  IMAD.WIDE R2, R5, 0x2, R2 ;  /* 0x0000000205027825 */ /* 0x000fca00078e0202 */
[----:B------:R-:W-:Y:S01]  /*12dc0*/  ST.E.128 [R2.64], RZ ;  /* 0x000000ff02007985 */ /* 0x000fe2000c101d04 */
[----:B------:R-:W-:Y:S05]  /*12dd0*/  EXIT ;  /* 0x000000000000794d */ /* 0x000fea0003800000 */
.L_x_156:
        /* <DEDUP_REMOVED lines=10> */
.L_x_1463:


//--------------------- .text._ZN7cutlass13device_kernelIN5flash19enable_sm80_to_sm89INS1_16FlashAttnFwdSm80INS1_25CollectiveMainloopFwdSm80ILi8ELi1ELb1EN4cute5tupleIJNS5_1CILi128EEENS7_ILi48EEENS7_ILi256EEEEEELi256ENS_6half_tEfNS_4arch4Sm80ELb0ELb1ELb0ELb0ELb0ELb0ELb1ELb0EEENS1_21CollectiveEpilogueFwdINS6_IJS8_SA_S9_EEENS6_IJNS7_ILi1EEESI_SI_EEESC_SE_Li256ELb0ELb1ELb0ELb0EEENS1_19SingleTileSchedulerILb0ELb0ELb1ELi128EEEEEEEEEvNT_6ParamsE --------------------------
	.section	.text._ZN7cutlass13device_kernelIN5flash19enable_sm80_to_sm89INS1_16FlashAttnFwdSm80INS1_25CollectiveMainloopFwdSm80ILi8ELi1ELb1EN4cute5tupleIJNS5_1CILi128EEENS7_ILi48EEENS7_ILi256EEEEEELi256ENS_6half_tEfNS_4arch4Sm80ELb0ELb1ELb0ELb0ELb0ELb0ELb1ELb0EEENS1_21CollectiveEpilogueFwdINS6_IJS8_SA_S9_EEENS6_IJNS7_ILi1EEESI_SI_EEESC_SE_Li256ELb0ELb1ELb0ELb0EEENS1_19SingleTileSchedulerILb0ELb0ELb1ELi128EEEEEEEEEvNT_6ParamsE,"ax",@progbits
	.sectioninfo	@"SHI_REGISTERS=255"
	.align	128
.text._ZN7cutlass13device_kernelIN5flash19enable_sm80_to_sm89INS1_16FlashAttnFwdSm80INS1_25CollectiveMainloopFwdSm80ILi8ELi1ELb1EN4cute5tupleIJNS5_1CILi128EEENS7_ILi48EEENS7_ILi256EEEEEELi256ENS_6half_tEfNS_4arch4Sm80ELb0ELb1ELb0ELb0ELb0ELb0ELb1ELb0EEENS1_21CollectiveEpilogueFwdINS6_IJS8_SA_S9_EEENS6_IJNS7_ILi1EEESI_SI_EEESC_SE_Li256ELb0ELb1ELb0ELb0EEENS1_19SingleTileSchedulerILb0ELb0ELb1ELi128EEEEEEEEEvNT_6ParamsE:
        .type           _ZN7cutlass13device_kernelIN5flash19enable_sm80_to_sm89INS1_16FlashAttnFwdSm80INS1_25CollectiveMainloopFwdSm80ILi8ELi1ELb1EN4cute5tupleIJNS5_1CILi128EEENS7_ILi48EEENS7_ILi256EEEEEELi256ENS_6half_tEfNS_4arch4Sm80ELb0ELb1ELb0ELb0ELb0ELb0ELb1ELb0EEENS1_21CollectiveEpilogueFwdINS6_IJS8_SA_S9_EEENS6_IJNS7_ILi1EEESI_SI_EEESC_SE_Li256ELb0ELb1ELb0ELb0EEENS1_19SingleTileSchedulerILb0ELb0ELb1ELi128EEEEEEEEEvNT_6ParamsE,@function
        .size           _ZN7cutlass13device_kernelIN5flash19enable_sm80_to_sm89INS1_16FlashAttnFwdSm80INS1_25CollectiveMainloopFwdSm80ILi8ELi1ELb1EN4cute5tupleIJNS5_1CILi128EEENS7_ILi48EEENS7_ILi256EEEEEELi256ENS_6half_tEfNS_4arch4Sm80ELb0ELb1ELb0ELb0ELb0ELb0ELb1ELb0EEENS1_21CollectiveEpilogueFwdINS6_IJS8_SA_S9_EEENS6_IJNS7_ILi1EEESI_SI_EEESC_SE_Li256ELb0ELb1ELb0ELb0EEENS1_19SingleTileSchedulerILb0ELb0ELb1ELi128EEEEEEEEEvNT_6ParamsE,(.L_x_1464 - _ZN7cutlass13device_kernelIN5flash19enable_sm80_to_sm89INS1_16FlashAttnFwdSm80INS1_25CollectiveMainloopFwdSm80ILi8ELi1ELb1EN4cute5tupleIJNS5_1CILi128EEENS7_ILi48EEENS7_ILi256EEEEEELi256ENS_6half_tEfNS_4arch4Sm80ELb0ELb1ELb0ELb0ELb0ELb0ELb1ELb0EEENS1_21CollectiveEpilogueFwdINS6_IJS8_SA_S9_EEENS6_IJNS7_ILi1EEESI_SI_EEESC_SE_Li256ELb0ELb1ELb0ELb0EEENS1_19SingleTileSchedulerILb0ELb0ELb1ELi128EEEEEEEEEvNT_6ParamsE)
        .other          _ZN7cutlass13device_kernelIN5flash19enable_sm80_to_sm89INS1_16FlashAttnFwdSm80INS1_25CollectiveMainloopFwdSm80ILi8ELi1ELb1EN4cute5tupleIJNS5_1CILi128EEENS7_ILi48EEENS7_ILi256EEEEEELi256ENS_6half_tEfNS_4arch4Sm80ELb0ELb1ELb0ELb0ELb0ELb0ELb1ELb0EEENS1_21CollectiveEpilogueFwdINS6_IJS8_SA_S9_EEENS6_IJNS7_ILi1EEESI_SI_EEESC_SE_Li256ELb0ELb1ELb0ELb0EEENS1_19SingleTileSchedulerILb0ELb0ELb1ELi128EEEEEEEEEvNT_6ParamsE,@"STO_CUDA_ENTRY STV_DEFAULT"
_ZN7cutlass13device_kernelIN5flash19enable_sm80_to_sm89INS1_16FlashAttnFwdSm80INS1_25CollectiveMainloopFwdSm80ILi8ELi1ELb1EN4cute5tupleIJNS5_1CILi128EEENS7_ILi48EEENS7_ILi256EEEEEELi256ENS_6half_tEfNS_4arch4Sm80ELb0ELb1ELb0ELb0ELb0ELb0ELb1ELb0EEENS1_21CollectiveEpilogueFwdINS6_IJS8_SA_S9_EEENS6_IJNS7_ILi1EEESI_SI_EEESC_SE_Li256ELb0ELb1ELb0ELb0EEENS1_19SingleTileSchedulerILb0ELb0ELb1ELi128EEEEEEEEEvNT_6ParamsE:
[----:B------:R-:W-:-:S03]  /*0000*/  MOV R1, c[0x0][0x28] ;  /* 0x00000a0000017a02 */ /* 0x000fc60000000f00 */
[----:B------:R-:W1:Y:S01]  /*0010*/  S2R R16, SR_CTAID.Z ;  /* 0x0000000000107919 */ /* 0x000e620000002700 */
[----:B------:R-:W-:Y:S02]  /*0020*/  IADD3 R1, R1, -0x98, RZ ;  /* 0xffffff6801017810 */ /* 0x000fe40007ffe0ff */
[----:B-1----:R-:W-:-:S13]  /*0030*/  ISETP.GE.AND P0, PT, R16, RZ, PT ;  /* 0x000000ff1000720c */ /* 0x002fda0003f06270 */
[----:B------:R-:W-:Y:S05]  /*0040*/  @!P0 EXIT ;  /* 0x000000000000894d */ /* 0x000fea0003800000 */
[----:B------:R-:W1:Y:S01]  /*0050*/  S2UR UR16, SR_CTAID.X ;  /* 0x00000000001079c3 */ /* 0x000e620000002500 */
[----:B------:R-:W-:Y:S01]  /*0060*/  ULDC UR6, c[0x0][0x2c4] ;  /* 0x0000b10000067ab9 */ /* 0x000fe20000000800 */
[----:B------:R-:W2:Y:S01]  /*0070*/  S2R R85, SR_TID.X ;  /* 0x0000000000557919 */ /* 0x000ea20000002100 */
[----:B------:R-:W-:Y:S02]  /*0080*/  UISETP.NE.AND UP0, UPT, UR6, 0x1, UPT ;  /* 0x000000010600788c */ /* 0x000fe4000bf05270 */
[----:B------:R-:W-:Y:S02]  /*0090*/  ULDC.64 UR4, c[0x0][0x2c8] ;  /* 0x0000b20000047ab9 */ /* 0x000fe40000000a00 */
[----:B------:R-:W-:Y:S02]  /*00a0*/  UMOV UR7, 0x1 ;  /* 0x0000000100077882 */ /* 0x000fe40000000000 */
[----:B------:R-:W-:Y:S02]  /*00b0*/  UP2UR UR18, UPR, URZ, 0x1 ;  /* 0x000000013f127883 */ /* 0x000fe40008000000 */
[----:B------:R-:W-:-:S02]  /*00c0*/  ULDC UR9, c[0x0][0x168] ;  /* 0x00005a0000097ab9 */ /* 0x000fc40000000800 */
[----:B------:R-:W-:Y:S02]  /*00d0*/  UIADD3 UR9, UR7, -UR9, URZ ;  /* 0x8000000907097290 */ /* 0x000fe4000fffe03f */
[----:B-1----:R-:W-:-:S04]  /*00e0*/  USHF.L.U32 UR16, UR16, 0x7, URZ ;  /* 0x0000000710107899 */ /* 0x002fc8000800063f */
[----:B------:R-:W-:Y:S02]  /*00f0*/  @UP0 UIADD3 UR10, UR16, 0x7f, URZ ;  /* 0x0000007f100a0890 */ /* 0x000fe4000fffe03f */
[----:B------:R-:W-:Y:S02]  /*0100*/  UIADD3 UR8, UR16, 0x7f, URZ ;  /* 0x0000007f10087890 */ /* 0x000fe4000fffe03f */
[----:B------:R-:W-:-:S04]  /*0110*/  UIMAD.WIDE.U32 UR10, UR10, UR4, URZ ;  /* 0x000000040a0a72a5 */ /* 0x000fc8000f8e003f */
[----:B------:R-:W-:-:S03]  /*0120*/  @UP0 USHF.R.U32.HI UR8, URZ, UR5, UR11 ;  /* 0x000000053f080299 */ /* 0x000fc6000801160b */
[----:B------:R-:W-:Y:S02]  /*0130*/  ULDC.64 UR4, c[0x0][0x328] ;  /* 0x0000ca0000047ab9 */ /* 0x000fe40000000a00 */
[----:B------:R-:W-:-:S03]  /*0140*/  UISETP.LE.AND UP0, UPT, UR7, UR5, UPT ;  /* 0x000000050700728c */ /* 0x000fc6000bf03270 */
[----:B------:R-:W-:Y:S02]  /*0150*/  ULDC UR5, c[0x0][0x1d0] ;  /* 0x0000740000057ab9 */ /* 0x000fe40000000800 */
[----:B------:R-:W-:Y:S01]  /*0160*/  UIADD3 UR5, UR8, UR5, UR9 ;  /* 0x0000000508057290 */ /* 0x000fe2000fffe009 */
[----:B------:R-:W-:Y:S01]  /*0170*/  PLOP3.LUT P0, PT, PT, PT, UP0, 0x40, 0x0 ;  /* 0x000000000000781c */ /* 0x000fe20003f0e808 */
[----:B------:R-:W-:Y:S02]  /*0180*/  UP2UR UR17, UPR, URZ, 0x1 ;  /* 0x000000013f117883 */ /* 0x000fe40008000000 */
[----:B------:R-:W-:-:S10]  /*0190*/  UIADD3 UR8, UR5, UR4, URZ ;  /* 0x0000000405087290 */ /* 0x000fd4000fffe03f */
[----:B------:R-:W-:Y:S05]  /*01a0*/  @P0 BRA `(.L_x_157) ;  /* 0x0000014000000947 */ /* 0x000fea0003800000 */
[----:B--2---:R-:W-:Y:S01]  /*01b0*/  ISETP.LT.AND P0, PT, RZ, UR5, PT ;  /* 0x00000005ff007c0c */ /* 0x004fe2000bf01270 */
[----:B------:R-:W-:-:S12]  /*01c0*/  UIADD3 UR9, UR5, -0x1, URZ ;  /* 0xffffffff05097890 */ /* 0x000fd8000fffe03f */
[----:B------:R-:W-:Y:S05]  /*01d0*/  @P0 BRA `(.L_x_158) ;  /* 0x0000008000000947 */ /* 0x000fea0003800000 */
[----:B------:R-:W-:Y:S02]  /*01e0*/  ULDC UR4, c[0x0][0x32c] ;  /* 0x0000cb0000047ab9 */ /* 0x000fe40000000800 */
[----:B------:R-:W-:Y:S02]  /*01f0*/  UISETP.NE.AND UP0, UPT, UR7, UR4, UPT ;  /* 0x000000040700728c */ /* 0x000fe4000bf05270 */
[----:B------:R-:W-:-:S03]  /*0200*/  UIADD3 UR9, -UR5, URZ, URZ ;  /* 0x0000003f05097290 */ /* 0x000fc6000fffe13f */
[----:B------:R-:W-:Y:S02]  /*0210*/  ULDC.64 UR4, c[0x0][0x330] ;  /* 0x0000cc0000047ab9 */ /* 0x000fe40000000a00 */
[----:B------:R-:W-:-:S04]  /*0220*/  UIMAD.WIDE.U32 UR10, UR9, UR4, URZ ;  /* 0x00000004090a72a5 */ /* 0x000fc8000f8e003f */
[----:B------:R-:W-:-:S04]  /*0230*/  @UP0 USHF.R.U32.HI UR9, URZ, UR5, UR11 ;  /* 0x000000053f090299 */ /* 0x000fc8000801160b */
[----:B------:R-:W-:Y:S01]  /*0240*/  ULOP3.LUT UR9, URZ, UR9, URZ, 0x33, !UPT ;  /* 0x000000093f097292 */ /* 0x000fe2000f8e333f */
[----:B------:R-:W-:Y:S05]  /*0250*/  BRA `(.L_x_159) ;  /* 0x0000005000007947 */ /* 0x000fea0003800000 */
.L_x_158:
[----:B------:R-:W-:Y:S02]  /*0260*/  ULDC UR4, c[0x0][0x32c] ;  /* 0x0000cb0000047ab9 */ /* 0x000fe40000000800 */
[----:B------:R-:W-:-:S03]  /*0270*/  UISETP.NE.AND UP0, UPT, UR7, UR4, UPT ;  /* 0x000000040700728c */ /* 0x000fc6000bf05270 */
[----:B------:R-:W-:Y:S02]  /*0280*/  ULDC.64 UR4, c[0x0][0x330] ;  /* 0x0000cc0000047ab9 */ /* 0x000fe40000000a00 */
[----:B------:R-:W-:-:S06]  /*0290*/  UIMAD.WIDE.U32 UR10, UR9, UR4, URZ ;  /* 0x00000004090a72a5 */ /* 0x000fcc000f8e003f */
[----:B------:R-:W-:Y:S02]  /*02a0*/  @UP0 USHF.R.U32.HI UR9, URZ, UR5, UR11 ;  /* 0x000000053f090299 */ /* 0x000fe4000801160b */
.L_x_159:
[----:B------:R-:W-:Y:S02]  /*02b0*/  ULDC UR4, c[0x0][0x32c] ;  /* 0x0000cb0000047ab9 */ /* 0x000fe40000000800 */
[----:B------:R-:W-:-:S04]  /*02c0*/  UIMAD UR4, UR9, UR4, UR4 ;  /* 0x00000004090472a4 */ /* 0x000fc8000f8e0204 */
[----:B------:R-:W-:-:S04]  /*02d0*/  UISETP.LT.AND UP0, UPT, UR8, UR4, UPT ;  /* 0x000000040800728c */ /* 0x000fc8000bf01270 */
[----:B------:R-:W-:Y:S02]  /*02e0*/  USEL UR8, UR8, UR4, UP0 ;  /* 0x0000000408087287 */ /* 0x000fe40008000000 */
.L_x_157:
[----:B--2---:R-:W-:Y:S02]  /*02f0*/  UMOV UR12, 0x2f ;  /* 0x0000002f000c7882 */ /* 0x004fe40000000000 */
[----:B------:R-:W-:Y:S02]  /*0300*/  ULDC UR15, c[0x0][0x1d0] ;  /* 0x00007400000f7ab9 */ /* 0x000fe40000000800 */
[----:B------:R-:W-:Y:S02]  /*0310*/  UISETP.NE.AND UP0, UPT, UR6, 0x1, UPT ;  /* 0x000000010600788c */ /* 0x000fe4000bf05270 */
[----:B------:R-:W-:Y:S02]  /*0320*/  UIADD3 UR12, UR12, UR15, URZ ;  /* 0x0000000f0c0c7290 */ /* 0x000fe4000fffe03f */
[----:B------:R-:W-:Y:S02]  /*0330*/  ULDC.64 UR4, c[0x0][0x2c8] ;  /* 0x0000b20000047ab9 */ /* 0x000fe40000000a00 */
[----:B------:R-:W-:-:S02]  /*0340*/  UIMAD.WIDE.U32 UR10, UR16, UR4, URZ ;  /* 0x00000004100a72a5 */ /* 0x000fc4000f8e003f */
[----:B------:R-:W-:Y:S02]  /*0350*/  UIMAD.WIDE UR12, UR12, 0x2aaaaaab, URZ ;  /* 0x2aaaaaab0c0c78a5 */ /* 0x000fe4000f8e023f */
[----:B------:R-:W-:Y:S02]  /*0360*/  UIADD3 UR8, UR8, 0x2f, URZ ;  /* 0x0000002f08087890 */ /* 0x000fe4000fffe03f */
[----:B------:R-:W-:Y:S02]  /*0370*/  UISETP.NE.AND UP1, UPT, UR17, URZ, UPT ;  /* 0x0000003f1100728c */ /* 0x000fe4000bf25270 */
[----:B------:R-:W-:Y:S02]  /*0380*/  UIMAD.WIDE UR8, UR8, 0x2aaaaaab, URZ ;  /* 0x2aaaaaab080878a5 */ /* 0x000fe4000f8e023f */
[----:B------:R-:W-:Y:S02]  /*0390*/  @UP0 UMOV UR7, UR11 ;  /* 0x0000000b00070c82 */ /* 0x000fe40008000000 */
[----:B------:R-:W-:Y:S01]  /*03a0*/  UMOV UR4, UR16 ;  /* 0x0000001000047c82 */ /* 0x000fe20008000000 */
[----:B------:R-:W-:Y:S01]  /*03b0*/  PLOP3.LUT P0, PT, PT, PT, UP1, 0x40, 0x0 ;  /* 0x000000000000781c */ /* 0x000fe20003f0e818 */
[----:B------:R-:W-:-:S02]  /*03c0*/  UMOV UR11, UR13 ;  /* 0x0000000d000b7c82 */ /* 0x000fc40008000000 */
[----:B------:R-:W-:Y:S02]  /*03d0*/  @UP0 USHF.R.U32.HI UR4, URZ, UR5, UR7 ;  /* 0x000000053f040299 */ /* 0x000fe40008011607 */
[----:B------:R-:W-:Y:S02]  /*03e0*/  USHF.R.U32.HI UR7, URZ, 0x1f, UR9 ;  /* 0x0000001f3f077899 */ /* 0x000fe40008011609 */
[----:B------:R-:W-:Y:S02]  /*03f0*/  USHF.R.U32.HI UR8, URZ, 0x1f, UR11 ;  /* 0x0000001f3f087899 */ /* 0x000fe4000801160b */
[----:B------:R-:W-:Y:S02]  /*0400*/  ULDC UR10, c[0x0][0x168] ;  /* 0x00005a00000a7ab9 */ /* 0x000fe40000000800 */
[----:B------:R-:W-:Y:S02]  /*0410*/  UIADD3 UR15, UR15, -UR10, URZ ;  /* 0x8000000a0f0f7290 */ /* 0x000fe4000fffe03f */
[----:B------:R-:W-:-:S02]  /*0420*/  ULEA.HI.SX32 UR9, UR9, UR7, 0x1d ;  /* 0x0000000709097291 */ /* 0x000fc4000f8fea3f */
[----:B------:R-:W-:Y:S02]  /*0430*/  ULEA.HI.SX32 UR8, UR11, UR8, 0x1d ;  /* 0x000000080b087291 */ /* 0x000fe4000f8fea3f */
[----:B------:R-:W-:Y:S02]  /*0440*/  UIADD3 UR4, UR15, UR4, URZ ;  /* 0x000000040f047290 */ /* 0x000fe4000fffe03f */
[----:B------:R-:W-:Y:S02]  /*0450*/  UISETP.LT.AND UP0, UPT, UR8, UR9, UPT ;  /* 0x000000090800728c */ /* 0x000fe4000bf01270 */
[----:B------:R-:W-:Y:S02]  /*0460*/  ULDC UR5, c[0x0][0x324] ;  /* 0x0000c90000057ab9 */ /* 0x000fe40000000800 */
[----:B------:R-:W-:Y:S02]  /*0470*/  UIADD3 UR7, UR4, -UR5, URZ ;  /* 0x8000000504077290 */ /* 0x000fe4000fffe03f */
[----:B------:R-:W-:Y:S01]  /*0480*/  USEL UR13, UR8, UR9, UP0 ;  /* 0x00000009080d7287 */ /* 0x000fe20008000000 */
[----:B------:R-:W-:Y:S05]  /*0490*/  @P0 BRA `(.L_x_160) ;  /* 0x0000015000000947 */ /* 0x000fea0003800000 */
[----:B------:R-:W-:Y:S02]  /*04a0*/  UMOV UR8, UR4 ;  /* 0x0000000400087c82 */ /* 0x000fe40008000000 */
[----:B------:R-:W-:-:S06]  /*04b0*/  UISETP.GT.AND UP0, UPT, UR8, -0x1, UPT ;  /* 0xffffffff0800788c */ /* 0x000fcc000bf04270 */
[----:B------:R-:W-:-:S13]  /*04c0*/  PLOP3.LUT P0, PT, PT, PT, UP0, 0x80, 0x0 ;  /* 0x000000000000781c */ /* 0x000fda0003f0f008 */
[----:B------:R-:W-:Y:S05]  /*04d0*/  @P0 BRA `(.L_x_161) ;  /* 0x0000008000000947 */ /* 0x000fea0003800000 */
[----:B------:R-:W-:Y:S02]  /*04e0*/  ULDC UR4, c[0x0][0x32c] ;  /* 0x0000cb0000047ab9 */ /* 0x000fe40000000800 */
[----:B------:R-:W-:Y:S02]  /*04f0*/  UISETP.NE.AND UP0, UPT, UR4, 0x1, UPT ;  /* 0x000000010400788c */ /* 0x000fe4000bf05270 */
[----:B------:R-:W-:Y:S02]  /*0500*/  ULOP3.LUT UR8, URZ, UR8, URZ, 0x33, !UPT ;  /* 0x000000083f087292 */ /* 0x000fe4000f8e333f */
[----:B------:R-:W-:Y:S02]  /*0510*/  ULDC.64 UR4, c[0x0][0x330] ;  /* 0x0000cc0000047ab9 */ /* 0x000fe40000000a00 */
[----:B------:R-:W-:-:S05]  /*0520*/  UIMAD.WIDE.U32 UR10, UR8, UR4, URZ ;  /* 0x00000004080a72a5 */ /* 0x000fca000f8e003f */
[----:B------:R-:W-:-:S04]  /*0530*/  @UP0 USHF.R.U32.HI UR8, URZ, UR5, UR11 ;  /* 0x000000053f080299 */ /* 0x000fc8000801160b */
[----:B------:R-:W-:Y:S01]  /*0540*/  ULOP3.LUT UR8, URZ, UR8, URZ, 0x33, !UPT ;  /* 0x000000083f087292 */ /* 0x000fe2000f8e333f */
[----:B------:R-:W-:Y:S05]  /*0550*/  BRA `(.L_x_162) ;  /* 0x0000005000007947 */ /* 0x000fea0003800000 */
.L_x_161:
[----:B------:R-:W-:Y:S02]  /*0560*/  ULDC UR4, c[0x0][0x32c] ;  /* 0x0000cb0000047ab9 */ /* 0x000fe40000000800 */
[----:B------:R-:W-:-:S03]  /*0570*/  UISETP.NE.AND UP0, UPT, UR4, 0x1, UPT ;  /* 0x000000010400788c */ /* 0x000fc6000bf05270 */
[----:B------:R-:W-:Y:S02]  /*0580*/  ULDC.64 UR4, c[0x0][0x330] ;  /* 0x0000cc0000047ab9 */ /* 0x000fe40000000a00 */
[----:B------:R-:W-:-:S06]  /*0590*/  UIMAD.WIDE.U32 UR10, UR8, UR4, URZ ;  /* 0x00000004080a72a5 */ /* 0x000fcc000f8e003f */
[----:B------:R-:W-:Y:S02]  /*05a0*/  @UP0 USHF.R.U32.HI UR8, URZ, UR5, UR11 ;  /* 0x000000053f080299 */ /* 0x000fe4000801160b */
.L_x_162:
[----:B------:R-:W-:Y:S02]  /*05b0*/  ULDC UR4, c[0x0][0x32c] ;  /* 0x0000cb0000047ab9 */ /* 0x000fe40000000800 */
[----:B------:R-:W-:-:S04]  /*05c0*/  UIMAD UR4, UR8, UR4, URZ ;  /* 0x00000004080472a4 */ /* 0x000fc8000f8e023f */
[----:B------:R-:W-:-:S04]  /*05d0*/  UISETP.LT.AND UP0, UPT, UR7, UR4, UPT ;  /* 0x000000040700728c */ /* 0x000fc8000bf01270 */
[----:B------:R-:W-:-:S04]  /*05e0*/  USEL UR7, UR7, UR4, !UP0 ;  /* 0x0000000407077287 */ /* 0x000fc8000c000000 */
.L_x_160:
[----:B------:R-:W-:Y:S01]  /*05f0*/  UIMAD.WIDE UR4, UR7, 0x2aaaaaab, URZ ;  /* 0x2aaaaaab070478a5 */ /* 0x000fe2000f8e023f */
[----:B------:R-:W-:Y:S01]  /*0600*/  PLOP3.LUT P2, PT, PT, PT, PT, 0x80, 0x0 ;  /* 0x000000000000781c */ /* 0x000fe20003f4f070 */
[----:B------:R-:W-:Y:S01]  /*0610*/  ULDC.64 UR24, c[0x0][0x118] ;  /* 0x0000460000187ab9 */ /* 0x000fe20000000a00 */
[----:B------:R-:W-:Y:S01]  /*0620*/  CS2R R130, SRZ ;  /* 0x0000000000827805 */ /* 0x000fe2000001ff00 */
[----:B------:R-:W-:Y:S01]  /*0630*/  USHF.R.U32.HI UR4, URZ, 0x1f, UR5 ;  /* 0x0000001f3f047899 */ /* 0x000fe20008011605 */
[----:B------:R-:W-:Y:S01]  /*0640*/  CS2R R22, SRZ ;  /* 0x0000000000167805 */ /* 0x000fe2000001ff00 */
[----:B------:R-:W-:Y:S01]  /*0650*/  IMAD.MOV.U32 R128, RZ, RZ, RZ ;  /* 0x000000ffff807224 */ /* 0x000fe200078e00ff */
[----:B------:R-:W-:Y:S01]  /*0660*/  CS2R R126, SRZ ;  /* 0x00000000007e7805 */ /* 0x000fe2000001ff00 */
[----:B------:R-:W-:Y:S01]  /*0670*/  ULEA.HI.SX32 UR4, UR5, UR4, 0x1d ;  /* 0x0000000405047291 */ /* 0x000fe2000f8fea3f */
[----:B------:R-:W-:Y:S01]  /*0680*/  IMAD.MOV.U32 R124, RZ, RZ, RZ ;  /* 0x000000ffff7c7224 */ /* 0x000fe200078e00ff */
[----:B------:R-:W-:Y:S01]  /*0690*/  CS2R R122, SRZ ;  /* 0x00000000007a7805 */ /* 0x000fe2000001ff00 */
[----:B------:R-:W-:Y:S01]  /*06a0*/  CS2R R24, SRZ ;  /* 0x0000000000187805 */ /* 0x000fe2000001ff00 */
[----:B------:R-:W-:Y:S01]  /*06b0*/  UISETP.LT.AND UP0, UPT, URZ, UR4, UPT ;  /* 0x000000043f00728c */ /* 0x000fe2000bf01270 */
[----:B------:R-:W-:Y:S01]  /*06c0*/  MOV R120, RZ ;  /* 0x000000ff00787202 */ /* 0x000fe20000000f00 */
[----:B------:R-:W-:Y:S01]  /*06d0*/  CS2R R118, SRZ ;  /* 0x0000000000767805 */ /* 0x000fe2000001ff00 */
[----:B------:R-:W-:Y:S01]  /*06e0*/  IMAD.MOV.U32 R116, RZ, RZ, RZ ;  /* 0x000000ffff747224 */ /* 0x000fe200078e00ff */
[----:B------:R-:W-:Y:S01]  /*06f0*/  USEL UR12, URZ, UR4, !UP0 ;  /* 0x000000043f0c7287 */ /* 0x000fe2000c000000 */
[----:B------:R-:W-:Y:S01]  /*0700*/  CS2R R114, SRZ ;  /* 0x0000000000727805 */ /* 0x000fe2000001ff00 */
[----:B------:R-:W-:Y:S01]  /*0710*/  CS2R R26, SRZ ;  /* 0x00000000001a7805 */ /* 0x000fe2000001ff00 */
[----:B------:R-:W-:Y:S01]  /*0720*/  MOV R112, RZ ;  /* 0x000000ff00707202 */ /* 0x000fe20000000f00 */
[----:B------:R-:W-:Y:S01]  /*0730*/  UISETP.GT.AND UP0, UPT, UR13, UR12, UPT ;  /* 0x0000000c0d00728c */ /* 0x000fe2000bf04270 */
[----:B------:R-:W-:Y:S01]  /*0740*/  CS2R R110, SRZ ;  /* 0x00000000006e7805 */ /* 0x000fe2000001ff00 */
[----:B------:R-:W-:Y:S01]  /*0750*/  IMAD.MOV.U32 R108, RZ, RZ, RZ ;  /* 0x000000ffff6c7224 */ /* 0x000fe200078e00ff */
[----:B------:R-:W-:Y:S01]  /*0760*/  CS2R R106, SRZ ;  /* 0x00000000006a7805 */ /* 0x000fe2000001ff00 */
[----:B------:R-:W-:Y:S01]  /*0770*/  CS2R R28, SRZ ;  /* 0x00000000001c7805 */ /* 0x000fe2000001ff00 */
[----:B------:R-:W-:Y:S01]  /*0780*/  MOV R104, RZ ;  /* 0x000000ff00687202 */ /* 0x000fe20000000f00 */
[----:B------:R-:W-:Y:S01]  /*0790*/  CS2R R102, SRZ ;  /* 0x0000000000667805 */ /* 0x000fe2000001ff00 */
[----:B------:R-:W-:Y:S01]  /*07a0*/  PLOP3.LUT P0, PT, PT, PT, UP0, 0x80, 0x0 ;  /* 0x000000000000781c */ /* 0x000fe20003f0f008 */
[----:B------:R-:W-:Y:S01]  /*07b0*/  IMAD.MOV.U32 R100, RZ, RZ, RZ ;  /* 0x000000ffff647224 */ /* 0x000fe200078e00ff */
        /* <DEDUP_REMOVED lines=53> */
[----:B------:R-:W-:Y:S01]  /*0b10*/  ISETP.NE.U32.AND P0, PT, RZ, c[0x0][0x340], PT ;  /* 0x0000d000ff007a0c */ /* 0x000fe20003f05070 */
[----:B------:R-:W2:Y:S01]  /*0b20*/  LDL.LU R89, [R1+0x1c] ;  /* 0x00001c0001597983 */ /* 0x000ea20000300800 */
[----:B------:R-:W-:-:S02]  /*0b30*/  UISETP.NE.AND UP0, UPT, UR18, URZ, UPT ;  /* 0x0000003f1200728c */ /* 0x000fc4000bf05270 */
[----:B------:R-:W-:-:S13]  /*0b40*/  ISETP.NE.AND.EX P3, PT, RZ, c[0x0][0x344], PT, P0 ;  /* 0x0000d100ff007a0c */ /* 0x000fda0003f65300 */
[----:B------:R-:W-:-:S04]  /*0b50*/  @P3 IMAD.MOV.U32 R0, RZ, RZ, 0x4 ;  /* 0x00000004ff003424 */ /* 0x000fc800078e00ff */
[----:B------:R-:W-:-:S05]  /*0b60*/  @P3 IMAD.WIDE R2, R16, R0, c[0x0][0x340] ;  /* 0x0000d00010023625 */ /* 0x000fca00078e0200 */
[----:B------:R1:W3:Y:S01]  /*0b70*/  @P3 LDG.E R10, [R2.64] ;  /* 0x00000018020a3981 */ /* 0x0002e2000c1e1900 */
[----:B------:R-:W-:Y:S01]  /*0b80*/  SHF.R.S32.HI R67, RZ, 0x1f, R85 ;  /* 0x0000001fff437819 */ /* 0x000fe20000011455 */
[----:B------:R-:W-:Y:S01]  /*0b90*/  ULDC UR4, c[0x0][0x168] ;  /* 0x00005a0000047ab9 */ /* 0x000fe20000000800 */
[----:B------:R-:W-:Y:S01]  /*0ba0*/  PLOP3.LUT P1, PT, PT, PT, UP0, 0x80, 0x0 ;  /* 0x000000000000781c */ /* 0x000fe20003f2f008 */
[----:B------:R-:W4:Y:S01]  /*0bb0*/  S2R R24, SR_CTAID.Y ;  /* 0x0000000000187919 */ /* 0x000f220000002600 */
[----:B------:R-:W-:Y:S01]  /*0bc0*/  PLOP3.LUT P0, PT, PT, PT, UP0, 0x80, 0x0 ;  /* 0x000000000000781c */ /* 0x000fe20003f0f008 */
[----:B------:R-:W-:Y:S01]  /*0bd0*/  UIMAD UR4, UR6, UR4, URZ ;  /* 0x00000004060472a4 */ /* 0x000fe2000f8e023f */
[----:B------:R-:W-:Y:S01]  /*0be0*/  SHF.R.S32.HI R8, RZ, 0x1f, R16 ;  /* 0x0000001fff087819 */ /* 0x000fe20000011410 */
[----:B------:R-:W-:Y:S01]  /*0bf0*/  UMOV UR14, 0x30 ;  /* 0x00000030000e7882 */ /* 0x000fe20000000000 */
[----:B------:R-:W-:Y:S01]  /*0c00*/  LEA.HI R66, R67, R85, RZ, 0x5 ;  /* 0x0000005543427211 */ /* 0x000fe200078f28ff */
[----:B------:R-:W-:-:S02]  /*0c10*/  UIMAD UR10, UR13, -0x30, UR14 ;  /* 0xffffffd00d0a78a4 */ /* 0x000fc4000f8e020e */
[----:B------:R-:W-:Y:S01]  /*0c20*/  ULDC UR9, c[0x0][0x1d0] ;  /* 0x0000740000097ab9 */ /* 0x000fe20000000800 */
[----:B------:R-:W-:Y:S01]  /*0c30*/  SHF.R.S32.HI R65, RZ, 0x5, R66 ;  /* 0x00000005ff417819 */ /* 0x000fe20000011442 */
[----:B------:R-:W-:Y:S02]  /*0c40*/  UIADD3 UR9, UR10, UR9, URZ ;  /* 0x000000090a097290 */ /* 0x000fe4000fffe03f */
[----:B------:R-:W-:Y:S01]  /*0c50*/  ULDC.64 UR6, c[0x0][0x1e0] ;  /* 0x0000780000067ab9 */ /* 0x000fe20000000a00 */
[----:B------:R-:W-:Y:S01]  /*0c60*/  IMAD.U32 R64, RZ, RZ, UR10 ;  /* 0x0000000aff407e24 */ /* 0x000fe2000f8e00ff */
[----:B------:R-:W-:Y:S02]  /*0c70*/  UISETP.LT.AND UP0, UPT, UR9, 0x30, UPT ;  /* 0x000000300900788c */ /* 0x000fe4000bf01270 */
[----:B------:R-:W-:Y:S02]  /*0c80*/  UIMAD.WIDE.U32 UR22, UR14, UR6, URZ ;  /* 0x000000060e1672a5 */ /* 0x000fe4000f8e003f */
[----:B------:R-:W-:-:S02]  /*0c90*/  USEL UR8, UR9, 0x30, UP0 ;  /* 0x0000003009087887 */ /* 0x000fc40008000000 */
[----:B------:R-:W-:Y:S01]  /*0ca0*/  UIMAD UR14, UR14, UR7, URZ ;  /* 0x000000070e0e72a4 */ /* 0x000fe2000f8e023f */
[----:B-1----:R-:W-:Y:S01]  /*0cb0*/  LEA.HI R2, R67, R85, RZ, 0x3 ;  /* 0x0000005543027211 */ /* 0x002fe200078f18ff */
[----:B------:R-:W-:Y:S01]  /*0cc0*/  UIADD3 UR11, UR13, -0x1, URZ ;  /* 0xffffffff0d0b7890 */ /* 0x000fe2000fffe03f */
[----:B----4-:R-:W-:Y:S01]  /*0cd0*/  SHF.R.S32.HI R25, RZ, 0x1f, R24 ;  /* 0x0000001fff197819 */ /* 0x010fe20000011418 */
[----:B------:R-:W-:Y:S01]  /*0ce0*/  IMAD.WIDE.U32 R6, R24, c[0x0][0x1b8], RZ ;  /* 0x00006e0018067a25 */ /* 0x000fe200078e00ff */
[----:B------:R-:W-:Y:S01]  /*0cf0*/  LOP3.LUT R0, R2, 0xfffffff8, RZ, 0xc0, !PT ;  /* 0xfffffff802007812 */ /* 0x000fe200078ec0ff */
[----:B------:R-:W-:Y:S01]  /*0d00*/  UIADD3 UR14, UR23, UR14, URZ ;  /* 0x0000000e170e7290 */ /* 0x000fe2000fffe03f */
[----:B------:R-:W-:Y:S01]  /*0d10*/  SHF.R.S32.HI R69, RZ, 0x3, R2 ;  /* 0x00000003ff457819 */ /* 0x000fe20000011402 */
[----:B------:R-:W-:Y:S01]  /*0d20*/  IMAD R2, R25, c[0x0][0x1b8], RZ ;  /* 0x00006e0019027a24 */ /* 0x000fe200078e02ff */
[----:B------:R-:W-:Y:S01]  /*0d30*/  UISETP.GT.AND UP0, UPT, UR11, UR12, UPT ;  /* 0x0000000c0b00728c */ /* 0x000fe2000bf04270 */
[----:B------:R-:W-:Y:S01]  /*0d40*/  IMAD.IADD R22, R85, 0x1, -R0 ;  /* 0x0000000155167824 */ /* 0x000fe200078e0a00 */
[----:B------:R-:W-:Y:S01]  /*0d50*/  IADD3 R15, R69, UR16, RZ ;  /* 0x00000010450f7c10 */ /* 0x000fe2000fffe0ff */
[----:B------:R-:W-:Y:S01]  /*0d60*/  IMAD R2, R24, c[0x0][0x1bc], R2 ;  /* 0x00006f0018027a24 */ /* 0x000fe200078e0202 */
[----:B------:R-:W-:Y:S01]  /*0d70*/  UIMAD UR19, UR14, UR11, URZ ;  /* 0x0000000b0e1372a4 */ /* 0x000fe2000f8e023f */
[----:B------:R-:W-:-:S02]  /*0d80*/  IMAD R0, R22, 0x20, R69 ;  /* 0x0000002016007824 */ /* 0x000fc400078e0245 */
[----:B------:R-:W-:Y:S02]  /*0d90*/  IMAD.IADD R3, R7, 0x1, R2 ;  /* 0x0000000107037824 */ /* 0x000fe400078e0202 */
[----:B------:R-:W-:Y:S01]  /*0da0*/  IMAD R7, R8, c[0x0][0x1c0], RZ ;  /* 0x0000700008077a24 */ /* 0x000fe200078e02ff */
[----:B------:R-:W-:Y:S01]  /*0db0*/  IADD3 R4, R0, UR16, RZ ;  /* 0x0000001000047c10 */ /* 0x000fe2000fffe0ff */
[----:B------:R-:W-:Y:S02]  /*0dc0*/  IMAD.MOV.U32 R2, RZ, RZ, R6 ;  /* 0x000000ffff027224 */ /* 0x000fe400078e0006 */
[----:B------:R-:W-:Y:S02]  /*0dd0*/  IMAD R6, R16, c[0x0][0x1c4], R7 ;  /* 0x0000710010067a24 */ /* 0x000fe400078e0207 */
[----:B------:R-:W-:-:S04]  /*0de0*/  @P1 IMAD.HI.U32 R5, R4, c[0x0][0x2c8], RZ ;  /* 0x0000b20004051a27 */ /* 0x000fc800078e00ff */
[----:B------:R-:W-:Y:S01]  /*0df0*/  IMAD.MOV.U32 R0, RZ, RZ, R4 ;  /* 0x000000ffff007224 */ /* 0x000fe200078e0004 */
[----:B------:R-:W-:Y:S01]  /*0e00*/  @P0 SHF.R.U32.HI R0, RZ, c[0x0][0x2cc], R5 ;  /* 0x0000b300ff000a19 */ /* 0x000fe20000011605 */
[----:B------:R-:W-:-:S03]  /*0e10*/  IMAD.WIDE.U32 R2, R16, c[0x0][0x1c0], R2 ;  /* 0x0000700010027a25 */ /* 0x000fc600078e0002 */
[--C-:B------:R-:W-:Y:S01]  /*0e20*/  SHF.R.S32.HI R7, RZ, 0x1f, R0.reuse ;  /* 0x0000001fff077819 */ /* 0x100fe20000011400 */
[----:B------:R-:W-:Y:S02]  /*0e30*/  IMAD.MOV R5, RZ, RZ, -R0 ;  /* 0x000000ffff057224 */ /* 0x000fe400078e0a00 */
[----:B------:R-:W-:Y:S02]  /*0e40*/  IMAD.IADD R3, R3, 0x1, R6 ;  /* 0x0000000103037824 */ /* 0x000fe400078e0206 */
[----:B------:R-:W-:Y:S02]  /*0e50*/  IMAD R5, R5, c[0x0][0x2c4], R4 ;  /* 0x0000b10005057a24 */ /* 0x000fe400078e0204 */
[----:B------:R-:W-:Y:S02]  /*0e60*/  IMAD R7, R7, c[0x0][0x1b0], RZ ;  /* 0x00006c0007077a24 */ /* 0x000fe400078e02ff */
[----:B------:R-:W-:Y:S01]  /*0e70*/  IMAD.WIDE.U32 R2, R0, c[0x0][0x1b0], R2 ;  /* 0x00006c0000027a25 */ /* 0x000fe200078e0002 */
[----:B------:R-:W-:-:S03]  /*0e80*/  SHF.R.S32.HI R4, RZ, 0x1f, R5 ;  /* 0x0000001fff047819 */ /* 0x000fc60000011405 */
[----:B------:R-:W-:Y:S01]  /*0e90*/  IMAD R0, R0, c[0x0][0x1b4], R7 ;  /* 0x00006d0000007a24 */ /* 0x000fe200078e0207 */
[----:B------:R-:W-:-:S03]  /*0ea0*/  LEA.HI R7, R67, R85, RZ, 0x6 ;  /* 0x0000005543077211 */ /* 0x000fc600078f30ff */
[----:B------:R-:W-:Y:S02]  /*0eb0*/  IMAD.IADD R3, R3, 0x1, R0 ;  /* 0x0000000103037824 */ /* 0x000fe400078e0200 */
[----:B------:R-:W-:Y:S02]  /*0ec0*/  IMAD R0, R4, c[0x0][0x1a8], RZ ;  /* 0x00006a0004007a24 */ /* 0x000fe400078e02ff */
[----:B------:R-:W-:-:S04]  /*0ed0*/  IMAD.WIDE.U32 R2, R5, c[0x0][0x1a8], R2 ;  /* 0x00006a0005027a25 */ /* 0x000fc800078e0002 */
[----:B------:R-:W-:Y:S01]  /*0ee0*/  IMAD R0, R5, c[0x0][0x1ac], R0 ;  /* 0x00006b0005007a24 */ /* 0x000fe200078e0200 */
[----:B------:R-:W-:Y:S01]  /*0ef0*/  BAR.SYNC.DEFER_BLOCKING 0x0 ;  /* 0x0000000000007b1d */ /* 0x000fe20000010000 */
[----:B------:R-:W-:Y:S01]  /*0f00*/  IMAD.SHL.U32 R4, R69, 0x40, RZ ;  /* 0x0000004045047824 */ /* 0x000fe200078e00ff */
[----:B------:R-:W-:Y:S01]  /*0f10*/  LEA R21, P0, R2, c[0x0][0x160], 0x1 ;  /* 0x0000580002157a11 */ /* 0x000fe200078008ff */
[----:B------:R-:W-:-:S03]  /*0f20*/  IMAD.IADD R0, R3, 0x1, R0 ;  /* 0x0000000103007824 */ /* 0x000fc600078e0200 */
[----:B------:R-:W-:Y:S02]  /*0f30*/  LOP3.LUT R3, R4, 0x1c0, RZ, 0xc0, !PT ;  /* 0x000001c004037812 */ /* 0x000fe400078ec0ff */
[----:B------:R-:W-:Y:S01]  /*0f40*/  LEA.HI.X R20, R2, c[0x0][0x164], R0, 0x1, P0 ;  /* 0x0000590002147a11 */ /* 0x000fe200000f0c00 */
[----:B------:R-:W1:Y:S01]  /*0f50*/  SHFL.IDX PT, R4, R21, RZ, 0x181f ;  /* 0x00181fff15047589 */ /* 0x000e6200000e0000 */
[----:B------:R-:W-:Y:S01]  /*0f60*/  IMAD.SHL.U32 R2, R22, 0x8, RZ ;  /* 0x0000000816027824 */ /* 0x000fe200078e00ff */
[----:B------:R-:W-:Y:S02]  /*0f70*/  SHF.R.U32.HI R0, RZ, 0x3, R3 ;  /* 0x00000003ff007819 */ /* 0x000fe40000011603 */
[----:B------:R-:W4:Y:S01]  /*0f80*/  SHFL.IDX PT, R5, R20, RZ, 0x181f ;  /* 0x00181fff14057589 */ /* 0x000f2200000e0000 */
[----:B------:R-:W-:Y:S02]  /*0f90*/  ISETP.GE.AND P0, PT, R15, UR4, PT ;  /* 0x000000040f007c0c */ /* 0x000fe4000bf06270 */
[----:B------:R-:W-:Y:S01]  /*0fa0*/  LOP3.LUT R6, R3, 0x38, R2, 0xf8, !PT ;  /* 0x0000003803067812 */ /* 0x000fe200078ef802 */
[----:B------:R-:W-:Y:S01]  /*0fb0*/  IMAD.SHL.U32 R3, R7, 0x8, RZ ;  /* 0x0000000807037824 */ /* 0x000fe200078e00ff */
[----:B------:R-:W-:-:S02]  /*0fc0*/  IADD3 R7, R15, 0x20, RZ ;  /* 0x000000200f077810 */ /* 0x000fc40007ffe0ff */
[----:B------:R-:W-:Y:S02]  /*0fd0*/  LOP3.LUT R0, R6, R0, RZ, 0x3c, !PT ;  /* 0x0000000006007212 */ /* 0x000fe400078e3cff */
[----:B------:R-:W-:Y:S02]  /*0fe0*/  IADD3 R6, R15, 0x40, RZ ;  /* 0x000000400f067810 */ /* 0x000fe40007ffe0ff */
[----:B------:R-:W-:Y:S02]  /*0ff0*/  LOP3.LUT R13, R0, 0xfffffe00, R3, 0xf8, !PT ;  /* 0xfffffe00000d7812 */ /* 0x000fe400078ef803 */
[C---:B------:R-:W-:Y:S02]  /*1000*/  IADD3 R0, R2.reuse, 0x40, RZ ;  /* 0x0000004002007810 */ /* 0x040fe40007ffe0ff */
[C---:B------:R-:W-:Y:S01]  /*1010*/  IADD3 R14, R2.reuse, 0x80, RZ ;  /* 0x00000080020e7810 */ /* 0x040fe20007ffe0ff */
[----:B------:R-:W-:Y:S01]  /*1020*/  IMAD.SHL.U32 R68, R13, 0x2, RZ ;  /* 0x000000020d447824 */ /* 0x000fe200078e00ff */
[----:B------:R-:W-:-:S02]  /*1030*/  IADD3 R23, R2, 0xc0, RZ ;  /* 0x000000c002177810 */ /* 0x000fc40007ffe0ff */
[----:B------:R-:W-:Y:S02]  /*1040*/  ISETP.GE.AND P2, PT, R7, UR4, PT ;  /* 0x0000000407007c0c */ /* 0x000fe4000bf46270 */
[----:B------:R-:W-:Y:S01]  /*1050*/  @!P0 SHF.R.S32.HI R12, RZ, 0x1f, R0 ;  /* 0x0000001fff0c8819 */ /* 0x000fe20000011400 */
[----:B------:R-:W-:Y:S01]  /*1060*/  STL [R1+0x4], R68 ;  /* 0x0000044401007387 */ /* 0x000fe20000100800 */
[----:B------:R-:W-:Y:S02]  /*1070*/  ISETP.GE.AND P1, PT, R6, UR4, PT ;  /* 0x0000000406007c0c */ /* 0x000fe4000bf26270 */
[----:B------:R-:W-:Y:S02]  /*1080*/  @!P0 SHF.R.S32.HI R7, RZ, 0x1f, R14 ;  /* 0x0000001fff078819 */ /* 0x000fe4000001140e */
[----:B------:R-:W-:Y:S02]  /*1090*/  @!P0 SHF.R.S32.HI R6, RZ, 0x1f, R23 ;  /* 0x0000001fff068819 */ /* 0x000fe40000011417 */
[----:B------:R-:W-:-:S02]  /*10a0*/  SHF.R.S32.HI R3, RZ, 0x1f, R2 ;  /* 0x0000001fff037819 */ /* 0x000fc40000011402 */
[----:B------:R-:W-:Y:S02]  /*10b0*/  ISETP.GE.AND P6, PT, R0, c[0x0][0x198], PT ;  /* 0x0000660000007a0c */ /* 0x000fe40003fc6270 */
[----:B------:R-:W-:Y:S02]  /*10c0*/  ISETP.GE.AND P5, PT, R14, c[0x0][0x198], PT ;  /* 0x000066000e007a0c */ /* 0x000fe40003fa6270 */
[----:B------:R-:W-:Y:S02]  /*10d0*/  IADD3 R15, R15, 0x60, RZ ;  /* 0x000000600f0f7810 */ /* 0x000fe40007ffe0ff */
[----:B--2---:R-:W-:Y:S02]  /*10e0*/  LOP3.LUT R89, R89, 0xfffffffe, RZ, 0xc0, !PT ;  /* 0xfffffffe59597812 */ /* 0x004fe400078ec0ff */
[----:B---3--:R-:W-:Y:S01]  /*10f0*/  @P3 SHF.R.S32.HI R11, RZ, 0x1f, R10 ;  /* 0x0000001fff0b3819 */ /* 0x008fe2000001140a */
[----:B------:R-:W-:Y:S01]  /*1100*/  @!P3 IMAD.MOV.U32 R10, RZ, RZ, R16 ;  /* 0x000000ffff0ab224 */ /* 0x000fe200078e0010 */
[----:B------:R-:W-:Y:S01]  /*1110*/  @!P0 LEA.HI R16, R12, R0, RZ, 0x3 ;  /* 0x000000000c108211 */ /* 0x000fe200078f18ff */
[----:B------:R-:W-:Y:S01]  /*1120*/  @!P3 IMAD.MOV.U32 R11, RZ, RZ, R8 ;  /* 0x000000ffff0bb224 */ /* 0x000fe200078e0008 */
[----:B-1----:R-:W-:-:S02]  /*1130*/  @!P0 LEA R8, P4, R2, R4, 0x1 ;  /* 0x0000000402088211 */ /* 0x002fc400078808ff */
[----:B------:R-:W-:Y:S02]  /*1140*/  @!P0 LEA.HI R12, R7, R14, RZ, 0x3 ;  /* 0x0000000e070c8211 */ /* 0x000fe400078f18ff */
[----:B------:R-:W-:Y:S02]  /*1150*/  ISETP.GE.AND P3, PT, R2, c[0x0][0x198], PT ;  /* 0x0000660002007a0c */ /* 0x000fe40003f66270 */
[----:B------:R-:W-:Y:S02]  /*1160*/  @!P0 LEA.HI R7, R6, R23, RZ, 0x3 ;  /* 0x0000001706078211 */ /* 0x000fe400078f18ff */
[----:B----4-:R-:W-:Y:S01]  /*1170*/  @!P0 LEA.HI.X R9, R2, R5, R3, 0x1, P4 ;  /* 0x0000000502098211 */ /* 0x010fe200020f0c03 */
[----:B------:R-:W1:Y:S01]  /*1180*/  SHFL.IDX PT, R6, R21, 0x1, 0x181f ;  /* 0x00381f0015067f89 */ /* 0x000e6200000e0000 */
[----:B------:R-:W-:Y:S02]  /*1190*/  ISETP.GE.AND P4, PT, R23, c[0x0][0x198], PT ;  /* 0x0000660017007a0c */ /* 0x000fe40003f86270 */
[----:B------:R-:W-:-:S02]  /*11a0*/  @!P0 LOP3.LUT R16, R16, 0xfffffff8, RZ, 0xc0, !PT ;  /* 0xfffffff810108812 */ /* 0x000fc400078ec0ff */
[----:B------:R-:W-:Y:S02]  /*11b0*/  @!P0 LOP3.LUT R12, R12, 0xfffffff8, RZ, 0xc0, !PT ;  /* 0xfffffff80c0c8812 */ /* 0x000fe400078ec0ff */
[----:B------:R-:W-:Y:S01]  /*11c0*/  @!P0 LOP3.LUT R18, R7, 0xfffffff8, RZ, 0xc0, !PT ;  /* 0xfffffff807128812 */ /* 0x000fe200078ec0ff */
[--C-:B------:R-:W-:Y:S01]  /*11d0*/  @!P0 IMAD.WIDE R16, R16, 0x2, R4.reuse ;  /* 0x0000000210108825 */ /* 0x100fe200078e0204 */
[----:B------:R-:W2:Y:S03]  /*11e0*/  SHFL.IDX PT, R7, R20, 0x1, 0x181f ;  /* 0x00381f0014077f89 */ /* 0x000ea600000e0000 */
[--C-:B------:R-:W-:Y:S01]  /*11f0*/  @!P0 IMAD.WIDE R12, R12, 0x2, R4.reuse ;  /* 0x000000020c0c8825 */ /* 0x100fe200078e0204 */
[----:B------:R3:W-:Y:S03]  /*1200*/  @!P0 LDGSTS.E.BYPASS.LTC128B.128 [R68+0x4080], [R8.64], !P3 ;  /* 0x0408000008448fae */ /* 0x0007e6000d901d58 */
[----:B------:R-:W-:Y:S01]  /*1210*/  @!P0 IMAD.WIDE R4, R18, 0x2, R4 ;  /* 0x0000000212048825 */ /* 0x000fe200078e0204 */
[----:B------:R4:W-:Y:S04]  /*1220*/  @!P0 LDGSTS.E.BYPASS.LTC128B.128 [R68+0x8080], [R16.64], !P6 ;  /* 0x0808000010448fae */ /* 0x0009e8000f101d58 */
[----:B------:R5:W-:Y:S04]  /*1230*/  @!P0 LDGSTS.E.BYPASS.LTC128B.128 [R68+0xc080], [R12.64], !P5 ;  /* 0x0c0800000c448fae */ /* 0x000be8000e901d58 */
[----:B------:R2:W-:Y:S01]  /*1240*/  @!P0 LDGSTS.E.BYPASS.LTC128B.128 [R68+0x10080], [R4.64], !P4 ;  /* 0x1008000004448fae */ /* 0x0005e2000e101d58 */
[----:B---3--:R-:W-:-:S04]  /*1250*/  @!P2 SHF.R.S32.HI R8, RZ, 0x1f, R0 ;  /* 0x0000001fff08a819 */ /* 0x008fc80000011400 */
[----:B------:R-:W-:-:S04]  /*1260*/  @!P2 LEA.HI R8, R8, R0, RZ, 0x3 ;  /* 0x000000000808a211 */ /* 0x000fc800078f18ff */
[----:B------:R-:W-:Y:S01]  /*1270*/  @!P2 LOP3.LUT R18, R8, 0xfffffff8, RZ, 0xc0, !PT ;  /* 0xfffffff80812a812 */ /* 0x000fe200078ec0ff */
[----:B-----5:R-:W-:Y:S01]  /*1280*/  SHFL.IDX PT, R13, R20, 0x3, 0x181f ;  /* 0x00781f00140d7f89 */ /* 0x020fe200000e0000 */
[----:B-1----:R-:W-:Y:S02]  /*1290*/  @!P2 LEA R8, P0, R2, R6, 0x1 ;  /* 0x000000060208a211 */ /* 0x002fe400078008ff */
[----:B--2---:R-:W-:Y:S01]  /*12a0*/  @!P2 SHF.R.S32.HI R5, RZ, 0x1f, R14 ;  /* 0x0000001fff05a819 */ /* 0x004fe2000001140e */
[----:B------:R-:W-:Y:S01]  /*12b0*/  @!P2 IMAD.WIDE R18, R18, 0x2, R6 ;  /* 0x000000021212a825 */ /* 0x000fe200078e0206 */
[----:B------:R-:W-:Y:S02]  /*12c0*/  @!P2 SHF.R.S32.HI R4, RZ, 0x1f, R23 ;  /* 0x0000001fff04a819 */ /* 0x000fe40000011417 */
[----:B----4-:R-:W-:Y:S02]  /*12d0*/  @!P2 LEA.HI R16, R5, R14, RZ, 0x3 ;  /* 0x0000000e0510a211 */ /* 0x010fe400078f18ff */
[----:B------:R-:W-:-:S02]  /*12e0*/  @!P2 LEA.HI R5, R4, R23, RZ, 0x3 ;  /* 0x000000170405a211 */ /* 0x000fc400078f18ff */
[----:B------:R-:W-:Y:S01]  /*12f0*/  SHFL.IDX PT, R4, R21, 0x2, 0x181f ;  /* 0x00581f0015047f89 */ /* 0x000fe200000e0000 */
[----:B------:R-:W-:Y:S02]  /*1300*/  @!P2 LOP3.LUT R16, R16, 0xfffffff8, RZ, 0xc0, !PT ;  /* 0xfffffff81010a812 */ /* 0x000fe400078ec0ff */
[----:B------:R-:W-:Y:S02]  /*1310*/  @!P2 LOP3.LUT R12, R5, 0xfffffff8, RZ, 0xc0, !PT ;  /* 0xfffffff8050ca812 */ /* 0x000fe400078ec0ff */
[----:B------:R-:W1:Y:S01]  /*1320*/  SHFL.IDX PT, R5, R20, 0x2, 0x181f ;  /* 0x00581f0014057f89 */ /* 0x000e6200000e0000 */
[----:B------:R-:W-:Y:S01]  /*1330*/  @!P2 LEA.HI.X R9, R2, R7, R3, 0x1, P0 ;  /* 0x000000070209a211 */ /* 0x000fe200000f0c03 */
[----:B------:R-:W-:Y:S01]  /*1340*/  @!P2 IMAD.WIDE R16, R16, 0x2, R6 ;  /* 0x000000021010a825 */ /* 0x000fe200078e0206 */
[----:B------:R-:W-:Y:S01]  /*1350*/  ISETP.GE.AND P0, PT, R15, UR4, PT ;  /* 0x000000040f007c0c */ /* 0x000fe2000bf06270 */
[----:B------:R-:W-:Y:S01]  /*1360*/  ULDC.64 UR4, c[0x0][0x208] ;  /* 0x0000820000047ab9 */ /* 0x000fe20000000a00 */
[----:B------:R-:W-:Y:S01]  /*1370*/  @!P1 SHF.R.S32.HI R15, RZ, 0x1f, R0 ;  /* 0x0000001fff0f9819 */ /* 0x000fe20000011400 */
[----:B------:R-:W-:Y:S01]  /*1380*/  @!P2 IMAD.WIDE R6, R12, 0x2, R6 ;  /* 0x000000020c06a825 */ /* 0x000fe200078e0206 */
[----:B------:R2:W-:Y:S01]  /*1390*/  @!P2 LDGSTS.E.BYPASS.LTC128B.128 [R68+0x5080], [R8.64], !P3 ;  /* 0x050800000844afae */ /* 0x0005e2000d901d58 */
[----:B------:R-:W-:Y:S01]  /*13a0*/  UIMAD.WIDE.U32 UR20, UR11, UR4, URZ ;  /* 0x000000040b1472a5 */ /* 0x000fe2000f8e003f */
[----:B------:R-:W-:-:S02]  /*13b0*/  @!P1 LEA.HI R15, R15, R0, RZ, 0x3 ;  /* 0x000000000f0f9211 */ /* 0x000fc400078f18ff */
[----:B------:R-:W3:Y:S04]  /*13c0*/  SHFL.IDX PT, R12, R21, 0x3, 0x181f ;  /* 0x00781f00150c7f89 */ /* 0x000ee800000e0000 */
[----:B------:R1:W-:Y:S04]  /*13d0*/  @!P2 LDGSTS.E.BYPASS.LTC128B.128 [R68+0x9080], [R18.64], !P6 ;  /* 0x090800001244afae */ /* 0x0003e8000f101d58 */
[----:B------:R4:W-:Y:S04]  /*13e0*/  @!P2 LDGSTS.E.BYPASS.LTC128B.128 [R68+0xd080], [R16.64], !P5 ;  /* 0x0d0800001044afae */ /* 0x0009e8000e901d58 */
[----:B------:R5:W-:Y:S01]  /*13f0*/  @!P2 LDGSTS.E.BYPASS.LTC128B.128 [R68+0x11080], [R6.64], !P4 ;  /* 0x110800000644afae */ /* 0x000be2000e101d58 */
[----:B--2---:R-:W-:-:S02]  /*1400*/  @!P1 SHF.R.S32.HI R9, RZ, 0x1f, R14 ;  /* 0x0000001fff099819 */ /* 0x004fc4000001140e */
[----:B------:R-:W-:Y:S02]  /*1410*/  @!P1 SHF.R.S32.HI R8, RZ, 0x1f, R23 ;  /* 0x0000001fff089819 */ /* 0x000fe40000011417 */
[----:B------:R-:W-:-:S04]  /*1420*/  @!P1 LEA.HI R9, R9, R14, RZ, 0x3 ;  /* 0x0000000e09099211 */ /* 0x000fc800078f18ff */
[----:B------:R-:W-:Y:S02]  /*1430*/  @!P1 LOP3.LUT R9, R9, 0xfffffff8, RZ, 0xc0, !PT ;  /* 0xfffffff809099812 */ /* 0x000fe400078ec0ff */
[----:B----4-:R-:W-:-:S03]  /*1440*/  @!P1 LOP3.LUT R16, R15, 0xfffffff8, RZ, 0xc0, !PT ;  /* 0xfffffff80f109812 */ /* 0x010fc600078ec0ff */
[----:B-1----:R-:W-:Y:S01]  /*1450*/  @!P1 IMAD.WIDE R18, R9, 0x2, R4 ;  /* 0x0000000209129825 */ /* 0x002fe200078e0204 */
[----:B------:R-:W-:Y:S02]  /*1460*/  SHF.R.S32.HI R15, RZ, 0x1f, R69 ;  /* 0x0000001fff0f7819 */ /* 0x000fe40000011445 */
[----:B-----5:R-:W-:Y:S01]  /*1470*/  @!P1 LEA.HI R7, R8, R23, RZ, 0x3 ;  /* 0x0000001708079211 */ /* 0x020fe200078f18ff */
[----:B------:R-:W-:Y:S01]  /*1480*/  @!P1 IMAD.WIDE R16, R16, 0x2, R4 ;  /* 0x0000000210109825 */ /* 0x000fe200078e0204 */
[C---:B------:R-:W-:Y:S02]  /*1490*/  @!P1 LEA R6, P2, R2.reuse, R4, 0x1 ;  /* 0x0000000402069211 */ /* 0x040fe400078408ff */
[----:B------:R-:W-:Y:S02]  /*14a0*/  @!P1 LOP3.LUT R8, R7, 0xfffffff8, RZ, 0xc0, !PT ;  /* 0xfffffff807089812 */ /* 0x000fe400078ec0ff */
[----:B------:R-:W-:-:S03]  /*14b0*/  @!P1 LEA.HI.X R7, R2, R5, R3, 0x1, P2 ;  /* 0x0000000502079211 */ /* 0x000fc600010f0c03 */
[----:B------:R-:W-:Y:S01]  /*14c0*/  @!P1 IMAD.WIDE R8, R8, 0x2, R4 ;  /* 0x0000000208089825 */ /* 0x000fe200078e0204 */
[C---:B---3--:R-:W-:Y:S01]  /*14d0*/  @!P0 LEA R4, P2, R2.reuse, R12, 0x1 ;  /* 0x0000000c02048211 */ /* 0x048fe200078408ff */
[----:B------:R1:W-:Y:S03]  /*14e0*/  @!P1 LDGSTS.E.BYPASS.LTC128B.128 [R68+0x6080], [R6.64], !P3 ;  /* 0x0608000006449fae */ /* 0x0003e6000d901d58 */
[----:B------:R-:W-:Y:S01]  /*14f0*/  @!P0 LEA.HI.X R5, R2, R13, R3, 0x1, P2 ;  /* 0x0000000d02058211 */ /* 0x000fe200010f0c03 */
[----:B------:R2:W-:Y:S01]  /*1500*/  @!P1 LDGSTS.E.BYPASS.LTC128B.128 [R68+0xa080], [R16.64], !P6 ;  /* 0x0a08000010449fae */ /* 0x0005e2000f101d58 */
[C---:B------:R-:W-:Y:S02]  /*1510*/  ISETP.GE.AND P2, PT, R0.reuse, c[0x0][0x198], PT ;  /* 0x0000660000007a0c */ /* 0x040fe40003f46270 */
[----:B------:R-:W-:Y:S01]  /*1520*/  ISETP.GE.AND P6, PT, R0, c[0x0][0x1d4], PT ;  /* 0x0000750000007a0c */ /* 0x000fe20003fc6270 */
[----:B------:R3:W-:Y:S01]  /*1530*/  @!P1 LDGSTS.E.BYPASS.LTC128B.128 [R68+0xe080], [R18.64], !P5 ;  /* 0x0e08000012449fae */ /* 0x0007e2000e901d58 */
[----:B------:R-:W-:-:S03]  /*1540*/  ISETP.GE.AND P5, PT, R14, c[0x0][0x1d4], PT ;  /* 0x000075000e007a0c */ /* 0x000fc60003fa6270 */
[----:B------:R4:W-:Y:S04]  /*1550*/  @!P1 LDGSTS.E.BYPASS.LTC128B.128 [R68+0x12080], [R8.64], !P4 ;  /* 0x1208000008449fae */ /* 0x0009e8000e101d58 */
[----:B------:R5:W-:Y:S01]  /*1560*/  @!P0 LDGSTS.E.BYPASS.LTC128B.128 [R68+0x7080], [R4.64], !P3 ;  /* 0x0708000004448fae */ /* 0x000be2000d901d58 */
[----:B------:R-:W-:Y:S02]  /*1570*/  ISETP.GE.AND P3, PT, R2, c[0x0][0x1d4], PT ;  /* 0x0000750002007a0c */ /* 0x000fe40003f66270 */
[----:B-1----:R-:W-:Y:S01]  /*1580*/  @!P0 SHF.R.S32.HI R6, RZ, 0x1f, R0 ;  /* 0x0000001fff068819 */ /* 0x002fe20000011400 */
[----:B------:R-:W-:-:S10]  /*1590*/  IMAD R7, R15, c[0x0][0x1e0], RZ ;  /* 0x000078000f077a24 */ /* 0x000fd400078e02ff */
[----:B------:R-:W-:Y:S01]  /*15a0*/  @P3 LOP3.LUT R89, R89, 0x1, RZ, 0xfc, !PT ;  /* 0x0000000159593812 */ /* 0x000fe200078efcff */
[----:B--2---:R-:W-:Y:S02]  /*15b0*/  IMAD R16, R25, c[0x0][0x210], RZ ;  /* 0x0000840019107a24 */ /* 0x004fe400078e02ff */
[----:B------:R-:W-:Y:S02]  /*15c0*/  IMAD R7, R69, c[0x0][0x1e4], R7 ;  /* 0x0000790045077a24 */ /* 0x000fe400078e0207 */
[----:B------:R-:W-:Y:S01]  /*15d0*/  IMAD R16, R24, c[0x0][0x214], R16 ;  /* 0x0000850018107a24 */ /* 0x000fe200078e0210 */
[----:B------:R-:W-:Y:S01]  /*15e0*/  STL [R1+0x1c], R89 ;  /* 0x00001c5901007387 */ /* 0x000fe20000100800 */
[----:B----4-:R-:W-:Y:S01]  /*15f0*/  @!P0 LEA.HI R9, R6, R0, RZ, 0x3 ;  /* 0x0000000006098211 */ /* 0x010fe200078f18ff */
[----:B------:R-:W-:Y:S01]  /*1600*/  IMAD R6, R15, c[0x0][0x208], RZ ;  /* 0x000082000f067a24 */ /* 0x000fe200078e02ff */
[----:B------:R-:W-:Y:S01]  /*1610*/  IADD3 R0, -R69, UR8, RZ ;  /* 0x0000000845007c10 */ /* 0x000fe2000fffe1ff */
[----:B------:R-:W-:Y:S01]  /*1620*/  IMAD R15, R25, c[0x0][0x1e8], RZ ;  /* 0x00007a00190f7a24 */ /* 0x000fe200078e02ff */
[----:B------:R-:W-:Y:S01]  /*1630*/  USHF.R.S32.HI UR8, URZ, 0x1f, UR11 ;  /* 0x0000001f3f087899 */ /* 0x000fe2000801140b */
[----:B-----5:R-:W-:Y:S01]  /*1640*/  IMAD.WIDE.U32 R4, R69, c[0x0][0x1e0], R2 ;  /* 0x0000780045047a25 */ /* 0x020fe200078e0002 */
[----:B------:R-:W-:-:S02]  /*1650*/  ISETP.GE.AND P1, PT, R0, 0x21, PT ;  /* 0x000000210000780c */ /* 0x000fc40003f26270 */
[----:B------:R-:W-:Y:S01]  /*1660*/  UIMAD UR19, UR8, UR22, UR19 ;  /* 0x00000016081372a4 */ /* 0x000fe2000f8e0213 */
[C---:B------:R-:W-:Y:S01]  /*1670*/  IMAD R8, R69.reuse, c[0x0][0x20c], R6 ;  /* 0x0000830045087a24 */ /* 0x040fe200078e0206 */
[----:B------:R-:W-:Y:S01]  /*1680*/  @!P0 SHF.R.S32.HI R6, RZ, 0x1f, R14 ;  /* 0x0000001fff068819 */ /* 0x000fe2000001140e */
[----:B------:R-:W-:Y:S01]  /*1690*/  IMAD.WIDE.U32 R2, R69, c[0x0][0x208], R2 ;  /* 0x0000820045027a25 */ /* 0x000fe200078e0002 */
[----:B------:R-:W-:Y:S02]  /*16a0*/  UIMAD UR4, UR8, UR4, URZ ;  /* 0x00000004080472a4 */ /* 0x000fe4000f8e023f */
[----:B------:R-:W-:Y:S01]  /*16b0*/  @!P0 LEA.HI R6, R6, R14, RZ, 0x3 ;  /* 0x0000000e06068211 */ /* 0x000fe200078f18ff */
[----:B------:R-:W-:Y:S01]  /*16c0*/  IMAD.IADD R3, R3, 0x1, R8 ;  /* 0x0000000103037824 */ /* 0x000fe200078e0208 */
[----:B------:R-:W-:Y:S01]  /*16d0*/  @!P0 LOP3.LUT R8, R9, 0xfffffff8, RZ, 0xc0, !PT ;  /* 0xfffffff809088812 */ /* 0x000fe200078ec0ff */
[----:B------:R-:W-:Y:S01]  /*16e0*/  IMAD.IADD R5, R5, 0x1, R7 ;  /* 0x0000000105057824 */ /* 0x000fe200078e0207 */
[----:B------:R-:W-:Y:S01]  /*16f0*/  @!P0 LOP3.LUT R6, R6, 0xfffffff8, RZ, 0xc0, !PT ;  /* 0xfffffff806068812 */ /* 0x000fe200078ec0ff */
[----:B------:R-:W-:Y:S01]  /*1700*/  IMAD R15, R24, c[0x0][0x1ec], R15 ;  /* 0x00007b00180f7a24 */ /* 0x000fe200078e020f */
[----:B------:R-:W-:Y:S01]  /*1710*/  USHF.L.U32 UR8, UR6, 0x5, URZ ;  /* 0x0000000506087899 */ /* 0x000fe2000800063f */
[----:B------:R-:W-:Y:S01]  /*1720*/  @!P0 IMAD.WIDE R8, R8, 0x2, R12 ;  /* 0x0000000208088825 */ /* 0x000fe200078e020c */
[----:B------:R-:W-:-:S03]  /*1730*/  UIMAD UR4, UR11, UR5, UR4 ;  /* 0x000000050b0472a4 */ /* 0x000fc6000f8e0204 */
[----:B------:R-:W-:Y:S01]  /*1740*/  @!P0 IMAD.WIDE R6, R6, 0x2, R12 ;  /* 0x0000000206068825 */ /* 0x000fe200078e020c */
[----:B------:R1:W-:Y:S01]  /*1750*/  @!P0 LDGSTS.E.BYPASS.LTC128B.128 [R68+0xb080], [R8.64], !P2 ;  /* 0x0b08000008448fae */ /* 0x0003e2000d101d58 */
[----:B------:R-:W-:Y:S01]  /*1760*/  ISETP.GE.AND P2, PT, R14, c[0x0][0x198], PT ;  /* 0x000066000e007a0c */ /* 0x000fe20003f46270 */
[----:B------:R-:W-:Y:S01]  /*1770*/  UMOV UR5, 0x5 ;  /* 0x0000000500057882 */ /* 0x000fe20000000000 */
[C---:B------:R-:W-:Y:S01]  /*1780*/  IMAD.WIDE.U32 R4, R24.reuse, c[0x0][0x1e8], R4 ;  /* 0x00007a0018047a25 */ /* 0x040fe200078e0004 */
[----:B------:R-:W-:Y:S02]  /*1790*/  USHF.L.U64.HI UR6, UR6, UR5, UR7 ;  /* 0x0000000506067299 */ /* 0x000fe40008010207 */
[----:B------:R-:W-:Y:S01]  /*17a0*/  UIADD3 UR4, UR21, UR4, URZ ;  /* 0x0000000415047290 */ /* 0x000fe2000fffe03f */
[----:B------:R-:W-:Y:S02]  /*17b0*/  IMAD.IADD R5, R5, 0x1, R15 ;  /* 0x0000000105057824 */ /* 0x000fe400078e020f */
[----:B------:R-:W-:Y:S01]  /*17c0*/  IMAD.WIDE.U32 R2, R24, c[0x0][0x210], R2 ;  /* 0x0000840018027a25 */ /* 0x000fe200078e0002 */
[----:B------:R-:W-:-:S03]  /*17d0*/  UIMAD UR4, UR4, 0x30, URZ ;  /* 0x00000030040478a4 */ /* 0x000fc6000f8e023f */
[----:B------:R-:W-:Y:S01]  /*17e0*/  IMAD.WIDE.U32 R72, R10, c[0x0][0x1f0], R4 ;  /* 0x00007c000a487a25 */ /* 0x000fe200078e0004 */
[----:B------:R2:W-:Y:S01]  /*17f0*/  @!P0 LDGSTS.E.BYPASS.LTC128B.128 [R68+0xf080], [R6.64], !P2 ;  /* 0x0f08000006448fae */ /* 0x0005e2000d101d58 */
[----:B------:R-:W-:Y:S02]  /*1800*/  ISETP.GE.AND P2, PT, R0, 0x1, PT ;  /* 0x000000010000780c */ /* 0x000fe40003f46270 */
[----:B------:R-:W-:Y:S01]  /*1810*/  IMAD.IADD R3, R3, 0x1, R16 ;  /* 0x0000000103037824 */ /* 0x000fe200078e0210 */
[----:B------:R-:W-:Y:S01]  /*1820*/  STL.64 [R1+0x30], R72 ;  /* 0x0000304801007387 */ /* 0x000fe20000100a00 */
[----:B------:R-:W-:Y:S02]  /*1830*/  IMAD.U32 R4, RZ, RZ, UR22 ;  /* 0x00000016ff047e24 */ /* 0x000fe4000f8e00ff */
[----:B------:R-:W-:Y:S02]  /*1840*/  IMAD.MOV.U32 R70, RZ, RZ, R72 ;  /* 0x000000ffff467224 */ /* 0x000fe400078e0048 */
[----:B------:R-:W-:-:S04]  /*1850*/  IMAD.WIDE.U32 R28, R10, c[0x0][0x218], R2 ;  /* 0x000086000a1c7a25 */ /* 0x000fc800078e0002 */
[----:B------:R-:W-:Y:S01]  /*1860*/  IMAD.MOV.U32 R26, RZ, RZ, R28 ;  /* 0x000000ffff1a7224 */ /* 0x000fe200078e001c */
[----:B-1----:R-:W-:Y:S01]  /*1870*/  LEA.HI R8, R67, R85, RZ, 0x4 ;  /* 0x0000005543087211 */ /* 0x002fe200078f20ff */
[----:B------:R-:W-:Y:S02]  /*1880*/  IMAD.U32 R5, RZ, RZ, UR23 ;  /* 0x00000017ff057e24 */ /* 0x000fe4000f8e00ff */
[----:B------:R-:W-:Y:S01]  /*1890*/  IMAD.U32 R5, RZ, RZ, UR21 ;  /* 0x00000015ff057e24 */ /* 0x000fe2000f8e00ff */
[----:B--2---:R-:W-:-:S04]  /*18a0*/  @!P0 SHF.R.S32.HI R6, RZ, 0x1f, R23 ;  /* 0x0000001fff068819 */ /* 0x004fc80000011417 */
[----:B------:R-:W-:Y:S01]  /*18b0*/  @!P0 LEA.HI R0, R6, R23, RZ, 0x3 ;  /* 0x0000001706008211 */ /* 0x000fe200078f18ff */
[----:B------:R-:W-:-:S03]  /*18c0*/  IMAD R6, R11, c[0x0][0x1f0], RZ ;  /* 0x00007c000b067a24 */ /* 0x000fc600078e02ff */
[----:B------:R-:W-:Y:S01]  /*18d0*/  @!P0 LOP3.LUT R0, R0, 0xfffffff8, RZ, 0xc0, !PT ;  /* 0xfffffff800008812 */ /* 0x000fe200078ec0ff */
[----:B------:R-:W-:-:S04]  /*18e0*/  IMAD R6, R10, c[0x0][0x1f4], R6 ;  /* 0x00007d000a067a24 */ /* 0x000fc800078e0206 */
[----:B------:R-:W-:-:S04]  /*18f0*/  @!P0 IMAD.WIDE R12, R0, 0x2, R12 ;  /* 0x00000002000c8825 */ /* 0x000fc800078e020c */
[----:B------:R-:W-:Y:S01]  /*1900*/  IMAD R0, R11, c[0x0][0x218], RZ ;  /* 0x000086000b007a24 */ /* 0x000fe200078e02ff */
[----:B------:R1:W-:Y:S01]  /*1910*/  @!P0 LDGSTS.E.BYPASS.LTC128B.128 [R68+0x13080], [R12.64], !P4 ;  /* 0x130800000c448fae */ /* 0x0003e2000e101d58 */
[----:B------:R-:W-:Y:S01]  /*1920*/  IMAD.IADD R71, R73, 0x1, R6 ;  /* 0x0000000149477824 */ /* 0x000fe200078e0206 */
[----:B------:R-:W-:Y:S01]  /*1930*/  ISETP.GE.AND P4, PT, R23, c[0x0][0x1d4], PT ;  /* 0x0000750017007a0c */ /* 0x000fe20003f86270 */
[----:B------:R-:W-:Y:S01]  /*1940*/  IMAD R0, R10, c[0x0][0x21c], R0 ;  /* 0x000087000a007a24 */ /* 0x000fe200078e0200 */
[----:B------:R-:W0:Y:S01]  /*1950*/  LDGDEPBAR ;  /* 0x00000000000079af */ /* 0x000e220000000000 */
[----:B------:R-:W-:-:S03]  /*1960*/  IMAD.WIDE.U32 R2, R4, UR11, R70 ;  /* 0x0000000b04027c25 */ /* 0x000fc6000f8e0046 */
[----:B------:R-:W-:Y:S01]  /*1970*/  STL.64 [R1+0x28], R70 ;  /* 0x0000284601007387 */ /* 0x000fe20000100a00 */
[----:B------:R-:W-:Y:S01]  /*1980*/  IMAD.IADD R27, R29, 0x1, R0 ;  /* 0x000000011d1b7824 */ /* 0x000fe200078e0200 */
[----:B------:R-:W-:Y:S01]  /*1990*/  IADD3 R0, R3, UR19, RZ ;  /* 0x0000001303007c10 */ /* 0x000fe2000fffe0ff */
[----:B------:R-:W-:Y:S01]  /*19a0*/  IMAD.U32 R4, RZ, RZ, UR20 ;  /* 0x00000014ff047e24 */ /* 0x000fe2000f8e00ff */
[----:B------:R-:W-:Y:S01]  /*19b0*/  @P2 LEA R6, P0, R2, c[0x0][0x1c8], 0x1 ;  /* 0x0000720002062a11 */ /* 0x000fe200078008ff */
[----:B------:R-:W-:Y:S01]  /*19c0*/  STL.64 [R1+0x40], R28 ;  /* 0x0000401c01007387 */ /* 0x000fe20000100a00 */
[----:B------:R-:W-:Y:S01]  /*19d0*/  SHF.R.S32.HI R3, RZ, 0x4, R8 ;  /* 0x00000004ff037819 */ /* 0x000fe20000011408 */
[----:B------:R-:W-:Y:S01]  /*19e0*/  IMAD.WIDE.U32 R4, R4, 0x30, R26 ;  /* 0x0000003004047825 */ /* 0x000fe200078e001a */
[C---:B------:R-:W-:Y:S01]  /*19f0*/  @P2 LEA.HI.X R7, R2.reuse, c[0x0][0x1cc], R0, 0x1, P0 ;  /* 0x0000730002072a11 */ /* 0x040fe200000f0c00 */
[----:B------:R-:W-:Y:S01]  /*1a00*/  STL.64 [R1+0x38], R26 ;  /* 0x0000381a01007387 */ /* 0x000fe20000100a00 */
[----:B------:R-:W-:-:S03]  /*1a10*/  @P1 IADD3 R2, P0, R2, UR8, RZ ;  /* 0x0000000802021c10 */ /* 0x000fc6000ff1e0ff */
[----:B------:R2:W-:Y:S01]  /*1a20*/  @P2 LDGSTS.E.BYPASS.LTC128B.128 [R68+0x14080], [R6.64], !P3 ;  /* 0x1408000006442fae */ /* 0x0005e2000d901d58 */
[----:B------:R-:W-:Y:S02]  /*1a30*/  @P1 IADD3.X R0, R0, UR6, RZ, P0, !PT ;  /* 0x0000000600001c10 */ /* 0x000fe400087fe4ff */
[----:B------:R-:W-:Y:S01]  /*1a40*/  ISETP.GT.AND P3, PT, R85, 0x7f, PT ;  /* 0x0000007f5500780c */ /* 0x000fe20003f64270 */
[----:B------:R2:W-:Y:S04]  /*1a50*/  @P2 LDGSTS.E.BYPASS.LTC128B.128 [R68+0x15880], [R6.64+0x80], !P6 ;  /* 0x1588008006442fae */ /* 0x0005e8000f101d58 */
[----:B------:R2:W-:Y:S04]  /*1a60*/  @P2 LDGSTS.E.BYPASS.LTC128B.128 [R68+0x17080], [R6.64+0x100], !P5 ;  /* 0x1708010006442fae */ /* 0x0005e8000e901d58 */
[----:B------:R2:W-:Y:S01]  /*1a70*/  @P2 LDGSTS.E.BYPASS.LTC128B.128 [R68+0x18880], [R6.64+0x180], !P4 ;  /* 0x1888018006442fae */ /* 0x0005e2000e101d58 */
[----:B------:R-:W-:-:S03]  /*1a80*/  LOP3.LUT P2, RZ, R89, 0x1, RZ, 0xc0, !PT ;  /* 0x0000000159ff7812 */ /* 0x000fc6000784c0ff */
[----:B------:R-:W-:Y:S02]  /*1a90*/  @!P3 IMAD.MOV.U32 R9, RZ, RZ, c[0x0][0x208] ;  /* 0x00008200ff09b624 */ /* 0x000fe400078e00ff */
[----:B------:R-:W-:Y:S01]  /*1aa0*/  @!P3 IMAD.MOV.U32 R11, RZ, RZ, c[0x0][0x20c] ;  /* 0x00008300ff0bb624 */ /* 0x000fe200078e00ff */
[----:B--2---:R-:W-:-:S04]  /*1ab0*/  @P1 LEA R6, P0, R2, c[0x0][0x1c8], 0x1 ;  /* 0x0000720002061a11 */ /* 0x004fc800078008ff */
[----:B------:R-:W-:Y:S02]  /*1ac0*/  @P1 LEA.HI.X R7, R2, c[0x0][0x1cc], R0, 0x1, P0 ;  /* 0x0000730002071a11 */ /* 0x000fe400000f0c00 */
[----:B------:R-:W-:Y:S02]  /*1ad0*/  IADD3 R0, R5, UR4, RZ ;  /* 0x0000000405007c10 */ /* 0x000fe4000fffe0ff */
[----:B-1----:R-:W-:Y:S01]  /*1ae0*/  LEA R12, P0, R4, c[0x0][0x1f8], 0x1 ;  /* 0x00007e00040c7a11 */ /* 0x002fe200078008ff */
[----:B------:R1:W-:Y:S01]  /*1af0*/  @P1 LDGSTS.E.BYPASS.LTC128B.128 [R68+0x15080], [R6.64], !P2 ;  /* 0x1508000006441fae */ /* 0x0003e2000d101d58 */
[----:B------:R-:W-:Y:S02]  /*1b00*/  LOP3.LUT R2, R8, 0xfffffff0, RZ, 0xc0, !PT ;  /* 0xfffffff008027812 */ /* 0x000fe400078ec0ff */
[----:B------:R-:W-:Y:S01]  /*1b10*/  LEA.HI.X R13, R4, c[0x0][0x1fc], R0, 0x1, P0 ;  /* 0x00007f00040d7a11 */ /* 0x000fe200000f0c00 */
[----:B------:R1:W-:Y:S01]  /*1b20*/  @P1 LDGSTS.E.BYPASS.LTC128B.128 [R68+0x16880], [R6.64+0x80], !P6 ;  /* 0x1688008006441fae */ /* 0x0003e2000f101d58 */
[----:B------:R-:W-:Y:S01]  /*1b30*/  LEA.HI R4, R8, R3, RZ, 0x1 ;  /* 0x0000000308047211 */ /* 0x000fe200078f08ff */
[----:B------:R-:W-:Y:S01]  /*1b40*/  IMAD.IADD R0, R85, 0x1, -R2 ;  /* 0x0000000155007824 */ /* 0x000fe200078e0a02 */
[----:B------:R-:W-:Y:S01]  /*1b50*/  @!P3 LEA R14, P0, R9, R12, 0x6 ;  /* 0x0000000c090eb211 */ /* 0x000fe200078030ff */
[----:B------:R-:W-:Y:S01]  /*1b60*/  IMAD.SHL.U32 R2, R22, 0x40, RZ ;  /* 0x0000004016027824 */ /* 0x000fe200078e00ff */
[----:B------:R-:W-:Y:S01]  /*1b70*/  LOP3.LUT R4, R4, 0xfffffffe, RZ, 0xc0, !PT ;  /* 0xfffffffe04047812 */ /* 0x000fe200078ec0ff */
[----:B------:R-:W-:Y:S01]  /*1b80*/  IMAD.SHL.U32 R8, R69, 0x8, RZ ;  /* 0x0000000845087824 */ /* 0x000fe200078e00ff */
[----:B------:R-:W-:Y:S01]  /*1b90*/  SHF.R.S32.HI R5, RZ, 0x1f, R0 ;  /* 0x0000001fff057819 */ /* 0x000fe20000011400 */
[----:B------:R1:W-:Y:S01]  /*1ba0*/  @P1 LDGSTS.E.BYPASS.LTC128B.128 [R68+0x18080], [R6.64+0x100], !P5 ;  /* 0x1808010006441fae */ /* 0x0003e2000e901d58 */
[----:B------:R-:W-:Y:S01]  /*1bb0*/  LOP3.LUT R2, R2, 0x1c0, RZ, 0xc0, !PT ;  /* 0x000001c002027812 */ /* 0x000fe200078ec0ff */
[----:B------:R-:W-:Y:S01]  /*1bc0*/  IMAD.IADD R3, R3, 0x1, -R4 ;  /* 0x0000000103037824 */ /* 0x000fe200078e0a04 */
[----:B------:R-:W-:Y:S01]  /*1bd0*/  LEA.HI R10, R5, R0, RZ, 0x3 ;  /* 0x00000000050a7211 */ /* 0x000fe200078f18ff */
[----:B------:R1:W-:Y:S01]  /*1be0*/  @P1 LDGSTS.E.BYPASS.LTC128B.128 [R68+0x19880], [R6.64+0x180], !P4 ;  /* 0x1988018006441fae */ /* 0x0003e2000e101d58 */
[----:B------:R-:W-:-:S02]  /*1bf0*/  LOP3.LUT R8, R2, 0x8, R8, 0xf8, !PT ;  /* 0x0000000802087812 */ /* 0x000fc400078ef808 */
[----:B------:R-:W-:Y:S01]  /*1c00*/  LOP3.LUT R5, R10, 0xfffffff8, RZ, 0xc0, !PT ;  /* 0xfffffff80a057812 */ /* 0x000fe200078ec0ff */
[----:B------:R-:W0:Y:S01]  /*1c10*/  LDGDEPBAR ;  /* 0x00000000000079af */ /* 0x000e220000000000 */
[----:B------:R-:W-:Y:S02]  /*1c20*/  SHF.R.U32.HI R2, RZ, 0x3, R2 ;  /* 0x00000003ff027819 */ /* 0x000fe40000011602 */
[----:B------:R-:W-:Y:S01]  /*1c30*/  @!P3 LEA.HI.X R15, R9, R13, R11, 0x6, P0 ;  /* 0x0000000d090fb211 */ /* 0x000fe200000f340b */
[----:B------:R-:W-:Y:S01]  /*1c40*/  IMAD.IADD R4, R0, 0x1, -R5 ;  /* 0x0000000100047824 */ /* 0x000fe200078e0a05 */
[----:B------:R-:W-:Y:S02]  /*1c50*/  LOP3.LUT R0, R8, R2, RZ, 0x3c, !PT ;  /* 0x0000000208007212 */ /* 0x000fe400078e3cff */
[----:B------:R-:W-:Y:S01]  /*1c60*/  LOP3.LUT P0, RZ, R22, 0x2, RZ, 0xc0, !PT ;  /* 0x0000000216ff7812 */ /* 0x000fe2000780c0ff */
[----:B------:R-:W-:Y:S01]  /*1c70*/  IMAD.SHL.U32 R2, R4, 0x40, RZ ;  /* 0x0000004004027824 */ /* 0x000fe200078e00ff */
[----:B------:R-:W-:Y:S01]  /*1c80*/  SEL R9, RZ, 0x1, P2 ;  /* 0x00000001ff097807 */ /* 0x000fe20001000000 */
[C---:B------:R-:W-:Y:S01]  /*1c90*/  IMAD R0, R3.reuse, 0x200, R0 ;  /* 0x0000020003007824 */ /* 0x040fe200078e0200 */
[----:B------:R-:W-:Y:S01]  /*1ca0*/  SEL R8, RZ, 0x2, P6 ;  /* 0x00000002ff087807 */ /* 0x000fe20003000000 */
[----:B------:R-:W-:Y:S01]  /*1cb0*/  IMAD.SHL.U32 R3, R3, 0x8, RZ ;  /* 0x0000000803037824 */ /* 0x000fe200078e00ff */
[----:B------:R-:W-:Y:S01]  /*1cc0*/  LOP3.LUT R2, R2, 0x1c0, RZ, 0xc0, !PT ;  /* 0x000001c002027812 */ /* 0x000fe200078ec0ff */
[----:B------:R-:W-:Y:S01]  /*1cd0*/  IMAD.SHL.U32 R135, R0, 0x2, RZ ;  /* 0x0000000200877824 */ /* 0x000fe200078e00ff */
[----:B------:R-:W-:-:S02]  /*1ce0*/  SEL R5, RZ, 0x4, P5 ;  /* 0x00000004ff057807 */ /* 0x000fc40002800000 */
[----:B------:R-:W-:Y:S02]  /*1cf0*/  LOP3.LUT R3, R2, 0x8, R3, 0xf8, !PT ;  /* 0x0000000802037812 */ /* 0x000fe400078ef803 */
[----:B------:R-:W-:Y:S02]  /*1d00*/  SHF.R.U32.HI R2, RZ, 0x3, R2 ;  /* 0x00000003ff027819 */ /* 0x000fe40000011602 */
[----:B------:R-:W-:Y:S02]  /*1d10*/  IADD3 R0, R135, 0x14080, RZ ;  /* 0x0001408087007810 */ /* 0x000fe40007ffe0ff */
[----:B------:R-:W-:Y:S01]  /*1d20*/  LOP3.LUT R2, R3, R2, RZ, 0x3c, !PT ;  /* 0x0000000203027212 */ /* 0x000fe200078e3cff */
[----:B------:R-:W-:Y:S01]  /*1d30*/  IMAD.SHL.U32 R3, R10, 0x40, RZ ;  /* 0x000000400a037824 */ /* 0x000fe200078e00ff */
[----:B------:R-:W-:-:S04]  /*1d40*/  DEPBAR.LE SB0, 0x1 ;  /* 0x000080400000791a */ /* 0x000fc80000000000 */
[----:B------:R-:W-:Y:S01]  /*1d50*/  LOP3.LUT R3, R2, 0xfffffe00, R3, 0xf8, !PT ;  /* 0xfffffe0002037812 */ /* 0x000fe200078ef803 */
[----:B------:R-:W-:Y:S01]  /*1d60*/  IMAD.MOV.U32 R2, RZ, RZ, 0x40 ;  /* 0x00000040ff027424 */ /* 0x000fe200078e00ff */
[----:B------:R-:W-:Y:S02]  /*1d70*/  IADD3 R242, R135, 0x140a0, RZ ;  /* 0x000140a087f27810 */ /* 0x000fe40007ffe0ff */
[----:B------:R-:W-:Y:S01]  /*1d80*/  @P0 IADD3 R242, R0, -0x20, RZ ;  /* 0xffffffe000f20810 */ /* 0x000fe20007ffe0ff */
[----:B------:R-:W-:Y:S01]  /*1d90*/  BAR.SYNC.DEFER_BLOCKING 0x0 ;  /* 0x0000000000007b1d */ /* 0x000fe20000010000 */
[----:B------:R-:W-:Y:S01]  /*1da0*/  IADD3 R5, R5, R8, R9 ;  /* 0x0000000805057210 */ /* 0x000fe20007ffe009 */
[----:B------:R-:W-:Y:S01]  /*1db0*/  IMAD R220, R65, 0x400, R3 ;  /* 0x0000040041dc7824 */ /* 0x000fe200078e0203 */
[----:B------:R-:W-:Y:S02]  /*1dc0*/  SEL R0, RZ, 0x8, P4 ;  /* 0x00000008ff007807 */ /* 0x000fe40002000000 */
[----:B------:R-:W-:-:S02]  /*1dd0*/  LOP3.LUT P1, RZ, R4, 0x4, RZ, 0xc0, !PT ;  /* 0x0000000404ff7812 */ /* 0x000fc4000782c0ff */
[----:B------:R-:W-:Y:S01]  /*1de0*/  LOP3.LUT P0, RZ, R4, 0x2, RZ, 0xc0, !PT ;  /* 0x0000000204ff7812 */ /* 0x000fe2000780c0ff */
[----:B------:R-:W-:Y:S01]  /*1df0*/  IMAD.MOV.U32 R4, RZ, RZ, 0x10 ;  /* 0x00000010ff047424 */ /* 0x000fe200078e00ff */
[----:B------:R-:W-:Y:S01]  /*1e00*/  LEA R228, R220, 0x4080, 0x1 ;  /* 0x00004080dce47811 */ /* 0x000fe200078e08ff */
[----:B-1----:R-:W-:Y:S01]  /*1e10*/  IMAD.IADD R6, R0, 0x1, R5 ;  /* 0x0000000100067824 */ /* 0x002fe200078e0205 */
[----:B------:R-:W-:Y:S01]  /*1e20*/  P2R R8, PR, RZ, 0x40 ;  /* 0x00000040ff087803 */ /* 0x000fe20000000000 */
[----:B------:R-:W-:Y:S01]  /*1e30*/  IMAD.MOV.U32 R0, RZ, RZ, 0x20 ;  /* 0x00000020ff007424 */ /* 0x000fe200078e00ff */
[----:B------:R-:W-:Y:S01]  /*1e40*/  SEL R4, R4, 0xfffffff0, !P0 ;  /* 0xfffffff004047807 */ /* 0x000fe20004000000 */
[----:B------:R-:W-:Y:S01]  /*1e50*/  IMAD.SHL.U32 R220, R220, 0x2, RZ ;  /* 0x00000002dcdc7824 */ /* 0x000fe200078e00ff */
[----:B------:R-:W-:Y:S02]  /*1e60*/  IADD3 R5, R64, c[0x0][0x1d0], -R69 ;  /* 0x0000740040057a10 */ /* 0x000fe40007ffe845 */
[----:B------:R-:W-:Y:S01]  /*1e70*/  SEL R0, R0, 0xffffffe0, !P1 ;  /* 0xffffffe000007807 */ /* 0x000fe20004800000 */
[----:B------:R-:W-:Y:S01]  /*1e80*/  IMAD R224, R4, 0x2, R228 ;  /* 0x0000000204e07824 */ /* 0x000fe200078e02e4 */
[----:B------:R-:W-:-:S02]  /*1e90*/  LOP3.LUT P6, RZ, R6, 0x1, RZ, 0xc0, !PT ;  /* 0x0000000106ff7812 */ /* 0x000fc400078cc0ff */
[----:B------:R-:W-:Y:S01]  /*1ea0*/  LOP3.LUT P2, RZ, R6, 0x2, RZ, 0xc0, !PT ;  /* 0x0000000206ff7812 */ /* 0x000fe2000784c0ff */
[C---:B------:R-:W-:Y:S01]  /*1eb0*/  IMAD R228, R0.reuse, 0x2, R228 ;  /* 0x0000000200e47824 */ /* 0x040fe200078e02e4 */
[----:B------:R-:W-:Y:S01]  /*1ec0*/  ISETP.LT.OR P0, PT, R5, 0x1, !P6 ;  /* 0x000000010500780c */ /* 0x000fe20007701670 */
[----:B------:R-:W-:Y:S01]  /*1ed0*/  IMAD R232, R0, 0x2, R224 ;  /* 0x0000000200e87824 */ /* 0x000fe200078e02e0 */
[----:B------:R-:W-:Y:S01]  /*1ee0*/  LDSM.16.M88.4 R160, [R220+0x4080] ;  /* 0x00408000dca0783b */ /* 0x000fe20000000200 */
[----:B------:R-:W-:Y:S02]  /*1ef0*/  LOP3.LUT P1, RZ, R6, 0x4, RZ, 0xc0, !PT ;  /* 0x0000000406ff7812 */ /* 0x000fe4000782c0ff */
[----:B------:R-:W-:Y:S01]  /*1f00*/  P2R R11, PR, RZ, 0x8 ;  /* 0x00000008ff0b7803 */ /* 0x000fe20000000000 */
[----:B------:R-:W-:Y:S01]  /*1f10*/  LDSM.16.M88.4 R188, [R220+0x8080] ;  /* 0x00808000dcbc783b */ /* 0x000fe20000000200 */
[C---:B------:R-:W-:Y:S02]  /*1f20*/  IADD3 R252, R242.reuse, 0x1000, RZ ;  /* 0x00001000f2fc7810 */ /* 0x040fe40007ffe0ff */
[C---:B------:R-:W-:Y:S01]  /*1f30*/  IADD3 R251, R242.reuse, 0x1800, RZ ;  /* 0x00001800f2fb7810 */ /* 0x040fe20007ffe0ff */
[----:B------:R-:W-:Y:S01]  /*1f40*/  LDSM.16.M88.4 R204, [R220+0xc080] ;  /* 0x00c08000dccc783b */ /* 0x000fe20000000200 */
[----:B------:R-:W-:-:S02]  /*1f50*/  IADD3 R250, R242, 0x2000, RZ ;  /* 0x00002000f2fa7810 */ /* 0x000fc40007ffe0ff */
[C---:B------:R-:W-:Y:S01]  /*1f60*/  IADD3 R249, R242.reuse, 0x2800, RZ ;  /* 0x00002800f2f97810 */ /* 0x040fe20007ffe0ff */
[----:B------:R-:W-:Y:S01]  /*1f70*/  LDSM.16.M88.4 R164, [R224] ;  /* 0x00000000e0a4783b */ /* 0x000fe20000000200 */
[C---:B------:R-:W-:Y:S02]  /*1f80*/  IADD3 R248, R242.reuse, 0x3000, RZ ;  /* 0x00003000f2f87810 */ /* 0x040fe40007ffe0ff */
[C---:B------:R-:W-:Y:S01]  /*1f90*/  IADD3 R247, R242.reuse, 0x3800, RZ ;  /* 0x00003800f2f77810 */ /* 0x040fe20007ffe0ff */
[----:B------:R-:W-:Y:S01]  /*1fa0*/  LDSM.16.M88.4 R192, [R224+0x4000] ;  /* 0x00400000e0c0783b */ /* 0x000fe20000000200 */
[C---:B------:R-:W-:Y:S02]  /*1fb0*/  IADD3 R246, R242.reuse, 0x4000, RZ ;  /* 0x00004000f2f67810 */ /* 0x040fe40007ffe0ff */
[C---:B------:R-:W-:Y:S01]  /*1fc0*/  IADD3 R245, R242.reuse, 0x4800, RZ ;  /* 0x00004800f2f57810 */ /* 0x040fe20007ffe0ff */
[----:B------:R-:W-:Y:S01]  /*1fd0*/  LDSM.16.M88.4 R208, [R224+0x8000] ;  /* 0x00800000e0d0783b */ /* 0x000fe20000000200 */
[----:B------:R-:W-:-:S02]  /*1fe0*/  IADD3 R244, R242, 0x5000, RZ ;  /* 0x00005000f2f47810 */ /* 0x000fc40007ffe0ff */
[----:B------:R-:W-:Y:S01]  /*1ff0*/  IADD3 R243, R242, 0x5800, RZ ;  /* 0x00005800f2f37810 */ /* 0x000fe20007ffe0ff */
        /* <DEDUP_REMOVED lines=13> */
[----:B---3--:R-:W-:Y:S04]  /*20d0*/  LDSM.16.M88.4 R16, [R135+0x14080] ;  /* 0x014080008710783b */ /* 0x008fe80000000200 */
[----:B------:R-:W1:Y:S04]  /*20e0*/  LDSM.16.M88.4 R24, [R135+0x14880] ;  /* 0x014880008718783b */ /* 0x000e680000000200 */
[----:B------:R-:W2:Y:S04]  /*20f0*/  LDSM.16.M88.4 R28, [R135+0x15080] ;  /* 0x01508000871c783b */ /* 0x000ea80000000200 */
[----:B------:R-:W-:Y:S04]  /*2100*/  LDSM.16.M88.4 R36, [R242] ;  /* 0x00000000f224783b */ /* 0x000fe80000000200 */
[----:B------:R-:W3:Y:S04]  /*2110*/  LDSM.16.M88.4 R44, [R242+0x800] ;  /* 0x00080000f22c783b */ /* 0x000ee80000000200 */
[----:B------:R-:W4:Y:S04]  /*2120*/  LDSM.16.M88.4 R52, [R242+0x1000] ;  /* 0x00100000f234783b */ /* 0x000f280000000200 */
[----:B------:R-:W-:Y:S01]  /*2130*/  @!PT LDS RZ, [RZ] ;  /* 0x00000000fffff984 */ /* 0x000fe20000000800 */
[----:B------:R-:W-:Y:S01]  /*2140*/  @!PT LDS RZ, [RZ] ;  /* 0x00000000fffff984 */ /* 0x000fe20000000800 */
[----:B------:R-:W-:Y:S01]  /*2150*/  @!PT LDS RZ, [RZ] ;  /* 0x00000000fffff984 */ /* 0x000fe20000000800 */
[----:B------:R5:W-:Y:S01]  /*2160*/  LDGSTS.E.BYPASS.LTC128B.128 [R68+0x4080], [R12.64], !P0 ;  /* 0x040800000c447fae */ /* 0x000be2000c101d58 */
[----:B------:R-:W-:-:S04]  /*2170*/  LOP3.LUT P0, RZ, R22, 0x4, RZ, 0xc0, !PT ;  /* 0x0000000416ff7812 */ /* 0x000fc8000780c0ff */
[----:B------:R-:W-:Y:S02]  /*2180*/  SEL R2, R2, 0xffffffc0, !P0 ;  /* 0xffffffc002027807 */ /* 0x000fe40004000000 */
[----:B------:R-:W-:-:S03]  /*2190*/  ISETP.LT.OR P0, PT, R5, 0x1, !P2 ;  /* 0x000000010500780c */ /* 0x000fc60005701670 */
[--C-:B------:R-:W-:Y:S02]  /*21a0*/  IMAD.IADD R241, R135, 0x1, R2.reuse ;  /* 0x0000000187f17824 */ /* 0x100fe400078e0202 */
[C---:B------:R-:W-:Y:S01]  /*21b0*/  IMAD.IADD R238, R242.reuse, 0x1, R2 ;  /* 0x00000001f2ee7824 */ /* 0x040fe200078e0202 */
[----:B------:R-:W-:-:S05]  /*21c0*/  IADD3 R2, R242, 0x800, RZ ;  /* 0x00000800f2027810 */ /* 0x000fca0007ffe0ff */
[----:B------:R-:W-:Y:S01]  /*21d0*/  STL [R1], R2 ;  /* 0x0000000201007387 */ /* 0x000fe20000100800 */
[----:B-1----:R-:W-:Y:S03]  /*21e0*/  HMMA.16816.F32 R20, R160, R24, RZ ;  /* 0x00000018a014723c */ /* 0x002fe600000018ff */
[----:B------:R5:W-:Y:S01]  /*21f0*/  LDGSTS.E.BYPASS.LTC128B.128 [R68+0x5880], [R12.64+0x80], !P0 ;  /* 0x058800800c447fae */ /* 0x000be2000c101d58 */
[----:B------:R-:W-:-:S04]  /*2200*/  ISETP.LT.OR P0, PT, R5, 0x1, !P1 ;  /* 0x000000010500780c */ /* 0x000fc80004f01670 */
[C---:B------:R-:W-:Y:S09]  /*2210*/  HMMA.16816.F32 R24, R160.reuse, R26, RZ ;  /* 0x0000001aa018723c */ /* 0x040ff200000018ff */
[----:B------:R5:W-:Y:S01]  /*2220*/  LDGSTS.E.BYPASS.LTC128B.128 [R68+0x7080], [R12.64+0x100], !P0 ;  /* 0x070801000c447fae */ /* 0x000be2000c101d58 */
[----:B------:R-:W-:Y:S01]  /*2230*/  LOP3.LUT P0, RZ, R6, 0x8, RZ, 0xc0, !PT ;  /* 0x0000000806ff7812 */ /* 0x000fe2000780c0ff */
[----:B--2---:R-:W-:Y:S03]  /*2240*/  HMMA.16816.F32 R32, R160, R28, RZ ;  /* 0x0000001ca020723c */ /* 0x004fe600000018ff */
[----:B------:R-:W-:-:S05]  /*2250*/  ISETP.LT.OR P3, PT, R5, 0x1, !P0 ;  /* 0x000000010500780c */ /* 0x000fca0004761670 */
[----:B------:R-:W-:Y:S08]  /*2260*/  HMMA.16816.F32 R40, R160, R30, RZ ;  /* 0x0000001ea028723c */ /* 0x000ff000000018ff */
[----:B------:R5:W-:Y:S01]  /*2270*/  LDGSTS.E.BYPASS.LTC128B.128 [R68+0x8880], [R12.64+0x180], !P3 ;  /* 0x088801800c447fae */ /* 0x000be2000d901d58 */
[----:B------:R-:W-:Y:S01]  /*2280*/  ISETP.NE.AND P3, PT, R11, RZ, PT ;  /* 0x000000ff0b00720c */ /* 0x000fe20003f65270 */
[C---:B---3--:R-:W-:Y:S08]  /*2290*/  HMMA.16816.F32 R20, R164.reuse, R44, R20 ;  /* 0x0000002ca414723c */ /* 0x048ff00000001814 */
[----:B------:R-:W-:Y:S04]  /*22a0*/  HMMA.16816.F32 R24, R164, R46, R24 ;  /* 0x0000002ea418723c */ /* 0x000fe80000001818 */
[----:B------:R-:W-:-:S02]  /*22b0*/  @!P3 ISETP.LT.OR P6, PT, R5, 0x21, !P6 ;  /* 0x000000210500b80c */ /* 0x000fc400077c1670 */
[C---:B------:R-:W-:Y:S02]  /*22c0*/  @!P3 ISETP.LT.OR P2, PT, R5.reuse, 0x21, !P2 ;  /* 0x000000210500b80c */ /* 0x040fe40005741670 */
[C---:B------:R-:W-:Y:S01]  /*22d0*/  @!P3 ISETP.LT.OR P1, PT, R5.reuse, 0x21, !P1 ;  /* 0x000000210500b80c */ /* 0x040fe20004f21670 */
[----:B----4-:R-:W-:Y:S01]  /*22e0*/  HMMA.16816.F32 R28, R164, R52, R32 ;  /* 0x00000034a41c723c */ /* 0x010fe20000001820 */
[----:B------:R-:W-:-:S07]  /*22f0*/  @!P3 ISETP.LT.OR P0, PT, R5, 0x21, !P0 ;  /* 0x000000210500b80c */ /* 0x000fce0004701670 */
[----:B------:R5:W-:Y:S01]  /*2300*/  @!P3 LDGSTS.E.BYPASS.LTC128B.128 [R68+0x5080], [R14.64], !P6 ;  /* 0x050800000e44bfae */ /* 0x000be2000f101d58 */
[----:B------:R-:W-:Y:S01]  /*2310*/  ISETP.NE.AND P6, PT, R8, RZ, PT ;  /* 0x000000ff0800720c */ /* 0x000fe20003fc5270 */
[----:B------:R-:W-:Y:S02]  /*2320*/  HMMA.16816.F32 R32, R164, R54, R40 ;  /* 0x00000036a420723c */ /* 0x000fe40000001828 */
[----:B------:R5:W-:Y:S04]  /*2330*/  @!P3 LDGSTS.E.BYPASS.LTC128B.128 [R68+0x6880], [R14.64+0x80], !P2 ;  /* 0x068800800e44bfae */ /* 0x000be8000d101d58 */
[----:B------:R5:W-:Y:S02]  /*2340*/  @!P3 LDGSTS.E.BYPASS.LTC128B.128 [R68+0x8080], [R14.64+0x100], !P1 ;  /* 0x080801000e44bfae */ /* 0x000be4000c901d58 */
[----:B------:R-:W-:Y:S02]  /*2350*/  HMMA.16816.F32 R8, R160, R16, RZ ;  /* 0x00000010a008723c */ /* 0x000fe400000018ff */
[----:B------:R5:W-:Y:S01]  /*2360*/  @!P3 LDGSTS.E.BYPASS.LTC128B.128 [R68+0x9880], [R14.64+0x180], !P0 ;  /* 0x098801800e44bfae */ /* 0x000be2000c101d58 */
[----:B------:R-:W-:-:S03]  /*2370*/  PLOP3.LUT P0, PT, PT, PT, UP0, 0x40, 0x0 ;  /* 0x000000000000781c */ /* 0x000fc60003f0e808 */
[----:B------:R-:W1:Y:S02]  /*2380*/  LDSM.16.M88.4 R48, [R241+0x14080] ;  /* 0x01408000f130783b */ /* 0x000e640000000200 */
[----:B------:R-:W-:Y:S02]  /*2390*/  HMMA.16816.F32 R16, R160, R18, RZ ;  /* 0x00000012a010723c */ /* 0x000fe400000018ff */
[----:B------:R-:W2:Y:S04]  /*23a0*/  LDSM.16.M88.4 R56, [R241+0x14880] ;  /* 0x01488000f138783b */ /* 0x000ea80000000200 */
[----:B------:R-:W3:Y:S04]  /*23b0*/  LDSM.16.M88.4 R60, [R241+0x15080] ;  /* 0x01508000f13c783b */ /* 0x000ee80000000200 */
[----:B------:R-:W-:Y:S04]  /*23c0*/  LDSM.16.M88.4 R40, [R238+0x800] ;  /* 0x00080000ee28783b */ /* 0x000fe80000000200 */
[----:B------:R-:W-:Y:S02]  /*23d0*/  LDSM.16.M88.4 R52, [R238+0x1000] ;  /* 0x00100000ee34783b */ /* 0x000fe40000000200 */
[C---:B------:R-:W-:Y:S02]  /*23e0*/  HMMA.16816.F32 R8, R164.reuse, R36, R8 ;  /* 0x00000024a408723c */ /* 0x040fe40000001808 */
[----:B------:R-:W-:Y:S04]  /*23f0*/  LDSM.16.M88.4 R44, [R135+0x16080] ;  /* 0x01608000872c783b */ /* 0x000fe80000000200 */
[----:B-----5:R-:W4:Y:S02]  /*2400*/  LDSM.16.M88.4 R12, [R238] ;  /* 0x00000000ee0c783b */ /* 0x020f240000000200 */
[----:B------:R-:W-:Y:S02]  /*2410*/  HMMA.16816.F32 R16, R164, R38, R16 ;  /* 0x00000026a410723c */ /* 0x000fe40000001810 */
[----:B------:R-:W5:Y:S04]  /*2420*/  LDSM.16.M88.4 R36, [R135+0x15880] ;  /* 0x015880008724783b */ /* 0x000f680000000200 */
[----:B------:R-:W0:Y:S10]  /*2430*/  LDGDEPBAR ;  /* 0x00000000000079af */ /* 0x000e340000000000 */
[C---:B-1----:R-:W-:Y:S08]  /*2440*/  HMMA.16816.F32 R8, R180.reuse, R48, R8 ;  /* 0x00000030b408723c */ /* 0x042ff00000001808 */
[C---:B------:R-:W-:Y:S01]  /*2450*/  HMMA.16816.F32 R16, R180.reuse, R50, R16 ;  /* 0x00000032b410723c */ /* 0x040fe20000001810 */
[----:B------:R-:W-:Y:S07]  /*2460*/  LDSM.16.M88.4 R48, [R242+0x2800] ;  /* 0x00280000f230783b */ /* 0x000fee0000000200 */
[C---:B--2---:R-:W-:Y:S08]  /*2470*/  HMMA.16816.F32 R20, R180.reuse, R56, R20 ;  /* 0x00000038b414723c */ /* 0x044ff00000001814 */
[C---:B------:R-:W-:Y:S01]  /*2480*/  HMMA.16816.F32 R24, R180.reuse, R58, R24 ;  /* 0x0000003ab418723c */ /* 0x040fe20000001818 */
[----:B------:R-:W1:Y:S07]  /*2490*/  LDSM.16.M88.4 R56, [R135+0x16880] ;  /* 0x016880008738783b */ /* 0x000e6e0000000200 */
[C---:B---3--:R-:W-:Y:S08]  /*24a0*/  HMMA.16816.F32 R28, R180.reuse, R60, R28 ;  /* 0x0000003cb41c723c */ /* 0x048ff0000000181c */
[----:B------:R-:W-:Y:S01]  /*24b0*/  HMMA.16816.F32 R32, R180, R62, R32 ;  /* 0x0000003eb420723c */ /* 0x000fe20000001820 */
[----:B------:R-:W-:Y:S07]  /*24c0*/  LDSM.16.M88.4 R60, [R135+0x19880] ;  /* 0x01988000873c783b */ /* 0x000fee0000000200 */
[C---:B----4-:R-:W-:Y:S08]  /*24d0*/  HMMA.16816.F32 R8, R184.reuse, R12, R8 ;  /* 0x0000000cb808723c */ /* 0x050ff00000001808 */
[C---:B------:R-:W-:Y:S01]  /*24e0*/  HMMA.16816.F32 R16, R184.reuse, R14, R16 ;  /* 0x0000000eb810723c */ /* 0x040fe20000001810 */
[----:B------:R-:W2:Y:S07]  /*24f0*/  LDSM.16.M88.4 R12, [R242+0x1800] ;  /* 0x00180000f20c783b */ /* 0x000eae0000000200 */
[C---:B------:R-:W-:Y:S08]  /*2500*/  HMMA.16816.F32 R20, R184.reuse, R40, R20 ;  /* 0x00000028b814723c */ /* 0x040ff00000001814 */
[C---:B------:R-:W-:Y:S01]  /*2510*/  HMMA.16816.F32 R24, R184.reuse, R42, R24 ;  /* 0x0000002ab818723c */ /* 0x040fe20000001818 */
[----:B------:R-:W3:Y:S07]  /*2520*/  LDSM.16.M88.4 R40, [R242+0x2000] ;  /* 0x00200000f228783b */ /* 0x000eee0000000200 */
[C---:B------:R-:W-:Y:S08]  /*2530*/  HMMA.16816.F32 R28, R184.reuse, R52, R28 ;  /* 0x00000034b81c723c */ /* 0x040ff0000000181c */
[----:B------:R-:W-:Y:S01]  /*2540*/  HMMA.16816.F32 R32, R184, R54, R32 ;  /* 0x00000036b820723c */ /* 0x000fe20000001820 */
[----:B------:R-:W-:Y:S07]  /*2550*/  LDSM.16.M88.4 R52, [R238+0x2800] ;  /* 0x00280000ee34783b */ /* 0x000fee0000000200 */
[C---:B-----5:R-:W-:Y:S08]  /*2560*/  HMMA.16816.F32 R8, R188.reuse, R36, R8 ;  /* 0x00000024bc08723c */ /* 0x060ff00000001808 */
[C---:B------:R-:W-:Y:S01]  /*2570*/  HMMA.16816.F32 R16, R188.reuse, R38, R16 ;  /* 0x00000026bc10723c */ /* 0x040fe20000001810 */
[----:B------:R-:W4:Y:S07]  /*2580*/  LDSM.16.M88.4 R36, [R241+0x15880] ;  /* 0x01588000f124783b */ /* 0x000f2e0000000200 */
[C---:B------:R-:W-:Y:S08]  /*2590*/  HMMA.16816.F32 R20, R188.reuse, R44, R20 ;  /* 0x0000002cbc14723c */ /* 0x040ff00000001814 */
[C---:B------:R-:W-:Y:S01]  /*25a0*/  HMMA.16816.F32 R24, R188.reuse, R46, R24 ;  /* 0x0000002ebc18723c */ /* 0x040fe20000001818 */
[----:B------:R-:W5:Y:S07]  /*25b0*/  LDSM.16.M88.4 R44, [R241+0x16080] ;  /* 0x01608000f12c783b */ /* 0x000f6e0000000200 */
        /* <DEDUP_REMOVED lines=15> */
[C---:B-----5:R-:W-:Y:S08]  /*26b0*/  HMMA.16816.F32 R20, R196.reuse, R44, R20 ;  /* 0x0000002cc414723c */ /* 0x060ff00000001814 */
[C---:B------:R-:W-:Y:S01]  /*26c0*/  HMMA.16816.F32 R24, R196.reuse, R46, R24 ;  /* 0x0000002ec418723c */ /* 0x040fe20000001818 */
[----:B------:R-:W-:Y:S07]  /*26d0*/  LDSM.16.M88.4 R44, [R242+0x3800] ;  /* 0x00380000f22c783b */ /* 0x000fee0000000200 */
        /* <DEDUP_REMOVED lines=14> */
[----:B------:R-:W-:Y:S07]  /*27c0*/  LDSM.16.M88.4 R36, [R238+0x3000] ;  /* 0x00300000ee24783b */ /* 0x000fee0000000200 */
[C---:B------:R-:W-:Y:S08]  /*27d0*/  HMMA.16816.F32 R20, R204.reuse, R48, R20 ;  /* 0x00000030cc14723c */ /* 0x040ff00000001814 */
[C---:B------:R-:W-:Y:S01]  /*27e0*/  HMMA.16816.F32 R24, R204.reuse, R50, R24 ;  /* 0x00000032cc18723c */ /* 0x040fe20000001818 */
[----:B------:R-:W4:Y:S07]  /*27f0*/  LDSM.16.M88.4 R48, [R241+0x17880] ;  /* 0x01788000f130783b */ /* 0x000f2e0000000200 */
[C---:B-1----:R-:W-:Y:S08]  /*2800*/  HMMA.16816.F32 R28, R204.reuse, R56, R28 ;  /* 0x00000038cc1c723c */ /* 0x042ff0000000181c */
[----:B------:R-:W-:Y:S01]  /*2810*/  HMMA.16816.F32 R32, R204, R58, R32 ;  /* 0x0000003acc20723c */ /* 0x000fe20000001820 */
[----:B------:R-:W1:Y:S07]  /*2820*/  LDSM.16.M88.4 R56, [R241+0x18080] ;  /* 0x01808000f138783b */ /* 0x000e6e0000000200 */
[C---:B--2---:R-:W-:Y:S08]  /*2830*/  HMMA.16816.F32 R8, R208.reuse, R12, R8 ;  /* 0x0000000cd008723c */ /* 0x044ff00000001808 */
[C---:B------:R-:W-:Y:S08]  /*2840*/  HMMA.16816.F32 R16, R208.reuse, R14, R16 ;  /* 0x0000000ed010723c */ /* 0x040ff00000001810 */
[C---:B------:R-:W-:Y:S08]  /*2850*/  HMMA.16816.F32 R20, R208.reuse, R44, R20 ;  /* 0x0000002cd014723c */ /* 0x040ff00000001814 */
[C---:B------:R-:W-:Y:S01]  /*2860*/  HMMA.16816.F32 R24, R208.reuse, R46, R24 ;  /* 0x0000002ed018723c */ /* 0x040fe20000001818 */
[----:B------:R-:W2:Y:S07]  /*2870*/  LDSM.16.M88.4 R44, [R238+0x3800] ;  /* 0x00380000ee2c783b */ /* 0x000eae0000000200 */
[C---:B---3--:R-:W-:Y:S08]  /*2880*/  HMMA.16816.F32 R28, R208.reuse, R52, R28 ;  /* 0x00000034d01c723c */ /* 0x048ff0000000181c */
[----:B------:R-:W-:Y:S01]  /*2890*/  HMMA.16816.F32 R32, R208, R54, R32 ;  /* 0x00000036d020723c */ /* 0x000fe20000001820 */
[----:B------:R-:W3:Y:S07]  /*28a0*/  LDSM.16.M88.4 R52, [R238+0x4000] ;  /* 0x00400000ee34783b */ /* 0x000eee0000000200 */
[C---:B------:R-:W-:Y:S08]  /*28b0*/  HMMA.16816.F32 R12, R212.reuse, R40, R8 ;  /* 0x00000028d40c723c */ /* 0x040ff00000001808 */
[C---:B------:R-:W-:Y:S01]  /*28c0*/  HMMA.16816.F32 R8, R212.reuse, R42, R16 ;  /* 0x0000002ad408723c */ /* 0x040fe20000001810 */
[----:B------:R-:W5:Y:S07]  /*28d0*/  LDSM.16.M88.4 R40, [R135+0x18880] ;  /* 0x018880008728783b */ /* 0x000f6e0000000200 */
[C---:B----4-:R-:W-:Y:S08]  /*28e0*/  HMMA.16816.F32 R20, R212.reuse, R48, R20 ;  /* 0x00000030d414723c */ /* 0x050ff00000001814 */
[C---:B------:R-:W-:Y:S01]  /*28f0*/  HMMA.16816.F32 R24, R212.reuse, R50, R24 ;  /* 0x00000032d418723c */ /* 0x040fe20000001818 */
[----:B------:R-:W4:Y:S07]  /*2900*/  LDSM.16.M88.4 R48, [R135+0x19080] ;  /* 0x019080008730783b */ /* 0x000f2e0000000200 */
[C---:B-1----:R-:W-:Y:S08]  /*2910*/  HMMA.16816.F32 R28, R212.reuse, R56, R28 ;  /* 0x00000038d41c723c */ /* 0x042ff0000000181c */
[----:B------:R-:W-:Y:S01]  /*2920*/  HMMA.16816.F32 R32, R212, R58, R32 ;  /* 0x0000003ad420723c */ /* 0x000fe20000001820 */
[----:B------:R-:W-:Y:S07]  /*2930*/  LDSM.16.M88.4 R56, [R242+0x5800] ;  /* 0x00580000f238783b */ /* 0x000fee0000000200 */
[C---:B------:R-:W-:Y:S08]  /*2940*/  HMMA.16816.F32 R16, R216.reuse, R36, R12 ;  /* 0x00000024d810723c */ /* 0x040ff0000000180c */
[C---:B------:R-:W-:Y:S01]  /*2950*/  HMMA.16816.F32 R12, R216.reuse, R38, R8 ;  /* 0x00000026d80c723c */ /* 0x040fe20000001808 */
[----:B------:R-:W1:Y:S07]  /*2960*/  LDSM.16.M88.4 R36, [R242+0x4800] ;  /* 0x00480000f224783b */ /* 0x000e6e0000000200 */
[C---:B--2---:R-:W-:Y:S08]  /*2970*/  HMMA.16816.F32 R8, R216.reuse, R44, R20 ;  /* 0x0000002cd808723c */ /* 0x044ff00000001814 */
[C---:B------:R-:W-:Y:S01]  /*2980*/  HMMA.16816.F32 R24, R216.reuse, R46, R24 ;  /* 0x0000002ed818723c */ /* 0x040fe20000001818 */
[----:B------:R-:W2:Y:S07]  /*2990*/  LDSM.16.M88.4 R44, [R242+0x5000] ;  /* 0x00500000f22c783b */ /* 0x000eae0000000200 */
[C---:B---3--:R-:W-:Y:S08]  /*29a0*/  HMMA.16816.F32 R28, R216.reuse, R52, R28 ;  /* 0x00000034d81c723c */ /* 0x048ff0000000181c */
[----:B------:R-:W-:Y:S01]  /*29b0*/  HMMA.16816.F32 R32, R216, R54, R32 ;  /* 0x00000036d820723c */ /* 0x000fe20000001820 */
[----:B------:R-:W-:Y:S07]  /*29c0*/  LDSM.16.M88.4 R52, [R241+0x19080] ;  /* 0x01908000f134783b */ /* 0x000fee0000000200 */
[C---:B-----5:R-:W-:Y:S08]  /*29d0*/  HMMA.16816.F32 R20, R220.reuse, R40, R16 ;  /* 0x00000028dc14723c */ /* 0x060ff00000001810 */
[C---:B------:R-:W-:Y:S01]  /*29e0*/  HMMA.16816.F32 R16, R220.reuse, R42, R12 ;  /* 0x0000002adc10723c */ /* 0x040fe2000000180c */
[----:B------:R-:W-:Y:S07]  /*29f0*/  LDSM.16.M88.4 R40, [R238+0x5000] ;  /* 0x00500000ee28783b */ /* 0x000fee0000000200 */
[C---:B----4-:R-:W-:Y:S08]  /*2a00*/  HMMA.16816.F32 R12, R220.reuse, R48, R8 ;  /* 0x00000030dc0c723c */ /* 0x050ff00000001808 */
[C---:B------:R-:W-:Y:S01]  /*2a10*/  HMMA.16816.F32 R8, R220.reuse, R50, R24 ;  /* 0x00000032dc08723c */ /* 0x040fe20000001818 */
[----:B------:R-:W3:Y:S07]  /*2a20*/  LDSM.16.M88.4 R48, [R241+0x18880] ;  /* 0x01888000f130783b */ /* 0x000eee0000000200 */
[C---:B------:R-:W-:Y:S08]  /*2a30*/  HMMA.16816.F32 R28, R220.reuse, R60, R28 ;  /* 0x0000003cdc1c723c */ /* 0x040ff0000000181c */
[----:B------:R-:W-:Y:S01]  /*2a40*/  HMMA.16816.F32 R32, R220, R62, R32 ;  /* 0x0000003edc20723c */ /* 0x000fe20000001820 */
[----:B------:R-:W4:Y:S07]  /*2a50*/  LDSM.16.M88.4 R60, [R241+0x19880] ;  /* 0x01988000f13c783b */ /* 0x000f2e0000000200 */
[C---:B-1----:R-:W-:Y:S08]  /*2a60*/  HMMA.16816.F32 R24, R224.reuse, R36, R20 ;  /* 0x00000024e018723c */ /* 0x042ff00000001814 */
[C---:B------:R-:W-:Y:S01]  /*2a70*/  HMMA.16816.F32 R20, R224.reuse, R38, R16 ;  /* 0x00000026e014723c */ /* 0x040fe20000001810 */
[----:B------:R-:W-:Y:S07]  /*2a80*/  LDSM.16.M88.4 R36, [R238+0x5800] ;  /* 0x00580000ee24783b */ /* 0x000fee0000000200 */
[C---:B--2---:R-:W-:Y:S08]  /*2a90*/  HMMA.16816.F32 R16, R224.reuse, R44, R12 ;  /* 0x0000002ce010723c */ /* 0x044ff0000000180c */
[----:B------:R-:W-:Y:S01]  /*2aa0*/  HMMA.16816.F32 R12, R224, R46, R8 ;  /* 0x0000002ee00c723c */ /* 0x000fe20000001808 */
[----:B------:R-:W1:Y:S01]  /*2ab0*/  LDSM.16.M88.4 R44, [R238+0x4800] ;  /* 0x00480000ee2c783b */ /* 0x000e620000000200 */
[----:B------:R-:W-:-:S06]  /*2ac0*/  DEPBAR.LE SB0, 0x0 ;  /* 0x000080000000791a */ /* 0x000fcc0000000000 */
[C---:B------:R-:W-:Y:S08]  /*2ad0*/  HMMA.16816.F32 R8, R224.reuse, R56, R28 ;  /* 0x00000038e008723c */ /* 0x040ff0000000181c */
[----:B------:R-:W-:Y:S08]  /*2ae0*/  HMMA.16816.F32 R32, R224, R58, R32 ;  /* 0x0000003ae020723c */ /* 0x000ff00000001820 */
[C---:B---3--:R-:W-:Y:S08]  /*2af0*/  HMMA.16816.F32 R28, R228.reuse, R48, R24 ;  /* 0x00000030e41c723c */ /* 0x048ff00000001818 */
[C---:B------:R-:W-:Y:S08]  /*2b00*/  HMMA.16816.F32 R24, R228.reuse, R50, R20 ;  /* 0x00000032e418723c */ /* 0x040ff00000001814 */
[C---:B------:R-:W-:Y:S08]  /*2b10*/  HMMA.16816.F32 R20, R228.reuse, R52, R16 ;  /* 0x00000034e414723c */ /* 0x040ff00000001810 */
[C---:B------:R-:W-:Y:S08]  /*2b20*/  HMMA.16816.F32 R16, R228.reuse, R54, R12 ;  /* 0x00000036e410723c */ /* 0x040ff0000000180c */
[C---:B----4-:R-:W-:Y:S08]  /*2b30*/  HMMA.16816.F32 R12, R228.reuse, R60, R8 ;  /* 0x0000003ce40c723c */ /* 0x050ff00000001808 */
[----:B------:R-:W-:Y:S08]  /*2b40*/  HMMA.16816.F32 R8, R228, R62, R32 ;  /* 0x0000003ee408723c */ /* 0x000ff00000001820 */
[C---:B-1----:R-:W-:Y:S08]  /*2b50*/  HMMA.16816.F32 R32, R232.reuse, R44, R28 ;  /* 0x0000002ce820723c */ /* 0x042ff0000000181c */
[C---:B------:R-:W-:Y:S08]  /*2b60*/  HMMA.16816.F32 R44, R232.reuse, R46, R24 ;  /* 0x0000002ee82c723c */ /* 0x040ff00000001818 */
[C---:B------:R-:W-:Y:S08]  /*2b70*/  HMMA.16816.F32 R28, R232.reuse, R40, R20 ;  /* 0x00000028e81c723c */ /* 0x040ff00000001814 */
[C---:B------:R-:W-:Y:S08]  /*2b80*/  HMMA.16816.F32 R24, R232.reuse, R36, R12 ;  /* 0x00000024e818723c */ /* 0x040ff0000000180c */
[C---:B------:R-:W-:Y:S08]  /*2b90*/  HMMA.16816.F32 R40, R232.reuse, R42, R16 ;  /* 0x0000002ae828723c */ /* 0x040ff00000001810 */
[----:B------:R-:W-:Y:S01]  /*2ba0*/  HMMA.16816.F32 R36, R232, R38, R8 ;  /* 0x00000026e824723c */ /* 0x000fe20000001808 */
[----:B------:R-:W-:Y:S06]  /*2bb0*/  BAR.SYNC.DEFER_BLOCKING 0x0 ;  /* 0x0000000000007b1d */ /* 0x000fec0000010000 */
[----:B------:R-:W-:Y:S05]  /*2bc0*/  @P0 BRA `(.L_x_164) ;  /* 0x000001f000000947 */ /* 0x000fea0003800000 */
[----:B------:R-:W-:Y:S01]  /*2bd0*/  IADD3 R2, -R69, 0x30, RZ ;  /* 0x0000003045027810 */ /* 0x000fe20007ffe1ff */
[----:B------:R-:W-:Y:S01]  /*2be0*/  UIADD3 UR5, UR13, -0x2, URZ ;  /* 0xfffffffe0d057890 */ /* 0x000fe2000fffe03f */
[----:B------:R-:W-:-:S02]  /*2bf0*/  IMAD.U32 R5, RZ, RZ, UR8 ;  /* 0x00000008ff057e24 */ /* 0x000fc4000f8e00ff */
[----:B------:R-:W-:Y:S01]  /*2c00*/  ISETP.GE.AND P0, PT, R2, 0x21, PT ;  /* 0x000000210200780c */ /* 0x000fe20003f06270 */
[----:B------:R-:W-:Y:S01]  /*2c10*/  USHF.R.S32.HI UR4, URZ, 0x1f, UR5 ;  /* 0x0000001f3f047899 */ /* 0x000fe20008011405 */
[----:B------:R-:W-:Y:S01]  /*2c20*/  IMAD.U32 R7, RZ, RZ, UR6 ;  /* 0x00000006ff077e24 */ /* 0x000fe2000f8e00ff */
[----:B------:R-:W-:Y:S02]  /*2c30*/  UIMAD UR14, UR14, UR5, URZ ;  /* 0x000000050e0e72a4 */ /* 0x000fe4000f8e023f */
[----:B------:R-:W-:Y:S02]  /*2c40*/  UIMAD.WIDE.U32 UR20, UR22, UR5, URZ ;  /* 0x00000005161472a5 */ /* 0x000fe4000f8e003f */
[----:B------:R-:W-:-:S04]  /*2c50*/  UIMAD UR4, UR4, UR22, UR14 ;  /* 0x00000016040472a4 */ /* 0x000fc8000f8e020e */
[----:B------:R-:W-:Y:S02]  /*2c60*/  UIADD3 UR4, UR21, UR4, URZ ;  /* 0x0000000415047290 */ /* 0x000fe4000fffe03f */
[----:B------:R-:W-:-:S04]  /*2c70*/  @P0 IADD3 R5, P2, P1, R72, UR20, R5 ;  /* 0x0000001448050c10 */ /* 0x000fc8000f95e005 */
[----:B------:R-:W-:Y:S02]  /*2c80*/  @P0 IADD3.X R7, R71, UR4, R7, P2, P1 ;  /* 0x0000000447070c10 */ /* 0x000fe400097e2407 */
[----:B------:R-:W-:-:S13]  /*2c90*/  ISETP.GE.AND P1, PT, R2, 0x1, PT ;  /* 0x000000010200780c */ /* 0x000fda0003f26270 */
[----:B------:R-:W-:-:S04]  /*2ca0*/  @P1 IADD3 R2, P2, R72, UR20, RZ ;  /* 0x0000001448021c10 */ /* 0x000fc8000ff5e0ff */
[----:B------:R-:W-:Y:S02]  /*2cb0*/  @P1 IADD3.X R6, R71, UR4, RZ, P2, !PT ;  /* 0x0000000447061c10 */ /* 0x000fe400097fe4ff */
[----:B------:R-:W-:-:S04]  /*2cc0*/  @P1 LEA R8, P2, R2, c[0x0][0x1c8], 0x1 ;  /* 0x0000720002081a11 */ /* 0x000fc800078408ff */
[----:B------:R-:W-:Y:S02]  /*2cd0*/  @P1 LEA.HI.X R9, R2, c[0x0][0x1cc], R6, 0x1, P2 ;  /* 0x0000730002091a11 */ /* 0x000fe400010f0c06 */
[----:B------:R-:W-:-:S04]  /*2ce0*/  @P0 LEA R6, P2, R5, c[0x0][0x1c8], 0x1 ;  /* 0x0000720005060a11 */ /* 0x000fc800078408ff */
[----:B------:R-:W-:Y:S02]  /*2cf0*/  @P0 LEA.HI.X R7, R5, c[0x0][0x1cc], R7, 0x1, P2 ;  /* 0x0000730005070a11 */ /* 0x000fe400010f0c07 */
[----:B------:R-:W-:-:S13]  /*2d00*/  LOP3.LUT P2, RZ, R89, 0x1, RZ, 0xc0, !PT ;  /* 0x0000000159ff7812 */ /* 0x000fda000784c0ff */
[----:B------:R-:W-:Y:S01]  /*2d10*/  @!PT LDS RZ, [RZ] ;  /* 0x00000000fffff984 */ /* 0x000fe20000000800 */
[----:B------:R-:W-:Y:S01]  /*2d20*/  @!PT LDS RZ, [RZ] ;  /* 0x00000000fffff984 */ /* 0x000fe20000000800 */
[----:B------:R-:W-:Y:S01]  /*2d30*/  @!PT LDS RZ, [RZ] ;  /* 0x00000000fffff984 */ /* 0x000fe20000000800 */
[----:B------:R1:W-:Y:S04]  /*2d40*/  @P1 LDGSTS.E.BYPASS.LTC128B.128 [R68+0x14080], [R8.64], !P2 ;  /* 0x1408000008441fae */ /* 0x0003e8000d101d58 */
[----:B------:R1:W-:Y:S04]  /*2d50*/  @P1 LDGSTS.E.BYPASS.LTC128B.128 [R68+0x15880], [R8.64+0x80], !P6 ;  /* 0x1588008008441fae */ /* 0x0003e8000f101d58 */
[----:B------:R1:W-:Y:S04]  /*2d60*/  @P1 LDGSTS.E.BYPASS.LTC128B.128 [R68+0x17080], [R8.64+0x100], !P5 ;  /* 0x1708010008441fae */ /* 0x0003e8000e901d58 */
[----:B------:R1:W-:Y:S04]  /*2d70*/  @P1 LDGSTS.E.BYPASS.LTC128B.128 [R68+0x18880], [R8.64+0x180], !P4 ;  /* 0x1888018008441fae */ /* 0x0003e8000e101d58 */
[----:B------:R1:W-:Y:S04]  /*2d80*/  @P0 LDGSTS.E.BYPASS.LTC128B.128 [R68+0x15080], [R6.64], !P2 ;  /* 0x1508000006440fae */ /* 0x0003e8000d101d58 */
[----:B------:R1:W-:Y:S04]  /*2d90*/  @P0 LDGSTS.E.BYPASS.LTC128B.128 [R68+0x16880], [R6.64+0x80], !P6 ;  /* 0x1688008006440fae */ /* 0x0003e8000f101d58 */
[----:B------:R1:W-:Y:S04]  /*2da0*/  @P0 LDGSTS.E.BYPASS.LTC128B.128 [R68+0x18080], [R6.64+0x100], !P5 ;  /* 0x1808010006440fae */ /* 0x0003e8000e901d58 */
[----:B------:R1:W-:Y:S02]  /*2db0*/  @P0 LDGSTS.E.BYPASS.LTC128B.128 [R68+0x19880], [R6.64+0x180], !P4 ;  /* 0x1988018006440fae */ /* 0x0003e4000e101d58 */
.L_x_164:
[----:B------:R-:W-:Y:S01]  /*2dc0*/  LOP3.LUT R2, R66, 0xffffffe0, RZ, 0xc0, !PT ;  /* 0xffffffe042027812 */ /* 0x000fe200078ec0ff */
[----:B------:R-:W-:Y:S01]  /*2dd0*/  UISETP.NE.AND UP1, UPT, UR18, URZ, UPT ;  /* 0x0000003f1200728c */ /* 0x000fe2000bf25270 */
[----:B------:R-:W-:Y:S01]  /*2de0*/  LEA.HI R5, R67, R85, RZ, 0x2 ;  /* 0x0000005543057211 */ /* 0x000fe200078f10ff */
[----:B------:R-:W-:Y:S01]  /*2df0*/  UISETP.NE.AND UP0, UPT, UR17, URZ, UPT ;  /* 0x0000003f1100728c */ /* 0x000fe2000bf05270 */
[----:B-1----:R-:W-:Y:S01]  /*2e00*/  SHF.R.S32.HI R7, RZ, 0x1f, R65 ;  /* 0x0000001fff077819 */ /* 0x002fe20000011441 */
[----:B------:R-:W-:Y:S01]  /*2e10*/  IMAD.IADD R2, R85, 0x1, -R2 ;  /* 0x0000000155027824 */ /* 0x000fe200078e0a02 */
[----:B------:R-:W-:Y:S01]  /*2e20*/  LOP3.LUT R5, R5, 0xfffffffc, RZ, 0xc0, !PT ;  /* 0xfffffffc05057812 */ /* 0x000fe200078ec0ff */
[----:B------:R-:W-:Y:S01]  /*2e30*/  ULDC UR7, c[0x0][0x324] ;  /* 0x0000c90000077ab9 */ /* 0x000fe20000000800 */
[----:B------:R-:W-:Y:S01]  /*2e40*/  LEA.HI R7, R7, R65, RZ, 0x3 ;  /* 0x0000004107077211 */ /* 0x000fe200078f18ff */
[----:B------:R-:W-:Y:S01]  /*2e50*/  ULOP3.LUT UR7, URZ, UR7, URZ, 0x33, !UPT ;  /* 0x000000073f077292 */ /* 0x000fe2000f8e333f */
[----:B------:R-:W-:Y:S01]  /*2e60*/  SHF.R.S32.HI R6, RZ, 0x1f, R2 ;  /* 0x0000001fff067819 */ /* 0x000fe20000011402 */
[----:B------:R-:W-:Y:S01]  /*2e70*/  IMAD.IADD R5, R85, 0x1, -R5 ;  /* 0x0000000155057824 */ /* 0x000fe200078e0a05 */
[----:B------:R-:W-:Y:S01]  /*2e80*/  LOP3.LUT R7, R7, 0xffffff8, RZ, 0xc0, !PT ;  /* 0x0ffffff807077812 */ /* 0x000fe200078ec0ff */
[----:B------:R-:W0:Y:S01]  /*2e90*/  LDGDEPBAR ;  /* 0x00000000000079af */ /* 0x000e220000000000 */
[----:B------:R-:W-:-:S02]  /*2ea0*/  LEA.HI R6, R6, R2, RZ, 0x2 ;  /* 0x0000000206067211 */ /* 0x000fc400078f10ff */
[----:B------:R-:W-:Y:S01]  /*2eb0*/  LEA.HI R8, R5, R5, RZ, 0x1 ;  /* 0x0000000505087211 */ /* 0x000fe200078f08ff */
[----:B------:R-:W-:Y:S01]  /*2ec0*/  IMAD.IADD R9, R65, 0x1, -R7 ;  /* 0x0000000141097824 */ /* 0x000fe200078e0a07 */
[----:B------:R-:W-:Y:S02]  /*2ed0*/  PLOP3.LUT P1, PT, PT, PT, UP1, 0x80, 0x0 ;  /* 0x000000000000781c */ /* 0x000fe40003f2f018 */
[----:B------:R-:W-:Y:S02]  /*2ee0*/  LEA.HI.SX32 R7, R6, UR16, 0x1e ;  /* 0x0000001006077c11 */ /* 0x000fe4000f8ff2ff */
[----:B------:R-:W-:Y:S02]  /*2ef0*/  LOP3.LUT R8, R8, 0x1ffffffe, RZ, 0xc0, !PT ;  /* 0x1ffffffe08087812 */ /* 0x000fe400078ec0ff */
[----:B------:R-:W-:Y:S01]  /*2f00*/  PLOP3.LUT P0, PT, PT, PT, UP1, 0x80, 0x0 ;  /* 0x000000000000781c */ /* 0x000fe20003f0f018 */
[----:B------:R-:W-:Y:S02]  /*2f10*/  IMAD R7, R9, 0x10, R7 ;  /* 0x0000001009077824 */ /* 0x000fe400078e0207 */
[----:B------:R-:W-:-:S04]  /*2f20*/  IMAD.IADD R5, R5, 0x1, -R8 ;  /* 0x0000000105057824 */ /* 0x000fc800078e0a08 */
[----:B------:R-:W-:-:S04]  /*2f30*/  IMAD R10, R5, 0x8, R7 ;  /* 0x00000008050a7824 */ /* 0x000fc800078e0207 */
[----:B------:R-:W-:Y:S01]  /*2f40*/  @P1 IMAD.HI.U32 R5, R10, c[0x0][0x2c8], RZ ;  /* 0x0000b2000a051a27 */ /* 0x000fe200078e00ff */
[----:B------:R1:W-:Y:S03]  /*2f50*/  STL [R1+0x78], R10 ;  /* 0x0000780a01007387 */ /* 0x0003e60000100800 */
[----:B------:R-:W-:Y:S01]  /*2f60*/  IMAD.MOV.U32 R7, RZ, RZ, R10 ;  /* 0x000000ffff077224 */ /* 0x000fe200078e000a */
[----:B------:R-:W-:Y:S02]  /*2f70*/  @P0 SHF.R.U32.HI R7, RZ, c[0x0][0x2cc], R5 ;  /* 0x0000b300ff070a19 */ /* 0x000fe40000011605 */
[----:B------:R-:W-:Y:S02]  /*2f80*/  LOP3.LUT R5, R6, 0x7ffffffc, RZ, 0xc0, !PT ;  /* 0x7ffffffc06057812 */ /* 0x000fe400078ec0ff */
[----:B------:R-:W-:Y:S01]  /*2f90*/  PLOP3.LUT P0, PT, PT, PT, UP0, 0x40, 0x0 ;  /* 0x000000000000781c */ /* 0x000fe20003f0e808 */
[----:B------:R-:W2:Y:S02]  /*2fa0*/  SHFL.IDX PT, R6, R7, RZ, 0x1c1f ;  /* 0x001c1fff07067589 */ /* 0x000ea400000e0000 */
[----:B------:R-:W-:-:S02]  /*2fb0*/  IMAD.IADD R5, R2, 0x1, -R5 ;  /* 0x0000000102057824 */ /* 0x000fc400078e0a05 */
[----:B------:R-:W-:Y:S02]  /*2fc0*/  IMAD.U32 R2, RZ, RZ, UR9 ;  /* 0x00000009ff027e24 */ /* 0x000fe4000f8e00ff */
[----:B------:R-:W-:-:S05]  /*2fd0*/  IMAD.SHL.U32 R11, R5, 0x2, RZ ;  /* 0x00000002050b7824 */ /* 0x000fca00078e00ff */
[C---:B------:R-:W-:Y:S01]  /*2fe0*/  IADD3 R2, -R11.reuse, 0x1, R2 ;  /* 0x000000010b027810 */ /* 0x040fe20007ffe102 */
[----:B------:R3:W-:Y:S01]  /*2ff0*/  STL [R1+0x74], R11 ;  /* 0x0000740b01007387 */ /* 0x0007e20000100800 */
[----:B------:R-:W-:Y:S02]  /*3000*/  IADD3 R9, -R11, c[0x0][0x1d0], R64 ;  /* 0x000074000b097a10 */ /* 0x000fe40007ffe140 */
[----:B------:R-:W-:-:S04]  /*3010*/  IADD3 R2, R2, -c[0x0][0x168], RZ ;  /* 0x80005a0002027a10 */ /* 0x000fc80007ffe0ff */
[C---:B------:R-:W-:Y:S02]  /*3020*/  IADD3 R8, R2.reuse, c[0x0][0x328], RZ ;  /* 0x0000ca0002087a10 */ /* 0x040fe40007ffe0ff */
[----:B-1----:R-:W-:-:S03]  /*3030*/  IADD3 R10, R2, UR7, RZ ;  /* 0x00000007020a7c10 */ /* 0x002fc6000fffe0ff */
[--C-:B--2---:R-:W-:Y:S02]  /*3040*/  IMAD.IADD R5, R8, 0x1, R6.reuse ;  /* 0x0000000108057824 */ /* 0x104fe400078e0206 */
[----:B------:R-:W-:-:S03]  /*3050*/  IMAD.IADD R2, R10, 0x1, R6 ;  /* 0x000000010a027824 */ /* 0x000fc600078e0206 */
[----:B------:R-:W-:Y:S02]  /*3060*/  IMNMX R5, R5, R9, PT ;  /* 0x0000000905057217 */ /* 0x000fe40003800200 */
[----:B---3--:R-:W-:Y:S01]  /*3070*/  IADD3 R11, -R11, UR10, RZ ;  /* 0x0000000a0b0b7c10 */ /* 0x008fe2000fffe1ff */
[----:B------:R-:W-:Y:S05]  /*3080*/  @P0 BRA `(.L_x_165) ;  /* 0x0000015000000947 */ /* 0x000fea0003800000 */
[----:B------:R-:W-:Y:S01]  /*3090*/  IADD3 R6, R6, c[0x0][0x1d0], RZ ;  /* 0x0000740006067a10 */ /* 0x000fe20007ffe0ff */
[----:B------:R-:W-:Y:S03]  /*30a0*/  BSSY B0, `(.L_x_166) ;  /* 0x000000f000007945 */ /* 0x000fe60003800000 */
[----:B------:R-:W-:-:S04]  /*30b0*/  IADD3 R6, R6, -c[0x0][0x168], RZ ;  /* 0x80005a0006067a10 */ /* 0x000fc80007ffe0ff */
[----:B------:R-:W-:-:S13]  /*30c0*/  ISETP.GT.AND P0, PT, R6, -0x1, PT ;  /* 0xffffffff0600780c */ /* 0x000fda0003f04270 */
[----:B------:R-:W-:Y:S05]  /*30d0*/  @P0 BRA `(.L_x_167) ;  /* 0x0000007000000947 */ /* 0x000fea0003800000 */
[----:B------:R-:W-:Y:S01]  /*30e0*/  IMAD.MOV.U32 R12, RZ, RZ, c[0x0][0x32c] ;  /* 0x0000cb00ff0c7624 */ /* 0x000fe200078e00ff */
[----:B------:R-:W-:-:S04]  /*30f0*/  LOP3.LUT R6, RZ, R6, RZ, 0x33, !PT ;  /* 0x00000006ff067212 */ /* 0x000fc800078e33ff */
[----:B------:R-:W-:-:S13]  /*3100*/  ISETP.NE.AND P0, PT, R12, 0x1, PT ;  /* 0x000000010c00780c */ /* 0x000fda0003f05270 */
[----:B------:R-:W-:-:S05]  /*3110*/  @P0 IMAD.HI.U32 R12, R6, c[0x0][0x330], RZ ;  /* 0x0000cc00060c0a27 */ /* 0x000fca00078e00ff */
[----:B------:R-:W-:-:S04]  /*3120*/  @P0 SHF.R.U32.HI R6, RZ, c[0x0][0x334], R12 ;  /* 0x0000cd00ff060a19 */ /* 0x000fc8000001160c */
[----:B------:R-:W-:Y:S01]  /*3130*/  LOP3.LUT R6, RZ, R6, RZ, 0x33, !PT ;  /* 0x00000006ff067212 */ /* 0x000fe200078e33ff */
[----:B------:R-:W-:Y:S05]  /*3140*/  BRA `(.L_x_168) ;  /* 0x0000004000007947 */ /* 0x000fea0003800000 */
.L_x_167:
[----:B------:R-:W-:-:S04]  /*3150*/  MOV R12, c[0x0][0x32c] ;  /* 0x0000cb00000c7a02 */ /* 0x000fc80000000f00 */
[----:B------:R-:W-:-:S13]  /*3160*/  ISETP.NE.AND P0, PT, R12, 0x1, PT ;  /* 0x000000010c00780c */ /* 0x000fda0003f05270 */
[----:B------:R-:W-:-:S05]  /*3170*/  @P0 IMAD.HI.U32 R12, R6, c[0x0][0x330], RZ ;  /* 0x0000cc00060c0a27 */ /* 0x000fca00078e00ff */
[----:B------:R-:W-:Y:S02]  /*3180*/  @P0 SHF.R.U32.HI R6, RZ, c[0x0][0x334], R12 ;  /* 0x0000cd00ff060a19 */ /* 0x000fe4000001160c */
.L_x_168:
[----:B------:R-:W-:Y:S05]  /*3190*/  BSYNC B0 ;  /* 0x0000000000007941 */ /* 0x000fea0003800000 */
.L_x_166:
[----:B------:R-:W-:-:S05]  /*31a0*/  IMAD R6, R6, c[0x0][0x32c], R11 ;  /* 0x0000cb0006067a24 */ /* 0x000fca00078e020b */
[----:B------:R-:W-:Y:S02]  /*31b0*/  IADD3 R12, R6, c[0x0][0x32c], RZ ;  /* 0x0000cb00060c7a10 */ /* 0x000fe40007ffe0ff */
[----:B------:R-:W-:Y:S02]  /*31c0*/  IMNMX R2, R2, R6, !PT ;  /* 0x0000000602027217 */ /* 0x000fe40007800200 */
[----:B------:R-:W-:Y:S02]  /*31d0*/  IMNMX R5, R5, R12, PT ;  /* 0x0000000c05057217 */ /* 0x000fe40003800200 */
.L_x_165:
[----:B------:R-:W-:Y:S01]  /*31e0*/  UISETP.GE.AND UP1, UPT, UR10, 0x1, UPT ;  /* 0x000000010a00788c */ /* 0x000fe2000bf26270 */
[----:B------:R-:W1:Y:S01]  /*31f0*/  SHFL.IDX PT, R6, R7, 0x1, 0x1c1f ;  /* 0x003c1f0007067f89 */ /* 0x000e6200000e0000 */
[----:B------:R-:W-:Y:S02]  /*3200*/  UISETP.GE.AND UP0, UPT, UR10, 0x2, UPT ;  /* 0x000000020a00788c */ /* 0x000fe4000bf06270 */
[----:B------:R-:W-:Y:S02]  /*3210*/  UP2UR UR14, UPR, URZ, 0x2 ;  /* 0x000000023f0e7883 */ /* 0x000fe40008000000 */
[----:B------:R-:W-:Y:S01]  /*3220*/  PLOP3.LUT P1, PT, PT, PT, UP1, 0x40, 0x0 ;  /* 0x000000000000781c */ /* 0x000fe20003f2e818 */
[----:B------:R-:W-:Y:S01]  /*3230*/  UP2UR UR11, UPR, URZ, 0x1 ;  /* 0x000000013f0b7883 */ /* 0x000fe20008000000 */
[----:B------:R-:W-:Y:S01]  /*3240*/  PLOP3.LUT P0, PT, PT, PT, UP0, 0x40, 0x0 ;  /* 0x000000000000781c */ /* 0x000fe20003f0e808 */
[----:B------:R-:W-:Y:S01]  /*3250*/  UISETP.GE.AND UP1, UPT, UR10, 0x9, UPT ;  /* 0x000000090a00788c */ /* 0x000fe2000bf26270 */
[C---:B------:R-:W-:Y:S01]  /*3260*/  ISETP.GT.AND P1, PT, R2.reuse, RZ, P1 ;  /* 0x000000ff0200720c */ /* 0x040fe20000f24270 */
[----:B------:R-:W-:Y:S01]  /*3270*/  UISETP.GE.AND UP0, UPT, UR10, 0xa, UPT ;  /* 0x0000000a0a00788c */ /* 0x000fe2000bf06270 */
[----:B------:R-:W-:Y:S01]  /*3280*/  ISETP.GT.AND P0, PT, R2, 0x1, P0 ;  /* 0x000000010200780c */ /* 0x000fe20000704270 */
[----:B------:R-:W-:Y:S01]  /*3290*/  UISETP.GE.AND UP6, UPT, UR10, 0x12, UPT ;  /* 0x000000120a00788c */ /* 0x000fe2000bfc6270 */
[C---:B------:R-:W-:Y:S01]  /*32a0*/  ISETP.LT.OR P1, PT, R5.reuse, 0x1, P1 ;  /* 0x000000010500780c */ /* 0x040fe20000f21670 */
[----:B------:R-:W-:Y:S01]  /*32b0*/  UP2UR UR5, UPR, URZ, 0x1 ;  /* 0x000000013f057883 */ /* 0x000fe20008000000 */
[----:B------:R-:W-:Y:S01]  /*32c0*/  ISETP.LT.OR P0, PT, R5, 0x2, P0 ;  /* 0x000000020500780c */ /* 0x000fe20000701670 */
[----:B------:R-:W-:Y:S01]  /*32d0*/  UISETP.GE.AND UP5, UPT, UR10, 0x19, UPT ;  /* 0x000000190a00788c */ /* 0x000fe2000bfa6270 */
[----:B------:R-:W-:Y:S01]  /*32e0*/  FSEL R14, R32, -INF , !P1 ;  /* 0xff800000200e7808 */ /* 0x000fe20004800000 */
[----:B------:R-:W-:Y:S01]  /*32f0*/  UISETP.GE.AND UP4, UPT, UR10, 0x1a, UPT ;  /* 0x0000001a0a00788c */ /* 0x000fe2000bf86270 */
[----:B------:R-:W-:Y:S01]  /*3300*/  PLOP3.LUT P1, PT, PT, PT, UP1, 0x40, 0x0 ;  /* 0x000000000000781c */ /* 0x000fe20003f2e818 */
[----:B------:R-:W-:Y:S01]  /*3310*/  UISETP.GE.AND UP3, UPT, UR10, 0x21, UPT ;  /* 0x000000210a00788c */ /* 0x000fe2000bf66270 */
[----:B------:R-:W-:Y:S01]  /*3320*/  FSEL R16, R33, -INF , !P0 ;  /* 0xff80000021107808 */ /* 0x000fe20004000000 */
[----:B------:R-:W-:Y:S01]  /*3330*/  UISETP.GE.AND UP2, UPT, UR10, 0x22, UPT ;  /* 0x000000220a00788c */ /* 0x000fe2000bf46270 */
[----:B------:R-:W-:Y:S01]  /*3340*/  PLOP3.LUT P0, PT, PT, PT, UP0, 0x40, 0x0 ;  /* 0x000000000000781c */ /* 0x000fe20003f0e808 */
[----:B------:R-:W-:Y:S01]  /*3350*/  UISETP.GE.AND UP0, UPT, UR10, 0x11, UPT ;  /* 0x000000110a00788c */ /* 0x000fe2000bf06270 */
[C---:B------:R-:W-:Y:S01]  /*3360*/  ISETP.GT.AND P1, PT, R2.reuse, 0x8, P1 ;  /* 0x000000080200780c */ /* 0x040fe20000f24270 */
[----:B------:R-:W-:Y:S01]  /*3370*/  UP2UR UR9, UPR, URZ, 0x2 ;  /* 0x000000023f097883 */ /* 0x000fe20008000000 */
[----:B------:R-:W-:Y:S01]  /*3380*/  ISETP.GT.AND P0, PT, R2, 0x9, P0 ;  /* 0x000000090200780c */ /* 0x000fe20000704270 */
[----:B------:R-:W-:Y:S01]  /*3390*/  UP2UR UR4, UPR, URZ, 0x1 ;  /* 0x000000013f047883 */ /* 0x000fe20008000000 */
[C---:B------:R-:W-:Y:S01]  /*33a0*/  ISETP.LT.OR P1, PT, R5.reuse, 0x9, P1 ;  /* 0x000000090500780c */ /* 0x040fe20000f21670 */
[----:B------:R-:W-:Y:S01]  /*33b0*/  UISETP.GE.AND UP1, UPT, UR10, 0x29, UPT ;  /* 0x000000290a00788c */ /* 0x000fe2000bf26270 */
[----:B------:R-:W-:Y:S01]  /*33c0*/  ISETP.LT.OR P0, PT, R5, 0xa, P0 ;  /* 0x0000000a0500780c */ /* 0x000fe20000701670 */
[----:B------:R-:W-:Y:S01]  /*33d0*/  UP2UR UR19, UPR, URZ, 0x40 ;  /* 0x000000403f137883 */ /* 0x000fe20008000000 */
[----:B------:R-:W-:-:S02]  /*33e0*/  FSEL R20, R44, -INF , !P1 ;  /* 0xff8000002c147808 */ /* 0x000fc40004800000 */
[----:B------:R-:W-:Y:S01]  /*33f0*/  PLOP3.LUT P1, PT, PT, PT, UP0, 0x40, 0x0 ;  /* 0x000000000000781c */ /* 0x000fe20003f2e808 */
[----:B------:R-:W-:Y:S01]  /*3400*/  UISETP.GE.AND UP0, UPT, UR10, 0x2a, UPT ;  /* 0x0000002a0a00788c */ /* 0x000fe2000bf06270 */
[----:B------:R-:W-:Y:S02]  /*3410*/  FSEL R19, R45, -INF , !P0 ;  /* 0xff8000002d137808 */ /* 0x000fe40004000000 */
[----:B------:R-:W-:Y:S01]  /*3420*/  PLOP3.LUT P0, PT, PT, PT, UP6, 0x40, 0x0 ;  /* 0x000000000000781c */ /* 0x000fe20003f0e868 */
[----:B------:R-:W-:Y:S01]  /*3430*/  UISETP.NE.AND UP6, UPT, UR17, URZ, UPT ;  /* 0x0000003f1100728c */ /* 0x000fe2000bfc5270 */
[C---:B------:R-:W-:Y:S02]  /*3440*/  ISETP.GT.AND P1, PT, R2.reuse, 0x10, P1 ;  /* 0x000000100200780c */ /* 0x040fe40000f24270 */
[----:B------:R-:W-:Y:S02]  /*3450*/  ISETP.GT.AND P0, PT, R2, 0x11, P0 ;  /* 0x000000110200780c */ /* 0x000fe40000704270 */
[----:B------:R-:W-:-:S02]  /*3460*/  ISETP.LT.OR P1, PT, R5, 0x11, P1 ;  /* 0x000000110500780c */ /* 0x000fc40000f21670 */
[----:B------:R-:W-:Y:S02]  /*3470*/  ISETP.LT.OR P0, PT, R5, 0x12, P0 ;  /* 0x000000120500780c */ /* 0x000fe40000701670 */
[----:B------:R-:W-:Y:S02]  /*3480*/  FSEL R18, R28, -INF , !P1 ;  /* 0xff8000001c127808 */ /* 0x000fe40004800000 */
[----:B------:R-:W-:Y:S02]  /*3490*/  PLOP3.LUT P1, PT, PT, PT, UP5, 0x40, 0x0 ;  /* 0x000000000000781c */ /* 0x000fe40003f2e858 */
[----:B------:R-:W-:Y:S02]  /*34a0*/  FSEL R17, R29, -INF , !P0 ;  /* 0xff8000001d117808 */ /* 0x000fe40004000000 */
[----:B------:R-:W-:Y:S02]  /*34b0*/  PLOP3.LUT P0, PT, PT, PT, UP4, 0x40, 0x0 ;  /* 0x000000000000781c */ /* 0x000fe40003f0e848 */
[----:B------:R-:W-:-:S02]  /*34c0*/  ISETP.GT.AND P1, PT, R2, 0x18, P1 ;  /* 0x000000180200780c */ /* 0x000fc40000f24270 */
[----:B------:R-:W-:Y:S02]  /*34d0*/  ISETP.GT.AND P0, PT, R2, 0x19, P0 ;  /* 0x000000190200780c */ /* 0x000fe40000704270 */
[C---:B------:R-:W-:Y:S02]  /*34e0*/  ISETP.LT.OR P1, PT, R5.reuse, 0x19, P1 ;  /* 0x000000190500780c */ /* 0x040fe40000f21670 */
[----:B------:R-:W-:Y:S02]  /*34f0*/  ISETP.LT.OR P0, PT, R5, 0x1a, P0 ;  /* 0x0000001a0500780c */ /* 0x000fe40000701670 */
[----:B------:R-:W-:Y:S02]  /*3500*/  FSEL R22, R40, -INF , !P1 ;  /* 0xff80000028167808 */ /* 0x000fe40004800000 */
[----:B------:R-:W-:Y:S02]  /*3510*/  PLOP3.LUT P1, PT, PT, PT, UP3, 0x40, 0x0 ;  /* 0x000000000000781c */ /* 0x000fe40003f2e838 */
[----:B------:R-:W-:-:S02]  /*3520*/  FSEL R21, R41, -INF , !P0 ;  /* 0xff80000029157808 */ /* 0x000fc40004000000 */
[----:B------:R-:W-:Y:S02]  /*3530*/  PLOP3.LUT P0, PT, PT, PT, UP2, 0x40, 0x0 ;  /* 0x000000000000781c */ /* 0x000fe40003f0e828 */
[C---:B------:R-:W-:Y:S02]  /*3540*/  ISETP.GT.AND P1, PT, R2.reuse, 0x20, P1 ;  /* 0x000000200200780c */ /* 0x040fe40000f24270 */
[----:B------:R-:W-:Y:S02]  /*3550*/  ISETP.GT.AND P0, PT, R2, 0x21, P0 ;  /* 0x000000210200780c */ /* 0x000fe40000704270 */
[C---:B------:R-:W-:Y:S02]  /*3560*/  ISETP.LT.OR P1, PT, R5.reuse, 0x21, P1 ;  /* 0x000000210500780c */ /* 0x040fe40000f21670 */
[----:B------:R-:W-:Y:S02]  /*3570*/  ISETP.LT.OR P0, PT, R5, 0x22, P0 ;  /* 0x000000220500780c */ /* 0x000fe40000701670 */
[----:B------:R-:W-:-:S02]  /*3580*/  FSEL R96, R24, -INF , !P1 ;  /* 0xff80000018607808 */ /* 0x000fc40004800000 */
[----:B------:R-:W-:Y:S02]  /*3590*/  PLOP3.LUT P1, PT, PT, PT, UP1, 0x40, 0x0 ;  /* 0x000000000000781c */ /* 0x000fe40003f2e818 */
[----:B------:R-:W-:Y:S02]  /*35a0*/  FSEL R95, R25, -INF , !P0 ;  /* 0xff800000195f7808 */ /* 0x000fe40004000000 */
[----:B------:R-:W-:Y:S02]  /*35b0*/  PLOP3.LUT P0, PT, PT, PT, UP0, 0x40, 0x0 ;  /* 0x000000000000781c */ /* 0x000fe40003f0e808 */
[C---:B------:R-:W-:Y:S02]  /*35c0*/  ISETP.GT.AND P1, PT, R2.reuse, 0x28, P1 ;  /* 0x000000280200780c */ /* 0x040fe40000f24270 */
[----:B------:R-:W-:Y:S01]  /*35d0*/  ISETP.GT.AND P0, PT, R2, 0x29, P0 ;  /* 0x000000290200780c */ /* 0x000fe20000704270 */
[----:B-1----:R-:W-:Y:S01]  /*35e0*/  IMAD.IADD R2, R10, 0x1, R6 ;  /* 0x000000010a027824 */ /* 0x002fe200078e0206 */
[----:B------:R-:W-:-:S02]  /*35f0*/  ISETP.LT.OR P2, PT, R5, 0x29, P1 ;  /* 0x000000290500780c */ /* 0x000fc40000f41670 */
[----:B------:R-:W-:Y:S01]  /*3600*/  ISETP.LT.OR P1, PT, R5, 0x2a, P0 ;  /* 0x0000002a0500780c */ /* 0x000fe20000721670 */
[----:B------:R-:W-:Y:S01]  /*3610*/  IMAD.IADD R5, R8, 0x1, R6 ;  /* 0x0000000108057824 */ /* 0x000fe200078e0206 */
[----:B------:R-:W-:Y:S01]  /*3620*/  PLOP3.LUT P0, PT, PT, PT, UP6, 0x40, 0x0 ;  /* 0x000000000000781c */ /* 0x000fe20003f0e868 */
[----:B------:R-:W-:Y:S01]  /*3630*/  UISETP.NE.AND UP6, UPT, UR19, URZ, UPT ;  /* 0x0000003f1300728c */ /* 0x000fe2000bfc5270 */
[----:B------:R-:W-:Y:S02]  /*3640*/  FSEL R94, R36, -INF , !P2 ;  /* 0xff800000245e7808 */ /* 0x000fe40005000000 */
[----:B------:R-:W-:Y:S02]  /*3650*/  IMNMX R5, R5, R9, PT ;  /* 0x0000000905057217 */ /* 0x000fe40003800200 */
[----:B------:R-:W-:-:S07]  /*3660*/  FSEL R93, R37, -INF , !P1 ;  /* 0xff800000255d7808 */ /* 0x000fce0004800000 */
        /* <DEDUP_REMOVED lines=13> */
.L_x_171:
[----:B------:R-:W-:-:S04]  /*3740*/  MOV R7, c[0x0][0x32c] ;  /* 0x0000cb0000077a02 */ /* 0x000fc80000000f00 */
[----:B------:R-:W-:-:S13]  /*3750*/  ISETP.NE.AND P0, PT, R7, 0x1, PT ;  /* 0x000000010700780c */ /* 0x000fda0003f05270 */
[----:B------:R-:W-:-:S05]  /*3760*/  @P0 IMAD.HI.U32 R7, R6, c[0x0][0x330], RZ ;  /* 0x0000cc0006070a27 */ /* 0x000fca00078e00ff */
[----:B------:R-:W-:Y:S02]  /*3770*/  @P0 SHF.R.U32.HI R6, RZ, c[0x0][0x334], R7 ;  /* 0x0000cd00ff060a19 */ /* 0x000fe40000011607 */
.L_x_172:
[----:B------:R-:W-:Y:S05]  /*3780*/  BSYNC B0 ;  /* 0x0000000000007941 */ /* 0x000fea0003800000 */
.L_x_170:
[----:B------:R-:W-:-:S05]  /*3790*/  IMAD R6, R6, c[0x0][0x32c], R11 ;  /* 0x0000cb0006067a24 */ /* 0x000fca00078e020b */
[----:B------:R-:W-:Y:S02]  /*37a0*/  IADD3 R7, R6, c[0x0][0x32c], RZ ;  /* 0x0000cb0006077a10 */ /* 0x000fe40007ffe0ff */
[----:B------:R-:W-:Y:S02]  /*37b0*/  IMNMX R2, R2, R6, !PT ;  /* 0x0000000602027217 */ /* 0x000fe40007800200 */
[----:B------:R-:W-:Y:S02]  /*37c0*/  IMNMX R5, R5, R7, PT ;  /* 0x0000000705057217 */ /* 0x000fe40003800200 */
.L_x_169:
[----:B------:R-:W-:Y:S01]  /*37d0*/  UP2UR UR10, UPR, URZ, 0x10 ;  /* 0x000000103f0a7883 */ /* 0x000fe20008000000 */
[----:B------:R-:W-:Y:S01]  /*37e0*/  FMNMX.FTZ R7, R14, R16, !PT ;  /* 0x000000100e077209 */ /* 0x000fe20007810000 */
[----:B------:R-:W-:Y:S01]  /*37f0*/  UISETP.NE.AND UP4, UPT, UR14, URZ, UPT ;  /* 0x0000003f0e00728c */ /* 0x000fe2000bf85270 */
[----:B------:R-:W-:Y:S01]  /*3800*/  IMAD.SHL.U32 R236, R3, 0x2, RZ ;  /* 0x0000000203ec7824 */ /* 0x000fe200078e00ff */
[----:B------:R-:W-:Y:S01]  /*3810*/  UP2UR UR14, UPR, URZ, 0x8 ;  /* 0x000000083f0e7883 */ /* 0x000fe20008000000 */
[----:B------:R-:W-:Y:S01]  /*3820*/  FMNMX.FTZ R7, R20, R7, !PT ;  /* 0x0000000714077209 */ /* 0x000fe20007810000 */
[----:B------:R-:W-:Y:S01]  /*3830*/  UISETP.NE.AND UP3, UPT, UR11, URZ, UPT ;  /* 0x0000003f0b00728c */ /* 0x000fe2000bf65270 */
[--C-:B------:R-:W-:Y:S01]  /*3840*/  IMAD R237, R4, 0x2, R236.reuse ;  /* 0x0000000204ed7824 */ /* 0x100fe200078e02ec */
[----:B------:R-:W-:Y:S01]  /*3850*/  PLOP3.LUT P0, PT, PT, PT, UP4, 0x40, 0x0 ;  /* 0x000000000000781c */ /* 0x000fe20003f0e848 */
[----:B------:R-:W-:Y:S01]  /*3860*/  UP2UR UR11, UPR, URZ, 0x4 ;  /* 0x000000043f0b7883 */ /* 0x000fe20008000000 */
[----:B------:R-:W-:Y:S01]  /*3870*/  FMNMX.FTZ R7, R19, R7, !PT ;  /* 0x0000000713077209 */ /* 0x000fe20007810000 */
[----:B------:R-:W-:Y:S01]  /*3880*/  UISETP.NE.AND UP2, UPT, UR9, URZ, UPT ;  /* 0x0000003f0900728c */ /* 0x000fe2000bf45270 */
[----:B------:R-:W-:Y:S01]  /*3890*/  ISETP.GT.AND P0, PT, R2, RZ, P0 ;  /* 0x000000ff0200720c */ /* 0x000fe20000704270 */
[----:B------:R-:W-:Y:S01]  /*38a0*/  UP2UR UR9, UPR, URZ, 0x2 ;  /* 0x000000023f097883 */ /* 0x000fe20008000000 */
[----:B------:R-:W-:Y:S01]  /*38b0*/  PLOP3.LUT P2, PT, PT, PT, UP3, 0x40, 0x0 ;  /* 0x000000000000781c */ /* 0x000fe20003f4e838 */
[----:B------:R-:W-:Y:S01]  /*38c0*/  UISETP.NE.AND UP1, UPT, UR5, URZ, UPT ;  /* 0x0000003f0500728c */ /* 0x000fe2000bf25270 */
[C---:B------:R-:W-:Y:S01]  /*38d0*/  ISETP.LT.OR P0, PT, R5.reuse, 0x1, P0 ;  /* 0x000000010500780c */ /* 0x040fe20000701670 */
[----:B------:R-:W-:Y:S01]  /*38e0*/  UP2UR UR5, UPR, URZ, 0x1 ;  /* 0x000000013f057883 */ /* 0x000fe20008000000 */
[----:B------:R-:W-:Y:S01]  /*38f0*/  PLOP3.LUT P1, PT, PT, PT, UP2, 0x40, 0x0 ;  /* 0x000000000000781c */ /* 0x000fe20003f2e828 */
[----:B------:R-:W-:Y:S01]  /*3900*/  UISETP.NE.AND UP0, UPT, UR4, URZ, UPT ;  /* 0x0000003f0400728c */ /* 0x000fe2000bf05270 */
[----:B------:R-:W-:Y:S01]  /*3910*/  FSEL R6, R34, -INF , !P0 ;  /* 0xff80000022067808 */ /* 0x000fe20004000000 */
[----:B------:R-:W-:Y:S01]  /*3920*/  UISETP.NE.AND UP4, UPT, UR10, URZ, UPT ;  /* 0x0000003f0a00728c */ /* 0x000fe2000bf85270 */
[----:B------:R-:W-:Y:S01]  /*3930*/  ISETP.GT.AND P0, PT, R2, 0x1, P2 ;  /* 0x000000010200780c */ /* 0x000fe20001704270 */
[----:B------:R-:W-:Y:S01]  /*3940*/  UISETP.NE.AND UP3, UPT, UR14, URZ, UPT ;  /* 0x0000003f0e00728c */ /* 0x000fe2000bf65270 */
[----:B------:R-:W-:Y:S01]  /*3950*/  PLOP3.LUT P2, PT, PT, PT, UP1, 0x40, 0x0 ;  /* 0x000000000000781c */ /* 0x000fe20003f4e818 */
[----:B------:R-:W-:Y:S01]  /*3960*/  UISETP.NE.AND UP2, UPT, UR11, URZ, UPT ;  /* 0x0000003f0b00728c */ /* 0x000fe2000bf45270 */
[----:B------:R-:W-:Y:S01]  /*3970*/  ISETP.LT.OR P0, PT, R5, 0x2, P0 ;  /* 0x000000020500780c */ /* 0x000fe20000701670 */
[----:B------:R-:W-:Y:S01]  /*3980*/  UISETP.NE.AND UP1, UPT, UR9, URZ, UPT ;  /* 0x0000003f0900728c */ /* 0x000fe2000bf25270 */
[----:B------:R-:W-:Y:S01]  /*3990*/  FMNMX.FTZ R7, R18, R7, !PT ;  /* 0x0000000712077209 */ /* 0x000fe20007810000 */
[----:B------:R-:W-:Y:S01]  /*39a0*/  IMAD R240, R0, 0x2, R236 ;  /* 0x0000000200f07824 */ /* 0x000fe200078e02ec */
[----:B------:R-:W-:Y:S01]  /*39b0*/  FSEL R11, R35, -INF , !P0 ;  /* 0xff800000230b7808 */ /* 0x000fe20004000000 */
[----:B------:R-:W-:Y:S01]  /*39c0*/  LDSM.16.MT88.4 R48, [R237+0x4880] ;  /* 0x00488000ed30783b */ /* 0x000fe20000004200 */
[----:B------:R-:W-:-:S02]  /*39d0*/  ISETP.GT.AND P0, PT, R2, 0x8, P1 ;  /* 0x000000080200780c */ /* 0x000fc40000f04270 */
[----:B------:R-:W-:Y:S01]  /*39e0*/  PLOP3.LUT P1, PT, PT, PT, UP0, 0x40, 0x0 ;  /* 0x000000000000781c */ /* 0x000fe20003f2e808 */
[----:B------:R-:W-:Y:S01]  /*39f0*/  UISETP.NE.AND UP0, UPT, UR5, URZ, UPT ;  /* 0x0000003f0500728c */ /* 0x000fe2000bf05270 */
[----:B------:R-:W-:Y:S01]  /*3a00*/  ISETP.LT.OR P0, PT, R5, 0x9, P0 ;  /* 0x000000090500780c */ /* 0x000fe20000701670 */
[----:B------:R-:W-:Y:S01]  /*3a10*/  LDSM.16.MT88.4 R68, [R240+0x5880] ;  /* 0x00588000f044783b */ /* 0x000fe20000004200 */
[----:B------:R-:W-:Y:S01]  /*3a20*/  FMNMX.FTZ R7, R17, R7, !PT ;  /* 0x0000000711077209 */ /* 0x000fe20007810000 */
[----:B------:R-:W-:Y:S01]  /*3a30*/  ULDC.64 UR4, c[0x0][0x2c8] ;  /* 0x0000b20000047ab9 */ /* 0x000fe20000000a00 */
[----:B------:R-:W-:Y:S01]  /*3a40*/  FSEL R10, R46, -INF , !P0 ;  /* 0xff8000002e0a7808 */ /* 0x000fe20004000000 */
[----:B------:R-:W-:Y:S01]  /*3a50*/  LDSM.16.MT88.4 R60, [R236+0x6080] ;  /* 0x00608000ec3c783b */ /* 0x000fe20000004200 */
[----:B------:R-:W-:Y:S02]  /*3a60*/  ISETP.GT.AND P0, PT, R2, 0x9, P2 ;  /* 0x000000090200780c */ /* 0x000fe40001704270 */
[----:B------:R-:W-:Y:S01]  /*3a70*/  FMNMX.FTZ R7, R22, R7, !PT ;  /* 0x0000000716077209 */ /* 0x000fe20007810000 */
[----:B------:R-:W-:Y:S01]  /*3a80*/  LDSM.16.MT88.4 R64, [R237+0x5880] ;  /* 0x00588000ed40783b */ /* 0x000fe20000004200 */
[----:B------:R-:W-:-:S02]  /*3a90*/  ISETP.LT.OR P0, PT, R5, 0xa, P0 ;  /* 0x0000000a0500780c */ /* 0x000fc40000701670 */
[----:B------:R-:W-:Y:S01]  /*3aa0*/  FMNMX.FTZ R7, R21, R7, !PT ;  /* 0x0000000715077209 */ /* 0x000fe20007810000 */
[----:B------:R-:W-:Y:S01]  /*3ab0*/  LDSM.16.MT88.4 R56, [R237+0x6080] ;  /* 0x00608000ed38783b */ /* 0x000fe20000004200 */
[----:B------:R-:W-:Y:S02]  /*3ac0*/  FSEL R9, R47, -INF , !P0 ;  /* 0xff8000002f097808 */ /* 0x000fe40004000000 */
[----:B------:R-:W-:Y:S01]  /*3ad0*/  ISETP.GT.AND P0, PT, R2, 0x10, P1 ;  /* 0x000000100200780c */ /* 0x000fe20000f04270 */
[----:B------:R-:W-:Y:S01]  /*3ae0*/  LDSM.16.MT88.4 R44, [R240+0x4080] ;  /* 0x00408000f02c783b */ /* 0x000fe20000004200 */
[----:B------:R-:W-:Y:S01]  /*3af0*/  PLOP3.LUT P2, PT, PT, PT, UP6, 0x40, 0x0 ;  /* 0x000000000000781c */ /* 0x000fe20003f4e868 */
[----:B------:R-:W-:Y:S01]  /*3b00*/  UISETP.NE.AND UP6, UPT, UR17, URZ, UPT ;  /* 0x0000003f1100728c */ /* 0x000fe2000bfc5270 */
[----:B------:R-:W-:Y:S01]  /*3b10*/  ISETP.LT.OR P0, PT, R5, 0x11, P0 ;  /* 0x000000110500780c */ /* 0x000fe20000701670 */
[----:B------:R-:W-:Y:S01]  /*3b20*/  STL [R1+0x90], R163 ;  /* 0x000090a301007387 */ /* 0x000fe20000100800 */
[----:B------:R-:W-:-:S02]  /*3b30*/  FMNMX.FTZ R7, R96, R7, !PT ;  /* 0x0000000760077209 */ /* 0x000fc40007810000 */
[----:B------:R-:W-:Y:S01]  /*3b40*/  FSEL R8, R30, -INF , !P0 ;  /* 0xff8000001e087808 */ /* 0x000fe20004000000 */
[----:B------:R-:W-:Y:S01]  /*3b50*/  STL [R1+0x8c], R162 ;  /* 0x00008ca201007387 */ /* 0x000fe20000100800 */
[----:B------:R-:W-:Y:S02]  /*3b60*/  ISETP.GT.AND P0, PT, R2, 0x11, P2 ;  /* 0x000000110200780c */ /* 0x000fe40001704270 */
[----:B------:R-:W-:Y:S01]  /*3b70*/  FMNMX.FTZ R7, R95, R7, !PT ;  /* 0x000000075f077209 */ /* 0x000fe20007810000 */
[----:B------:R-:W-:Y:S01]  /*3b80*/  STL [R1+0x88], R161 ;  /* 0x000088a101007387 */ /* 0x000fe20000100800 */
[----:B------:R-:W-:Y:S02]  /*3b90*/  ISETP.LT.OR P0, PT, R5, 0x12, P0 ;  /* 0x000000120500780c */ /* 0x000fe40000701670 */
[----:B------:R-:W-:Y:S01]  /*3ba0*/  PLOP3.LUT P1, PT, PT, PT, UP5, 0x40, 0x0 ;  /* 0x000000000000781c */ /* 0x000fe20003f2e858 */
[----:B------:R-:W-:Y:S01]  /*3bb0*/  STL [R1+0x84], R160 ;  /* 0x000084a001007387 */ /* 0x000fe20000100800 */
[----:B------:R-:W-:Y:S01]  /*3bc0*/  FMNMX.FTZ R133, R94, R7, !PT ;  /* 0x000000075e857209 */ /* 0x000fe20007810000 */
[----:B------:R-:W-:Y:S01]  /*3bd0*/  UISETP.NE.AND UP5, UPT, UR18, URZ, UPT ;  /* 0x0000003f1200728c */ /* 0x000fe2000bfa5270 */
[----:B------:R-:W-:Y:S01]  /*3be0*/  FSEL R7, R31, -INF , !P0 ;  /* 0xff8000001f077808 */ /* 0x000fe20004000000 */
[----:B------:R-:W-:Y:S01]  /*3bf0*/  STL [R1+0x80], R135 ;  /* 0x0000808701007387 */ /* 0x000fe20000100800 */
[----:B------:R-:W-:-:S02]  /*3c00*/  PLOP3.LUT P0, PT, PT, PT, UP4, 0x40, 0x0 ;  /* 0x000000000000781c */ /* 0x000fc40003f0e848 */
[----:B------:R-:W-:Y:S01]  /*3c10*/  ISETP.GT.AND P1, PT, R2, 0x18, P1 ;  /* 0x000000180200780c */ /* 0x000fe20000f24270 */
[----:B------:R-:W-:Y:S01]  /*3c20*/  LDSM.16.MT88.4 R28, [R237+0x4080] ;  /* 0x00408000ed1c783b */ /* 0x000fe20000004200 */
[----:B------:R-:W-:Y:S02]  /*3c30*/  FMNMX.FTZ R23, R6, R11, !PT ;  /* 0x0000000b06177209 */ /* 0x000fe40007810000 */
[----:B------:R-:W-:Y:S02]  /*3c40*/  ISETP.GT.AND P0, PT, R2, 0x19, P0 ;  /* 0x000000190200780c */ /* 0x000fe40000704270 */
[C---:B------:R-:W-:Y:S02]  /*3c50*/  ISETP.LT.OR P1, PT, R5.reuse, 0x19, P1 ;  /* 0x000000190500780c */ /* 0x040fe40000f21670 */
[----:B------:R-:W-:Y:S02]  /*3c60*/  FMNMX.FTZ R23, R10, R23, !PT ;  /* 0x000000170a177209 */ /* 0x000fe40007810000 */
[----:B------:R-:W-:-:S02]  /*3c70*/  ISETP.LT.OR P0, PT, R5, 0x1a, P0 ;  /* 0x0000001a0500780c */ /* 0x000fc40000701670 */
[----:B------:R-:W-:Y:S02]  /*3c80*/  FSEL R13, R42, -INF , !P1 ;  /* 0xff8000002a0d7808 */ /* 0x000fe40004800000 */
[----:B------:R-:W-:Y:S02]  /*3c90*/  PLOP3.LUT P1, PT, PT, PT, UP3, 0x40, 0x0 ;  /* 0x000000000000781c */ /* 0x000fe40003f2e838 */
[----:B------:R-:W-:Y:S02]  /*3ca0*/  FMNMX.FTZ R23, R9, R23, !PT ;  /* 0x0000001709177209 */ /* 0x000fe40007810000 */
[----:B------:R-:W-:Y:S02]  /*3cb0*/  FSEL R15, R43, -INF , !P0 ;  /* 0xff8000002b0f7808 */ /* 0x000fe40004000000 */
[----:B------:R-:W-:Y:S01]  /*3cc0*/  PLOP3.LUT P0, PT, PT, PT, UP2, 0x40, 0x0 ;  /* 0x000000000000781c */ /* 0x000fe20003f0e828 */
[----:B------:R-:W-:Y:S01]  /*3cd0*/  LDSM.16.MT88.4 R40, [R240+0x4880] ;  /* 0x00488000f028783b */ /* 0x000fe20000004200 */
[----:B------:R-:W-:-:S02]  /*3ce0*/  ISETP.GT.AND P1, PT, R2, 0x20, P1 ;  /* 0x000000200200780c */ /* 0x000fc40000f24270 */
[----:B------:R-:W-:Y:S02]  /*3cf0*/  FMNMX.FTZ R23, R8, R23, !PT ;  /* 0x0000001708177209 */ /* 0x000fe40007810000 */
[----:B------:R-:W-:Y:S02]  /*3d00*/  ISETP.GT.AND P0, PT, R2, 0x21, P0 ;  /* 0x000000210200780c */ /* 0x000fe40000704270 */
[----:B------:R-:W-:Y:S02]  /*3d10*/  ISETP.LT.OR P1, PT, R5, 0x21, P1 ;  /* 0x000000210500780c */ /* 0x000fe40000f21670 */
[----:B------:R-:W-:Y:S02]  /*3d20*/  FMNMX.FTZ R23, R7, R23, !PT ;  /* 0x0000001707177209 */ /* 0x000fe40007810000 */
[----:B------:R-:W-:Y:S02]  /*3d30*/  ISETP.LT.OR P0, PT, R5, 0x22, P0 ;  /* 0x000000220500780c */ /* 0x000fe40000701670 */
[----:B------:R-:W-:-:S02]  /*3d40*/  FSEL R91, R26, -INF , !P1 ;  /* 0xff8000001a5b7808 */ /* 0x000fc40004800000 */
[----:B------:R-:W-:Y:S02]  /*3d50*/  PLOP3.LUT P1, PT, PT, PT, UP1, 0x40, 0x0 ;  /* 0x000000000000781c */ /* 0x000fe40003f2e818 */
[----:B------:R-:W-:Y:S02]  /*3d60*/  FMNMX.FTZ R23, R13, R23, !PT ;  /* 0x000000170d177209 */ /* 0x000fe40007810000 */
[----:B------:R-:W-:Y:S02]  /*3d70*/  FSEL R92, R27, -INF , !P0 ;  /* 0xff8000001b5c7808 */ /* 0x000fe40004000000 */
[----:B------:R-:W-:Y:S01]  /*3d80*/  PLOP3.LUT P0, PT, PT, PT, UP0, 0x40, 0x0 ;  /* 0x000000000000781c */ /* 0x000fe20003f0e808 */
[----:B------:R-:W-:Y:S01]  /*3d90*/  LDSM.16.MT88.4 R24, [R236+0x4880] ;  /* 0x00488000ec18783b */ /* 0x000fe20000004200 */
[----:B------:R-:W-:Y:S02]  /*3da0*/  ISETP.GT.AND P1, PT, R2, 0x28, P1 ;  /* 0x000000280200780c */ /* 0x000fe40000f24270 */
[----:B------:R-:W-:-:S02]  /*3db0*/  FMNMX.FTZ R132, R15, R23, !PT ;  /* 0x000000170f847209 */ /* 0x000fc40007810000 */
[----:B------:R-:W-:Y:S02]  /*3dc0*/  ISETP.GT.AND P0, PT, R2, 0x29, P0 ;  /* 0x000000290200780c */ /* 0x000fe40000704270 */
[----:B------:R-:W-:Y:S02]  /*3dd0*/  ISETP.LT.OR P1, PT, R5, 0x29, P1 ;  /* 0x000000290500780c */ /* 0x000fe40000f21670 */
[----:B------:R-:W-:Y:S02]  /*3de0*/  FMNMX.FTZ R132, R91, R132, !PT ;  /* 0x000000845b847209 */ /* 0x000fe40007810000 */
[----:B------:R-:W-:Y:S02]  /*3df0*/  FMNMX.FTZ R133, R93, R133, !PT ;  /* 0x000000855d857209 */ /* 0x000fe40007810000 */
[----:B------:R-:W-:Y:S02]  /*3e00*/  ISETP.LT.OR P0, PT, R5, 0x2a, P0 ;  /* 0x0000002a0500780c */ /* 0x000fe40000701670 */
[----:B------:R-:W-:Y:S01]  /*3e10*/  FSEL R90, R38, -INF , !P1 ;  /* 0xff800000265a7808 */ /* 0x000fe20004800000 */
[----:B------:R-:W1:Y:S01]  /*3e20*/  SHFL.BFLY PT, R12, R133, 0x2, 0x1f ;  /* 0x0c401f00850c7f89 */ /* 0x000e6200000e0000 */
[----:B------:R-:W-:-:S02]  /*3e30*/  FMNMX.FTZ R132, R92, R132, !PT ;  /* 0x000000845c847209 */ /* 0x000fc40007810000 */
[----:B------:R-:W-:Y:S02]  /*3e40*/  FSEL R89, R39, -INF , !P0 ;  /* 0xff80000027597808 */ /* 0x000fe40004000000 */
[----:B------:R-:W-:Y:S02]  /*3e50*/  FMNMX.FTZ R132, R90, R132, !PT ;  /* 0x000000845a847209 */ /* 0x000fe40007810000 */
[----:B------:R-:W-:Y:S02]  /*3e60*/  LEA R239, R0, R237, 0x1 ;  /* 0x000000ed00ef7211 */ /* 0x000fe400078e08ff */
[----:B------:R-:W-:-:S03]  /*3e70*/  FMNMX.FTZ R132, R89, R132, !PT ;  /* 0x0000008459847209 */ /* 0x000fc60007810000 */
[----:B------:R-:W-:Y:S04]  /*3e80*/  LDSM.16.MT88.4 R32, [R239+0x4080] ;  /* 0x00408000ef20783b */ /* 0x000fe80000004200 */
[----:B------:R-:W2:Y:S04]  /*3e90*/  SHFL.BFLY PT, R2, R132, 0x2, 0x1f ;  /* 0x0c401f0084027f89 */ /* 0x000ea800000e0000 */
[----:B------:R-:W-:Y:S01]  /*3ea0*/  LDSM.16.MT88.4 R72, [R239+0x4880] ;  /* 0x00488000ef48783b */ /* 0x000fe20000004200 */
[----:B-1----:R-:W-:-:S03]  /*3eb0*/  FMNMX.FTZ R133, R133, R12, !PT ;  /* 0x0000000c85857209 */ /* 0x002fc60007810000 */
[----:B------:R-:W-:Y:S04]  /*3ec0*/  LDSM.16.MT88.4 R76, [R239+0x5880] ;  /* 0x00588000ef4c783b */ /* 0x000fe80000004200 */
[----:B------:R-:W1:Y:S04]  /*3ed0*/  SHFL.BFLY PT, R12, R133, 0x1, 0x1f ;  /* 0x0c201f00850c7f89 */ /* 0x000e6800000e0000 */
[----:B------:R-:W-:Y:S01]  /*3ee0*/  LDSM.16.MT88.4 R80, [R239+0x6080] ;  /* 0x00608000ef50783b */ /* 0x000fe20000004200 */
[----:B--2---:R-:W-:-:S05]  /*3ef0*/  FMNMX.FTZ R132, R132, R2, !PT ;  /* 0x0000000284847209 */ /* 0x004fca0007810000 */
[----:B------:R-:W2:Y:S01]  /*3f00*/  SHFL.BFLY PT, R2, R132, 0x1, 0x1f ;  /* 0x0c201f0084027f89 */ /* 0x000ea200000e0000 */
[----:B-1----:R-:W-:-:S04]  /*3f10*/  FMNMX.FTZ R133, R133, R12, !PT ;  /* 0x0000000c85857209 */ /* 0x002fc80007810000 */
[C---:B------:R-:W-:Y:S01]  /*3f20*/  FSETP.NEU.FTZ.AND P0, PT, R133.reuse, -INF , PT ;  /* 0xff8000008500780b */ /* 0x040fe20003f1d000 */
[----:B------:R-:W-:-:S05]  /*3f30*/  FMUL.FTZ R12, R133, c[0x0][0x2d0] ;  /* 0x0000b400850c7a20 */ /* 0x000fca0000410000 */
[----:B------:R-:W-:-:S05]  /*3f40*/  FSEL R12, R12, RZ, P0 ;  /* 0x000000ff0c0c7208 */ /* 0x000fca0000000000 */
[--C-:B------:R-:W-:Y:S01]  /*3f50*/  FFMA.FTZ R14, R14, c[0x0][0x2d0], -R12.reuse ;  /* 0x0000b4000e0e7a23 */ /* 0x100fe2000001080c */
[----:B--2---:R-:W-:Y:S01]  /*3f60*/  FMNMX.FTZ R132, R132, R2, !PT ;  /* 0x0000000284847209 */ /* 0x004fe20007810000 */
[--C-:B------:R-:W-:Y:S02]  /*3f70*/  FFMA.FTZ R16, R16, c[0x0][0x2d0], -R12.reuse ;  /* 0x0000b40010107a23 */ /* 0x100fe4000001080c */
[--C-:B------:R-:W-:Y:S01]  /*3f80*/  FFMA.FTZ R19, R19, c[0x0][0x2d0], -R12.reuse ;  /* 0x0000b40013137a23 */ /* 0x100fe2000001080c */
[C---:B------:R-:W-:Y:S01]  /*3f90*/  FSETP.NEU.FTZ.AND P0, PT, R132.reuse, -INF , PT ;  /* 0xff8000008400780b */ /* 0x040fe20003f1d000 */
[----:B------:R-:W-:Y:S01]  /*3fa0*/  FMUL.FTZ R2, R132, c[0x0][0x2d0] ;  /* 0x0000b40084027a20 */ /* 0x000fe20000410000 */
[----:B------:R-:W-:Y:S01]  /*3fb0*/  MUFU.EX2 R97, R14 ;  /* 0x0000000e00617308 */ /* 0x000fe20000000800 */
[--C-:B------:R-:W-:Y:S02]  /*3fc0*/  FFMA.FTZ R18, R18, c[0x0][0x2d0], -R12.reuse ;  /* 0x0000b40012127a23 */ /* 0x100fe4000001080c */
[--C-:B------:R-:W-:Y:S01]  /*3fd0*/  FFMA.FTZ R17, R17, c[0x0][0x2d0], -R12.reuse ;  /* 0x0000b40011117a23 */ /* 0x100fe2000001080c */
[----:B------:R-:W-:Y:S01]  /*3fe0*/  FSEL R2, R2, RZ, P0 ;  /* 0x000000ff02027208 */ /* 0x000fe20000000000 */
[----:B------:R-:W-:-:S02]  /*3ff0*/  FFMA.FTZ R20, R20, c[0x0][0x2d0], -R12 ;  /* 0x0000b40014147a23 */ /* 0x000fc4000001080c */
[----:B------:R-:W-:Y:S01]  /*4000*/  FFMA.FTZ R22, R22, c[0x0][0x2d0], -R12 ;  /* 0x0000b40016167a23 */ /* 0x000fe2000001080c */
[----:B------:R-:W-:Y:S01]  /*4010*/  MUFU.EX2 R14, R16 ;  /* 0x00000010000e7308 */ /* 0x000fe20000000800 */
[--C-:B------:R-:W-:Y:S02]  /*4020*/  FFMA.FTZ R3, R11, c[0x0][0x2d0], -R2.reuse ;  /* 0x0000b4000b037a23 */ /* 0x100fe40000010802 */
[----:B------:R-:W-:Y:S02]  /*4030*/  FFMA.FTZ R6, R6, c[0x0][0x2d0], -R2 ;  /* 0x0000b40006067a23 */ /* 0x000fe40000010802 */
[----:B------:R-:W-:-:S03]  /*4040*/  FFMA.FTZ R21, R21, c[0x0][0x2d0], -R12 ;  /* 0x0000b40015157a23 */ /* 0x000fc6000001080c */
[----:B------:R-:W-:Y:S08]  /*4050*/  MUFU.EX2 R99, R19 ;  /* 0x0000001300637308 */ /* 0x000ff00000000800 */
[----:B------:R-:W-:Y:S08]  /*4060*/  MUFU.EX2 R128, R18 ;  /* 0x0000001200807308 */ /* 0x000ff00000000800 */
[----:B------:R1:W2:Y:S08]  /*4070*/  MUFU.EX2 R130, R17 ;  /* 0x0000001100827308 */ /* 0x0002b00000000800 */
[----:B------:R3:W-:Y:S01]  /*4080*/  MUFU.EX2 R84, R3 ;  /* 0x0000000300547308 */ /* 0x0007e20000000800 */
[----:B-1----:R-:W1:Y:S07]  /*4090*/  LDSM.16.MT88.4 R16, [R236+0x4080] ;  /* 0x00408000ec10783b */ /* 0x002e6e0000004200 */
[----:B------:R-:W4:Y:S01]  /*40a0*/  MUFU.EX2 R98, R20 ;  /* 0x0000001400627308 */ /* 0x000f220000000800 */
[----:B--2---:R-:W-:Y:S01]  /*40b0*/  F2FP.PACK_AB R4, R130, R128 ;  /* 0x000000808204723e */ /* 0x004fe200000000ff */
[----:B---3--:R-:W-:-:S06]  /*40c0*/  FFMA.FTZ R3, R10, c[0x0][0x2d0], -R2 ;  /* 0x0000b4000a037a23 */ /* 0x008fcc0000010802 */
[----:B------:R-:W2:Y:S08]  /*40d0*/  MUFU.EX2 R86, R6 ;  /* 0x0000000600567308 */ /* 0x000eb00000000800 */
[----:B------:R3:W-:Y:S01]  /*40e0*/  MUFU.EX2 R85, R3 ;  /* 0x0000000300557308 */ /* 0x0007e20000000800 */
[----:B----4-:R-:W-:-:S07]  /*40f0*/  F2FP.PACK_AB R10, R99, R98 ;  /* 0x00000062630a723e */ /* 0x010fce00000000ff */
[----:B------:R-:W-:Y:S01]  /*4100*/  MUFU.EX2 R129, R22 ;  /* 0x0000001600817308 */ /* 0x000fe20000000800 */
[----:B---3--:R-:W-:Y:S01]  /*4110*/  FFMA.FTZ R3, R9, c[0x0][0x2d0], -R2 ;  /* 0x0000b40009037a23 */ /* 0x008fe20000010802 */
[----:B--2---:R-:W-:-:S06]  /*4120*/  F2FP.PACK_AB R9, R84, R86 ;  /* 0x000000565409723e */ /* 0x004fcc00000000ff */
[----:B------:R-:W2:Y:S08]  /*4130*/  MUFU.EX2 R120, R21 ;  /* 0x0000001500787308 */ /* 0x000eb00000000800 */
[----:B------:R3:W4:Y:S01]  /*4140*/  MUFU.EX2 R88, R3 ;  /* 0x0000000300587308 */ /* 0x0007220000000800 */
[----:B--2---:R-:W-:Y:S01]  /*4150*/  F2FP.PACK_AB R6, R120, R129 ;  /* 0x000000817806723e */ /* 0x004fe200000000ff */
[----:B---3--:R-:W-:Y:S01]  /*4160*/  FFMA.FTZ R3, R8, c[0x0][0x2d0], -R2 ;  /* 0x0000b40008037a23 */ /* 0x008fe20000010802 */
[----:B------:R-:W-:-:S02]  /*4170*/  F2FP.PACK_AB R8, R14, R97 ;  /* 0x000000610e08723e */ /* 0x000fc400000000ff */
[----:B----4-:R-:W-:-:S03]  /*4180*/  F2FP.PACK_AB R11, R88, R85 ;  /* 0x00000055580b723e */ /* 0x010fc600000000ff */
[----:B------:R2:W-:Y:S04]  /*4190*/  MUFU.EX2 R87, R3 ;  /* 0x0000000300577308 */ /* 0x0005e80000000800 */
[C---:B-1----:R-:W-:Y:S08]  /*41a0*/  HMMA.16816.F32 R20, R8.reuse, R16, RZ ;  /* 0x000000100814723c */ /* 0x042ff000000018ff */
[----:B------:R-:W-:Y:S01]  /*41b0*/  HMMA.16816.F32 R16, R8, R18, RZ ;  /* 0x000000120810723c */ /* 0x000fe200000018ff */
[----:B--2---:R-:W-:-:S04]  /*41c0*/  FFMA.FTZ R3, R7, c[0x0][0x2d0], -R2 ;  /* 0x0000b40007037a23 */ /* 0x004fc80000010802 */
[----:B------:R1:W2:Y:S03]  /*41d0*/  MUFU.EX2 R103, R3 ;  /* 0x0000000300677308 */ /* 0x0002a60000000800 */
[----:B------:R-:W-:Y:S01]  /*41e0*/  HMMA.16816.F32 R36, R8, R28, RZ ;  /* 0x0000001c0824723c */ /* 0x000fe200000018ff */
[----:B-1----:R-:W-:Y:S01]  /*41f0*/  FFMA.FTZ R3, R13, c[0x0][0x2d0], -R2 ;  /* 0x0000b4000d037a23 */ /* 0x002fe20000010802 */
[----:B--2---:R-:W-:-:S03]  /*4200*/  F2FP.PACK_AB R5, R103, R87 ;  /* 0x000000576705723e */ /* 0x004fc600000000ff */
[----:B------:R1:W-:Y:S02]  /*4210*/  MUFU.EX2 R105, R3 ;  /* 0x0000000300697308 */ /* 0x0003e40000000800 */
[----:B-1----:R-:W-:-:S06]  /*4220*/  FFMA.FTZ R3, R15, c[0x0][0x2d0], -R2 ;  /* 0x0000b4000f037a23 */ /* 0x002fcc0000010802 */
[----:B------:R-:W1:Y:S02]  /*4230*/  MUFU.EX2 R134, R3 ;  /* 0x0000000300867308 */ /* 0x000e640000000800 */
[----:B-1----:R-:W-:-:S07]  /*4240*/  F2FP.PACK_AB R7, R134, R105 ;  /* 0x000000698607723e */ /* 0x002fce00000000ff */
[C---:B------:R-:W-:Y:S08]  /*4250*/  HMMA.16816.F32 R156, R4.reuse, R24, R20 ;  /* 0x00000018049c723c */ /* 0x040ff00000001814 */
[----:B------:R-:W-:Y:S08]  /*4260*/  HMMA.16816.F32 R52, R4, R26, R16 ;  /* 0x0000001a0434723c */ /* 0x000ff00000001810 */
[C---:B------:R-:W-:Y:S01]  /*4270*/  HMMA.16816.F32 R24, R8.reuse, R30, RZ ;  /* 0x0000001e0818723c */ /* 0x040fe200000018ff */
[----:B------:R-:W1:Y:S07]  /*4280*/  LDSM.16.MT88.4 R28, [R236+0x5880] ;  /* 0x00588000ec1c783b */ /* 0x000e6e0000004200 */
[C---:B------:R-:W-:Y:S08]  /*4290*/  HMMA.16816.F32 R20, R8.reuse, R44, RZ ;  /* 0x0000002c0814723c */ /* 0x040ff000000018ff */
[----:B------:R-:W-:Y:S01]  /*42a0*/  HMMA.16816.F32 R16, R8, R46, RZ ;  /* 0x0000002e0810723c */ /* 0x000fe200000018ff */
[----:B------:R-:W-:Y:S01]  /*42b0*/  IMAD.MOV.U32 R104, RZ, RZ, R52 ;  /* 0x000000ffff687224 */ /* 0x000fe200078e0034 */
[----:B------:R-:W-:Y:S01]  /*42c0*/  MOV R169, R53 ;  /* 0x0000003500a97202 */ /* 0x000fe20000000f00 */
[----:B------:R-:W-:-:S02]  /*42d0*/  IMAD.MOV.U32 R100, RZ, RZ, R55 ;  /* 0x000000ffff647224 */ /* 0x000fc400078e0037 */
[----:B------:R-:W-:Y:S02]  /*42e0*/  IMAD.MOV.U32 R168, RZ, RZ, R54 ;  /* 0x000000ffffa87224 */ /* 0x000fe400078e0036 */
[----:B------:R-:W2:Y:S01]  /*42f0*/  LDSM.16.MT88.4 R52, [R240+0x6080] ;  /* 0x00608000f034783b */ /* 0x000ea20000004200 */
[C---:B------:R-:W-:Y:S08]  /*4300*/  HMMA.16816.F32 R148, R4.reuse, R48, R36 ;  /* 0x000000300494723c */ /* 0x040ff00000001824 */
[C---:B------:R-:W-:Y:S08]  /*4310*/  HMMA.16816.F32 R140, R4.reuse, R40, R20 ;  /* 0x00000028048c723c */ /* 0x040ff00000001814 */
[C---:B------:R-:W-:Y:S08]  /*4320*/  HMMA.16816.F32 R108, R4.reuse, R42, R16 ;  /* 0x0000002a046c723c */ /* 0x040ff00000001810 */
[----:B------:R-:W-:Y:S08]  /*4330*/  HMMA.16816.F32 R136, R4, R50, R24 ;  /* 0x000000320488723c */ /* 0x000ff00000001818 */
[C---:B-1----:R-:W-:Y:S08]  /*4340*/  HMMA.16816.F32 R40, R8.reuse, R28, RZ ;  /* 0x0000001c0828723c */ /* 0x042ff000000018ff */
[----:B------:R-:W-:Y:S01]  /*4350*/  HMMA.16816.F32 R48, R8, R32, RZ ;  /* 0x000000200830723c */ /* 0x000fe200000018ff */
[----:B------:R-:W-:Y:S01]  /*4360*/  IMAD.MOV.U32 R154, RZ, RZ, R108 ;  /* 0x000000ffff9a7224 */ /* 0x000fe200078e006c */
[----:B------:R-:W-:Y:S01]  /*4370*/  MOV R153, R109 ;  /* 0x0000006d00997202 */ /* 0x000fe20000000f00 */
[----:B------:R-:W-:-:S02]  /*4380*/  IMAD.MOV.U32 R152, RZ, RZ, R110 ;  /* 0x000000ffff987224 */ /* 0x000fc400078e006e */
[----:B------:R-:W-:-:S03]  /*4390*/  IMAD.MOV.U32 R147, RZ, RZ, R111 ;  /* 0x000000ffff937224 */ /* 0x000fc600078e006f */
[C---:B------:R-:W-:Y:S08]  /*43a0*/  HMMA.16816.F32 R24, R8.reuse, R68, RZ ;  /* 0x000000440818723c */ /* 0x040ff000000018ff */
[----:B------:R-:W-:Y:S08]  /*43b0*/  HMMA.16816.F32 R44, R8, R34, RZ ;  /* 0x00000022082c723c */ /* 0x000ff000000018ff */
[----:B------:R-:W-:Y:S08]  /*43c0*/  HMMA.16816.F32 R40, R4, R60, R40 ;  /* 0x0000003c0428723c */ /* 0x000ff00000001828 */
[----:B------:R-:W-:Y:S08]  /*43d0*/  HMMA.16816.F32 R36, R8, R30, RZ ;  /* 0x0000001e0824723c */ /* 0x000ff000000018ff */
[----:B------:R-:W-:Y:S08]  /*43e0*/  HMMA.16816.F32 R48, R4, R72, R48 ;  /* 0x000000480430723c */ /* 0x000ff00000001830 */
[----:B------:R-:W-:Y:S01]  /*43f0*/  HMMA.16816.F32 R16, R8, R76, RZ ;  /* 0x0000004c0810723c */ /* 0x000fe200000018ff */
[----:B------:R-:W-:Y:S01]  /*4400*/  IMAD.MOV.U32 R146, RZ, RZ, R40 ;  /* 0x000000ffff927224 */ /* 0x000fe200078e0028 */
[----:B------:R-:W-:Y:S01]  /*4410*/  MOV R145, R41 ;  /* 0x0000002900917202 */ /* 0x000fe20000000f00 */
[----:B------:R-:W-:-:S02]  /*4420*/  IMAD.MOV.U32 R144, RZ, RZ, R42 ;  /* 0x000000ffff907224 */ /* 0x000fc400078e002a */
[----:B------:R-:W-:-:S03]  /*4430*/  IMAD.MOV.U32 R131, RZ, RZ, R43 ;  /* 0x000000ffff837224 */ /* 0x000fc600078e002b */
[C---:B------:R-:W-:Y:S08]  /*4440*/  HMMA.16816.F32 R32, R8.reuse, R64, RZ ;  /* 0x000000400820723c */ /* 0x040ff000000018ff */
[----:B------:R-:W-:Y:S01]  /*4450*/  HMMA.16816.F32 R28, R8, R66, RZ ;  /* 0x00000042081c723c */ /* 0x000fe200000018ff */
[----:B------:R-:W1:Y:S01]  /*4460*/  LDSM.16.MT88.4 R64, [R236+0x7080] ;  /* 0x00708000ec40783b */ /* 0x000e620000004200 */
[----:B------:R-:W-:Y:S01]  /*4470*/  MOV R161, R48 ;  /* 0x0000003000a17202 */ /* 0x000fe20000000f00 */
[----:B------:R-:W-:Y:S01]  /*4480*/  IMAD.MOV.U32 R160, RZ, RZ, R49 ;  /* 0x000000ffffa07224 */ /* 0x000fe200078e0031 */
[----:B------:R-:W-:Y:S01]  /*4490*/  MOV R155, R51 ;  /* 0x00000033009b7202 */ /* 0x000fe20000000f00 */
[----:B------:R-:W-:-:S02]  /*44a0*/  IMAD.MOV.U32 R135, RZ, RZ, R50 ;  /* 0x000000ffff877224 */ /* 0x000fc400078e0032 */
[----:B------:R-:W3:Y:S01]  /*44b0*/  LDSM.16.MT88.4 R48, [R237+0x7080] ;  /* 0x00708000ed30783b */ /* 0x000ee20000004200 */
[C---:B--2---:R-:W-:Y:S08]  /*44c0*/  HMMA.16816.F32 R24, R4.reuse, R52, R24 ;  /* 0x000000340418723c */ /* 0x044ff00000001818 */
[C---:B------:R-:W-:Y:S08]  /*44d0*/  HMMA.16816.F32 R44, R4.reuse, R74, R44 ;  /* 0x0000004a042c723c */ /* 0x040ff0000000182c */
[----:B------:R-:W-:Y:S01]  /*44e0*/  HMMA.16816.F32 R40, R4, R62, R36 ;  /* 0x0000003e0428723c */ /* 0x000fe20000001824 */
[----:B------:R-:W-:Y:S07]  /*44f0*/  LDSM.16.MT88.4 R60, [R236+0x8880] ;  /* 0x00888000ec3c783b */ /* 0x000fee0000004200 */
[----:B------:R-:W-:Y:S01]  /*4500*/  HMMA.16816.F32 R20, R8, R70, RZ ;  /* 0x000000460814723c */ /* 0x000fe200000018ff */
[----:B------:R-:W-:Y:S01]  /*4510*/  IMAD.MOV.U32 R119, RZ, RZ, R25 ;  /* 0x000000ffff777224 */ /* 0x000fe200078e0019 */
[----:B------:R-:W-:Y:S01]  /*4520*/  MOV R118, R26 ;  /* 0x0000001a00767202 */ /* 0x000fe20000000f00 */
[----:B------:R-:W-:-:S02]  /*4530*/  IMAD.MOV.U32 R117, RZ, RZ, R27 ;  /* 0x000000ffff757224 */ /* 0x000fc400078e001b */
[----:B------:R-:W-:Y:S02]  /*4540*/  IMAD.MOV.U32 R116, RZ, RZ, R24 ;  /* 0x000000ffff747224 */ /* 0x000fe400078e0018 */
[----:B------:R-:W2:Y:S01]  /*4550*/  LDSM.16.MT88.4 R24, [R236+0x7880] ;  /* 0x00788000ec18783b */ /* 0x000ea20000004200 */
[C---:B------:R-:W-:Y:S01]  /*4560*/  HMMA.16816.F32 R16, R4.reuse, R80, R16 ;  /* 0x000000500410723c */ /* 0x040fe20000001810 */
[----:B------:R-:W-:Y:S01]  /*4570*/  IMAD.MOV.U32 R102, RZ, RZ, R45 ;  /* 0x000000ffff667224 */ /* 0x000fe200078e002d */
[----:B------:R-:W-:Y:S01]  /*4580*/  MOV R163, R46 ;  /* 0x0000002e00a37202 */ /* 0x000fe20000000f00 */
[----:B------:R-:W-:Y:S02]  /*4590*/  IMAD.MOV.U32 R101, RZ, RZ, R44 ;  /* 0x000000ffff657224 */ /* 0x000fe400078e002c */
[----:B------:R-:W-:Y:S02]  /*45a0*/  IMAD.MOV.U32 R162, RZ, RZ, R47 ;  /* 0x000000ffffa27224 */ /* 0x000fe400078e002f */
[----:B------:R-:W4:Y:S01]  /*45b0*/  LDSM.16.MT88.4 R44, [R240+0x7080] ;  /* 0x00708000f02c783b */ /* 0x000f220000004200 */
[----:B------:R-:W-:Y:S01]  /*45c0*/  HMMA.16816.F32 R32, R4, R56, R32 ;  /* 0x000000380420723c */ /* 0x000fe20000001820 */
[----:B------:R-:W-:Y:S01]  /*45d0*/  MOV R36, R41 ;  /* 0x0000002900247202 */ /* 0x000fe20000000f00 */
[----:B------:R-:W-:Y:S01]  /*45e0*/  IMAD.MOV.U32 R127, RZ, RZ, R42 ;  /* 0x000000ffff7f7224 */ /* 0x000fe200078e002a */
[----:B------:R-:W-:Y:S01]  /*45f0*/  MOV R125, R40 ;  /* 0x00000028007d7202 */ /* 0x000fe20000000f00 */
[----:B------:R-:W-:-:S02]  /*4600*/  IMAD.MOV.U32 R126, RZ, RZ, R43 ;  /* 0x000000ffff7e7224 */ /* 0x000fc400078e002b */
[----:B------:R-:W2:Y:S02]  /*4610*/  LDSM.16.MT88.4 R40, [R237+0x7880] ;  /* 0x00788000ed28783b */ /* 0x000ea40000004200 */
[C---:B------:R-:W-:Y:S02]  /*4620*/  HMMA.16816.F32 R20, R4.reuse, R54, R20 ;  /* 0x000000360414723c */ /* 0x040fe40000001814 */
[----:B------:R-:W2:Y:S06]  /*4630*/  LDSM.16.MT88.4 R52, [R239+0x7080] ;  /* 0x00708000ef34783b */ /* 0x000eac0000004200 */
[----:B------:R-:W-:Y:S01]  /*4640*/  IMAD.MOV.U32 R15, RZ, RZ, R17 ;  /* 0x000000ffff0f7224 */ /* 0x000fe200078e0011 */
[----:B------:R-:W-:Y:S01]  /*4650*/  MOV R3, R19 ;  /* 0x0000001300037202 */ /* 0x000fe20000000f00 */
[----:B------:R-:W-:Y:S01]  /*4660*/  IMAD.MOV.U32 R13, RZ, RZ, R18 ;  /* 0x000000ffff0d7224 */ /* 0x000fe200078e0012 */
[----:B------:R-:W-:Y:S01]  /*4670*/  HMMA.16816.F32 R72, R4, R58, R28 ;  /* 0x0000003a0448723c */ /* 0x000fe2000000181c */
[----:B------:R-:W-:Y:S01]  /*4680*/  IMAD.MOV.U32 R0, RZ, RZ, R16 ;  /* 0x000000ffff007224 */ /* 0x000fe200078e0010 */
[----:B------:R-:W4:Y:S03]  /*4690*/  LDSM.16.MT88.4 R56, [R240+0x7880] ;  /* 0x00788000f038783b */ /* 0x000f260000004200 */
[----:B------:R-:W-:Y:S01]  /*46a0*/  IMAD.MOV.U32 R124, RZ, RZ, R33 ;  /* 0x000000ffff7c7224 */ /* 0x000fe200078e0021 */
[----:B------:R-:W-:Y:S01]  /*46b0*/  MOV R122, R35 ;  /* 0x00000023007a7202 */ /* 0x000fe20000000f00 */
[----:B------:R-:W-:Y:S01]  /*46c0*/  IMAD.MOV.U32 R123, RZ, RZ, R34 ;  /* 0x000000ffff7b7224 */ /* 0x000fe200078e0022 */
[----:B-1----:R-:W-:Y:S01]  /*46d0*/  HMMA.16816.F32 R16, R8, R64, RZ ;  /* 0x000000400810723c */ /* 0x002fe200000018ff */
[----:B------:R-:W-:-:S04]  /*46e0*/  IMAD.MOV.U32 R121, RZ, RZ, R32 ;  /* 0x000000ffff797224 */ /* 0x000fc800078e0020 */
[----:B------:R-:W-:Y:S01]  /*46f0*/  MOV R111, R23 ;  /* 0x00000017006f7202 */ /* 0x000fe20000000f00 */
[----:B------:R-:W-:Y:S01]  /*4700*/  IMAD.MOV.U32 R110, RZ, RZ, R21 ;  /* 0x000000ffff6e7224 */ /* 0x000fe200078e0015 */
[----:B------:R-:W-:Y:S01]  /*4710*/  MOV R108, R20 ;  /* 0x00000014006c7202 */ /* 0x000fe20000000f00 */
[----:B---3--:R-:W-:Y:S01]  /*4720*/  HMMA.16816.F32 R32, R8, R48, RZ ;  /* 0x000000300820723c */ /* 0x008fe200000018ff */
[----:B------:R-:W-:Y:S02]  /*4730*/  IMAD.MOV.U32 R65, RZ, RZ, R36 ;  /* 0x000000ffff417224 */ /* 0x000fe400078e0024 */
[----:B------:R-:W-:-:S05]  /*4740*/  IMAD.MOV.U32 R109, RZ, RZ, R22 ;  /* 0x000000ffff6d7224 */ /* 0x000fca00078e0016 */
[C---:B------:R-:W-:Y:S01]  /*4750*/  HMMA.16816.F32 R28, R8.reuse, R50, RZ ;  /* 0x00000032081c723c */ /* 0x040fe200000018ff */
[----:B------:R-:W1:Y:S07]  /*4760*/  LDSM.16.MT88.4 R48, [R239+0x7880] ;  /* 0x00788000ef30783b */ /* 0x000e6e0000004200 */
[----:B------:R-:W-:Y:S08]  /*4770*/  HMMA.16816.F32 R36, R8, R66, RZ ;  /* 0x000000420824723c */ /* 0x000ff000000018ff */
[----:B--2---:R-:W-:Y:S08]  /*4780*/  HMMA.16816.F32 R68, R4, R24, R16 ;  /* 0x000000180444723c */ /* 0x004ff00000001810 */
[C---:B----4-:R-:W-:Y:S07]  /*4790*/  HMMA.16816.F32 R16, R8.reuse, R44, RZ ;  /* 0x0000002c0810723c */ /* 0x050fee00000018ff */
[----:B------:R-:W-:Y:S01]  /*47a0*/  MOV R45, R105 ;  /* 0x00000069002d7202 */ /* 0x000fe20000000f00 */
[----:B------:R-:W-:Y:S08]  /*47b0*/  HMMA.16816.F32 R20, R8, R78, RZ ;  /* 0x0000004e0814723c */ /* 0x000ff000000018ff */
[C---:B------:R-:W-:Y:S08]  /*47c0*/  HMMA.16816.F32 R76, R4.reuse, R40, R32 ;  /* 0x00000028044c723c */ /* 0x040ff00000001820 */
[----:B------:R-:W-:Y:S01]  /*47d0*/  HMMA.16816.F32 R172, R4, R42, R28 ;  /* 0x0000002a04ac723c */ /* 0x000fe2000000181c */
[----:B------:R-:W-:Y:S07]  /*47e0*/  LDSM.16.MT88.4 R40, [R237+0x8880] ;  /* 0x00888000ed28783b */ /* 0x000fee0000004200 */
[C---:B------:R-:W-:Y:S07]  /*47f0*/  HMMA.16816.F32 R32, R8.reuse, R46, RZ ;  /* 0x0000002e0820723c */ /* 0x040fee00000018ff */
[----:B------:R-:W-:Y:S01]  /*4800*/  MOV R46, R123 ;  /* 0x0000007b002e7202 */ /* 0x000fe20000000f00 */
[----:B------:R-:W-:Y:S01]  /*4810*/  HMMA.16816.F32 R28, R8, R52, RZ ;  /* 0x00000034081c723c */ /* 0x000fe200000018ff */
[----:B------:R-:W-:-:S06]  /*4820*/  IMAD.MOV.U32 R47, RZ, RZ, R122 ;  /* 0x000000ffff2f7224 */ /* 0x000fcc00078e007a */
[----:B------:R-:W-:Y:S01]  /*4830*/  IMAD.MOV.U32 R53, RZ, RZ, R119 ;  /* 0x000000ffff357224 */ /* 0x000fe200078e0077 */
[----:B------:R-:W-:Y:S01]  /*4840*/  HMMA.16816.F32 R176, R4, R26, R36 ;  /* 0x0000001a04b0723c */ /* 0x000fe20000001824 */
[----:B------:R-:W2:Y:S01]  /*4850*/  LDSM.16.MT88.4 R36, [R236+0x9080] ;  /* 0x00908000ec24783b */ /* 0x000ea20000004200 */
[----:B------:R-:W-:-:S06]  /*4860*/  IMAD.MOV.U32 R52, RZ, RZ, R116 ;  /* 0x000000ffff347224 */ /* 0x000fcc00078e0074 */
[----:B------:R-:W-:Y:S07]  /*4870*/  HMMA.16816.F32 R24, R8, R54, RZ ;  /* 0x000000360818723c */ /* 0x000fee00000018ff */
[----:B------:R-:W-:Y:S01]  /*4880*/  IMAD.MOV.U32 R54, RZ, RZ, R118 ;  /* 0x000000ffff367224 */ /* 0x000fe200078e0076 */
[----:B------:R-:W-:Y:S01]  /*4890*/  HMMA.16816.F32 R16, R4, R56, R16 ;  /* 0x000000380410723c */ /* 0x000fe20000001810 */
[----:B------:R-:W-:-:S06]  /*48a0*/  MOV R55, R117 ;  /* 0x0000007500377202 */ /* 0x000fcc0000000f00 */
[----:B------:R-:W-:Y:S01]  /*48b0*/  IMAD.MOV.U32 R56, RZ, RZ, R104 ;  /* 0x000000ffff387224 */ /* 0x000fe200078e0068 */
[----:B------:R-:W-:Y:S01]  /*48c0*/  HMMA.16816.F32 R80, R4, R82, R20 ;  /* 0x000000520450723c */ /* 0x000fe20000001814 */
[----:B------:R-:W-:-:S07]  /*48d0*/  MOV R57, R103 ;  /* 0x0000006700397202 */ /* 0x000fce0000000f00 */
[----:B------:R-:W-:Y:S07]  /*48e0*/  HMMA.16816.F32 R20, R8, R60, RZ ;  /* 0x0000003c0814723c */ /* 0x000fee00000018ff */
[----:B------:R-:W-:Y:S01]  /*48f0*/  MOV R60, R0 ;  /* 0x00000000003c7202 */ /* 0x000fe20000000f00 */
[----:B------:R-:W-:Y:S01]  /*4900*/  HMMA.16816.F32 R112, R4, R58, R32 ;  /* 0x0000003a0470723c */ /* 0x000fe20000001820 */
[----:B------:R-:W-:Y:S01]  /*4910*/  IMAD.MOV.U32 R44, RZ, RZ, R16 ;  /* 0x000000ffff2c7224 */ /* 0x000fe200078e0010 */
[----:B------:R-:W-:Y:S01]  /*4920*/  MOV R66, R18 ;  /* 0x0000001200427202 */ /* 0x000fe20000000f00 */
[----:B------:R-:W-:Y:S01]  /*4930*/  IMAD.MOV.U32 R67, RZ, RZ, R17 ;  /* 0x000000ffff437224 */ /* 0x000fe200078e0011 */
[----:B------:R-:W-:Y:S01]  /*4940*/  MOV R61, R15 ;  /* 0x0000000f003d7202 */ /* 0x000fe20000000f00 */
[----:B------:R-:W-:-:S02]  /*4950*/  IMAD.MOV.U32 R64, RZ, RZ, R19 ;  /* 0x000000ffff407224 */ /* 0x000fc400078e0013 */
[----:B------:R-:W-:Y:S01]  /*4960*/  IMAD.MOV.U32 R32, RZ, RZ, R102 ;  /* 0x000000ffff207224 */ /* 0x000fe200078e0066 */
[----:B-1----:R-:W-:Y:S01]  /*4970*/  HMMA.16816.F32 R104, R4, R48, R28 ;  /* 0x000000300468723c */ /* 0x002fe2000000181c */
[----:B------:R-:W-:Y:S01]  /*4980*/  LDSM.16.MT88.4 R28, [R240+0x8880] ;  /* 0x00888000f01c783b */ /* 0x000fe20000004200 */
[----:B------:R-:W-:Y:S01]  /*4990*/  IMAD.MOV.U32 R33, RZ, RZ, R57 ;  /* 0x000000ffff217224 */ /* 0x000fe200078e0039 */
[----:B------:R-:W-:Y:S01]  /*49a0*/  MOV R35, R44 ;  /* 0x0000002c00237202 */ /* 0x000fe20000000f00 */
[----:B------:R-:W-:Y:S01]  /*49b0*/  IMAD.MOV.U32 R57, RZ, RZ, R65 ;  /* 0x000000ffff397224 */ /* 0x000fe200078e0041 */
[----:B------:R-:W-:Y:S01]  /*49c0*/  MOV R65, R120 ;  /* 0x0000007800417202 */ /* 0x000fe20000000f00 */
[----:B------:R-:W-:Y:S01]  /*49d0*/  IMAD.MOV.U32 R44, RZ, RZ, R121 ;  /* 0x000000ffff2c7224 */ /* 0x000fe200078e0079 */
[----:B------:R-:W-:Y:S01]  /*49e0*/  MOV R48, R100 ;  /* 0x0000006400307202 */ /* 0x000fe20000000f00 */
[----:B------:R-:W-:Y:S01]  /*49f0*/  IMAD.MOV.U32 R49, RZ, RZ, R101 ;  /* 0x000000ffff317224 */ /* 0x000fe200078e0065 */
[----:B------:R-:W-:Y:S01]  /*4a00*/  HMMA.16816.F32 R16, R8, R62, RZ ;  /* 0x0000003e0810723c */ /* 0x000fe200000018ff */
[----:B------:R-:W-:Y:S01]  /*4a10*/  IMAD.MOV.U32 R34, RZ, RZ, R45 ;  /* 0x000000ffff227224 */ /* 0x000fe200078e002d */
[----:B------:R-:W-:Y:S01]  /*4a20*/  MOV R59, R126 ;  /* 0x0000007e003b7202 */ /* 0x000fe20000000f00 */
[----:B------:R-:W-:-:S02]  /*4a30*/  IMAD.MOV.U32 R58, RZ, RZ, R127 ;  /* 0x000000ffff3a7224 */ /* 0x000fc400078e007f */
[----:B------:R-:W-:Y:S02]  /*4a40*/  IMAD.MOV.U32 R45, RZ, RZ, R124 ;  /* 0x000000ffff2d7224 */ /* 0x000fe400078e007c */
[----:B------:R-:W-:Y:S01]  /*4a50*/  FADD.FTZ R0, R97, R14 ;  /* 0x0000000e61007221 */ /* 0x000fe20000010000 */
[----:B------:R-:W-:Y:S01]  /*4a60*/  HMMA.16816.F32 R100, R4, R50, R24 ;  /* 0x000000320464723c */ /* 0x000fe20000001818 */
[----:B------:R-:W1:Y:S01]  /*4a70*/  LDSM.16.MT88.4 R24, [R237+0x9080] ;  /* 0x00908000ed18783b */ /* 0x000e620000004200 */
[----:B------:R-:W-:Y:S02]  /*4a80*/  IMAD.MOV.U32 R62, RZ, RZ, R13 ;  /* 0x000000ffff3e7224 */ /* 0x000fe400078e000d */
[----:B------:R-:W-:Y:S02]  /*4a90*/  FADD.FTZ R13, R98, R0 ;  /* 0x00000000620d7221 */ /* 0x000fe40000010000 */
[----:B------:R-:W-:Y:S02]  /*4aa0*/  IMAD.MOV.U32 R63, RZ, RZ, R3 ;  /* 0x000000ffff3f7224 */ /* 0x000fe400078e0003 */
[----:B------:R-:W-:-:S02]  /*4ab0*/  IMAD.MOV.U32 R50, RZ, RZ, R169 ;  /* 0x000000ffff327224 */ /* 0x000fc400078e00a9 */
[----:B------:R-:W-:Y:S02]  /*4ac0*/  IMAD.MOV.U32 R51, RZ, RZ, R168 ;  /* 0x000000ffff337224 */ /* 0x000fe400078e00a8 */
[----:B--2---:R-:W-:Y:S01]  /*4ad0*/  HMMA.16816.F32 R168, R4, R36, R20 ;  /* 0x0000002404a8723c */ /* 0x004fe20000001814 */
[--C-:B------:R-:W-:Y:S02]  /*4ae0*/  FFMA.FTZ R3, R94, c[0x0][0x2d0], -R12.reuse ;  /* 0x0000b4005e037a23 */ /* 0x100fe4000001080c */
[----:B------:R-:W-:Y:S02]  /*4af0*/  FFMA.FTZ R0, R93, c[0x0][0x2d0], -R12 ;  /* 0x0000b4005d007a23 */ /* 0x000fe4000001080c */
[----:B------:R-:W-:Y:S01]  /*4b00*/  IMAD.MOV.U32 R97, RZ, RZ, R50 ;  /* 0x000000ffff617224 */ /* 0x000fe200078e0032 */
[----:B------:R-:W-:Y:S01]  /*4b10*/  MOV R50, R163 ;  /* 0x000000a300327202 */ /* 0x000fe20000000f00 */
[----:B------:R-:W-:Y:S01]  /*4b20*/  IMAD.MOV.U32 R36, RZ, RZ, R111 ;  /* 0x000000ffff247224 */ /* 0x000fe200078e006f */
[----:B------:R-:W-:Y:S01]  /*4b30*/  HMMA.16816.F32 R20, R8, R40, RZ ;  /* 0x000000280814723c */ /* 0x000fe200000018ff */
[----:B------:R-:W-:Y:S01]  /*4b40*/  MOV R37, R56 ;  /* 0x0000003800257202 */ /* 0x000fe20000000f00 */
[----:B------:R-:W-:Y:S01]  /*4b50*/  IMAD.MOV.U32 R56, RZ, RZ, R125 ;  /* 0x000000ffff387224 */ /* 0x000fe200078e007d */
[----:B------:R2:W3:Y:S01]  /*4b60*/  MUFU.EX2 R40, R0 ;  /* 0x0000000000287308 */ /* 0x0004e20000000800 */
[----:B------:R-:W-:Y:S01]  /*4b70*/  IMAD.MOV.U32 R98, RZ, RZ, R51 ;  /* 0x000000ffff627224 */ /* 0x000fe200078e0033 */
[----:B------:R4:W5:Y:S02]  /*4b80*/  LDL.LU R163, [R1+0x90] ;  /* 0x0000900001a37983 */ /* 0x0009640000300800 */
[----:B------:R-:W-:Y:S01]  /*4b90*/  IMAD.MOV.U32 R41, RZ, RZ, R108 ;  /* 0x000000ffff297224 */ /* 0x000fe200078e006c */
[----:B------:R-:W-:Y:S07]  /*4ba0*/  HMMA.16816.F32 R120, R4, R38, R16 ;  /* 0x000000260478723c */ /* 0x000fee0000001810 */
[----:B------:R-:W-:Y:S01]  /*4bb0*/  MOV R38, R110 ;  /* 0x0000006e00267202 */ /* 0x000fe20000000f00 */
[----:B------:R-:W-:Y:S01]  /*4bc0*/  HMMA.16816.F32 R16, R8, R42, RZ ;  /* 0x0000002a0810723c */ /* 0x000fe200000018ff */
[----:B------:R-:W-:-:S02]  /*4bd0*/  IMAD.MOV.U32 R39, RZ, RZ, R109 ;  /* 0x000000ffff277224 */ /* 0x000fc400078e006d */
[----:B------:R-:W-:Y:S01]  /*4be0*/  MOV R93, R38 ;  /* 0x00000026005d7202 */ /* 0x000fe20000000f00 */
[----:B--2---:R-:W-:-:S04]  /*4bf0*/  FFMA.FTZ R0, R91, c[0x0][0x2d0], -R2 ;  /* 0x0000b4005b007a23 */ /* 0x004fc80000010802 */
[C---:B-1----:R-:W-:Y:S01]  /*4c00*/  HMMA.16816.F32 R108, R4.reuse, R24, R20 ;  /* 0x00000018046c723c */ /* 0x042fe20000001814 */
[----:B------:R-:W1:Y:S11]  /*4c10*/  LDSM.16.MT88.4 R20, [R240+0x9080] ;  /* 0x00908000f014783b */ /* 0x000e760000004200 */
[----:B------:R-:W-:Y:S04]  /*4c20*/  @!UPT UIADD3 URZ, URZ, URZ, URZ ;  /* 0x0000003f3f3ff290 */ /* 0x000fe8000fffe03f */
[----:B------:R-:W-:Y:S01]  /*4c30*/  HMMA.16816.F32 R116, R4, R26, R16 ;  /* 0x0000001a0474723c */ /* 0x000fe20000001810 */
[----:B------:R-:W-:Y:S02]  /*4c40*/  IMAD.MOV.U32 R43, RZ, RZ, R155 ;  /* 0x000000ffff2b7224 */ /* 0x000fe400078e009b */
[----:B------:R-:W-:-:S05]  /*4c50*/  IMAD.MOV.U32 R94, RZ, RZ, R39 ;  /* 0x000000ffff5e7224 */ /* 0x000fca00078e0027 */
[----:B------:R-:W-:Y:S11]  /*4c60*/  HMMA.16816.F32 R16, R8, R28, RZ ;  /* 0x0000001c0810723c */ /* 0x000ff600000018ff */
[----:B------:R-:W-:Y:S11]  /*4c70*/  @!UPT UIADD3 URZ, URZ, URZ, URZ ;  /* 0x0000003f3f3ff290 */ /* 0x000ff6000fffe03f */
[----:B------:R-:W-:Y:S02]  /*4c80*/  @!UPT UIADD3 URZ, URZ, URZ, URZ ;  /* 0x0000003f3f3ff290 */ /* 0x000fe4000fffe03f */
[----:B-1----:R-:W-:Y:S07]  /*4c90*/  HMMA.16816.F32 R124, R4, R20, R16 ;  /* 0x00000014047c723c */ /* 0x002fee0000001810 */
[--C-:B------:R-:W-:Y:S01]  /*4ca0*/  FFMA.FTZ R21, R96, c[0x0][0x2d0], -R12.reuse ;  /* 0x0000b40060157a23 */ /* 0x100fe2000001080c */
[----:B------:R-:W-:Y:S01]  /*4cb0*/  HMMA.16816.F32 R16, R8, R30, RZ ;  /* 0x0000001e0810723c */ /* 0x000fe200000018ff */
[----:B------:R-:W-:Y:S01]  /*4cc0*/  FFMA.FTZ R20, R95, c[0x0][0x2d0], -R12 ;  /* 0x0000b4005f147a23 */ /* 0x000fe2000001080c */
[----:B------:R-:W-:Y:S01]  /*4cd0*/  MOV R96, R37 ;  /* 0x0000002500607202 */ /* 0x000fe20000000f00 */
[----:B------:R-:W-:Y:S01]  /*4ce0*/  IMAD.MOV.U32 R95, RZ, RZ, R36 ;  /* 0x000000ffff5f7224 */ /* 0x000fe200078e0024 */
[----:B------:R-:W-:Y:S01]  /*4cf0*/  MOV R38, R144 ;  /* 0x0000009000267202 */ /* 0x000fe20000000f00 */
[----:B------:R-:W-:Y:S01]  /*4d00*/  IMAD.MOV.U32 R29, RZ, RZ, R153 ;  /* 0x000000ffff1d7224 */ /* 0x000fe200078e0099 */
[----:B------:R-:W-:Y:S01]  /*4d10*/  MOV R28, R154 ;  /* 0x0000009a001c7202 */ /* 0x000fe20000000f00 */
[----:B------:R-:W-:Y:S11]  /*4d20*/  MUFU.EX2 R21, R21 ;  /* 0x0000001500157308 */ /* 0x000ff60000000800 */
[----:B------:R-:W-:Y:S06]  /*4d30*/  @!UPT UIADD3 URZ, URZ, URZ, URZ ;  /* 0x0000003f3f3ff290 */ /* 0x000fec000fffe03f */
[----:B------:R-:W-:Y:S01]  /*4d40*/  HMMA.16816.F32 R24, R4, R22, R16 ;  /* 0x000000160418723c */ /* 0x000fe20000001810 */
[----:B------:R-:W-:Y:S01]  /*4d50*/  MOV R31, R147 ;  /* 0x00000093001f7202 */ /* 0x000fe20000000f00 */
[----:B------:R-:W-:Y:S01]  /*4d60*/  IMAD.MOV.U32 R36, RZ, RZ, R146 ;  /* 0x000000ffff247224 */ /* 0x000fe200078e0092 */
[----:B------:R1:W-:Y:S04]  /*4d70*/  MUFU.EX2 R23, R3 ;  /* 0x0000000300177308 */ /* 0x0003e80000000800 */
[----:B------:R-:W-:Y:S01]  /*4d80*/  FADD.FTZ R22, R99, R13 ;  /* 0x0000000d63167221 */ /* 0x000fe20000010000 */
[----:B------:R-:W-:Y:S01]  /*4d90*/  MOV R99, R48 ;  /* 0x0000003000637202 */ /* 0x000fe20000000f00 */
[----:B------:R-:W2:Y:S01]  /*4da0*/  LDSM.16.MT88.4 R12, [R239+0x8880] ;  /* 0x00888000ef0c783b */ /* 0x000ea20000004200 */
[----:B------:R-:W-:Y:S01]  /*4db0*/  IMAD.MOV.U32 R37, RZ, RZ, R145 ;  /* 0x000000ffff257224 */ /* 0x000fe200078e0091 */
[----:B------:R-:W2:Y:S01]  /*4dc0*/  MUFU.EX2 R20, R20 ;  /* 0x0000001400147308 */ /* 0x000ea20000000800 */
[----:B------:R-:W-:Y:S01]  /*4dd0*/  IMAD.MOV.U32 R30, RZ, RZ, R152 ;  /* 0x000000ffff1e7224 */ /* 0x000fe200078e0098 */
[----:B------:R-:W-:Y:S01]  /*4de0*/  LDSM.16.MT88.4 R144, [R237+0x5080] ;  /* 0x00508000ed90783b */ /* 0x000fe20000004200 */
[----:B------:R-:W-:-:S02]  /*4df0*/  IMAD.MOV.U32 R39, RZ, RZ, R131 ;  /* 0x000000ffff277224 */ /* 0x000fc400078e0083 */
[----:B------:R-:W-:Y:S01]  /*4e00*/  IMAD.MOV.U32 R48, RZ, RZ, R49 ;  /* 0x000000ffff307224 */ /* 0x000fe200078e0031 */
[----:B------:R-:W-:Y:S01]  /*4e10*/  LDSM.16.MT88.4 R152, [R236+0x5080] ;  /* 0x00508000ec98783b */ /* 0x000fe20000004200 */
[----:B------:R-:W-:Y:S02]  /*4e20*/  IMAD.MOV.U32 R49, RZ, RZ, R32 ;  /* 0x000000ffff317224 */ /* 0x000fe400078e0020 */
[----:B-1----:R-:W-:Y:S01]  /*4e30*/  FFMA.FTZ R3, R90, c[0x0][0x2d0], -R2 ;  /* 0x0000b4005a037a23 */ /* 0x002fe20000010802 */
[C---:B--2---:R-:W-:Y:S08]  /*4e40*/  HMMA.16816.F32 R16, R8.reuse, R12, RZ ;  /* 0x0000000c0810723c */ /* 0x044ff000000018ff */
[----:B------:R-:W-:Y:S01]  /*4e50*/  HMMA.16816.F32 R8, R8, R14, RZ ;  /* 0x0000000e0808723c */ /* 0x000fe200000018ff */
[----:B------:R-:W1:Y:S11]  /*4e60*/  LDSM.16.MT88.4 R12, [R239+0x9080] ;  /* 0x00908000ef0c783b */ /* 0x000e760000004200 */
[----:B------:R-:W-:Y:S04]  /*4e70*/  @!UPT UIADD3 URZ, URZ, URZ, URZ ;  /* 0x0000003f3f3ff290 */ /* 0x000fe8000fffe03f */
[C---:B-1----:R-:W-:Y:S08]  /*4e80*/  HMMA.16816.F32 R16, R4.reuse, R12, R16 ;  /* 0x0000000c0410723c */ /* 0x042ff00000001810 */
[----:B------:R-:W-:Y:S01]  /*4e90*/  HMMA.16816.F32 R12, R4, R14, R8 ;  /* 0x0000000e040c723c */ /* 0x000fe20000001808 */
[----:B------:R1:W-:Y:S06]  /*4ea0*/  MUFU.EX2 R7, R0 ;  /* 0x0000000000077308 */ /* 0x0003ec0000000800 */
[----:B------:R-:W-:-:S02]  /*4eb0*/  FADD.FTZ R4, R128, R22 ;  /* 0x0000001680047221 */ /* 0x000fc40000010000 */
[----:B------:R-:W-:Y:S01]  /*4ec0*/  MUFU.EX2 R5, R3 ;  /* 0x0000000300057308 */ /* 0x000fe20000000800 */
[----:B---3--:R-:W-:Y:S02]  /*4ed0*/  IMAD.MOV.U32 R22, RZ, RZ, R40 ;  /* 0x000000ffff167224 */ /* 0x008fe400078e0028 */
[--C-:B-1----:R-:W-:Y:S02]  /*4ee0*/  FFMA.FTZ R0, R92, c[0x0][0x2d0], -R2.reuse ;  /* 0x0000b4005c007a23 */ /* 0x102fe40000010802 */
[----:B------:R-:W-:-:S03]  /*4ef0*/  FFMA.FTZ R2, R89, c[0x0][0x2d0], -R2 ;  /* 0x0000b40059027a23 */ /* 0x000fc60000010802 */
[----:B------:R1:W-:Y:S01]  /*4f00*/  MUFU.EX2 R6, R0 ;  /* 0x0000000000067308 */ /* 0x0003e20000000800 */
[----:B------:R-:W-:Y:S01]  /*4f10*/  F2FP.PACK_AB R128, R20, R21 ;  /* 0x000000151480723e */ /* 0x000fe200000000ff */
[----:B------:R-:W-:Y:S02]  /*4f20*/  IMAD.MOV.U32 R8, RZ, RZ, R35 ;  /* 0x000000ffff087224 */ /* 0x000fe400078e0023 */
[----:B------:R-:W-:-:S04]  /*4f30*/  IMAD.MOV.U32 R92, RZ, RZ, R41 ;  /* 0x000000ffff5c7224 */ /* 0x000fc800078e0029 */
[----:B------:R2:W3:Y:S01]  /*4f40*/  MUFU.EX2 R3, R2 ;  /* 0x0000000200037308 */ /* 0x0004e20000000800 */
[----:B------:R-:W-:Y:S02]  /*4f50*/  IMAD.MOV.U32 R40, RZ, RZ, R161 ;  /* 0x000000ffff287224 */ /* 0x000fe400078e00a1 */
[----:B------:R-:W-:Y:S02]  /*4f60*/  IMAD.MOV.U32 R42, RZ, RZ, R135 ;  /* 0x000000ffff2a7224 */ /* 0x000fe400078e0087 */
[----:B------:R-:W-:Y:S01]  /*4f70*/  IMAD.MOV.U32 R51, RZ, RZ, R162 ;  /* 0x000000ffff337224 */ /* 0x000fe200078e00a2 */
[----:B------:R-:W-:Y:S01]  /*4f80*/  MOV R41, R160 ;  /* 0x000000a000297202 */ /* 0x000fe20000000f00 */
[----:B------:R-:W-:Y:S01]  /*4f90*/  IMAD.MOV.U32 R9, RZ, RZ, R67 ;  /* 0x000000ffff097224 */ /* 0x000fe200078e0043 */
[----:B------:R-:W-:Y:S01]  /*4fa0*/  MOV R10, R66 ;  /* 0x00000042000a7202 */ /* 0x000fe20000000f00 */
[----:B-1----:R-:W-:Y:S01]  /*4fb0*/  FADD.FTZ R0, R86, R84 ;  /* 0x0000005456007221 */ /* 0x002fe20000010000 */
[----:B------:R4:W5:Y:S01]  /*4fc0*/  LDL.LU R162, [R1+0x8c] ;  /* 0x00008c0001a27983 */ /* 0x0009620000300800 */
[----:B--2---:R-:W-:Y:S01]  /*4fd0*/  FADD.FTZ R2, R130, R4 ;  /* 0x0000000482027221 */ /* 0x004fe20000010000 */
[----:B------:R-:W-:-:S02]  /*4fe0*/  F2FP.PACK_AB R130, R22, R23 ;  /* 0x000000171682723e */ /* 0x000fc400000000ff */
[----:B---3--:R-:W-:Y:S01]  /*4ff0*/  F2FP.PACK_AB R131, R3, R5 ;  /* 0x000000050383723e */ /* 0x008fe200000000ff */
[----:B------:R-:W-:Y:S01]  /*5000*/  FADD.FTZ R4, R129, R2 ;  /* 0x0000000281047221 */ /* 0x000fe20000010000 */
[----:B------:R-:W-:Y:S01]  /*5010*/  F2FP.PACK_AB R129, R6, R7 ;  /* 0x000000070681723e */ /* 0x000fe200000000ff */
[----:B------:R-:W-:Y:S01]  /*5020*/  FADD.FTZ R0, R85, R0 ;  /* 0x0000000055007221 */ /* 0x000fe20000010000 */
[----:B------:R4:W5:Y:S05]  /*5030*/  LDL.LU R161, [R1+0x88] ;  /* 0x0000880001a17983 */ /* 0x00096a0000300800 */
[C---:B------:R-:W-:Y:S08]  /*5040*/  HMMA.16816.F32 R148, R128.reuse, R144, R148 ;  /* 0x000000908094723c */ /* 0x040ff00000001894 */
[C---:B------:R-:W-:Y:S01]  /*5050*/  HMMA.16816.F32 R156, R128.reuse, R152, R156 ;  /* 0x00000098809c723c */ /* 0x040fe2000000189c */
[----:B------:R-:W-:Y:S01]  /*5060*/  FADD.FTZ R0, R88, R0 ;  /* 0x0000000058007221 */ /* 0x000fe20000010000 */
[----:B------:R4:W5:Y:S06]  /*5070*/  LDL.LU R160, [R1+0x84] ;  /* 0x0000840001a07983 */ /* 0x00096c0000300800 */
[C---:B------:R-:W-:Y:S01]  /*5080*/  HMMA.16816.F32 R144, R128.reuse, R146, R136 ;  /* 0x000000928090723c */ /* 0x040fe20000001888 */
[----:B------:R-:W1:Y:S07]  /*5090*/  LDSM.16.MT88.4 R136, [R240+0x5080] ;  /* 0x00508000f088783b */ /* 0x000e6e0000004200 */
[----:B------:R-:W-:Y:S01]  /*50a0*/  HMMA.16816.F32 R152, R128, R154, R96 ;  /* 0x0000009a8098723c */ /* 0x000fe20000001860 */
[----:B------:R-:W-:Y:S01]  /*50b0*/  FADD.FTZ R2, R87, R0 ;  /* 0x0000000057027221 */ /* 0x000fe20000010000 */
[----:B------:R-:W-:Y:S01]  /*50c0*/  LDSM.16.MT88.4 R88, [R240+0x8080] ;  /* 0x00808000f058783b */ /* 0x000fe20000004200 */
[----:B------:R-:W-:Y:S01]  /*50d0*/  IMAD.MOV.U32 R11, RZ, RZ, R64 ;  /* 0x000000ffff0b7224 */ /* 0x000fe200078e0040 */
[----:B------:R-:W-:-:S02]  /*50e0*/  UIMAD.WIDE.U32 UR10, UR16, UR4, URZ ;  /* 0x00000004100a72a5 */ /* 0x000fc4000f8e003f */
[----:B------:R4:W5:Y:S01]  /*50f0*/  LDL.LU R135, [R1+0x80] ;  /* 0x0000800001877983 */ /* 0x0009620000300800 */
[----:B------:R-:W-:Y:S01]  /*5100*/  IMAD.MOV.U32 R98, RZ, RZ, R33 ;  /* 0x000000ffff627224 */ /* 0x000fe200078e0021 */
[----:B------:R-:W-:Y:S02]  /*5110*/  MOV R97, R34 ;  /* 0x0000002200617202 */ /* 0x000fe40000000f00 */
[----:B------:R-:W2:Y:S01]  /*5120*/  LDSM.16.MT88.4 R32, [R239+0x5080] ;  /* 0x00508000ef20783b */ /* 0x000ea20000004200 */
[C---:B-1----:R-:W-:Y:S08]  /*5130*/  HMMA.16816.F32 R140, R128.reuse, R136, R140 ;  /* 0x00000088808c723c */ /* 0x042ff0000000188c */
[C---:B------:R-:W-:Y:S08]  /*5140*/  HMMA.16816.F32 R136, R128.reuse, R138, R28 ;  /* 0x0000008a8088723c */ /* 0x040ff0000000181c */
[C---:B--2---:R-:W-:Y:S01]  /*5150*/  HMMA.16816.F32 R28, R128.reuse, R32, R40 ;  /* 0x00000020801c723c */ /* 0x044fe20000001828 */
[----:B------:R-:W-:Y:S07]  /*5160*/  LDSM.16.MT88.4 R40, [R236+0x6880] ;  /* 0x00688000ec28783b */ /* 0x000fee0000004200 */
[C---:B------:R-:W-:Y:S01]  /*5170*/  HMMA.16816.F32 R32, R128.reuse, R34, R48 ;  /* 0x000000228020723c */ /* 0x040fe20000001830 */
[----:B------:R-:W1:Y:S07]  /*5180*/  LDSM.16.MT88.4 R48, [R237+0x6880] ;  /* 0x00688000ed30783b */ /* 0x000e6e0000004200 */
[C---:B-1----:R-:W-:Y:S08]  /*5190*/  HMMA.16816.F32 R44, R128.reuse, R48, R44 ;  /* 0x00000030802c723c */ /* 0x042ff0000000182c */
[C---:B------:R-:W-:Y:S01]  /*51a0*/  HMMA.16816.F32 R48, R128.reuse, R50, R72 ;  /* 0x000000328030723c */ /* 0x040fe20000001848 */
[----:B------:R-:W1:Y:S07]  /*51b0*/  LDSM.16.MT88.4 R72, [R236+0x8080] ;  /* 0x00808000ec48783b */ /* 0x000e6e0000004200 */
[C---:B------:R-:W-:Y:S08]  /*51c0*/  HMMA.16816.F32 R36, R128.reuse, R40, R36 ;  /* 0x000000288024723c */ /* 0x040ff00000001824 */
[C---:B------:R-:W-:Y:S01]  /*51d0*/  HMMA.16816.F32 R40, R128.reuse, R42, R56 ;  /* 0x0000002a8028723c */ /* 0x040fe20000001838 */
[----:B------:R-:W2:Y:S07]  /*51e0*/  LDSM.16.MT88.4 R56, [R240+0x6880] ;  /* 0x00688000f038783b */ /* 0x000eae0000004200 */
[C---:B-1----:R-:W-:Y:S08]  /*51f0*/  HMMA.16816.F32 R68, R128.reuse, R72, R68 ;  /* 0x000000488044723c */ /* 0x042ff00000001844 */
[----:B------:R-:W-:Y:S07]  /*5200*/  HMMA.16816.F32 R72, R128, R74, R176 ;  /* 0x0000004a8048723c */ /* 0x000fee00000018b0 */
[----:B------:R-:W-:Y:S01]  /*5210*/  MOV R178, R98 ;  /* 0x0000006200b27202 */ /* 0x000fe20000000f00 */
[----:B------:R-:W-:-:S02]  /*5220*/  IMAD.MOV.U32 R179, RZ, RZ, R97 ;  /* 0x000000ffffb37224 */ /* 0x000fc400078e0061 */
[----:B------:R-:W1:Y:S01]  /*5230*/  LDSM.16.MT88.4 R96, [R239+0x8080] ;  /* 0x00808000ef60783b */ /* 0x000e620000004200 */
[C---:B--2---:R-:W-:Y:S01]  /*5240*/  HMMA.16816.F32 R52, R128.reuse, R56, R52 ;  /* 0x000000388034723c */ /* 0x044fe20000001834 */
[----:B------:R-:W-:Y:S02]  /*5250*/  IMAD.MOV.U32 R0, RZ, RZ, R65 ;  /* 0x000000ffff007224 */ /* 0x000fe400078e0041 */
[----:B------:R-:W2:Y:S05]  /*5260*/  LDSM.16.MT88.4 R64, [R239+0x6880] ;  /* 0x00688000ef40783b */ /* 0x000eaa0000004200 */
[C---:B------:R-:W-:Y:S08]  /*5270*/  HMMA.16816.F32 R56, R128.reuse, R58, R92 ;  /* 0x0000003a8038723c */ /* 0x040ff0000000185c */
[----:B-1----:R-:W-:Y:S01]  /*5280*/  HMMA.16816.F32 R92, R128, R96, R104 ;  /* 0x00000060805c723c */ /* 0x002fe20000001868 */
[----:B------:R-:W1:Y:S01]  /*5290*/  LDSM.16.MT88.4 R104, [R236+0x9880] ;  /* 0x00988000ec68783b */ /* 0x000e620000004200 */
[----:B------:R-:W-:-:S02]  /*52a0*/  FADD.FTZ R0, R0, R4 ;  /* 0x0000000400007221 */ /* 0x000fc40000010000 */
[----:B------:R-:W-:Y:S02]  /*52b0*/  FADD.FTZ R2, R178, R2 ;  /* 0x00000002b2027221 */ /* 0x000fe40000010000 */
[----:B------:R-:W-:Y:S02]  /*52c0*/  FADD.FTZ R4, R21, R0 ;  /* 0x0000000015047221 */ /* 0x000fe40000010000 */
[C---:B------:R-:W-:Y:S01]  /*52d0*/  HMMA.16816.F32 R84, R128.reuse, R88, R8 ;  /* 0x000000588054723c */ /* 0x040fe20000001808 */
[----:B------:R-:W-:Y:S01]  /*52e0*/  FADD.FTZ R0, R179, R2 ;  /* 0x00000002b3007221 */ /* 0x000fe20000010000 */
[----:B------:R-:W-:Y:S06]  /*52f0*/  LDSM.16.MT88.4 R8, [R239+0x9880] ;  /* 0x00988000ef08783b */ /* 0x000fec0000004200 */
[----:B------:R-:W-:Y:S01]  /*5300*/  HMMA.16816.F32 R88, R128, R90, R112 ;  /* 0x0000005a8058723c */ /* 0x000fe20000001870 */
[----:B------:R-:W3:Y:S01]  /*5310*/  LDSM.16.MT88.4 R112, [R237+0x9880] ;  /* 0x00988000ed70783b */ /* 0x000ee20000004200 */
[----:B------:R-:W-:-:S06]  /*5320*/  FADD.FTZ R0, R134, R0 ;  /* 0x0000000086007221 */ /* 0x000fcc0000010000 */
[C---:B------:R-:W-:Y:S08]  /*5330*/  HMMA.16816.F32 R96, R128.reuse, R98, R100 ;  /* 0x000000628060723c */ /* 0x040ff00000001864 */
[C---:B--2---:R-:W-:Y:S08]  /*5340*/  HMMA.16816.F32 R60, R128.reuse, R64, R60 ;  /* 0x00000040803c723c */ /* 0x044ff0000000183c */
[C---:B------:R-:W-:Y:S01]  /*5350*/  HMMA.16816.F32 R64, R128.reuse, R66, R80 ;  /* 0x000000428040723c */ /* 0x040fe20000001850 */
[----:B------:R-:W2:Y:S07]  /*5360*/  LDSM.16.MT88.4 R80, [R237+0x8080] ;  /* 0x00808000ed50783b */ /* 0x000eae0000004200 */
[C---:B-1----:R-:W-:Y:S08]  /*5370*/  HMMA.16816.F32 R100, R128.reuse, R104, R168 ;  /* 0x000000688064723c */ /* 0x042ff000000018a8 */
[----:B------:R-:W-:Y:S01]  /*5380*/  HMMA.16816.F32 R104, R128, R106, R120 ;  /* 0x0000006a8068723c */ /* 0x000fe20000001878 */
[----:B------:R-:W1:Y:S01]  /*5390*/  LDSM.16.MT88.4 R120, [R240+0x9880] ;  /* 0x00988000f078783b */ /* 0x000e620000004200 */
[----:B------:R-:W-:-:S02]  /*53a0*/  FADD.FTZ R7, R7, R0 ;  /* 0x0000000007077221 */ /* 0x000fc40000010000 */
[----:B------:R-:W-:Y:S02]  /*53b0*/  FADD.FTZ R2, R20, R4 ;  /* 0x0000000414027221 */ /* 0x000fe40000010000 */
[----:B------:R-:W-:Y:S02]  /*53c0*/  FADD.FTZ R6, R6, R7 ;  /* 0x0000000706067221 */ /* 0x000fe40000010000 */
[----:B------:R-:W-:Y:S02]  /*53d0*/  FADD.FTZ R0, R23, R2 ;  /* 0x0000000217007221 */ /* 0x000fe40000010000 */
[----:B------:R-:W-:Y:S02]  /*53e0*/  FADD.FTZ R5, R5, R6 ;  /* 0x0000000605057221 */ /* 0x000fe40000010000 */
[----:B------:R-:W-:Y:S02]  /*53f0*/  FADD.FTZ R2, R22, R0 ;  /* 0x0000000016027221 */ /* 0x000fe40000010000 */
[----:B------:R-:W-:-:S05]  /*5400*/  FADD.FTZ R0, R3, R5 ;  /* 0x0000000503007221 */ /* 0x000fca0000010000 */
[----:B------:R4:W-:Y:S04]  /*5410*/  STL [R1+0x18], R0 ;  /* 0x0000180001007387 */ /* 0x0009e80000100800 */
[----:B------:R4:W-:Y:S01]  /*5420*/  STL [R1+0x14], R2 ;  /* 0x0000140201007387 */ /* 0x0009e20000100800 */
[----:B------:R-:W-:Y:S01]  /*5430*/  PLOP3.LUT P0, PT, PT, PT, UP6, 0x40, 0x0 ;  /* 0x000000000000781c */ /* 0x000fe20003f0e868 */
[----:B------:R-:W-:Y:S02]  /*5440*/  @UP5 UMOV UR9, UR11 ;  /* 0x0000000b00095c82 */ /* 0x000fe40008000000 */
[----:B------:R-:W-:Y:S01]  /*5450*/  @UP5 USHF.R.U32.HI UR16, URZ, UR5, UR9 ;  /* 0x000000053f105299 */ /* 0x000fe20008011609 */
[----:B---3--:R-:W-:Y:S01]  /*5460*/  HMMA.16816.F32 R108, R128, R112, R108 ;  /* 0x00000070806c723c */ /* 0x008fe2000000186c */
[----:B------:R-:W-:-:S02]  /*5470*/  ULDC UR10, c[0x0][0x328] ;  /* 0x0000ca00000a7ab9 */ /* 0x000fc40000000800 */
[----:B------:R-:W-:Y:S02]  /*5480*/  UIADD3 UR15, UR15, UR16, URZ ;  /* 0x000000100f0f7290 */ /* 0x000fe4000fffe03f */
[----:B------:R-:W-:-:S03]  /*5490*/  UIADD3 UR13, UR13, -0x2, URZ ;  /* 0xfffffffe0d0d7890 */ /* 0x000fc6000fffe03f */
[----:B------:R-:W-:Y:S01]  /*54a0*/  HMMA.16816.F32 R112, R128, R114, R116 ;  /* 0x000000728070723c */ /* 0x000fe20000001874 */
[----:B------:R-:W-:-:S07]  /*54b0*/  UIADD3 UR10, UR15, UR10, URZ ;  /* 0x0000000a0f0a7290 */ /* 0x000fce000fffe03f */
[C---:B--2---:R-:W-:Y:S08]  /*54c0*/  HMMA.16816.F32 R76, R128.reuse, R80, R76 ;  /* 0x00000050804c723c */ /* 0x044ff0000000184c */
[C---:B-1----:R-:W-:Y:S08]  /*54d0*/  HMMA.16816.F32 R116, R128.reuse, R120, R124 ;  /* 0x000000788074723c */ /* 0x042ff0000000187c */
[C---:B------:R-:W-:Y:S08]  /*54e0*/  HMMA.16816.F32 R80, R128.reuse, R82, R172 ;  /* 0x000000528050723c */ /* 0x040ff000000018ac */
[C---:B------:R-:W-:Y:S08]  /*54f0*/  HMMA.16816.F32 R120, R128.reuse, R122, R24 ;  /* 0x0000007a8078723c */ /* 0x040ff00000001818 */
[C---:B------:R-:W-:Y:S08]  /*5500*/  HMMA.16816.F32 R124, R128.reuse, R8, R16 ;  /* 0x00000008807c723c */ /* 0x040ff00000001810 */
[----:B------:R-:W-:Y:S01]  /*5510*/  HMMA.16816.F32 R128, R128, R10, R12 ;  /* 0x0000000a8080723c */ /* 0x000fe2000000180c */
[----:B------:R-:W-:Y:S07]  /*5520*/  @P0 BRA `(.L_x_173) ;  /* 0x0000013000000947 */ /* 0x000fee0003800000 */
[----:B----4-:R-:W-:Y:S01]  /*5530*/  ISETP.LT.AND P0, PT, RZ, UR15, PT ;  /* 0x0000000fff007c0c */ /* 0x010fe2000bf01270 */
[----:B------:R-:W-:-:S02]  /*5540*/  UIADD3 UR11, UR15, -0x1, URZ ;  /* 0xffffffff0f0b7890 */ /* 0x000fc4000fffe03f */
[----:B------:R-:W-:-:S10]  /*5550*/  ULDC UR9, c[0x0][0x32c] ;  /* 0x0000cb0000097ab9 */ /* 0x000fd40000000800 */
[----:B------:R-:W-:Y:S05]  /*5560*/  @P0 BRA `(.L_x_174) ;  /* 0x0000007000000947 */ /* 0x000fea0003800000 */
[----:B------:R-:W-:Y:S02]  /*5570*/  UISETP.NE.AND UP0, UPT, UR9, 0x1, UPT ;  /* 0x000000010900788c */ /* 0x000fe4000bf05270 */
[----:B------:R-:W-:Y:S02]  /*5580*/  UIADD3 UR11, -UR15, URZ, URZ ;  /* 0x0000003f0f0b7290 */ /* 0x000fe4000fffe13f */
[----:B------:R-:W-:Y:S02]  /*5590*/  ULDC.64 UR4, c[0x0][0x330] ;  /* 0x0000cc0000047ab9 */ /* 0x000fe40000000a00 */
[----:B------:R-:W-:-:S05]  /*55a0*/  UIMAD.WIDE.U32 UR14, UR11, UR4, URZ ;  /* 0x000000040b0e72a5 */ /* 0x000fca000f8e003f */
[----:B------:R-:W-:-:S04]  /*55b0*/  @UP0 USHF.R.U32.HI UR11, URZ, UR5, UR15 ;  /* 0x000000053f0b0299 */ /* 0x000fc8000801160f */
[----:B------:R-:W-:Y:S01]  /*55c0*/  ULOP3.LUT UR11, URZ, UR11, URZ, 0x33, !UPT ;  /* 0x0000000b3f0b7292 */ /* 0x000fe2000f8e333f */
[----:B------:R-:W-:Y:S05]  /*55d0*/  BRA `(.L_x_175) ;  /* 0x0000004000007947 */ /* 0x000fea0003800000 */
.L_x_174:
[----:B------:R-:W-:Y:S02]  /*55e0*/  UISETP.NE.AND UP0, UPT, UR9, 0x1, UPT ;  /* 0x000000010900788c */ /* 0x000fe4000bf05270 */
[----:B------:R-:W-:Y:S02]  /*55f0*/  ULDC.64 UR4, c[0x0][0x330] ;  /* 0x0000cc0000047ab9 */ /* 0x000fe40000000a00 */
[----:B------:R-:W-:-:S07]  /*5600*/  UIMAD.WIDE.U32 UR14, UR11, UR4, URZ ;  /* 0x000000040b0e72a5 */ /* 0x000fce000f8e003f */
[----:B------:R-:W-:Y:S02]  /*5610*/  @UP0 USHF.R.U32.HI UR11, URZ, UR5, UR15 ;  /* 0x000000053f0b0299 */ /* 0x000fe4000801160f */
.L_x_175:
[----:B------:R-:W-:Y:S02]  /*5620*/  ULDC UR4, c[0x0][0x32c] ;  /* 0x0000cb0000047ab9 */ /* 0x000fe40000000800 */
[----:B------:R-:W-:-:S04]  /*5630*/  UIMAD UR4, UR11, UR9, UR4 ;  /* 0x000000090b0472a4 */ /* 0x000fc8000f8e0204 */
[----:B------:R-:W-:-:S04]  /*5640*/  UISETP.LT.AND UP0, UPT, UR10, UR4, UPT ;  /* 0x000000040a00728c */ /* 0x000fc8000bf01270 */
[----:B------:R-:W-:-:S04]  /*5650*/  USEL UR10, UR10, UR4, UP0 ;  /* 0x000000040a0a7287 */ /* 0x000fc80008000000 */
.L_x_173:
[----:B----4-:R-:W-:-:S04]  /*5660*/  UIMAD.WIDE UR4, UR10, 0x2aaaaaab, URZ ;  /* 0x2aaaaaab0a0478a5 */ /* 0x010fc8000f8e023f */
[----:B------:R-:W-:-:S04]  /*5670*/  USHF.R.U32.HI UR4, URZ, 0x1f, UR5 ;  /* 0x0000001f3f047899 */ /* 0x000fc80008011605 */
[----:B------:R-:W-:-:S04]  /*5680*/  ULEA.HI.SX32 UR4, UR5, UR4, 0x1d ;  /* 0x0000000405047291 */ /* 0x000fc8000f8fea3f */
[----:B------:R-:W-:-:S04]  /*5690*/  UISETP.LT.AND UP0, UPT, UR12, UR4, UPT ;  /* 0x000000040c00728c */ /* 0x000fc8000bf01270 */
[----:B------:R-:W-:-:S04]  /*56a0*/  USEL UR9, UR12, UR4, !UP0 ;  /* 0x000000040c097287 */ /* 0x000fc8000c000000 */
[----:B------:R-:W-:-:S06]  /*56b0*/  UISETP.GE.AND UP0, UPT, UR13, UR9, UPT ;  /* 0x000000090d00728c */ /* 0x000fcc000bf06270 */
[----:B------:R-:W-:-:S13]  /*56c0*/  PLOP3.LUT P0, PT, PT, PT, UP0, 0x40, 0x0 ;  /* 0x000000000000781c */ /* 0x000fda0003f0e808 */
[----:B------:R-:W-:Y:S05]  /*56d0*/  @P0 BRA `(.L_x_176) ;  /* 0x00003c9000000947 */ /* 0x000fea0003800000 */
[----:B------:R-:W2:Y:S04]  /*56e0*/  LDL.64 R8, [R1+0x40] ;  /* 0x0000400001087983 */ /* 0x000ea80000100a00 */
[----:B------:R-:W3:Y:S04]  /*56f0*/  LDL.64 R6, [R1+0x38] ;  /* 0x0000380001067983 */ /* 0x000ee80000100a00 */
[----:B------:R-:W4:Y:S04]  /*5700*/  LDL.64 R2, [R1+0x30] ;  /* 0x0000300001027983 */ /* 0x000f280000100a00 */
[----:B------:R-:W4:Y:S01]  /*5710*/  LDL.64 R4, [R1+0x28] ;  /* 0x0000280001047983 */ /* 0x000f220000100a00 */
[----:B------:R-:W-:-:S02]  /*5720*/  MOV R134, R132 ;  /* 0x0000008400867202 */ /* 0x000fc40000000f00 */
[C---:B--2---:R-:W-:Y:S02]  /*5730*/  IADD3 R0, P0, R8.reuse, 0x40, RZ ;  /* 0x0000004008007810 */ /* 0x044fe40007f1e0ff */
[----:B------:R-:W-:-:S03]  /*5740*/  IADD3 R11, P1, R8, 0x80, RZ ;  /* 0x00000080080b7810 */ /* 0x000fc60007f3e0ff */
[--C-:B---3--:R-:W-:Y:S01]  /*5750*/  IMAD.X R10, RZ, RZ, R7.reuse, P0 ;  /* 0x000000ffff0a7224 */ /* 0x108fe200000e0607 */
[----:B------:R1:W-:Y:S01]  /*5760*/  STL [R1+0x68], R0 ;  /* 0x0000680001007387 */ /* 0x0003e20000100800 */
[----:B------:R-:W-:-:S03]  /*5770*/  IMAD.X R9, RZ, RZ, R7, P1 ;  /* 0x000000ffff097224 */ /* 0x000fc600008e0607 */
[----:B------:R-:W-:Y:S04]  /*5780*/  STL [R1+0x60], R11 ;  /* 0x0000600b01007387 */ /* 0x000fe80000100800 */
[----:B------:R-:W-:Y:S01]  /*5790*/  STL [R1+0x64], R10 ;  /* 0x0000640a01007387 */ /* 0x000fe20000100800 */
[----:B-1----:R-:W-:Y:S02]  /*57a0*/  IADD3 R0, P0, R8, 0xc0, RZ ;  /* 0x000000c008007810 */ /* 0x002fe40007f1e0ff */
[----:B----4-:R-:W-:-:S03]  /*57b0*/  IADD3 R8, P2, R2, 0x40, RZ ;  /* 0x0000004002087810 */ /* 0x010fc60007f5e0ff */
[----:B------:R1:W-:Y:S02]  /*57c0*/  STL [R1+0x58], R0 ;  /* 0x0000580001007387 */ /* 0x0003e40000100800 */
[----:B------:R-:W-:Y:S02]  /*57d0*/  IMAD.X R6, RZ, RZ, R5, P2 ;  /* 0x000000ffff067224 */ /* 0x000fe400010e0605 */
[----:B------:R-:W-:Y:S04]  /*57e0*/  STL [R1+0x5c], R9 ;  /* 0x00005c0901007387 */ /* 0x000fe80000100800 */
[----:B------:R-:W-:Y:S01]  /*57f0*/  STL [R1+0x50], R8 ;  /* 0x0000500801007387 */ /* 0x000fe20000100800 */
[----:B-1----:R-:W-:Y:S01]  /*5800*/  IMAD.X R0, RZ, RZ, R7, P0 ;  /* 0x000000ffff007224 */ /* 0x002fe200000e0607 */
[----:B------:R-:W-:-:S04]  /*5810*/  IADD3 R7, P1, R2, 0x80, RZ ;  /* 0x0000008002077810 */ /* 0x000fc80007f3e0ff */
[----:B------:R1:W-:Y:S01]  /*5820*/  STL [R1+0x54], R0 ;  /* 0x0000540001007387 */ /* 0x0003e20000100800 */
[----:B------:R-:W-:-:S03]  /*5830*/  IMAD.X R3, RZ, RZ, R5, P1 ;  /* 0x000000ffff037224 */ /* 0x000fc600008e0605 */
[----:B------:R-:W-:Y:S04]  /*5840*/  STL [R1+0x48], R7 ;  /* 0x0000480701007387 */ /* 0x000fe80000100800 */
[----:B------:R-:W-:Y:S01]  /*5850*/  STL [R1+0x4c], R6 ;  /* 0x00004c0601007387 */ /* 0x000fe20000100800 */
[----:B-1----:R-:W-:-:S05]  /*5860*/  IADD3 R0, P0, R2, 0xc0, RZ ;  /* 0x000000c002007810 */ /* 0x002fca0007f1e0ff */
[----:B------:R1:W-:Y:S04]  /*5870*/  STL [R1+0x10], R0 ;  /* 0x0000100001007387 */ /* 0x0003e80000100800 */
[----:B------:R2:W-:Y:S01]  /*5880*/  STL [R1+0x20], R3 ;  /* 0x0000200301007387 */ /* 0x0005e20000100800 */
[----:B-1----:R-:W-:-:S05]  /*5890*/  IADD3.X R0, RZ, R5, RZ, P0, !PT ;  /* 0x00000005ff007210 */ /* 0x002fca00007fe4ff */
[----:B------:R2:W-:Y:S01]  /*58a0*/  STL [R1+0xc], R0 ;  /* 0x00000c0001007387 */ /* 0x0005e20000100800 */
[----:B------:R-:W-:-:S03]  /*58b0*/  IMAD.MOV.U32 R2, RZ, RZ, R133 ;  /* 0x000000ffff027224 */ /* 0x000fc600078e0085 */
.L_x_187:
[----:B-12---:R-:W2:Y:S01]  /*58c0*/  LDL R0, [R1] ;  /* 0x0000000001007983 */ /* 0x006ea20000100800 */
[----:B------:R-:W-:Y:S04]  /*58d0*/  DEPBAR.LE SB0, 0x0 ;  /* 0x000080000000791a */ /* 0x000fe80000000000 */
[----:B------:R-:W-:Y:S01]  /*58e0*/  BAR.SYNC.DEFER_BLOCKING 0x0 ;  /* 0x0000000000007b1d */ /* 0x000fe20000010000 */
[----:B------:R-:W-:Y:S06]  /*58f0*/  UISETP.GT.AND UP0, UPT, UR12, UR13, UPT ;  /* 0x0000000d0c00728c */ /* 0x000fec000bf04270 */
[----:B------:R-:W-:Y:S01]  /*5900*/  PLOP3.LUT P0, PT, PT, PT, UP0, 0x80, 0x0 ;  /* 0x000000000000781c */ /* 0x000fe20003f0f008 */
[----:B-----5:R1:W3:Y:S04]  /*5910*/  LDSM.16.M88.4 R8, [R135+0x14080] ;  /* 0x014080008708783b */ /* 0x0202e80000000200 */
[----:B------:R1:W4:Y:S04]  /*5920*/  LDSM.16.M88.4 R16, [R135+0x14880] ;  /* 0x014880008710783b */ /* 0x0003280000000200 */
[----:B------:R1:W1:Y:S04]  /*5930*/  LDSM.16.M88.4 R24, [R135+0x15080] ;  /* 0x015080008718783b */ /* 0x0002680000000200 */
[----:B------:R1:W1:Y:S04]  /*5940*/  LDSM.16.M88.4 R168, [R242] ;  /* 0x00000000f2a8783b */ /* 0x0002680000000200 */
[----:B------:R1:W1:Y:S04]  /*5950*/  LDSM.16.M88.4 R176, [R252] ;  /* 0x00000000fcb0783b */ /* 0x0002680000000200 */
[----:B--2---:R2:W1:Y:S01]  /*5960*/  LDSM.16.M88.4 R172, [R0] ;  /* 0x0000000000ac783b */ /* 0x0044620000000200 */
[----:B------:R-:W-:-:S05]  /*5970*/  @P0 BRA `(.L_x_177) ;  /* 0x0000043000000947 */ /* 0x000fca0003800000 */
[----:B--234-:R-:W2:Y:S01]  /*5980*/  LDL R0, [R1+0x1c] ;  /* 0x00001c0001007983 */ /* 0x01cea20000100800 */
[----:B------:R-:W-:Y:S02]  /*5990*/  ULDC.64 UR4, c[0x0][0x208] ;  /* 0x0000820000047ab9 */ /* 0x000fe40000000a00 */
[----:B------:R-:W-:Y:S01]  /*59a0*/  UIMAD.WIDE.U32 UR14, UR13, UR4, URZ ;  /* 0x000000040d0e72a5 */ /* 0x000fe2000f8e003f */
[----:B------:R-:W3:Y:S01]  /*59b0*/  LDL.64 R6, [R1+0x40] ;  /* 0x0000400001067983 */ /* 0x000ee20000100a00 */
[----:B------:R-:W-:Y:S03]  /*59c0*/  USHF.R.S32.HI UR10, URZ, 0x1f, UR13 ;  /* 0x0000001f3f0a7899 */ /* 0x000fe6000801140d */
[----:B------:R-:W4:Y:S01]  /*59d0*/  LDL.64 R132, [R1+0x38] ;  /* 0x0000380001847983 */ /* 0x000f220000100a00 */
[----:B------:R-:W-:Y:S03]  /*59e0*/  UIMAD UR10, UR10, UR4, URZ ;  /* 0x000000040a0a72a4 */ /* 0x000fe6000f8e023f */
[----:B------:R-:W5:Y:S01]  /*59f0*/  LDL R12, [R1+0x4] ;  /* 0x00000400010c7983 */ /* 0x000f620000100800 */
[----:B------:R-:W-:Y:S03]  /*5a00*/  UIMAD UR10, UR13, UR5, UR10 ;  /* 0x000000050d0a72a4 */ /* 0x000fe6000f8e020a */
[----:B------:R-:W5:Y:S01]  /*5a10*/  LDL R22, [R1+0x68] ;  /* 0x0000680001167983 */ /* 0x000f620000100800 */
[----:B------:R-:W-:Y:S02]  /*5a20*/  UIADD3 UR4, UR15, UR10, URZ ;  /* 0x0000000a0f047290 */ /* 0x000fe4000fffe03f */
[----:B------:R-:W-:Y:S01]  /*5a30*/  UIMAD.WIDE.U32 UR10, UR14, 0x30, URZ ;  /* 0x000000300e0a78a5 */ /* 0x000fe2000f8e003f */
[----:B------:R-:W5:Y:S01]  /*5a40*/  LDL R21, [R1+0x64] ;  /* 0x0000640001157983 */ /* 0x000f620000100800 */
[----:B------:R-:W-:Y:S03]  /*5a50*/  UIMAD UR4, UR4, 0x30, URZ ;  /* 0x00000030040478a4 */ /* 0x000fe6000f8e023f */
[----:B------:R-:W5:Y:S01]  /*5a60*/  LDL R20, [R1+0x60] ;  /* 0x0000600001147983 */ /* 0x000f620000100800 */
[----:B------:R-:W-:Y:S03]  /*5a70*/  UIADD3 UR4, UR11, UR4, URZ ;  /* 0x000000040b047290 */ /* 0x000fe6000fffe03f */
[----:B------:R-:W5:Y:S04]  /*5a80*/  LDL R15, [R1+0x5c] ;  /* 0x00005c00010f7983 */ /* 0x000f680000100800 */
[----:B------:R-:W5:Y:S04]  /*5a90*/  LDL R14, [R1+0x58] ;  /* 0x00005800010e7983 */ /* 0x000f680000100800 */
[----:B------:R-:W5:Y:S01]  /*5aa0*/  LDL R13, [R1+0x54] ;  /* 0x00005400010d7983 */ /* 0x000f620000100800 */
[----:B--2---:R-:W-:Y:S02]  /*5ab0*/  LOP3.LUT P2, RZ, R0, 0x1, RZ, 0xc0, !PT ;  /* 0x0000000100ff7812 */ /* 0x004fe4000784c0ff */
[----:B---3--:R-:W-:Y:S04]  /*5ac0*/  IADD3 R0, P1, R6, UR10, RZ ;  /* 0x0000000a06007c10 */ /* 0x008fe8000ff3e0ff */
[C---:B------:R-:W-:Y:S02]  /*5ad0*/  LEA R4, P0, R0.reuse, c[0x0][0x1f8], 0x1 ;  /* 0x00007e0000047a11 */ /* 0x040fe400078008ff */
[----:B----4-:R-:W-:Y:S04]  /*5ae0*/  IADD3.X R3, R133, UR4, RZ, P1, !PT ;  /* 0x0000000485037c10 */ /* 0x010fe80008ffe4ff */
[----:B------:R-:W-:Y:S02]  /*5af0*/  LEA.HI.X R5, R0, c[0x0][0x1fc], R3, 0x1, P0 ;  /* 0x00007f0000057a11 */ /* 0x000fe400000f0c03 */
[----:B-----5:R-:W-:Y:S03]  /*5b00*/  IADD3 R0, P1, R22, UR10, RZ ;  /* 0x0000000a16007c10 */ /* 0x020fe6000ff3e0ff */
[----:B------:R-:W-:Y:S01]  /*5b10*/  @!PT LDS RZ, [RZ] ;  /* 0x00000000fffff984 */ /* 0x000fe20000000800 */
[----:B------:R-:W-:Y:S01]  /*5b20*/  @!PT LDS RZ, [RZ] ;  /* 0x00000000fffff984 */ /* 0x000fe20000000800 */
[----:B------:R-:W-:Y:S01]  /*5b30*/  @!PT LDS RZ, [RZ] ;  /* 0x00000000fffff984 */ /* 0x000fe20000000800 */
[----:B------:R2:W-:Y:S01]  /*5b40*/  LDGSTS.E.BYPASS.LTC128B.128 [R12+0x4080], [R4.64], !P2 ;  /* 0x04080000040c7fae */ /* 0x0005e2000d101d58 */
[----:B------:R-:W-:Y:S02]  /*5b50*/  IADD3.X R3, R21, UR4, RZ, P1, !PT ;  /* 0x0000000415037c10 */ /* 0x000fe40008ffe4ff */
[C---:B--2---:R-:W-:Y:S04]  /*5b60*/  LEA R4, P0, R0.reuse, c[0x0][0x1f8], 0x1 ;  /* 0x00007e0000047a11 */ /* 0x044fe800078008ff */
[----:B------:R-:W-:Y:S02]  /*5b70*/  LEA.HI.X R5, R0, c[0x0][0x1fc], R3, 0x1, P0 ;  /* 0x00007f0000057a11 */ /* 0x000fe400000f0c03 */
[----:B------:R-:W-:Y:S03]  /*5b80*/  IADD3 R0, P1, R20, UR10, RZ ;  /* 0x0000000a14007c10 */ /* 0x000fe6000ff3e0ff */
        /* <DEDUP_REMOVED lines=8> */
[----:B------:R-:W-:Y:S01]  /*5c10*/  LEA.HI.X R5, R0, c[0x0][0x1fc], R3, 0x1, P0 ;  /* 0x00007f0000057a11 */ /* 0x000fe200000f0c03 */
[----:B------:R-:W-:Y:S04]  /*5c20*/  @!P3 IMAD.MOV.U32 R0, RZ, RZ, c[0x0][0x208] ;  /* 0x00008200ff00b624 */ /* 0x000fe800078e00ff */
[----:B------:R2:W-:Y:S01]  /*5c30*/  LDGSTS.E.BYPASS.LTC128B.128 [R12+0x8880], [R4.64], !P4 ;  /* 0x08880000040c7fae */ /* 0x0005e2000e101d58 */
[C---:B------:R-:W-:Y:S01]  /*5c40*/  @!P3 LEA R3, P0, R0.reuse, UR10, 0x5 ;  /* 0x0000000a0003bc11 */ /* 0x040fe2000f8028ff */
[----:B--2---:R-:W-:Y:S05]  /*5c50*/  @!P3 IMAD.MOV.U32 R4, RZ, RZ, c[0x0][0x20c] ;  /* 0x00008300ff04b624 */ /* 0x004fea00078e00ff */
[----:B------:R-:W-:Y:S02]  /*5c60*/  @!P3 LEA.HI.X R0, R0, UR4, R4, 0x5, P0 ;  /* 0x000000040000bc11 */ /* 0x000fe400080f2c04 */
[C---:B------:R-:W-:Y:S04]  /*5c70*/  @!P3 IADD3 R4, P1, R3.reuse, R6, RZ ;  /* 0x000000060304b210 */ /* 0x040fe80007f3e0ff */
[----:B------:R-:W-:Y:S01]  /*5c80*/  @!P3 LEA R6, P0, R4, c[0x0][0x1f8], 0x1 ;  /* 0x00007e000406ba11 */ /* 0x000fe200078008ff */
[----:B------:R-:W-:Y:S05]  /*5c90*/  @!P3 IMAD.X R5, R0, 0x1, R133, P1 ;  /* 0x000000010005b824 */ /* 0x000fea00008e0685 */
[----:B------:R-:W-:Y:S02]  /*5ca0*/  @!P3 LEA.HI.X R7, R4, c[0x0][0x1fc], R5, 0x1, P0 ;  /* 0x00007f000407ba11 */ /* 0x000fe400000f0c05 */
[----:B------:R-:W-:Y:S03]  /*5cb0*/  @!P3 IADD3 R5, P1, R3, R22, RZ ;  /* 0x000000160305b210 */ /* 0x000fe60007f3e0ff */
[----:B------:R2:W-:Y:S01]  /*5cc0*/  @!P3 LDGSTS.E.BYPASS.LTC128B.128 [R12+0x5080], [R6.64], !P2 ;  /* 0x05080000060cbfae */ /* 0x0005e2000d101d58 */
[C---:B------:R-:W-:Y:S01]  /*5cd0*/  @!P3 LEA R4, P0, R5.reuse, c[0x0][0x1f8], 0x1 ;  /* 0x00007e000504ba11 */ /* 0x040fe200078008ff */
[C---:B--2---:R-:W-:Y:S05]  /*5ce0*/  @!P3 IMAD.X R6, R0.reuse, 0x1, R21, P1 ;  /* 0x000000010006b824 */ /* 0x044fea00008e0615 */
[----:B------:R-:W-:Y:S05]  /*5cf0*/  @!P3 LEA.HI.X R5, R5, c[0x0][0x1fc], R6, 0x1, P0 ;  /* 0x00007f000505ba11 */ /* 0x000fea00000f0c06 */
[----:B------:R2:W-:Y:S02]  /*5d00*/  @!P3 LDGSTS.E.BYPASS.LTC128B.128 [R12+0x6880], [R4.64], !P6 ;  /* 0x06880000040cbfae */ /* 0x0005e4000f101d58 */
[----:B--2---:R-:W-:Y:S04]  /*5d10*/  @!P3 IADD3 R5, P1, R3, R20, RZ ;  /* 0x000000140305b210 */ /* 0x004fe80007f3e0ff */
[----:B------:R-:W-:Y:S01]  /*5d20*/  @!P3 LEA R4, P0, R5, c[0x0][0x1f8], 0x1 ;  /* 0x00007e000504ba11 */ /* 0x000fe200078008ff */
[C---:B------:R-:W-:Y:S01]  /*5d30*/  @!P3 IMAD.X R6, R0.reuse, 0x1, R15, P1 ;  /* 0x000000010006b824 */ /* 0x040fe200008e060f */
[----:B------:R-:W-:Y:S04]  /*5d40*/  @!P3 IADD3 R3, P1, R3, R14, RZ ;  /* 0x0000000e0303b210 */ /* 0x000fe80007f3e0ff */
[----:B------:R-:W-:Y:S01]  /*5d50*/  @!P3 LEA.HI.X R5, R5, c[0x0][0x1fc], R6, 0x1, P0 ;  /* 0x00007f000505ba11 */ /* 0x000fe200000f0c06 */
[----:B------:R-:W-:Y:S04]  /*5d60*/  @!P3 IMAD.X R0, R0, 0x1, R13, P1 ;  /* 0x000000010000b824 */ /* 0x000fe800008e060d */
[----:B------:R2:W-:Y:S02]  /*5d70*/  @!P3 LDGSTS.E.BYPASS.LTC128B.128 [R12+0x8080], [R4.64], !P5 ;  /* 0x08080000040cbfae */ /* 0x0005e4000e901d58 */
[C---:B--2---:R-:W-:Y:S04]  /*5d80*/  @!P3 LEA R4, P0, R3.reuse, c[0x0][0x1f8], 0x1 ;  /* 0x00007e000304ba11 */ /* 0x044fe800078008ff */
[----:B------:R-:W-:Y:S05]  /*5d90*/  @!P3 LEA.HI.X R5, R3, c[0x0][0x1fc], R0, 0x1, P0 ;  /* 0x00007f000305ba11 */ /* 0x000fea00000f0c00 */
[----:B------:R2:W-:Y:S04]  /*5da0*/  @!P3 LDGSTS.E.BYPASS.LTC128B.128 [R12+0x9880], [R4.64], !P4 ;  /* 0x09880000040cbfae */ /* 0x0005e8000e101d58 */
.L_x_177:
[C---:B--234-:R-:W-:Y:S01]  /*5db0*/  HMMA.16816.F32 R4, R160.reuse, R8, RZ ;  /* 0x00000008a004723c */ /* 0x05cfe200000018ff */
[----:B------:R-:W0:Y:S01]  /*5dc0*/  LDGDEPBAR ;  /* 0x00000000000079af */ /* 0x000e220000000000 */
[----:B------:R-:W-:Y:S06]  /*5dd0*/  UISETP.GT.AND UP0, UPT, UR13, UR12, UPT ;  /* 0x0000000c0d00728c */ /* 0x000fec000bf04270 */
[C---:B------:R-:W-:Y:S01]  /*5de0*/  HMMA.16816.F32 R8, R160.reuse, R10, RZ ;  /* 0x0000000aa008723c */ /* 0x040fe200000018ff */
[----:B------:R-:W-:Y:S07]  /*5df0*/  PLOP3.LUT P0, PT, PT, PT, UP0, 0x40, 0x0 ;  /* 0x000000000000781c */ /* 0x000fee0003f0e808 */
[C---:B------:R-:W-:Y:S08]  /*5e00*/  HMMA.16816.F32 R12, R160.reuse, R16, RZ ;  /* 0x00000010a00c723c */ /* 0x040ff000000018ff */
[C---:B------:R-:W-:Y:S08]  /*5e10*/  HMMA.16816.F32 R16, R160.reuse, R18, RZ ;  /* 0x00000012a010723c */ /* 0x040ff000000018ff */
[C---:B-1----:R-:W-:Y:S08]  /*5e20*/  HMMA.16816.F32 R20, R160.reuse, R24, RZ ;  /* 0x00000018a014723c */ /* 0x042ff000000018ff */
[----:B------:R-:W-:Y:S08]  /*5e30*/  HMMA.16816.F32 R24, R160, R26, RZ ;  /* 0x0000001aa018723c */ /* 0x000ff000000018ff */
[C---:B------:R-:W-:Y:S08]  /*5e40*/  HMMA.16816.F32 R4, R164.reuse, R168, R4 ;  /* 0x000000a8a404723c */ /* 0x040ff00000001804 */
[C---:B------:R-:W-:Y:S01]  /*5e50*/  HMMA.16816.F32 R8, R164.reuse, R170, R8 ;  /* 0x000000aaa408723c */ /* 0x040fe20000001808 */
[----:B------:R-:W1:Y:S07]  /*5e60*/  LDSM.16.M88.4 R168, [R241+0x14080] ;  /* 0x01408000f1a8783b */ /* 0x000e6e0000000200 */
[C---:B------:R-:W-:Y:S08]  /*5e70*/  HMMA.16816.F32 R12, R164.reuse, R172, R12 ;  /* 0x000000aca40c723c */ /* 0x040ff0000000180c */
[C---:B------:R-:W-:Y:S01]  /*5e80*/  HMMA.16816.F32 R16, R164.reuse, R174, R16 ;  /* 0x000000aea410723c */ /* 0x040fe20000001810 */
[----:B------:R-:W2:Y:S07]  /*5e90*/  LDSM.16.M88.4 R172, [R241+0x14880] ;  /* 0x01488000f1ac783b */ /* 0x000eae0000000200 */
[C---:B------:R-:W-:Y:S08]  /*5ea0*/  HMMA.16816.F32 R20, R164.reuse, R176, R20 ;  /* 0x000000b0a414723c */ /* 0x040ff00000001814 */
[----:B------:R-:W-:Y:S08]  /*5eb0*/  HMMA.16816.F32 R24, R164, R178, R24 ;  /* 0x000000b2a418723c */ /* 0x000ff00000001818 */
[C---:B-1----:R-:W-:Y:S08]  /*5ec0*/  HMMA.16816.F32 R4, R180.reuse, R168, R4 ;  /* 0x000000a8b404723c */ /* 0x042ff00000001804 */
[C---:B------:R-:W-:Y:S01]  /*5ed0*/  HMMA.16816.F32 R8, R180.reuse, R170, R8 ;  /* 0x000000aab408723c */ /* 0x040fe20000001808 */
[----:B------:R-:W1:Y:S07]  /*5ee0*/  LDSM.16.M88.4 R168, [R241+0x15080] ;  /* 0x01508000f1a8783b */ /* 0x000e6e0000000200 */
[C---:B--2---:R-:W-:Y:S08]  /*5ef0*/  HMMA.16816.F32 R12, R180.reuse, R172, R12 ;  /* 0x000000acb40c723c */ /* 0x044ff0000000180c */
[C---:B------:R-:W-:Y:S01]  /*5f00*/  HMMA.16816.F32 R16, R180.reuse, R174, R16 ;  /* 0x000000aeb410723c */ /* 0x040fe20000001810 */
[----:B------:R-:W2:Y:S07]  /*5f10*/  LDSM.16.M88.4 R172, [R238] ;  /* 0x00000000eeac783b */ /* 0x000eae0000000200 */
[C---:B-1----:R-:W-:Y:S08]  /*5f20*/  HMMA.16816.F32 R20, R180.reuse, R168, R20 ;  /* 0x000000a8b414723c */ /* 0x042ff00000001814 */
[----:B------:R-:W-:Y:S01]  /*5f30*/  HMMA.16816.F32 R24, R180, R170, R24 ;  /* 0x000000aab418723c */ /* 0x000fe20000001818 */
[----:B------:R-:W1:Y:S07]  /*5f40*/  LDSM.16.M88.4 R168, [R238+0x800] ;  /* 0x00080000eea8783b */ /* 0x000e6e0000000200 */
[C---:B--2---:R-:W-:Y:S08]  /*5f50*/  HMMA.16816.F32 R4, R184.reuse, R172, R4 ;  /* 0x000000acb804723c */ /* 0x044ff00000001804 */
[C---:B------:R-:W-:Y:S01]  /*5f60*/  HMMA.16816.F32 R8, R184.reuse, R174, R8 ;  /* 0x000000aeb808723c */ /* 0x040fe20000001808 */
[----:B------:R-:W2:Y:S07]  /*5f70*/  LDSM.16.M88.4 R172, [R238+0x1000] ;  /* 0x00100000eeac783b */ /* 0x000eae0000000200 */
[C---:B-1----:R-:W-:Y:S08]  /*5f80*/  HMMA.16816.F32 R12, R184.reuse, R168, R12 ;  /* 0x000000a8b80c723c */ /* 0x042ff0000000180c */
[C---:B------:R-:W-:Y:S01]  /*5f90*/  HMMA.16816.F32 R16, R184.reuse, R170, R16 ;  /* 0x000000aab810723c */ /* 0x040fe20000001810 */
[----:B------:R-:W1:Y:S07]  /*5fa0*/  LDSM.16.M88.4 R168, [R135+0x15880] ;  /* 0x0158800087a8783b */ /* 0x000e6e0000000200 */
[C---:B--2---:R-:W-:Y:S08]  /*5fb0*/  HMMA.16816.F32 R20, R184.reuse, R172, R20 ;  /* 0x000000acb814723c */ /* 0x044ff00000001814 */
[----:B------:R-:W-:Y:S01]  /*5fc0*/  HMMA.16816.F32 R24, R184, R174, R24 ;  /* 0x000000aeb818723c */ /* 0x000fe20000001818 */
[----:B------:R-:W2:Y:S07]  /*5fd0*/  LDSM.16.M88.4 R172, [R135+0x16080] ;  /* 0x0160800087ac783b */ /* 0x000eae0000000200 */
        /* <DEDUP_REMOVED lines=8> */
[----:B------:R-:W1:Y:S07]  /*6060*/  LDSM.16.M88.4 R168, [R250] ;  /* 0x00000000faa8783b */ /* 0x000e6e0000000200 */
[C---:B--2---:R-:W-:Y:S08]  /*6070*/  HMMA.16816.F32 R4, R192.reuse, R172, R4 ;  /* 0x000000acc004723c */ /* 0x044ff00000001804 */
[C---:B------:R-:W-:Y:S01]  /*6080*/  HMMA.16816.F32 R8, R192.reuse, R174, R8 ;  /* 0x000000aec008723c */ /* 0x040fe20000001808 */
[----:B------:R-:W2:Y:S07]  /*6090*/  LDSM.16.M88.4 R172, [R249] ;  /* 0x00000000f9ac783b */ /* 0x000eae0000000200 */
        /* <DEDUP_REMOVED lines=11> */
[----:B------:R-:W2:Y:S07]  /*6150*/  LDSM.16.M88.4 R172, [R238+0x1800] ;  /* 0x00180000eeac783b */ /* 0x000eae0000000200 */
        /* <DEDUP_REMOVED lines=77> */
[----:B------:R-:W2:Y:S01]  /*6630*/  LDSM.16.M88.4 R172, [R238+0x5800] ;  /* 0x00580000eeac783b */ /* 0x000ea20000000200 */
[----:B------:R-:W-:Y:S06]  /*6640*/  DEPBAR.LE SB0, 0x0 ;  /* 0x000080000000791a */ /* 0x000fec0000000000 */
[----:B------:R-:W-:Y:S01]  /*6650*/  BAR.SYNC.DEFER_BLOCKING 0x0 ;  /* 0x0000000000007b1d */ /* 0x000fe20000010000 */
[C---:B-1----:R-:W-:Y:S08]  /*6660*/  HMMA.16816.F32 R12, R232.reuse, R168, R12 ;  /* 0x000000a8e80c723c */ /* 0x042ff0000000180c */
[C---:B------:R-:W-:Y:S08]  /*6670*/  HMMA.16816.F32 R16, R232.reuse, R170, R16 ;  /* 0x000000aae810723c */ /* 0x040ff00000001810 */
[C---:B--2---:R-:W-:Y:S08]  /*6680*/  HMMA.16816.F32 R20, R232.reuse, R172, R20 ;  /* 0x000000ace814723c */ /* 0x044ff00000001814 */
[----:B------:R-:W-:Y:S01]  /*6690*/  HMMA.16816.F32 R24, R232, R174, R24 ;  /* 0x000000aee818723c */ /* 0x000fe20000001818 */
[----:B------:R-:W-:-:S07]  /*66a0*/  @P0 BRA `(.L_x_178) ;  /* 0x000004e000000947 */ /* 0x000fce0003800000 */
[----:B------:R-:W2:Y:S01]  /*66b0*/  LDL.64 R174, [R1+0x30] ;  /* 0x0000300001ae7983 */ /* 0x000ea20000100a00 */
[----:B------:R-:W-:Y:S02]  /*66c0*/  UIADD3 UR11, UR13, -0x1, URZ ;  /* 0xffffffff0d0b7890 */ /* 0x000fe4000fffe03f */
[----:B------:R-:W-:Y:S01]  /*66d0*/  ULDC.64 UR4, c[0x0][0x1e0] ;  /* 0x0000780000047ab9 */ /* 0x000fe20000000a00 */
[----:B------:R-:W3:Y:S01]  /*66e0*/  LDL.64 R178, [R1+0x28] ;  /* 0x0000280001b27983 */ /* 0x000ee20000100a00 */
[----:B------:R-:W-:Y:S02]  /*66f0*/  USHF.R.S32.HI UR10, URZ, 0x1f, UR11 ;  /* 0x0000001f3f0a7899 */ /* 0x000fe4000801140b */
[----:B------:R-:W-:Y:S01]  /*6700*/  UIMAD.WIDE.U32 UR14, UR11, UR4, URZ ;  /* 0x000000040b0e72a5 */ /* 0x000fe2000f8e003f */
[----:B------:R-:W4:Y:S01]  /*6710*/  LDL R176, [R1+0x1c] ;  /* 0x00001c0001b07983 */ /* 0x000f220000100800 */
        /* <DEDUP_REMOVED lines=12> */
[----:B------:R-:W5:Y:S04]  /*67e0*/  LDL R168, [R1+0xc] ;  /* 0x00000c0001a87983 */ /* 0x000f680000100800 */
[----:B------:R-:W1:Y:S04]  /*67f0*/  S2R R0, SR_TID.X ;  /* 0x0000000000007919 */ /* 0x000e680000002100 */
[----:B------:R-:W1:Y:S02]  /*6800*/  S2R R3, SR_TID.X ;  /* 0x0000000000037919 */ /* 0x000e640000002100 */
[----:B-1----:R-:W-:Y:S04]  /*6810*/  SHF.R.S32.HI R0, RZ, 0x1f, R0 ;  /* 0x0000001fff007819 */ /* 0x002fe80000011400 */
[----:B------:R-:W-:Y:S04]  /*6820*/  LEA.HI R0, R0, R3, RZ, 0x3 ;  /* 0x0000000300007211 */ /* 0x000fe800078f18ff */
[----:B------:R-:W-:Y:S04]  /*6830*/  SHF.R.S32.HI R0, RZ, 0x3, R0 ;  /* 0x00000003ff007819 */ /* 0x000fe80000011400 */
[----:B------:R-:W-:Y:S04]  /*6840*/  IADD3 R0, -R0, 0x30, RZ ;  /* 0x0000003000007810 */ /* 0x000fe80007ffe1ff */
[C---:B------:R-:W-:Y:S02]  /*6850*/  ISETP.GE.AND P1, PT, R0.reuse, 0x1, PT ;  /* 0x000000010000780c */ /* 0x040fe40003f26270 */
[----:B------:R-:W-:Y:S11]  /*6860*/  ISETP.GE.AND P0, PT, R0, 0x21, PT ;  /* 0x000000210000780c */ /* 0x000ff60003f06270 */
[----:B------:R-:W-:Y:S02]  /*6870*/  @!UPT UIADD3 URZ, URZ, URZ, URZ ;  /* 0x0000003f3f3ff290 */ /* 0x000fe4000fffe03f */
[----:B------:R-:W-:Y:S01]  /*6880*/  VOTEU.ANY UP0, P0 ;  /* 0x00000000003f7886 */ /* 0x000fe20000000100 */
[----:B--2---:R-:W-:Y:S04]  /*6890*/  @P1 IADD3 R0, P2, R174, UR14, RZ ;  /* 0x0000000eae001c10 */ /* 0x004fe8000ff5e0ff */
[----:B---3--:R-:W-:Y:S02]  /*68a0*/  @P1 IADD3.X R3, R179, UR4, RZ, P2, !PT ;  /* 0x00000004b3031c10 */ /* 0x008fe400097fe4ff */
[C---:B------:R-:W-:Y:S04]  /*68b0*/  @P1 LEA R132, P2, R0.reuse, c[0x0][0x1c8], 0x1 ;  /* 0x0000720000841a11 */ /* 0x040fe800078408ff */
[----:B------:R-:W-:Y:S02]  /*68c0*/  @P1 LEA.HI.X R133, R0, c[0x0][0x1cc], R3, 0x1, P2 ;  /* 0x0000730000851a11 */ /* 0x000fe400010f0c03 */
[----:B----4-:R-:W-:Y:S11]  /*68d0*/  LOP3.LUT P2, RZ, R176, 0x1, RZ, 0xc0, !PT ;  /* 0x00000001b0ff7812 */ /* 0x010ff6000784c0ff */
[----:B------:R-:W-:Y:S02]  /*68e0*/  @!UPT UIADD3 URZ, URZ, URZ, URZ ;  /* 0x0000003f3f3ff290 */ /* 0x000fe4000fffe03f */
[----:B------:R-:W-:Y:S01]  /*68f0*/  @!PT LDS RZ, [RZ] ;  /* 0x00000000fffff984 */ /* 0x000fe20000000800 */
[----:B------:R-:W-:Y:S01]  /*6900*/  @!PT LDS RZ, [RZ] ;  /* 0x00000000fffff984 */ /* 0x000fe20000000800 */
[----:B------:R-:W-:Y:S01]  /*6910*/  @!PT LDS RZ, [RZ] ;  /* 0x00000000fffff984 */ /* 0x000fe20000000800 */
[----:B-----5:R1:W-:Y:S01]  /*6920*/  @P1 LDGSTS.E.BYPASS.LTC128B.128 [R177+0x14080], [R132.64], !P2 ;  /* 0x1408000084b11fae */ /* 0x0203e2000d101d58 */
[----:B------:R-:W-:Y:S04]  /*6930*/  @P1 IADD3 R0, P2, R173, UR14, RZ ;  /* 0x0000000ead001c10 */ /* 0x000fe8000ff5e0ff */
[----:B------:R-:W-:Y:S02]  /*6940*/  @P1 IADD3.X R3, R172, UR4, RZ, P2, !PT ;  /* 0x00000004ac031c10 */ /* 0x000fe400097fe4ff */
[C---:B-1----:R-:W-:Y:S04]  /*6950*/  @P1 LEA R132, P2, R0.reuse, c[0x0][0x1c8], 0x1 ;  /* 0x0000720000841a11 */ /* 0x042fe800078408ff */
[----:B------:R-:W-:Y:S02]  /*6960*/  @P1 LEA.HI.X R133, R0, c[0x0][0x1cc], R3, 0x1, P2 ;  /* 0x0000730000851a11 */ /* 0x000fe400010f0c03 */
[----:B------:R-:W-:Y:S03]  /*6970*/  @P1 IADD3 R0, P2, R171, UR14, RZ ;  /* 0x0000000eab001c10 */ /* 0x000fe6000ff5e0ff */
[----:B------:R1:W-:Y:S01]  /*6980*/  @P1 LDGSTS.E.BYPASS.LTC128B.128 [R177+0x15880], [R132.64], !P6 ;  /* 0x1588000084b11fae */ /* 0x0003e2000f101d58 */
[----:B------:R-:W-:Y:S02]  /*6990*/  @P1 IADD3.X R3, R170, UR4, RZ, P2, !PT ;  /* 0x00000004aa031c10 */ /* 0x000fe400097fe4ff */
[C---:B-1----:R-:W-:Y:S04]  /*69a0*/  @P1 LEA R132, P2, R0.reuse, c[0x0][0x1c8], 0x1 ;  /* 0x0000720000841a11 */ /* 0x042fe800078408ff */
[----:B------:R-:W-:Y:S02]  /*69b0*/  @P1 LEA.HI.X R133, R0, c[0x0][0x1cc], R3, 0x1, P2 ;  /* 0x0000730000851a11 */ /* 0x000fe400010f0c03 */
[----:B------:R-:W-:Y:S01]  /*69c0*/  @P1 IADD3 R0, P2, R169, UR14, RZ ;  /* 0x0000000ea9001c10 */ /* 0x000fe2000ff5e0ff */
[----:B------:R-:W-:Y:S02]  /*69d0*/  @UP0 UIADD3 UR14, UP1, UR8, UR14, URZ ;  /* 0x0000000e080e0290 */ /* 0x000fe4000ff3e03f */
[----:B------:R1:W-:Y:S01]  /*69e0*/  @P1 LDGSTS.E.BYPASS.LTC128B.128 [R177+0x17080], [R132.64], !P5 ;  /* 0x1708000084b11fae */ /* 0x0003e2000e901d58 */
[----:B------:R-:W-:Y:S01]  /*69f0*/  @P1 IADD3.X R3, R168, UR4, RZ, P2, !PT ;  /* 0x00000004a8031c10 */ /* 0x000fe200097fe4ff */
[----:B------:R-:W-:Y:S01]  /*6a00*/  @UP0 UIADD3.X UR4, UR6, UR4, URZ, UP1, !UPT ;  /* 0x0000000406040290 */ /* 0x000fe20008ffe43f */
[C---:B-1----:R-:W-:Y:S04]  /*6a10*/  @P1 LEA R132, P2, R0.reuse, c[0x0][0x1c8], 0x1 ;  /* 0x0000720000841a11 */ /* 0x042fe800078408ff */
[----:B------:R-:W-:Y:S02]  /*6a20*/  @P1 LEA.HI.X R133, R0, c[0x0][0x1cc], R3, 0x1, P2 ;  /* 0x0000730000851a11 */ /* 0x000fe400010f0c03 */
[----:B------:R-:W-:Y:S03]  /*6a30*/  LOP3.LUT P2, RZ, R176, 0x1, RZ, 0xc0, !PT ;  /* 0x00000001b0ff7812 */ /* 0x000fe6000784c0ff */
[----:B------:R1:W-:Y:S01]  /*6a40*/  @P1 LDGSTS.E.BYPASS.LTC128B.128 [R177+0x18880], [R132.64], !P4 ;  /* 0x1888000084b11fae */ /* 0x0003e2000e101d58 */
        /* <DEDUP_REMOVED lines=18> */
[----:B------:R-:W-:Y:S05]  /*6b70*/  @P0 LEA.HI.X R133, R0, c[0x0][0x1cc], R3, 0x1, P1 ;  /* 0x0000730000850a11 */ /* 0x000fea00008f0c03 */
[----:B------:R1:W-:Y:S04]  /*6b80*/  @P0 LDGSTS.E.BYPASS.LTC128B.128 [R177+0x19880], [R132.64], !P4 ;  /* 0x1988000084b10fae */ /* 0x0003e8000e101d58 */
.L_x_178:
[----:B------:R-:W2:Y:S01]  /*6b90*/  LDL R3, [R1+0x78] ;  /* 0x0000780001037983 */ /* 0x000ea20000100800 */
[----:B------:R-:W-:Y:S02]  /*6ba0*/  UISETP.NE.AND UP1, UPT, UR18, URZ, UPT ;  /* 0x0000003f1200728c */ /* 0x000fe4000bf25270 */
[----:B------:R-:W-:Y:S01]  /*6bb0*/  UIMAD UR4, UR13, -0x30, URZ ;  /* 0xffffffd00d0478a4 */ /* 0x000fe2000f8e023f */
[----:B------:R-:W3:Y:S01]  /*6bc0*/  LDL R171, [R1+0x74] ;  /* 0x0000740001ab7983 */ /* 0x000ee20000100800 */
[----:B------:R-:W-:Y:S02]  /*6bd0*/  UISETP.NE.AND UP0, UPT, UR17, URZ, UPT ;  /* 0x0000003f1100728c */ /* 0x000fe4000bf05270 */
[----:B------:R-:W-:Y:S01]  /*6be0*/  PLOP3.LUT P1, PT, PT, PT, UP1, 0x80, 0x0 ;  /* 0x000000000000781c */ /* 0x000fe20003f2f018 */
[----:B------:R-:W0:Y:S01]  /*6bf0*/  LDGDEPBAR ;  /* 0x00000000000079af */ /* 0x000e220000000000 */
[----:B------:R-:W-:Y:S11]  /*6c00*/  PLOP3.LUT P0, PT, PT, PT, UP1, 0x80, 0x0 ;  /* 0x000000000000781c */ /* 0x000ff60003f0f018 */
[----:B--2---:R-:W-:Y:S04]  /*6c10*/  @P1 IMAD.HI.U32 R0, R3, c[0x0][0x2c8], RZ ;  /* 0x0000b20003001a27 */ /* 0x004fe800078e00ff */
[----:B-1----:R-:W-:Y:S01]  /*6c20*/  IMAD.MOV.U32 R133, RZ, RZ, R3 ;  /* 0x000000ffff857224 */ /* 0x002fe200078e0003 */
[----:B------:R-:W-:Y:S01]  /*6c30*/  @P0 SHF.R.U32.HI R133, RZ, c[0x0][0x2cc], R0 ;  /* 0x0000b300ff850a19 */ /* 0x000fe20000011600 */
[----:B------:R-:W-:Y:S01]  /*6c40*/  IMAD.U32 R0, RZ, RZ, UR4 ;  /* 0x00000004ff007e24 */ /* 0x000fe2000f8e00ff */
[----:B------:R-:W-:Y:S03]  /*6c50*/  PLOP3.LUT P0, PT, PT, PT, UP0, 0x40, 0x0 ;  /* 0x000000000000781c */ /* 0x000fe60003f0e808 */
[----:B------:R-:W1:Y:S01]  /*6c60*/  SHFL.IDX PT, R132, R133, RZ, 0x1c1f ;  /* 0x001c1fff85847589 */ /* 0x000e6200000e0000 */
[----:B---3--:R-:W-:Y:S04]  /*6c70*/  IADD3 R0, -R171, 0x1, R0 ;  /* 0x00000001ab007810 */ /* 0x008fe80007ffe100 */
[----:B------:R-:W-:Y:S04]  /*6c80*/  IADD3 R0, R0, c[0x0][0x1d0], RZ ;  /* 0x0000740000007a10 */ /* 0x000fe80007ffe0ff */
[----:B------:R-:W-:Y:S04]  /*6c90*/  IADD3 R0, R0, -c[0x0][0x168], RZ ;  /* 0x80005a0000007a10 */ /* 0x000fe80007ffe0ff */
[C---:B------:R-:W-:Y:S02]  /*6ca0*/  IADD3 R169, R0.reuse, c[0x0][0x328], RZ ;  /* 0x0000ca0000a97a10 */ /* 0x040fe40007ffe0ff */
[----:B------:R-:W-:Y:S03]  /*6cb0*/  IADD3 R168, R0, UR7, RZ ;  /* 0x0000000700a87c10 */ /* 0x000fe6000fffe0ff */
[----:B-1----:R-:W-:Y:S02]  /*6cc0*/  IMAD.IADD R3, R169, 0x1, R132 ;  /* 0x00000001a9037824 */ /* 0x002fe400078e0284 */
[----:B------:R-:W-:Y:S01]  /*6cd0*/  IMAD.IADD R0, R132, 0x1, R168 ;  /* 0x0000000184007824 */ /* 0x000fe200078e02a8 */
[----:B------:R-:W-:-:S05]  /*6ce0*/  @P0 BRA `(.L_x_179) ;  /* 0x0000019000000947 */ /* 0x000fca0003800000 */
[----:B------:R-:W-:Y:S01]  /*6cf0*/  IADD3 R132, R132, c[0x0][0x1d0], RZ ;  /* 0x0000740084847a10 */ /* 0x000fe20007ffe0ff */
[----:B------:R-:W-:Y:S03]  /*6d00*/  BSSY B0, `(.L_x_180) ;  /* 0x0000012000007945 */ /* 0x000fe60003800000 */
[----:B------:R-:W-:Y:S04]  /*6d10*/  IADD3 R132, R132, -c[0x0][0x168], RZ ;  /* 0x80005a0084847a10 */ /* 0x000fe80007ffe0ff */
[----:B------:R-:W-:Y:S11]  /*6d20*/  ISETP.GT.AND P0, PT, R132, -0x1, PT ;  /* 0xffffffff8400780c */ /* 0x000ff60003f04270 */
[----:B------:R-:W-:Y:S02]  /*6d30*/  @!UPT UIADD3 URZ, URZ, URZ, URZ ;  /* 0x0000003f3f3ff290 */ /* 0x000fe4000fffe03f */
[----:B------:R-:W-:-:S05]  /*6d40*/  @P0 BRA `(.L_x_181) ;  /* 0x0000008000000947 */ /* 0x000fca0003800000 */
[----:B------:R-:W-:Y:S01]  /*6d50*/  LOP3.LUT R132, RZ, R132, RZ, 0x33, !PT ;  /* 0x00000084ff847212 */ /* 0x000fe200078e33ff */
[----:B------:R-:W-:Y:S05]  /*6d60*/  IMAD.MOV.U32 R170, RZ, RZ, c[0x0][0x32c] ;  /* 0x0000cb00ffaa7624 */ /* 0x000fea00078e00ff */
[----:B------:R-:W-:Y:S11]  /*6d70*/  ISETP.NE.AND P0, PT, R170, 0x1, PT ;  /* 0x00000001aa00780c */ /* 0x000ff60003f05270 */
[----:B------:R-:W-:Y:S02]  /*6d80*/  @!UPT UIADD3 URZ, URZ, URZ, URZ ;  /* 0x0000003f3f3ff290 */ /* 0x000fe4000fffe03f */
[----:B------:R-:W-:Y:S05]  /*6d90*/  @P0 IMAD.HI.U32 R170, R132, c[0x0][0x330], RZ ;  /* 0x0000cc0084aa0a27 */ /* 0x000fea00078e00ff */
[----:B------:R-:W-:Y:S04]  /*6da0*/  @P0 SHF.R.U32.HI R132, RZ, c[0x0][0x334], R170 ;  /* 0x0000cd00ff840a19 */ /* 0x000fe800000116aa */
[----:B------:R-:W-:Y:S01]  /*6db0*/  LOP3.LUT R132, RZ, R132, RZ, 0x33, !PT ;  /* 0x00000084ff847212 */ /* 0x000fe200078e33ff */
[----:B------:R-:W-:-:S05]  /*6dc0*/  BRA `(.L_x_182) ;  /* 0x0000005000007947 */ /* 0x000fca0003800000 */
.L_x_181:
[----:B------:R-:W-:Y:S04]  /*6dd0*/  MOV R170, c[0x0][0x32c] ;  /* 0x0000cb0000aa7a02 */ /* 0x000fe80000000f00 */
[----:B------:R-:W-:Y:S11]  /*6de0*/  ISETP.NE.AND P0, PT, R170, 0x1, PT ;  /* 0x00000001aa00780c */ /* 0x000ff60003f05270 */
[----:B------:R-:W-:Y:S02]  /*6df0*/  @!UPT UIADD3 URZ, URZ, URZ, URZ ;  /* 0x0000003f3f3ff290 */ /* 0x000fe4000fffe03f */
[----:B------:R-:W-:Y:S05]  /*6e00*/  @P0 IMAD.HI.U32 R170, R132, c[0x0][0x330], RZ ;  /* 0x0000cc0084aa0a27 */ /* 0x000fea00078e00ff */
[----:B------:R-:W-:Y:S02]  /*6e10*/  @P0 SHF.R.U32.HI R132, RZ, c[0x0][0x334], R170 ;  /* 0x0000cd00ff840a19 */ /* 0x000fe400000116aa */
.L_x_182:
[----:B------:R-:W-:Y:S05]  /*6e20*/  BSYNC B0 ;  /* 0x0000000000007941 */ /* 0x000fea0003800000 */
.L_x_180:
[----:B------:R-:W-:Y:S05]  /*6e30*/  IADD3 R170, -R171, UR4, RZ ;  /* 0x00000004abaa7c10 */ /* 0x000fea000fffe1ff */
[----:B------:R-:W-:Y:S05]  /*6e40*/  IMAD R132, R132, c[0x0][0x32c], R170 ;  /* 0x0000cb0084847a24 */ /* 0x000fea00078e02aa */
[----:B------:R-:W-:Y:S02]  /*6e50*/  IMNMX R0, R0, R132, !PT ;  /* 0x0000008400007217 */ /* 0x000fe40007800200 */
[----:B------:R-:W-:Y:S04]  /*6e60*/  IADD3 R132, R132, c[0x0][0x32c], RZ ;  /* 0x0000cb0084847a10 */ /* 0x000fe80007ffe0ff */
[----:B------:R-:W-:Y:S02]  /*6e70*/  IMNMX R3, R3, R132, PT ;  /* 0x0000008403037217 */ /* 0x000fe40003800200 */
.L_x_179:
[----:B------:R-:W-:Y:S02]  /*6e80*/  UISETP.GE.AND UP1, UPT, UR4, 0x1, UPT ;  /* 0x000000010400788c */ /* 0x000fe4000bf26270 */
        /* <DEDUP_REMOVED lines=29> */
[----:B------:R-:W1:Y:S01]  /*7060*/  SHFL.IDX PT, R5, R133, 0x1, 0x1c1f ;  /* 0x003c1f0085057f89 */ /* 0x000e6200000e0000 */
[----:B------:R-:W-:Y:S01]  /*7070*/  FSEL R8, R8, -INF , !P1 ;  /* 0xff80000008087808 */ /* 0x000fe20004800000 */
[----:B------:R-:W-:Y:S01]  /*7080*/  UP2UR UR16, UPR, URZ, 0x40 ;  /* 0x000000403f107883 */ /* 0x000fe20008000000 */
[----:B------:R-:W-:Y:S01]  /*7090*/  PLOP3.LUT P1, PT, PT, PT, UP0, 0x40, 0x0 ;  /* 0x000000000000781c */ /* 0x000fe20003f2e808 */
[----:B------:R-:W-:Y:S01]  /*70a0*/  UISETP.GE.AND UP0, UPT, UR4, 0x2a, UPT ;  /* 0x0000002a0400788c */ /* 0x000fe2000bf06270 */
[----:B------:R-:W-:Y:S02]  /*70b0*/  FSEL R9, R9, -INF , !P0 ;  /* 0xff80000009097808 */ /* 0x000fe40004000000 */
[----:B------:R-:W-:Y:S01]  /*70c0*/  PLOP3.LUT P0, PT, PT, PT, UP6, 0x40, 0x0 ;  /* 0x000000000000781c */ /* 0x000fe20003f0e868 */
[----:B------:R-:W-:Y:S01]  /*70d0*/  UISETP.NE.AND UP6, UPT, UR17, URZ, UPT ;  /* 0x0000003f1100728c */ /* 0x000fe2000bfc5270 */
[C---:B------:R-:W-:Y:S02]  /*70e0*/  ISETP.GT.AND P1, PT, R0.reuse, 0x10, P1 ;  /* 0x000000100000780c */ /* 0x040fe40000f24270 */
[----:B------:R-:W-:Y:S02]  /*70f0*/  ISETP.GT.AND P0, PT, R0, 0x11, P0 ;  /* 0x000000110000780c */ /* 0x000fe40000704270 */
[C---:B------:R-:W-:Y:S02]  /*7100*/  ISETP.LT.OR P1, PT, R3.reuse, 0x11, P1 ;  /* 0x000000110300780c */ /* 0x040fe40000f21670 */
[----:B------:R-:W-:Y:S02]  /*7110*/  ISETP.LT.OR P0, PT, R3, 0x12, P0 ;  /* 0x000000120300780c */ /* 0x000fe40000701670 */
[----:B------:R-:W-:Y:S02]  /*7120*/  FSEL R12, R12, -INF , !P1 ;  /* 0xff8000000c0c7808 */ /* 0x000fe40004800000 */
[----:B------:R-:W-:Y:S02]  /*7130*/  PLOP3.LUT P1, PT, PT, PT, UP5, 0x40, 0x0 ;  /* 0x000000000000781c */ /* 0x000fe40003f2e858 */
[----:B------:R-:W-:Y:S02]  /*7140*/  FSEL R13, R13, -INF , !P0 ;  /* 0xff8000000d0d7808 */ /* 0x000fe40004000000 */
[----:B------:R-:W-:Y:S01]  /*7150*/  PLOP3.LUT P0, PT, PT, PT, UP4, 0x40, 0x0 ;  /* 0x000000000000781c */ /* 0x000fe20003f0e848 */
[--C-:B-1----:R-:W-:Y:S01]  /*7160*/  IMAD.IADD R4, R169, 0x1, R5.reuse ;  /* 0x00000001a9047824 */ /* 0x102fe200078e0205 */
[C---:B------:R-:W-:Y:S02]  /*7170*/  ISETP.GT.AND P1, PT, R0.reuse, 0x18, P1 ;  /* 0x000000180000780c */ /* 0x040fe40000f24270 */
[----:B------:R-:W-:Y:S02]  /*7180*/  ISETP.GT.AND P0, PT, R0, 0x19, P0 ;  /* 0x000000190000780c */ /* 0x000fe40000704270 */
[C---:B------:R-:W-:Y:S02]  /*7190*/  ISETP.LT.OR P1, PT, R3.reuse, 0x19, P1 ;  /* 0x000000190300780c */ /* 0x040fe40000f21670 */
[----:B------:R-:W-:Y:S02]  /*71a0*/  ISETP.LT.OR P0, PT, R3, 0x1a, P0 ;  /* 0x0000001a0300780c */ /* 0x000fe40000701670 */
[----:B------:R-:W-:Y:S02]  /*71b0*/  FSEL R16, R16, -INF , !P1 ;  /* 0xff80000010107808 */ /* 0x000fe40004800000 */
[----:B------:R-:W-:Y:S02]  /*71c0*/  PLOP3.LUT P1, PT, PT, PT, UP3, 0x40, 0x0 ;  /* 0x000000000000781c */ /* 0x000fe40003f2e838 */
[----:B------:R-:W-:Y:S02]  /*71d0*/  FSEL R17, R17, -INF , !P0 ;  /* 0xff80000011117808 */ /* 0x000fe40004000000 */
[----:B------:R-:W-:Y:S02]  /*71e0*/  PLOP3.LUT P0, PT, PT, PT, UP2, 0x40, 0x0 ;  /* 0x000000000000781c */ /* 0x000fe40003f0e828 */
        /* <DEDUP_REMOVED lines=11> */
[----:B------:R-:W-:Y:S01]  /*72a0*/  ISETP.LT.OR P1, PT, R3, 0x2a, P0 ;  /* 0x0000002a0300780c */ /* 0x000fe20000721670 */
[----:B------:R-:W-:Y:S01]  /*72b0*/  IMAD.IADD R3, R168, 0x1, R5 ;  /* 0x00000001a8037824 */ /* 0x000fe200078e0205 */
[----:B------:R-:W-:Y:S01]  /*72c0*/  PLOP3.LUT P0, PT, PT, PT, UP6, 0x40, 0x0 ;  /* 0x000000000000781c */ /* 0x000fe20003f0e868 */
[----:B------:R-:W-:Y:S01]  /*72d0*/  UISETP.NE.AND UP6, UPT, UR16, URZ, UPT ;  /* 0x0000003f1000728c */ /* 0x000fe2000bfc5270 */
[----:B------:R-:W-:Y:S02]  /*72e0*/  FSEL R24, R24, -INF , !P2 ;  /* 0xff80000018187808 */ /* 0x000fe40005000000 */
[----:B------:R-:W-:Y:S09]  /*72f0*/  FSEL R25, R25, -INF , !P1 ;  /* 0xff80000019197808 */ /* 0x000ff20004800000 */
        /* <DEDUP_REMOVED lines=15> */
.L_x_185:
[----:B------:R-:W-:Y:S04]  /*73f0*/  MOV R5, c[0x0][0x32c] ;  /* 0x0000cb0000057a02 */ /* 0x000fe80000000f00 */
[----:B------:R-:W-:Y:S11]  /*7400*/  ISETP.NE.AND P0, PT, R5, 0x1, PT ;  /* 0x000000010500780c */ /* 0x000ff60003f05270 */
[----:B------:R-:W-:Y:S02]  /*7410*/  @!UPT UIADD3 URZ, URZ, URZ, URZ ;  /* 0x0000003f3f3ff290 */ /* 0x000fe4000fffe03f */
[----:B------:R-:W-:Y:S05]  /*7420*/  @P0 IMAD.HI.U32 R5, R0, c[0x0][0x330], RZ ;  /* 0x0000cc0000050a27 */ /* 0x000fea00078e00ff */
[----:B------:R-:W-:Y:S02]  /*7430*/  @P0 SHF.R.U32.HI R0, RZ, c[0x0][0x334], R5 ;  /* 0x0000cd00ff000a19 */ /* 0x000fe40000011605 */
.L_x_186:
[----:B------:R-:W-:Y:S05]  /*7440*/  BSYNC B0 ;  /* 0x0000000000007941 */ /* 0x000fea0003800000 */
.L_x_184:
[----:B------:R-:W-:Y:S05]  /*7450*/  IADD3 R5, -R171, UR4, RZ ;  /* 0x00000004ab057c10 */ /* 0x000fea000fffe1ff */
[----:B------:R-:W-:Y:S05]  /*7460*/  IMAD R0, R0, c[0x0][0x32c], R5 ;  /* 0x0000cb0000007a24 */ /* 0x000fea00078e0205 */
[----:B------:R-:W-:Y:S02]  /*7470*/  IMNMX R3, R3, R0, !PT ;  /* 0x0000000003037217 */ /* 0x000fe40007800200 */
[----:B------:R-:W-:Y:S04]  /*7480*/  IADD3 R0, R0, c[0x0][0x32c], RZ ;  /* 0x0000cb0000007a10 */ /* 0x000fe80007ffe0ff */
[----:B------:R-:W-:Y:S02]  /*7490*/  IMNMX R4, R4, R0, PT ;  /* 0x0000000004047217 */ /* 0x000fe40003800200 */
.L_x_183:
[----:B------:R-:W-:Y:S01]  /*74a0*/  FMNMX.FTZ R133, R132, R2, !PT ;  /* 0x0000000284857209 */ /* 0x000fe20007810000 */
[----:B------:R-:W-:Y:S02]  /*74b0*/  UP2UR UR4, UPR, URZ, 0x10 ;  /* 0x000000103f047883 */ /* 0x000fe40008000000 */
[----:B------:R-:W-:Y:S01]  /*74c0*/  UISETP.NE.AND UP4, UPT, UR15, URZ, UPT ;  /* 0x0000003f0f00728c */ /* 0x000fe2000bf85270 */
[----:B------:R-:W-:Y:S01]  /*74d0*/  FMNMX.FTZ R133, R170, R133, !PT ;  /* 0x00000085aa857209 */ /* 0x000fe20007810000 */
[----:B------:R-:W-:Y:S02]  /*74e0*/  UP2UR UR15, UPR, URZ, 0x8 ;  /* 0x000000083f0f7883 */ /* 0x000fe40008000000 */
[----:B------:R-:W-:Y:S01]  /*74f0*/  UISETP.NE.AND UP3, UPT, UR14, URZ, UPT ;  /* 0x0000003f0e00728c */ /* 0x000fe2000bf65270 */
[----:B------:R-:W-:Y:S01]  /*7500*/  FMNMX.FTZ R133, R8, R133, !PT ;  /* 0x0000008508857209 */ /* 0x000fe20007810000 */
[----:B------:R-:W-:Y:S02]  /*7510*/  UP2UR UR14, UPR, URZ, 0x4 ;  /* 0x000000043f0e7883 */ /* 0x000fe40008000000 */
[----:B------:R-:W-:Y:S01]  /*7520*/  UISETP.NE.AND UP2, UPT, UR11, URZ, UPT ;  /* 0x0000003f0b00728c */ /* 0x000fe2000bf45270 */
[----:B------:R-:W-:Y:S01]  /*7530*/  FMNMX.FTZ R133, R9, R133, !PT ;  /* 0x0000008509857209 */ /* 0x000fe20007810000 */
[----:B------:R-:W-:Y:S01]  /*7540*/  UP2UR UR11, UPR, URZ, 0x2 ;  /* 0x000000023f0b7883 */ /* 0x000fe20008000000 */
[----:B------:R-:W-:Y:S01]  /*7550*/  PLOP3.LUT P2, PT, PT, PT, UP3, 0x40, 0x0 ;  /* 0x000000000000781c */ /* 0x000fe20003f4e838 */
[----:B------:R-:W-:Y:S01]  /*7560*/  UISETP.NE.AND UP1, UPT, UR10, URZ, UPT ;  /* 0x0000003f0a00728c */ /* 0x000fe2000bf25270 */
[----:B------:R-:W-:Y:S01]  /*7570*/  FMNMX.FTZ R133, R12, R133, !PT ;  /* 0x000000850c857209 */ /* 0x000fe20007810000 */
[----:B------:R-:W-:Y:S01]  /*7580*/  UP2UR UR10, UPR, URZ, 0x1 ;  /* 0x000000013f0a7883 */ /* 0x000fe20008000000 */
[----:B------:R-:W-:Y:S01]  /*7590*/  PLOP3.LUT P1, PT, PT, PT, UP2, 0x40, 0x0 ;  /* 0x000000000000781c */ /* 0x000fe20003f2e828 */
[----:B------:R-:W-:Y:S01]  /*75a0*/  UISETP.NE.AND UP0, UPT, UR5, URZ, UPT ;  /* 0x0000003f0500728c */ /* 0x000fe2000bf05270 */
[----:B------:R-:W-:Y:S01]  /*75b0*/  FMNMX.FTZ R133, R13, R133, !PT ;  /* 0x000000850d857209 */ /* 0x000fe20007810000 */
[----:B------:R-:W-:Y:S02]  /*75c0*/  UISETP.NE.AND UP3, UPT, UR15, URZ, UPT ;  /* 0x0000003f0f00728c */ /* 0x000fe4000bf65270 */
[----:B------:R-:W-:Y:S01]  /*75d0*/  UISETP.NE.AND UP2, UPT, UR14, URZ, UPT ;  /* 0x0000003f0e00728c */ /* 0x000fe2000bf45270 */
[----:B------:R-:W-:Y:S04]  /*75e0*/  FMNMX.FTZ R133, R16, R133, !PT ;  /* 0x0000008510857209 */ /* 0x000fe80007810000 */
[----:B------:R-:W-:Y:S04]  /*75f0*/  FMNMX.FTZ R133, R17, R133, !PT ;  /* 0x0000008511857209 */ /* 0x000fe80007810000 */
[----:B------:R-:W-:Y:S04]  /*7600*/  FMNMX.FTZ R133, R20, R133, !PT ;  /* 0x0000008514857209 */ /* 0x000fe80007810000 */
[----:B------:R-:W-:Y:S04]  /*7610*/  FMNMX.FTZ R133, R21, R133, !PT ;  /* 0x0000008515857209 */ /* 0x000fe80007810000 */
[----:B------:R-:W-:Y:S04]  /*7620*/  FMNMX.FTZ R133, R24, R133, !PT ;  /* 0x0000008518857209 */ /* 0x000fe80007810000 */
[----:B------:R-:W-:Y:S05]  /*7630*/  FMNMX.FTZ R133, R25, R133, !PT ;  /* 0x0000008519857209 */ /* 0x000fea0007810000 */
[----:B------:R-:W1:Y:S02]  /*7640*/  SHFL.BFLY PT, R0, R133, 0x2, 0x1f ;  /* 0x0c401f0085007f89 */ /* 0x000e6400000e0000 */
[----:B-1----:R-:W-:Y:S06]  /*7650*/  FMNMX.FTZ R133, R133, R0, !PT ;  /* 0x0000000085857209 */ /* 0x002fec0007810000 */
[----:B------:R-:W1:Y:S02]  /*7660*/  SHFL.BFLY PT, R0, R133, 0x1, 0x1f ;  /* 0x0c201f0085007f89 */ /* 0x000e6400000e0000 */
[----:B-1----:R-:W-:Y:S04]  /*7670*/  FMNMX.FTZ R133, R133, R0, !PT ;  /* 0x0000000085857209 */ /* 0x002fe80007810000 */
[C---:B------:R-:W-:Y:S04]  /*7680*/  FSETP.NEU.FTZ.AND P0, PT, R133.reuse, -INF , PT ;  /* 0xff8000008500780b */ /* 0x040fe80003f1d000 */
[C---:B------:R-:W-:Y:S05]  /*7690*/  FSEL R0, R133.reuse, RZ, P0 ;  /* 0x000000ff85007208 */ /* 0x040fea0000000000 */
[----:B------:R-:W-:Y:S02]  /*76a0*/  FADD.FTZ R0, -R0, R2 ;  /* 0x0000000200007221 */ /* 0x000fe40000010100 */
[----:B------:R-:W-:Y:S02]  /*76b0*/  FMUL.FTZ R2, R133, c[0x0][0x2d0] ;  /* 0x0000b40085027a20 */ /* 0x000fe40000410000 */
[----:B------:R-:W-:Y:S03]  /*76c0*/  FMUL.FTZ R0, R0, c[0x0][0x2d0] ;  /* 0x0000b40000007a20 */ /* 0x000fe60000410000 */
[----:B------:R-:W-:Y:S02]  /*76d0*/  FSEL R2, R2, RZ, P0 ;  /* 0x000000ff02027208 */ /* 0x000fe40000000000 */
[----:B------:R-:W-:Y:S01]  /*76e0*/  PLOP3.LUT P0, PT, PT, PT, UP4, 0x40, 0x0 ;  /* 0x000000000000781c */ /* 0x000fe20003f0e848 */
[----:B------:R-:W-:Y:S02]  /*76f0*/  UISETP.NE.AND UP4, UPT, UR4, URZ, UPT ;  /* 0x0000003f0400728c */ /* 0x000fe4000bf85270 */
[--C-:B------:R-:W-:Y:S01]  /*7700*/  FFMA.FTZ R5, R12, c[0x0][0x2d0], -R2.reuse ;  /* 0x0000b4000c057a23 */ /* 0x100fe20000010802 */
[----:B------:R-:W-:Y:S01]  /*7710*/  ISETP.GT.AND P0, PT, R3, RZ, P0 ;  /* 0x000000ff0300720c */ /* 0x000fe20000704270 */
[----:B------:R-:W2:Y:S01]  /*7720*/  LDL.LU R12, [R1+0x14] ;  /* 0x00001400010c7983 */ /* 0x000ea20000300800 */
[--C-:B------:R-:W-:Y:S02]  /*7730*/  FFMA.FTZ R132, R132, c[0x0][0x2d0], -R2.reuse ;  /* 0x0000b40084847a23 */ /* 0x100fe40000010802 */
[----:B------:R-:W-:Y:S01]  /*7740*/  ISETP.LT.OR P0, PT, R4, 0x1, P0 ;  /* 0x000000010400780c */ /* 0x000fe20000701670 */
[--C-:B------:R-:W-:Y:S02]  /*7750*/  FFMA.FTZ R21, R21, c[0x0][0x2d0], -R2.reuse ;  /* 0x0000b40015157a23 */ /* 0x100fe40000010802 */
[--C-:B------:R-:W-:Y:S01]  /*7760*/  FFMA.FTZ R24, R24, c[0x0][0x2d0], -R2.reuse ;  /* 0x0000b40018187a23 */ /* 0x100fe20000010802 */
[----:B------:R-:W-:Y:S01]  /*7770*/  FSEL R6, R6, -INF , !P0 ;  /* 0xff80000006067808 */ /* 0x000fe20004000000 */
[--C-:B------:R-:W-:Y:S01]  /*7780*/  FFMA.FTZ R25, R25, c[0x0][0x2d0], -R2.reuse ;  /* 0x0000b40019197a23 */ /* 0x100fe20000010802 */
[----:B------:R-:W-:Y:S01]  /*7790*/  ISETP.GT.AND P0, PT, R3, 0x1, P2 ;  /* 0x000000010300780c */ /* 0x000fe20001704270 */
[--C-:B------:R-:W-:Y:S01]  /*77a0*/  FFMA.FTZ R170, R170, c[0x0][0x2d0], -R2.reuse ;  /* 0x0000b400aaaa7a23 */ /* 0x100fe20000010802 */
[----:B------:R-:W-:Y:S01]  /*77b0*/  PLOP3.LUT P2, PT, PT, PT, UP1, 0x40, 0x0 ;  /* 0x000000000000781c */ /* 0x000fe20003f4e818 */
[--C-:B------:R-:W-:Y:S01]  /*77c0*/  FFMA.FTZ R8, R8, c[0x0][0x2d0], -R2.reuse ;  /* 0x0000b40008087a23 */ /* 0x100fe20000010802 */
[----:B------:R-:W-:Y:S01]  /*77d0*/  ISETP.LT.OR P0, PT, R4, 0x2, P0 ;  /* 0x000000020400780c */ /* 0x000fe20000701670 */
[--C-:B------:R-:W-:Y:S01]  /*77e0*/  FFMA.FTZ R9, R9, c[0x0][0x2d0], -R2.reuse ;  /* 0x0000b40009097a23 */ /* 0x100fe20000010802 */
[----:B------:R-:W-:Y:S01]  /*77f0*/  MUFU.EX2 R132, R132 ;  /* 0x0000008400847308 */ /* 0x000fe20000000800 */
[--C-:B------:R-:W-:Y:S01]  /*7800*/  FFMA.FTZ R176, R13, c[0x0][0x2d0], -R2.reuse ;  /* 0x0000b4000db07a23 */ /* 0x100fe20000010802 */
[----:B------:R-:W-:Y:S01]  /*7810*/  FSEL R7, R7, -INF , !P0 ;  /* 0xff80000007077808 */ /* 0x000fe20004000000 */
[--C-:B------:R-:W-:Y:S01]  /*7820*/  FFMA.FTZ R179, R16, c[0x0][0x2d0], -R2.reuse ;  /* 0x0000b40010b37a23 */ /* 0x100fe20000010802 */
[----:B------:R-:W-:Y:S01]  /*7830*/  ISETP.GT.AND P0, PT, R3, 0x8, P1 ;  /* 0x000000080300780c */ /* 0x000fe20000f04270 */
[--C-:B------:R-:W-:Y:S01]  /*7840*/  FFMA.FTZ R17, R17, c[0x0][0x2d0], -R2.reuse ;  /* 0x0000b40011117a23 */ /* 0x100fe20000010802 */
[----:B------:R-:W-:Y:S01]  /*7850*/  PLOP3.LUT P1, PT, PT, PT, UP0, 0x40, 0x0 ;  /* 0x000000000000781c */ /* 0x000fe20003f2e808 */
[----:B------:R-:W-:Y:S01]  /*7860*/  FFMA.FTZ R169, R20, c[0x0][0x2d0], -R2 ;  /* 0x0000b40014a97a23 */ /* 0x000fe20000010802 */
[----:B------:R-:W-:Y:S01]  /*7870*/  ISETP.LT.OR P0, PT, R4, 0x9, P0 ;  /* 0x000000090400780c */ /* 0x000fe20000701670 */
[----:B------:R-:W-:Y:S01]  /*7880*/  UISETP.NE.AND UP1, UPT, UR11, URZ, UPT ;  /* 0x0000003f0b00728c */ /* 0x000fe2000bf25270 */
[----:B------:R-:W1:Y:S01]  /*7890*/  MUFU.EX2 R2, R0 ;  /* 0x0000000000027308 */ /* 0x000e620000000800 */
[----:B------:R-:W-:Y:S01]  /*78a0*/  UISETP.NE.AND UP0, UPT, UR10, URZ, UPT ;  /* 0x0000003f0a00728c */ /* 0x000fe2000bf05270 */
[----:B------:R-:W-:Y:S02]  /*78b0*/  FSEL R10, R10, -INF , !P0 ;  /* 0xff8000000a0a7808 */ /* 0x000fe40004000000 */
[----:B------:R-:W-:Y:S02]  /*78c0*/  ISETP.GT.AND P0, PT, R3, 0x9, P2 ;  /* 0x000000090300780c */ /* 0x000fe40001704270 */
[----:B------:R-:W-:Y:S02]  /*78d0*/  PLOP3.LUT P2, PT, PT, PT, UP6, 0x40, 0x0 ;  /* 0x000000000000781c */ /* 0x000fe40003f4e868 */
[C---:B------:R-:W-:Y:S02]  /*78e0*/  ISETP.LT.OR P0, PT, R4.reuse, 0xa, P0 ;  /* 0x0000000a0400780c */ /* 0x040fe40000701670 */
[----:B------:R-:W-:Y:S02]  /*78f0*/  MUFU.EX2 R168, R170 ;  /* 0x000000aa00a87308 */ /* 0x000fe40000000800 */
[----:B------:R-:W-:Y:S02]  /*7900*/  FSEL R171, R11, -INF , !P0 ;  /* 0xff8000000bab7808 */ /* 0x000fe40004000000 */
[C---:B------:R-:W-:Y:S02]  /*7910*/  ISETP.GT.AND P0, PT, R3.reuse, 0x10, P1 ;  /* 0x000000100300780c */ /* 0x040fe40000f04270 */
[----:B------:R-:W-:Y:S02]  /*7920*/  PLOP3.LUT P1, PT, PT, PT, UP5, 0x40, 0x0 ;  /* 0x000000000000781c */ /* 0x000fe40003f2e858 */
[----:B------:R-:W-:Y:S02]  /*7930*/  ISETP.LT.OR P0, PT, R4, 0x11, P0 ;  /* 0x000000110400780c */ /* 0x000fe40000701670 */
[C---:B------:R-:W-:Y:S01]  /*7940*/  ISETP.GT.AND P1, PT, R3.reuse, 0x18, P1 ;  /* 0x000000180300780c */ /* 0x040fe20000f24270 */
[----:B------:R-:W-:Y:S01]  /*7950*/  MUFU.EX2 R8, R8 ;  /* 0x0000000800087308 */ /* 0x000fe20000000800 */
[----:B------:R-:W-:Y:S02]  /*7960*/  FSEL R173, R14, -INF , !P0 ;  /* 0xff8000000ead7808 */ /* 0x000fe40004000000 */
[----:B------:R-:W-:Y:S01]  /*7970*/  ISETP.GT.AND P0, PT, R3, 0x11, P2 ;  /* 0x000000110300780c */ /* 0x000fe20001704270 */
[----:B-1----:R-:W-:Y:S01]  /*7980*/  FMUL.FTZ R16, R2, R144 ;  /* 0x0000009002107220 */ /* 0x002fe20000410000 */
[----:B------:R-:W-:Y:S01]  /*7990*/  ISETP.LT.OR P1, PT, R4, 0x19, P1 ;  /* 0x000000190400780c */ /* 0x000fe20000f21670 */
[----:B------:R-:W-:Y:S01]  /*79a0*/  FMUL.FTZ R13, R2, R149 ;  /* 0x00000095020d7220 */ /* 0x000fe20000410000 */
[----:B------:R-:W-:Y:S01]  /*79b0*/  ISETP.LT.OR P0, PT, R4, 0x12, P0 ;  /* 0x000000120400780c */ /* 0x000fe20000701670 */
[----:B------:R-:W-:Y:S01]  /*79c0*/  FMUL.FTZ R20, R2, R140 ;  /* 0x0000008c02147220 */ /* 0x000fe20000410000 */
[----:B------:R-:W-:Y:S01]  /*79d0*/  FSEL R174, R18, -INF , !P1 ;  /* 0xff80000012ae7808 */ /* 0x000fe20004800000 */
[----:B------:R-:W1:Y:S01]  /*79e0*/  MUFU.EX2 R9, R9 ;  /* 0x0000000900097308 */ /* 0x000e620000000800 */
[----:B------:R-:W-:Y:S01]  /*79f0*/  FSEL R172, R15, -INF , !P0 ;  /* 0xff8000000fac7808 */ /* 0x000fe20004000000 */
[C---:B------:R-:W-:Y:S01]  /*7a00*/  FMUL.FTZ R28, R2.reuse, R28 ;  /* 0x0000001c021c7220 */ /* 0x040fe20000410000 */
[----:B------:R-:W-:Y:S01]  /*7a10*/  PLOP3.LUT P0, PT, PT, PT, UP4, 0x40, 0x0 ;  /* 0x000000000000781c */ /* 0x000fe20003f0e848 */
[C---:B------:R-:W-:Y:S01]  /*7a20*/  FMUL.FTZ R29, R2.reuse, R29 ;  /* 0x0000001d021d7220 */ /* 0x040fe20000410000 */
[----:B------:R-:W-:Y:S01]  /*7a30*/  PLOP3.LUT P1, PT, PT, PT, UP3, 0x40, 0x0 ;  /* 0x000000000000781c */ /* 0x000fe20003f2e838 */
[C---:B------:R-:W-:Y:S01]  /*7a40*/  FMUL.FTZ R32, R2.reuse, R32 ;  /* 0x0000002002207220 */ /* 0x040fe20000410000 */
[C---:B------:R-:W-:Y:S01]  /*7a50*/  ISETP.GT.AND P0, PT, R3.reuse, 0x19, P0 ;  /* 0x000000190300780c */ /* 0x040fe20000704270 */
[C---:B------:R-:W-:Y:S01]  /*7a60*/  FMUL.FTZ R33, R2.reuse, R33 ;  /* 0x0000002102217220 */ /* 0x040fe20000410000 */
[----:B------:R-:W-:Y:S01]  /*7a70*/  ISETP.GT.AND P1, PT, R3, 0x20, P1 ;  /* 0x000000200300780c */ /* 0x000fe20000f24270 */
[----:B------:R-:W-:Y:S01]  /*7a80*/  FMUL.FTZ R36, R2, R36 ;  /* 0x0000002402247220 */ /* 0x000fe20000410000 */
[----:B------:R-:W-:Y:S01]  /*7a90*/  ISETP.LT.OR P0, PT, R4, 0x1a, P0 ;  /* 0x0000001a0400780c */ /* 0x000fe20000701670 */
[----:B------:R-:W-:Y:S01]  /*7aa0*/  FMUL.FTZ R37, R2, R37 ;  /* 0x0000002502257220 */ /* 0x000fe20000410000 */
[----:B------:R-:W-:Y:S01]  /*7ab0*/  ISETP.LT.OR P1, PT, R4, 0x21, P1 ;  /* 0x000000210400780c */ /* 0x000fe20000f21670 */
[C---:B------:R-:W-:Y:S01]  /*7ac0*/  FMUL.FTZ R40, R2.reuse, R40 ;  /* 0x0000002802287220 */ /* 0x040fe20000410000 */
[----:B------:R-:W-:Y:S01]  /*7ad0*/  FSEL R175, R19, -INF , !P0 ;  /* 0xff80000013af7808 */ /* 0x000fe20004000000 */
[C---:B------:R-:W-:Y:S01]  /*7ae0*/  FMUL.FTZ R41, R2.reuse, R41 ;  /* 0x0000002902297220 */ /* 0x040fe20000410000 */
[----:B------:R-:W-:Y:S01]  /*7af0*/  PLOP3.LUT P0, PT, PT, PT, UP2, 0x40, 0x0 ;  /* 0x000000000000781c */ /* 0x000fe20003f0e828 */
[----:B------:R-:W-:Y:S01]  /*7b00*/  FMUL.FTZ R44, R2, R44 ;  /* 0x0000002c022c7220 */ /* 0x000fe20000410000 */
[----:B------:R-:W-:Y:S01]  /*7b10*/  FSEL R177, R22, -INF , !P1 ;  /* 0xff80000016b17808 */ /* 0x000fe20004800000 */
[C---:B------:R-:W-:Y:S01]  /*7b20*/  FMUL.FTZ R45, R2.reuse, R45 ;  /* 0x0000002d022d7220 */ /* 0x040fe20000410000 */
[C---:B------:R-:W-:Y:S01]  /*7b30*/  ISETP.GT.AND P0, PT, R3.reuse, 0x21, P0 ;  /* 0x000000210300780c */ /* 0x040fe20000704270 */
[C---:B------:R-:W-:Y:S01]  /*7b40*/  FMUL.FTZ R48, R2.reuse, R48 ;  /* 0x0000003002307220 */ /* 0x040fe20000410000 */
[----:B------:R-:W-:Y:S01]  /*7b50*/  PLOP3.LUT P1, PT, PT, PT, UP1, 0x40, 0x0 ;  /* 0x000000000000781c */ /* 0x000fe20003f2e818 */
[----:B------:R-:W-:Y:S01]  /*7b60*/  FMUL.FTZ R49, R2, R49 ;  /* 0x0000003102317220 */ /* 0x000fe20000410000 */
[----:B------:R-:W-:Y:S01]  /*7b70*/  ISETP.LT.OR P0, PT, R4, 0x22, P0 ;  /* 0x000000220400780c */ /* 0x000fe20000701670 */
[C---:B------:R-:W-:Y:S01]  /*7b80*/  FMUL.FTZ R52, R2.reuse, R52 ;  /* 0x0000003402347220 */ /* 0x040fe20000410000 */
[----:B------:R-:W-:Y:S01]  /*7b90*/  ISETP.GT.AND P1, PT, R3, 0x28, P1 ;  /* 0x000000280300780c */ /* 0x000fe20000f24270 */
[C---:B------:R-:W-:Y:S01]  /*7ba0*/  FMUL.FTZ R53, R2.reuse, R53 ;  /* 0x0000003502357220 */ /* 0x040fe20000410000 */
[----:B------:R-:W-:Y:S01]  /*7bb0*/  FSEL R178, R23, -INF , !P0 ;  /* 0xff80000017b27808 */ /* 0x000fe20004000000 */
[C---:B------:R-:W-:Y:S01]  /*7bc0*/  FMUL.FTZ R56, R2.reuse, R56 ;  /* 0x0000003802387220 */ /* 0x040fe20000410000 */
[----:B------:R-:W-:Y:S01]  /*7bd0*/  PLOP3.LUT P0, PT, PT, PT, UP0, 0x40, 0x0 ;  /* 0x000000000000781c */ /* 0x000fe20003f0e808 */
[----:B------:R-:W-:Y:S01]  /*7be0*/  FMUL.FTZ R57, R2, R57 ;  /* 0x0000003902397220 */ /* 0x000fe20000410000 */
[----:B------:R-:W-:Y:S01]  /*7bf0*/  ISETP.LT.OR P1, PT, R4, 0x29, P1 ;  /* 0x000000290400780c */ /* 0x000fe20000f21670 */
[C---:B------:R-:W-:Y:S01]  /*7c00*/  FMUL.FTZ R60, R2.reuse, R60 ;  /* 0x0000003c023c7220 */ /* 0x040fe20000410000 */
[----:B------:R-:W-:Y:S01]  /*7c10*/  ISETP.GT.AND P0, PT, R3, 0x29, P0 ;  /* 0x000000290300780c */ /* 0x000fe20000704270 */
[C---:B------:R-:W-:Y:S01]  /*7c20*/  FMUL.FTZ R61, R2.reuse, R61 ;  /* 0x0000003d023d7220 */ /* 0x040fe20000410000 */
[----:B------:R-:W-:Y:S01]  /*7c30*/  MOV R15, R176 ;  /* 0x000000b0000f7202 */ /* 0x000fe20000000f00 */
[----:B------:R-:W-:Y:S01]  /*7c40*/  FMUL.FTZ R64, R2, R64 ;  /* 0x0000004002407220 */ /* 0x000fe20000410000 */
[----:B------:R-:W-:Y:S01]  /*7c50*/  ISETP.LT.OR P0, PT, R4, 0x2a, P0 ;  /* 0x0000002a0400780c */ /* 0x000fe20000701670 */
[----:B------:R-:W-:Y:S01]  /*7c60*/  FMUL.FTZ R65, R2, R65 ;  /* 0x0000004102417220 */ /* 0x000fe20000410000 */
[----:B------:R-:W-:Y:S01]  /*7c70*/  FSEL R176, R26, -INF , !P1 ;  /* 0xff8000001ab07808 */ /* 0x000fe20004800000 */
[C---:B------:R-:W-:Y:S01]  /*7c80*/  FMUL.FTZ R68, R2.reuse, R68 ;  /* 0x0000004402447220 */ /* 0x040fe20000410000 */
[----:B-1----:R-:W-:Y:S01]  /*7c90*/  F2FP.PACK_AB R170, R9, R8 ;  /* 0x0000000809aa723e */ /* 0x002fe200000000ff */
[C---:B------:R-:W-:Y:S01]  /*7ca0*/  FMUL.FTZ R69, R2.reuse, R69 ;  /* 0x0000004502457220 */ /* 0x040fe20000410000 */
[----:B------:R-:W-:Y:S01]  /*7cb0*/  MOV R14, R179 ;  /* 0x000000b3000e7202 */ /* 0x000fe20000000f00 */
        /* <DEDUP_REMOVED lines=13> */
[----:B------:R-:W-:Y:S01]  /*7d90*/  MUFU.EX2 R145, R145 ;  /* 0x0000009100917308 */ /* 0x000fe20000000800 */
[C---:B------:R-:W-:Y:S01]  /*7da0*/  FMUL.FTZ R80, R2.reuse, R80 ;  /* 0x0000005002507220 */ /* 0x040fe20000410000 */
[----:B------:R-:W-:Y:S01]  /*7db0*/  UISETP.GT.AND UP0, UPT, UR13, UR9, UPT ;  /* 0x000000090d00728c */ /* 0x000fe2000bf04270 */
[C---:B------:R-:W-:Y:S01]  /*7dc0*/  FMUL.FTZ R81, R2.reuse, R81 ;  /* 0x0000005102517220 */ /* 0x040fe20000410000 */
[----:B------:R-:W-:Y:S01]  /*7dd0*/  UIADD3 UR13, UR13, -0x1, URZ ;  /* 0xffffffff0d0d7890 */ /* 0x000fe2000fffe03f */
[C---:B------:R-:W-:Y:S02]  /*7de0*/  FMUL.FTZ R84, R2.reuse, R84 ;  /* 0x0000005402547220 */ /* 0x040fe40000410000 */
[C---:B------:R-:W-:Y:S02]  /*7df0*/  FMUL.FTZ R85, R2.reuse, R85 ;  /* 0x0000005502557220 */ /* 0x040fe40000410000 */
[C---:B------:R-:W-:Y:S01]  /*7e00*/  FMUL.FTZ R88, R2.reuse, R88 ;  /* 0x0000005802587220 */ /* 0x040fe20000410000 */
[----:B------:R-:W-:Y:S01]  /*7e10*/  MUFU.EX2 R157, R157 ;  /* 0x0000009d009d7308 */ /* 0x000fe20000000800 */
[C---:B------:R-:W-:Y:S02]  /*7e20*/  FMUL.FTZ R89, R2.reuse, R89 ;  /* 0x0000005902597220 */ /* 0x040fe40000410000 */
        /* <DEDUP_REMOVED lines=20> */
[C---:B--2---:R-:W-:Y:S02]  /*7f70*/  FFMA.FTZ R0, R2.reuse, R12, R132 ;  /* 0x0000000c02007223 */ /* 0x044fe40000010084 */
[----:B------:R-:W-:Y:S01]  /*7f80*/  FMUL.FTZ R12, R2, R148 ;  /* 0x00000094020c7220 */ /* 0x000fe20000410000 */
[----:B------:R-:W-:Y:S01]  /*7f90*/  MOV R148, R169 ;  /* 0x000000a900947202 */ /* 0x000fe20000000f00 */
[----:B------:R-:W-:Y:S01]  /*7fa0*/  FADD.FTZ R4, R168, R0 ;  /* 0x00000000a8047221 */ /* 0x000fe20000010000 */
[----:B------:R-:W-:Y:S02]  /*7fb0*/  FMNMX.FTZ R0, R6, R134, !PT ;  /* 0x0000008606007209 */ /* 0x000fe40007810000 */
[----:B------:R-:W-:Y:S02]  /*7fc0*/  F2FP.PACK_AB R168, R168, R132 ;  /* 0x00000084a8a8723e */ /* 0x000fe400000000ff */
[----:B------:R-:W-:Y:S02]  /*7fd0*/  FMNMX.FTZ R0, R7, R0, !PT ;  /* 0x0000000007007209 */ /* 0x000fe40007810000 */
[----:B------:R-:W-:Y:S02]  /*7fe0*/  FSEL R132, R27, -INF , !P0 ;  /* 0xff8000001b847808 */ /* 0x000fe40004000000 */
[----:B------:R-:W-:Y:S04]  /*7ff0*/  FMNMX.FTZ R0, R10, R0, !PT ;  /* 0x000000000a007209 */ /* 0x000fe80007810000 */
        /* <DEDUP_REMOVED lines=12> */
[----:B-1----:R-:W-:Y:S01]  /*80c0*/  FMNMX.FTZ R3, R0, R3, !PT ;  /* 0x0000000300037209 */ /* 0x002fe20007810000 */
[----:B------:R-:W-:Y:S02]  /*80d0*/  FADD.FTZ R0, R8, R4 ;  /* 0x0000000408007221 */ /* 0x000fe40000010000 */
[C---:B------:R-:W-:Y:S01]  /*80e0*/  FMUL.FTZ R8, R2.reuse, R152 ;  /* 0x0000009802087220 */ /* 0x040fe20000410000 */
[----:B------:R-:W-:Y:S01]  /*80f0*/  MOV R152, R21 ;  /* 0x0000001500987202 */ /* 0x000fe20000000f00 */
[C---:B------:R-:W-:Y:S01]  /*8100*/  FMUL.FTZ R21, R2.reuse, R141 ;  /* 0x0000008d02157220 */ /* 0x040fe20000410000 */
[----:B------:R-:W-:Y:S01]  /*8110*/  FSETP.NEU.FTZ.AND P0, PT, R3, -INF , PT ;  /* 0xff8000000300780b */ /* 0x000fe20003f1d000 */
[----:B------:R-:W2:Y:S01]  /*8120*/  LDL.LU R141, [R1+0x18] ;  /* 0x00001800018d7983 */ /* 0x000ea20000300800 */
[----:B------:R-:W-:Y:S02]  /*8130*/  FADD.FTZ R179, R9, R0 ;  /* 0x0000000009b37221 */ /* 0x000fe40000010000 */
[C---:B------:R-:W-:Y:S01]  /*8140*/  FSEL R0, R3.reuse, RZ, P0 ;  /* 0x000000ff03007208 */ /* 0x040fe20000000000 */
[C---:B------:R-:W-:Y:S01]  /*8150*/  FMUL.FTZ R9, R2.reuse, R153 ;  /* 0x0000009902097220 */ /* 0x040fe20000410000 */
[----:B------:R-:W-:Y:S01]  /*8160*/  MOV R153, R24 ;  /* 0x0000001800997202 */ /* 0x000fe20000000f00 */
[----:B------:R-:W-:Y:S01]  /*8170*/  FMUL.FTZ R24, R2, R136 ;  /* 0x0000008802187220 */ /* 0x000fe20000410000 */
[----:B------:R-:W-:Y:S01]  /*8180*/  MUFU.EX2 R152, R152 ;  /* 0x0000009800987308 */ /* 0x000fe20000000800 */
[----:B------:R-:W-:Y:S02]  /*8190*/  FADD.FTZ R0, -R0, R134 ;  /* 0x0000008600007221 */ /* 0x000fe40000010100 */
[----:B------:R-:W-:Y:S02]  /*81a0*/  FMUL.FTZ R134, R3, c[0x0][0x2d0] ;  /* 0x0000b40003867a20 */ /* 0x000fe40000410000 */
[----:B------:R-:W-:Y:S02]  /*81b0*/  FMUL.FTZ R0, R0, c[0x0][0x2d0] ;  /* 0x0000b40000007a20 */ /* 0x000fe40000410000 */
[----:B------:R-:W-:Y:S01]  /*81c0*/  FMUL.FTZ R4, R2, R156 ;  /* 0x0000009c02047220 */ /* 0x000fe20000410000 */
[----:B------:R-:W-:Y:S02]  /*81d0*/  FSEL R134, R134, RZ, P0 ;  /* 0x000000ff86867208 */ /* 0x000fe40000000000 */
[----:B------:R-:W-:Y:S01]  /*81e0*/  MOV R156, R14 ;  /* 0x0000000e009c7202 */ /* 0x000fe20000000f00 */
[----:B------:R-:W1:Y:S01]  /*81f0*/  MUFU.EX2 R0, R0 ;  /* 0x0000000000007308 */ /* 0x000e620000000800 */
[----:B------:R-:W-:Y:S01]  /*8200*/  PLOP3.LUT P0, PT, PT, PT, UP0, 0x80, 0x0 ;  /* 0x000000000000781c */ /* 0x000fe20003f0f008 */
[--C-:B------:R-:W-:Y:S02]  /*8210*/  FFMA.FTZ R169, R6, c[0x0][0x2d0], -R134.reuse ;  /* 0x0000b40006a97a23 */ /* 0x100fe40000010886 */
[--C-:B------:R-:W-:Y:S02]  /*8220*/  FFMA.FTZ R7, R7, c[0x0][0x2d0], -R134.reuse ;  /* 0x0000b40007077a23 */ /* 0x100fe40000010886 */
[--C-:B------:R-:W-:Y:S04]  /*8230*/  FFMA.FTZ R2, R10, c[0x0][0x2d0], -R134.reuse ;  /* 0x0000b4000a027a23 */ /* 0x100fe80000010886 */
[----:B------:R-:W2:Y:S10]  /*8240*/  MUFU.EX2 R169, R169 ;  /* 0x000000a900a97308 */ /* 0x000eb40000000800 */
[----:B------:R3:W4:Y:S01]  /*8250*/  MUFU.EX2 R144, R7 ;  /* 0x0000000700907308 */ /* 0x0007220000000800 */
[C---:B-1----:R-:W-:Y:S02]  /*8260*/  FMUL.FTZ R26, R0.reuse, R138 ;  /* 0x0000008a001a7220 */ /* 0x042fe40000410000 */
[C---:B------:R-:W-:Y:S02]  /*8270*/  FMUL.FTZ R27, R0.reuse, R139 ;  /* 0x0000008b001b7220 */ /* 0x040fe40000410000 */
[----:B------:R-:W1:Y:S01]  /*8280*/  LDSM.16.MT88.4 R136, [R236+0x4080] ;  /* 0x00408000ec88783b */ /* 0x000e620000004200 */
[C---:B------:R-:W-:Y:S04]  /*8290*/  FMUL.FTZ R11, R0.reuse, R155 ;  /* 0x0000009b000b7220 */ /* 0x040fe80000410000 */
[----:B------:R-:W-:Y:S01]  /*82a0*/  MUFU.EX2 R156, R156 ;  /* 0x0000009c009c7308 */ /* 0x000fe20000000800 */
[C---:B------:R-:W-:Y:S02]  /*82b0*/  FMUL.FTZ R22, R0.reuse, R142 ;  /* 0x0000008e00167220 */ /* 0x040fe40000410000 */
[C---:B------:R-:W-:Y:S02]  /*82c0*/  FMUL.FTZ R23, R0.reuse, R143 ;  /* 0x0000008f00177220 */ /* 0x040fe40000410000 */
[C---:B------:R-:W-:Y:S01]  /*82d0*/  FMUL.FTZ R6, R0.reuse, R158 ;  /* 0x0000009e00067220 */ /* 0x040fe20000410000 */
[----:B------:R-:W-:Y:S01]  /*82e0*/  MOV R158, R149 ;  /* 0x00000095009e7202 */ /* 0x000fe20000000f00 */
[C---:B------:R-:W-:Y:S02]  /*82f0*/  FMUL.FTZ R10, R0.reuse, R154 ;  /* 0x0000009a000a7220 */ /* 0x040fe40000410000 */
[C---:B------:R-:W-:Y:S01]  /*8300*/  FMUL.FTZ R14, R0.reuse, R150 ;  /* 0x00000096000e7220 */ /* 0x040fe20000410000 */
[----:B------:R-:W-:Y:S01]  /*8310*/  MUFU.EX2 R153, R153 ;  /* 0x0000009900997308 */ /* 0x000fe20000000800 */
[C---:B------:R-:W-:Y:S02]  /*8320*/  FMUL.FTZ R15, R0.reuse, R151 ;  /* 0x00000097000f7220 */ /* 0x040fe40000410000 */
[C---:B------:R-:W-:Y:S02]  /*8330*/  FMUL.FTZ R18, R0.reuse, R146 ;  /* 0x0000009200127220 */ /* 0x040fe40000410000 */
[C---:B---3--:R-:W-:Y:S01]  /*8340*/  FMUL.FTZ R7, R0.reuse, R159 ;  /* 0x0000009f00077220 */ /* 0x048fe20000410000 */
[----:B------:R-:W-:Y:S01]  /*8350*/  MOV R159, R148 ;  /* 0x00000094009f7202 */ /* 0x000fe20000000f00 */
[C---:B------:R-:W-:Y:S02]  /*8360*/  FMUL.FTZ R19, R0.reuse, R147 ;  /* 0x0000009300137220 */ /* 0x040fe40000410000 */
[C---:B------:R-:W-:Y:S01]  /*8370*/  FMUL.FTZ R30, R0.reuse, R30 ;  /* 0x0000001e001e7220 */ /* 0x040fe20000410000 */
[----:B------:R-:W-:Y:S01]  /*8380*/  MUFU.EX2 R147, R2 ;  /* 0x0000000200937308 */ /* 0x000fe20000000800 */
[C---:B------:R-:W-:Y:S02]  /*8390*/  FMUL.FTZ R31, R0.reuse, R31 ;  /* 0x0000001f001f7220 */ /* 0x040fe40000410000 */
[C---:B------:R-:W-:Y:S02]  /*83a0*/  FMUL.FTZ R34, R0.reuse, R34 ;  /* 0x0000002200227220 */ /* 0x040fe40000410000 */
[C---:B------:R-:W-:Y:S02]  /*83b0*/  FMUL.FTZ R35, R0.reuse, R35 ;  /* 0x0000002300237220 */ /* 0x040fe40000410000 */
[C---:B------:R-:W-:Y:S02]  /*83c0*/  FMUL.FTZ R38, R0.reuse, R38 ;  /* 0x0000002600267220 */ /* 0x040fe40000410000 */
[C---:B------:R-:W-:Y:S01]  /*83d0*/  FMUL.FTZ R39, R0.reuse, R39 ;  /* 0x0000002700277220 */ /* 0x040fe20000410000 */
[----:B------:R3:W-:Y:S01]  /*83e0*/  MUFU.EX2 R2, R140 ;  /* 0x0000008c00027308 */ /* 0x0007e20000000800 */
[C---:B------:R-:W-:Y:S02]  /*83f0*/  FMUL.FTZ R42, R0.reuse, R42 ;  /* 0x0000002a002a7220 */ /* 0x040fe40000410000 */
[C---:B------:R-:W-:Y:S02]  /*8400*/  FMUL.FTZ R43, R0.reuse, R43 ;  /* 0x0000002b002b7220 */ /* 0x040fe40000410000 */
        /* <DEDUP_REMOVED lines=45> */
[----:B--2---:R-:W-:Y:S01]  /*86e0*/  FFMA.FTZ R151, R0, R141, R169 ;  /* 0x0000008d00977223 */ /* 0x004fe200000100a9 */
[C---:B----4-:R-:W-:Y:S01]  /*86f0*/  F2FP.PACK_AB R169, R144.reuse, R169 ;  /* 0x000000a990a9723e */ /* 0x050fe200000000ff */
[--C-:B------:R-:W-:Y:S01]  /*8700*/  FFMA.FTZ R0, R171, c[0x0][0x2d0], -R134.reuse ;  /* 0x0000b400ab007a23 */ /* 0x100fe20000010886 */
[----:B---3--:R-:W-:Y:S01]  /*8710*/  LDSM.16.MT88.4 R140, [R236+0x4880] ;  /* 0x00488000ec8c783b */ /* 0x008fe20000004200 */
[----:B------:R-:W-:Y:S02]  /*8720*/  FADD.FTZ R144, R144, R151 ;  /* 0x0000009790907221 */ /* 0x000fe40000010000 */
[----:B------:R-:W2:Y:S02]  /*8730*/  MUFU.EX2 R146, R0 ;  /* 0x0000000000927308 */ /* 0x000ea40000000800 */
[----:B--2---:R-:W-:Y:S01]  /*8740*/  F2FP.PACK_AB R171, R146, R147 ;  /* 0x0000009392ab723e */ /* 0x004fe200000000ff */
[--C-:B------:R-:W-:Y:S07]  /*8750*/  FFMA.FTZ R0, R173, c[0x0][0x2d0], -R134.reuse ;  /* 0x0000b400ad007a23 */ /* 0x100fee0000010886 */
[----:B------:R2:W-:Y:S01]  /*8760*/  MUFU.EX2 R149, R0 ;  /* 0x0000000000957308 */ /* 0x0005e20000000800 */
[C---:B-1----:R-:W-:Y:S08]  /*8770*/  HMMA.16816.F32 R4, R168.reuse, R136, R4 ;  /* 0x00000088a804723c */ /* 0x042ff00000001804 */
[C---:B------:R-:W-:Y:S01]  /*8780*/  HMMA.16816.F32 R8, R168.reuse, R138, R8 ;  /* 0x0000008aa808723c */ /* 0x040fe20000001808 */
[----:B------:R-:W1:Y:S03]  /*8790*/  LDSM.16.MT88.4 R136, [R237+0x4080] ;  /* 0x00408000ed88783b */ /* 0x000e660000004200 */
[--C-:B--2---:R-:W-:Y:S04]  /*87a0*/  FFMA.FTZ R0, R172, c[0x0][0x2d0], -R134.reuse ;  /* 0x0000b400ac007a23 */ /* 0x104fe80000010886 */
[----:B------:R2:W3:Y:S01]  /*87b0*/  MUFU.EX2 R150, R0 ;  /* 0x0000000000967308 */ /* 0x0004e20000000800 */
[C---:B-1----:R-:W-:Y:S03]  /*87c0*/  HMMA.16816.F32 R12, R168.reuse, R136, R12 ;  /* 0x00000088a80c723c */ /* 0x042fe6000000180c */
[--C-:B--2---:R-:W-:Y:S06]  /*87d0*/  FFMA.FTZ R0, R174, c[0x0][0x2d0], -R134.reuse ;  /* 0x0000b400ae007a23 */ /* 0x104fec0000010886 */
[----:B------:R1:W-:Y:S01]  /*87e0*/  MUFU.EX2 R148, R0 ;  /* 0x0000000000947308 */ /* 0x0003e20000000800 */
[C---:B------:R-:W-:Y:S01]  /*87f0*/  HMMA.16816.F32 R16, R168.reuse, R138, R16 ;  /* 0x0000008aa810723c */ /* 0x040fe20000001810 */
[----:B------:R-:W2:Y:S02]  /*8800*/  LDSM.16.MT88.4 R136, [R240+0x4080] ;  /* 0x00408000f088783b */ /* 0x000ea40000004200 */
[----:B-1----:R-:W-:Y:S06]  /*8810*/  FFMA.FTZ R0, R175, c[0x0][0x2d0], -R134 ;  /* 0x0000b400af007a23 */ /* 0x002fec0000010886 */
[----:B------:R1:W4:Y:S01]  /*8820*/  MUFU.EX2 R174, R0 ;  /* 0x0000000000ae7308 */ /* 0x0003220000000800 */
[C---:B--2---:R-:W-:Y:S08]  /*8830*/  HMMA.16816.F32 R20, R168.reuse, R136, R20 ;  /* 0x00000088a814723c */ /* 0x044ff00000001814 */
[C---:B------:R-:W-:Y:S01]  /*8840*/  HMMA.16816.F32 R24, R168.reuse, R138, R24 ;  /* 0x0000008aa818723c */ /* 0x040fe20000001818 */
[----:B------:R-:W2:Y:S03]  /*8850*/  LDSM.16.MT88.4 R136, [R239+0x4080] ;  /* 0x00408000ef88783b */ /* 0x000ea60000004200 */
[----:B-1----:R-:W-:Y:S02]  /*8860*/  FADD.FTZ R0, R2, R179 ;  /* 0x000000b302007221 */ /* 0x002fe40000010000 */
[----:B------:R-:W1:Y:S02]  /*8870*/  MUFU.EX2 R179, R159 ;  /* 0x0000009f00b37308 */ /* 0x000e640000000800 */
[----:B------:R-:W-:Y:S04]  /*8880*/  FADD.FTZ R151, R145, R0 ;  /* 0x0000000091977221 */ /* 0x000fe80000010000 */
[----:B------:R-:W-:Y:S01]  /*8890*/  FADD.FTZ R0, R147, R144 ;  /* 0x0000009093007221 */ /* 0x000fe20000010000 */
[C---:B--2---:R-:W-:Y:S08]  /*88a0*/  HMMA.16816.F32 R28, R168.reuse, R136, R28 ;  /* 0x00000088a81c723c */ /* 0x044ff0000000181c */
[C---:B------:R-:W-:Y:S01]  /*88b0*/  HMMA.16816.F32 R32, R168.reuse, R138, R32 ;  /* 0x0000008aa820723c */ /* 0x040fe20000001820 */
[----:B------:R-:W2:Y:S07]  /*88c0*/  LDSM.16.MT88.4 R136, [R236+0x5880] ;  /* 0x00588000ec88783b */ /* 0x000eae0000004200 */
        /* <DEDUP_REMOVED lines=33> */
[C---:B--2---:R-:W-:Y:S07]  /*8ae0*/  HMMA.16816.F32 R124, R168.reuse, R136, R124 ;  /* 0x00000088a87c723c */ /* 0x044fee000000187c */
[----:B------:R-:W-:Y:S01]  /*8af0*/  F2FP.PACK_AB R136, R145, R2 ;  /* 0x000000029188723e */ /* 0x000fe200000000ff */
[----:B------:R-:W-:Y:S04]  /*8b00*/  HMMA.16816.F32 R128, R168, R138, R128 ;  /* 0x0000008aa880723c */ /* 0x000fe80000001880 */
[----:B---3--:R-:W-:Y:S01]  /*8b10*/  F2FP.PACK_AB R137, R150, R149 ;  /* 0x000000959689723e */ /* 0x008fe200000000ff */
[----:B------:R-:W-:Y:S02]  /*8b20*/  FADD.FTZ R2, R146, R0 ;  /* 0x0000000092027221 */ /* 0x000fe40000010000 */
[----:B------:R-:W-:Y:S01]  /*8b30*/  F2FP.PACK_AB R138, R157, R156 ;  /* 0x0000009c9d8a723e */ /* 0x000fe200000000ff */
[----:B------:R-:W-:Y:S01]  /*8b40*/  LDSM.16.MT88.4 R144, [R239+0x9080] ;  /* 0x00908000ef90783b */ /* 0x000fe20000004200 */
[----:B----4-:R-:W-:Y:S03]  /*8b50*/  F2FP.PACK_AB R139, R174, R148 ;  /* 0x00000094ae8b723e */ /* 0x010fe600000000ff */
[----:B------:R-:W-:Y:S01]  /*8b60*/  FFMA.FTZ R0, R177, c[0x0][0x2d0], -R134 ;  /* 0x0000b400b1007a23 */ /* 0x000fe20000010886 */
[----:B------:R-:W-:Y:S01]  /*8b70*/  MOV R177, R154 ;  /* 0x0000009a00b17202 */ /* 0x000fe20000000f00 */
[----:B------:R-:W-:Y:S02]  /*8b80*/  FADD.FTZ R2, R149, R2 ;  /* 0x0000000295027221 */ /* 0x000fe40000010000 */
[C---:B------:R-:W-:Y:S01]  /*8b90*/  HMMA.16816.F32 R4, R136.reuse, R140, R4 ;  /* 0x0000008c8804723c */ /* 0x040fe20000001804 */
[----:B------:R2:W-:Y:S04]  /*8ba0*/  MUFU.EX2 R172, R0 ;  /* 0x0000000000ac7308 */ /* 0x0005e80000000800 */
[----:B------:R-:W-:Y:S03]  /*8bb0*/  FADD.FTZ R2, R150, R2 ;  /* 0x0000000296027221 */ /* 0x000fe60000010000 */
[C---:B------:R-:W-:Y:S01]  /*8bc0*/  HMMA.16816.F32 R8, R136.reuse, R142, R8 ;  /* 0x0000008e8808723c */ /* 0x040fe20000001808 */
[----:B------:R-:W3:Y:S03]  /*8bd0*/  LDSM.16.MT88.4 R140, [R237+0x4880] ;  /* 0x00488000ed8c783b */ /* 0x000ee60000004200 */
[--C-:B--2---:R-:W-:Y:S01]  /*8be0*/  FFMA.FTZ R0, R178, c[0x0][0x2d0], -R134.reuse ;  /* 0x0000b400b2007a23 */ /* 0x104fe20000010886 */
[----:B------:R-:W-:Y:S03]  /*8bf0*/  MOV R178, R153 ;  /* 0x0000009900b27202 */ /* 0x000fe60000000f00 */
[----:B------:R2:W4:Y:S01]  /*8c00*/  MUFU.EX2 R173, R0 ;  /* 0x0000000000ad7308 */ /* 0x0005220000000800 */
[----:B------:R-:W-:Y:S01]  /*8c10*/  F2FP.PACK_AB R170, R177, R178 ;  /* 0x000000b2b1aa723e */ /* 0x000fe200000000ff */
[C---:B---3--:R-:W-:Y:S03]  /*8c20*/  HMMA.16816.F32 R12, R136.reuse, R140, R12 ;  /* 0x0000008c880c723c */ /* 0x048fe6000000180c */
[--C-:B--2---:R-:W-:Y:S01]  /*8c30*/  FFMA.FTZ R0, R176, c[0x0][0x2d0], -R134.reuse ;  /* 0x0000b400b0007a23 */ /* 0x104fe20000010886 */
[----:B------:R-:W-:Y:S01]  /*8c40*/  MOV R176, R152 ;  /* 0x0000009800b07202 */ /* 0x000fe20000000f00 */
[----:B------:R-:W-:Y:S01]  /*8c50*/  FFMA.FTZ R134, R132, c[0x0][0x2d0], -R134 ;  /* 0x0000b40084867a23 */ /* 0x000fe20000010886 */
[----:B------:R-:W-:Y:S02]  /*8c60*/  LDSM.16.MT88.4 R152, [R236+0x5080] ;  /* 0x00508000ec98783b */ /* 0x000fe40000004200 */
[C---:B------:R-:W-:Y:S01]  /*8c70*/  HMMA.16816.F32 R16, R136.reuse, R142, R16 ;  /* 0x0000008e8810723c */ /* 0x040fe20000001810 */
[----:B------:R2:W-:Y:S03]  /*8c80*/  MUFU.EX2 R132, R0 ;  /* 0x0000000000847308 */ /* 0x0005e60000000800 */
[----:B-1----:R-:W-:Y:S02]  /*8c90*/  F2FP.PACK_AB R168, R176, R179 ;  /* 0x000000b3b0a8723e */ /* 0x002fe400000000ff */
[----:B----4-:R-:W-:Y:S01]  /*8ca0*/  F2FP.PACK_AB R169, R173, R172 ;  /* 0x000000acada9723e */ /* 0x010fe200000000ff */
[----:B------:R-:W1:Y:S04]  /*8cb0*/  LDSM.16.MT88.4 R140, [R240+0x4880] ;  /* 0x00488000f08c783b */ /* 0x000e680000004200 */
[----:B------:R-:W3:Y:S01]  /*8cc0*/  MUFU.EX2 R134, R134 ;  /* 0x0000008600867308 */ /* 0x000ee20000000800 */
[----:B--2---:R-:W-:Y:S04]  /*8cd0*/  FADD.FTZ R0, R156, R151 ;  /* 0x000000979c007221 */ /* 0x004fe80000010000 */
[----:B------:R-:W-:Y:S02]  /*8ce0*/  FADD.FTZ R175, R157, R0 ;  /* 0x000000009daf7221 */ /* 0x000fe40000010000 */
[----:B------:R-:W-:Y:S02]  /*8cf0*/  FADD.FTZ R0, R148, R2 ;  /* 0x0000000294007221 */ /* 0x000fe40000010000 */
[----:B------:R-:W-:Y:S01]  /*8d00*/  FADD.FTZ R2, R179, R175 ;  /* 0x000000afb3027221 */ /* 0x000fe20000010000 */
[----:B---3--:R-:W-:Y:S01]  /*8d10*/  F2FP.PACK_AB R171, R134, R132 ;  /* 0x0000008486ab723e */ /* 0x008fe200000000ff */
[----:B------:R-:W-:Y:S02]  /*8d20*/  FADD.FTZ R0, R174, R0 ;  /* 0x00000000ae007221 */ /* 0x000fe40000010000 */
[----:B------:R-:W-:Y:S02]  /*8d30*/  FADD.FTZ R2, R176, R2 ;  /* 0x00000002b0027221 */ /* 0x000fe40000010000 */
[----:B------:R-:W-:Y:S02]  /*8d40*/  FADD.FTZ R0, R172, R0 ;  /* 0x00000000ac007221 */ /* 0x000fe40000010000 */
[----:B------:R-:W-:Y:S02]  /*8d50*/  FADD.FTZ R2, R178, R2 ;  /* 0x00000002b2027221 */ /* 0x000fe40000010000 */
[----:B------:R-:W-:Y:S01]  /*8d60*/  FADD.FTZ R0, R173, R0 ;  /* 0x00000000ad007221 */ /* 0x000fe20000010000 */
[C---:B-1----:R-:W-:Y:S03]  /*8d70*/  HMMA.16816.F32 R20, R136.reuse, R140, R20 ;  /* 0x0000008c8814723c */ /* 0x042fe60000001814 */
[----:B------:R-:W-:Y:S01]  /*8d80*/  FADD.FTZ R0, R132, R0 ;  /* 0x0000000084007221 */ /* 0x000fe20000010000 */
[-C--:B------:R-:W-:Y:S03]  /*8d90*/  MOV R132, R3.reuse ;  /* 0x0000000300847202 */ /* 0x080fe60000000f00 */
[----:B------:R-:W-:Y:S01]  /*8da0*/  FADD.FTZ R0, R134, R0 ;  /* 0x0000000086007221 */ /* 0x000fe20000010000 */
[C---:B------:R-:W-:Y:S01]  /*8db0*/  HMMA.16816.F32 R24, R136.reuse, R142, R24 ;  /* 0x0000008e8818723c */ /* 0x040fe20000001818 */
[----:B------:R-:W1:Y:S03]  /*8dc0*/  LDSM.16.MT88.4 R140, [R239+0x4880] ;  /* 0x00488000ef8c783b */ /* 0x000e660000004200 */
[----:B------:R-:W-:Y:S04]  /*8dd0*/  MOV R134, R3 ;  /* 0x0000000300867202 */ /* 0x000fe80000000f00 */
        /* <DEDUP_REMOVED lines=34> */
[C---:B------:R-:W-:Y:S08]  /*9000*/  HMMA.16816.F32 R120, R136.reuse, R142, R120 ;  /* 0x0000008e8878723c */ /* 0x040ff00000001878 */
[C---:B------:R-:W-:Y:S08]  /*9010*/  HMMA.16816.F32 R124, R136.reuse, R144, R124 ;  /* 0x00000090887c723c */ /* 0x040ff0000000187c */
[----:B------:R-:W-:Y:S01]  /*9020*/  HMMA.16816.F32 R128, R136, R146, R128 ;  /* 0x000000928880723c */ /* 0x000fe20000001880 */
[----:B------:R-:W1:Y:S07]  /*9030*/  LDSM.16.MT88.4 R144, [R237+0x5080] ;  /* 0x00508000ed90783b */ /* 0x000e6e0000004200 */
[C---:B------:R-:W-:Y:S01]  /*9040*/  HMMA.16816.F32 R156, R168.reuse, R152, R4 ;  /* 0x00000098a89c723c */ /* 0x040fe20000001804 */
[----:B------:R-:W2:Y:S07]  /*9050*/  LDSM.16.MT88.4 R136, [R240+0x5080] ;  /* 0x00508000f088783b */ /* 0x000eae0000004200 */
[C---:B------:R-:W-:Y:S01]  /*9060*/  HMMA.16816.F32 R152, R168.reuse, R154, R8 ;  /* 0x0000009aa898723c */ /* 0x040fe20000001808 */
[----:B------:R-:W3:Y:S08]  /*9070*/  LDSM.16.MT88.4 R4, [R239+0x5080] ;  /* 0x00508000ef04783b */ /* 0x000ef00000004200 */
[----:B------:R-:W4:Y:S01]  /*9080*/  LDSM.16.MT88.4 R8, [R236+0x6880] ;  /* 0x00688000ec08783b */ /* 0x000f220000004200 */
[C---:B-1----:R-:W-:Y:S07]  /*9090*/  HMMA.16816.F32 R148, R168.reuse, R144, R12 ;  /* 0x00000090a894723c */ /* 0x042fee000000180c */
[----:B------:R-:W1:Y:S01]  /*90a0*/  LDSM.16.MT88.4 R12, [R237+0x6880] ;  /* 0x00688000ed0c783b */ /* 0x000e620000004200 */
[C---:B------:R-:W-:Y:S08]  /*90b0*/  HMMA.16816.F32 R144, R168.reuse, R146, R16 ;  /* 0x00000092a890723c */ /* 0x040ff00000001810 */
[C---:B--2---:R-:W-:Y:S08]  /*90c0*/  HMMA.16816.F32 R140, R168.reuse, R136, R20 ;  /* 0x00000088a88c723c */ /* 0x044ff00000001814 */
[C---:B------:R-:W-:Y:S08]  /*90d0*/  HMMA.16816.F32 R136, R168.reuse, R138, R24 ;  /* 0x0000008aa888723c */ /* 0x040ff00000001818 */
[C---:B---3--:R-:W-:Y:S08]  /*90e0*/  HMMA.16816.F32 R28, R168.reuse, R4, R28 ;  /* 0x00000004a81c723c */ /* 0x048ff0000000181c */
[C---:B------:R-:W-:Y:S01]  /*90f0*/  HMMA.16816.F32 R32, R168.reuse, R6, R32 ;  /* 0x00000006a820723c */ /* 0x040fe20000001820 */
[----:B------:R-:W2:Y:S07]  /*9100*/  LDSM.16.MT88.4 R4, [R240+0x6880] ;  /* 0x00688000f004783b */ /* 0x000eae0000004200 */
[C---:B----4-:R-:W-:Y:S08]  /*9110*/  HMMA.16816.F32 R36, R168.reuse, R8, R36 ;  /* 0x00000008a824723c */ /* 0x050ff00000001824 */
        /* <DEDUP_REMOVED lines=27> */
[C---:B------:R-:W-:Y:S08]  /*92d0*/  HMMA.16816.F32 R112, R168.reuse, R10, R112 ;  /* 0x0000000aa870723c */ /* 0x040ff00000001870 */
[C---:B-1----:R-:W-:Y:S08]  /*92e0*/  HMMA.16816.F32 R116, R168.reuse, R12, R116 ;  /* 0x0000000ca874723c */ /* 0x042ff00000001874 */
[C---:B------:R-:W-:Y:S08]  /*92f0*/  HMMA.16816.F32 R120, R168.reuse, R14, R120 ;  /* 0x0000000ea878723c */ /* 0x040ff00000001878 */
[C---:B--2---:R-:W-:Y:S07]  /*9300*/  HMMA.16816.F32 R124, R168.reuse, R4, R124 ;  /* 0x00000004a87c723c */ /* 0x044fee000000187c */
[----:B------:R-:W-:Y:S01]  /*9310*/  FADD.FTZ R4, R177, R2 ;  /* 0x00000002b1047221 */ /* 0x000fe20000010000 */
[----:B------:R-:W-:Y:S04]  /*9320*/  HMMA.16816.F32 R128, R168, R6, R128 ;  /* 0x00000006a880723c */ /* 0x000fe80000001880 */
[----:B------:R1:W-:Y:S01]  /*9330*/  STL [R1+0x14], R4 ;  /* 0x0000140401007387 */ /* 0x0003e20000100800 */
[----:B------:R-:W-:Y:S03]  /*9340*/  MOV R2, R133 ;  /* 0x0000008500027202 */ /* 0x000fe60000000f00 */
[----:B------:R1:W-:Y:S01]  /*9350*/  STL [R1+0x18], R0 ;  /* 0x0000180001007387 */ /* 0x0003e20000100800 */
[----:B------:R-:W-:-:S05]  /*9360*/  @P0 BRA `(.L_x_187) ;  /* 0xffffc55000000947 */ /* 0x000fca000383ffff */
.L_x_176:
[----:B------:R-:W2:Y:S01]  /*9370*/  S2UR UR9, SR_CTAID.X ;  /* 0x00000000000979c3 */ /* 0x000ea20000002500 */
[----:B------:R-:W-:-:S02]  /*9380*/  UISETP.NE.AND UP1, UPT, UR18, URZ, UPT ;  /* 0x0000003f1200728c */ /* 0x000fc4000bf25270 */
[----:B------:R-:W-:Y:S02]  /*9390*/  UISETP.NE.AND UP0, UPT, UR17, URZ, UPT ;  /* 0x0000003f1100728c */ /* 0x000fe4000bf05270 */
[----:B------:R-:W-:-:S04]  /*93a0*/  ULDC.64 UR4, c[0x0][0x2c8] ;  /* 0x0000b20000047ab9 */ /* 0x000fc80000000a00 */
[----:B------:R-:W-:Y:S01]  /*93b0*/  PLOP3.LUT P0, PT, PT, PT, UP0, 0x40, 0x0 ;  /* 0x000000000000781c */ /* 0x000fe20003f0e808 */
[----:B--2---:R-:W-:-:S04]  /*93c0*/  ULEA UR9, UR9, 0x7f, 0x7 ;  /* 0x0000007f09097891 */ /* 0x004fc8000f8e383f */
[----:B------:R-:W-:-:S03]  /*93d0*/  UIMAD.WIDE.U32 UR10, UR9, UR4, URZ ;  /* 0x00000004090a72a5 */ /* 0x000fc6000f8e003f */
[----:B------:R-:W-:Y:S02]  /*93e0*/  ULDC UR4, c[0x0][0x168] ;  /* 0x00005a0000047ab9 */ /* 0x000fe40000000800 */
[----:B------:R-:W-:Y:S02]  /*93f0*/  @UP1 USHF.R.U32.HI UR9, URZ, UR5, UR11 ;  /* 0x000000053f091299 */ /* 0x000fe4000801160b */
[----:B------:R-:W-:Y:S02]  /*9400*/  UIADD3 UR4, -UR4, 0x1, URZ ;  /* 0x0000000104047890 */ /* 0x000fe4000fffe13f */
[----:B------:R-:W-:Y:S02]  /*9410*/  ULDC UR5, c[0x0][0x1d0] ;  /* 0x0000740000057ab9 */ /* 0x000fe40000000800 */
[----:B------:R-:W-:-:S03]  /*9420*/  UIADD3 UR10, UR9, UR5, UR4 ;  /* 0x00000005090a7290 */ /* 0x000fc6000fffe004 */
[----:B------:R-:W-:Y:S02]  /*9430*/  ULDC UR9, c[0x0][0x324] ;  /* 0x0000c90000097ab9 */ /* 0x000fe40000000800 */
[----:B------:R-:W-:Y:S01]  /*9440*/  UIADD3 UR9, UR10, -UR9, URZ ;  /* 0x800000090a097290 */ /* 0x000fe2000fffe03f */
[----:B------:R-:W-:Y:S05]  /*9450*/  @P0 BRA `(.L_x_188) ;  /* 0x0000016000000947 */ /* 0x000fea0003800000 */
[----:B------:R-:W-:-:S06]  /*9460*/  UISETP.GT.AND UP0, UPT, UR10, -0x1, UPT ;  /* 0xffffffff0a00788c */ /* 0x000fcc000bf04270 */
[----:B------:R-:W-:-:S13]  /*9470*/  PLOP3.LUT P0, PT, PT, PT, UP0, 0x80, 0x0 ;  /* 0x000000000000781c */ /* 0x000fda0003f0f008 */
[----:B------:R-:W-:Y:S05]  /*9480*/  @P0 BRA `(.L_x_189) ;  /* 0x0000009000000947 */ /* 0x000fea0003800000 */
[----:B------:R-:W-:Y:S02]  /*9490*/  ULDC UR4, c[0x0][0x32c] ;  /* 0x0000cb0000047ab9 */ /* 0x000fe40000000800 */
[----:B------:R-:W-:Y:S02]  /*94a0*/  UISETP.NE.AND UP0, UPT, UR4, 0x1, UPT ;  /* 0x000000010400788c */ /* 0x000fe4000bf05270 */
[----:B------:R-:W-:Y:S02]  /*94b0*/  ULOP3.LUT UR10, URZ, UR10, URZ, 0x33, !UPT ;  /* 0x0000000a3f0a7292 */ /* 0x000fe4000f8e333f */
[----:B------:R-:W-:Y:S02]  /*94c0*/  ULDC.64 UR4, c[0x0][0x330] ;  /* 0x0000cc0000047ab9 */ /* 0x000fe40000000a00 */
[----:B------:R-:W-:-:S07]  /*94d0*/  UIMAD.WIDE.U32 UR14, UR10, UR4, URZ ;  /* 0x000000040a0e72a5 */ /* 0x000fce000f8e003f */
[----:B------:R-:W-:Y:S02]  /*94e0*/  @UP0 UMOV UR11, UR15 ;  /* 0x0000000f000b0c82 */ /* 0x000fe40008000000 */
[----:B------:R-:W-:-:S04]  /*94f0*/  @UP0 USHF.R.U32.HI UR10, URZ, UR5, UR11 ;  /* 0x000000053f0a0299 */ /* 0x000fc8000801160b */
[----:B------:R-:W-:Y:S01]  /*9500*/  ULOP3.LUT UR10, URZ, UR10, URZ, 0x33, !UPT ;  /* 0x0000000a3f0a7292 */ /* 0x000fe2000f8e333f */
[----:B------:R-:W-:Y:S05]  /*9510*/  BRA `(.L_x_190) ;  /* 0x0000006000007947 */ /* 0x000fea0003800000 */
.L_x_189:
[----:B------:R-:W-:Y:S02]  /*9520*/  ULDC UR4, c[0x0][0x32c] ;  /* 0x0000cb0000047ab9 */ /* 0x000fe40000000800 */
[----:B------:R-:W-:-:S03]  /*9530*/  UISETP.NE.AND UP0, UPT, UR4, 0x1, UPT ;  /* 0x000000010400788c */ /* 0x000fc6000bf05270 */
[----:B------:R-:W-:Y:S02]  /*9540*/  ULDC.64 UR4, c[0x0][0x330] ;  /* 0x0000cc0000047ab9 */ /* 0x000fe40000000a00 */
[----:B------:R-:W-:-:S07]  /*9550*/  UIMAD.WIDE.U32 UR14, UR10, UR4, URZ ;  /* 0x000000040a0e72a5 */ /* 0x000fce000f8e003f */
[----:B------:R-:W-:Y:S02]  /*9560*/  @UP0 UMOV UR11, UR15 ;  /* 0x0000000f000b0c82 */ /* 0x000fe40008000000 */
[----:B------:R-:W-:Y:S02]  /*9570*/  @UP0 USHF.R.U32.HI UR10, URZ, UR5, UR11 ;  /* 0x000000053f0a0299 */ /* 0x000fe4000801160b */
.L_x_190:
[----:B------:R-:W-:Y:S02]  /*9580*/  ULDC UR4, c[0x0][0x32c] ;  /* 0x0000cb0000047ab9 */ /* 0x000fe40000000800 */
[----:B------:R-:W-:-:S04]  /*9590*/  UIMAD UR4, UR10, UR4, URZ ;  /* 0x000000040a0472a4 */ /* 0x000fc8000f8e023f */
[----:B------:R-:W-:-:S04]  /*95a0*/  UISETP.LT.AND UP0, UPT, UR9, UR4, UPT ;  /* 0x000000040900728c */ /* 0x000fc8000bf01270 */
[----:B------:R-:W-:-:S04]  /*95b0*/  USEL UR9, UR9, UR4, !UP0 ;  /* 0x0000000409097287 */ /* 0x000fc8000c000000 */
.L_x_188:
[----:B------:R-:W-:-:S04]  /*95c0*/  UIADD3 UR9, UR9, 0x2f, URZ ;  /* 0x0000002f09097890 */ /* 0x000fc8000fffe03f */
[----:B------:R-:W-:-:S04]  /*95d0*/  UIMAD.WIDE UR4, UR9, 0x2aaaaaab, URZ ;  /* 0x2aaaaaab090478a5 */ /* 0x000fc8000f8e023f */
        /* <DEDUP_REMOVED lines=9> */
[----:B-1----:R-:W4:Y:S04]  /*9670*/  LDL.64 R4, [R1+0x30] ;  /* 0x0000300001047983 */ /* 0x002f280000100a00 */
[----:B------:R-:W4:Y:S01]  /*9680*/  LDL.64 R2, [R1+0x28] ;  /* 0x0000280001027983 */ /* 0x000f220000100a00 */
[----:B--2---:R-:W-:-:S02]  /*9690*/  IADD3 R11, P0, R8, 0x40, RZ ;  /* 0x00000040080b7810 */ /* 0x004fc40007f1e0ff */
[----:B------:R-:W-:-:S03]  /*96a0*/  IADD3 R10, P1, R8, 0x80, RZ ;  /* 0x00000080080a7810 */ /* 0x000fc60007f3e0ff */
[--C-:B---3--:R-:W-:Y:S01]  /*96b0*/  IMAD.X R0, RZ, RZ, R7.reuse, P0 ;  /* 0x000000ffff007224 */ /* 0x108fe200000e0607 */
[----:B------:R-:W-:Y:S01]  /*96c0*/  STL [R1+0x6c], R11 ;  /* 0x00006c0b01007387 */ /* 0x000fe20000100800 */
[----:B------:R-:W-:Y:S01]  /*96d0*/  IADD3 R9, P0, R8, 0xc0, RZ ;  /* 0x000000c008097810 */ /* 0x000fe20007f1e0ff */
[--C-:B------:R-:W-:Y:S01]  /*96e0*/  IMAD.X R8, RZ, RZ, R7.reuse, P1 ;  /* 0x000000ffff087224 */ /* 0x100fe200008e0607 */
[C---:B----4-:R-:W-:Y:S01]  /*96f0*/  IADD3 R6, P1, R4.reuse, 0x80, RZ ;  /* 0x0000008004067810 */ /* 0x050fe20007f3e0ff */
[----:B------:R-:W-:Y:S02]  /*9700*/  STL [R1+0x64], R10 ;  /* 0x0000640a01007387 */ /* 0x000fe40000100800 */
[----:B------:R-:W-:Y:S01]  /*9710*/  IMAD.X R7, RZ, RZ, R7, P0 ;  /* 0x000000ffff077224 */ /* 0x000fe200000e0607 */
[C---:B------:R-:W-:Y:S01]  /*9720*/  IADD3 R5, P0, R4.reuse, 0xc0, RZ ;  /* 0x000000c004057810 */ /* 0x040fe20007f1e0ff */
[----:B------:R1:W-:Y:S04]  /*9730*/  STL [R1+0x68], R0 ;  /* 0x0000680001007387 */ /* 0x0003e80000100800 */
[----:B------:R-:W-:Y:S04]  /*9740*/  STL [R1+0x5c], R9 ;  /* 0x00005c0901007387 */ /* 0x000fe80000100800 */
[----:B------:R-:W-:Y:S01]  /*9750*/  STL [R1+0x60], R8 ;  /* 0x0000600801007387 */ /* 0x000fe20000100800 */
[----:B-1----:R-:W-:Y:S01]  /*9760*/  IADD3 R0, P2, R4, 0x40, RZ ;  /* 0x0000004004007810 */ /* 0x002fe20007f5e0ff */
[----:B------:R-:W-:-:S04]  /*9770*/  IMAD.X R4, RZ, RZ, R3, P1 ;  /* 0x000000ffff047224 */ /* 0x000fc800008e0603 */
[----:B------:R1:W-:Y:S04]  /*9780*/  STL [R1+0x54], R0 ;  /* 0x0000540001007387 */ /* 0x0003e80000100800 */
[----:B------:R-:W-:Y:S04]  /*9790*/  STL [R1+0x58], R7 ;  /* 0x0000580701007387 */ /* 0x000fe80000100800 */
[----:B------:R-:W-:Y:S01]  /*97a0*/  STL [R1+0x4c], R6 ;  /* 0x00004c0601007387 */ /* 0x000fe20000100800 */
[----:B-1----:R-:W-:-:S05]  /*97b0*/  IMAD.X R0, RZ, RZ, R3, P2 ;  /* 0x000000ffff007224 */ /* 0x002fca00010e0603 */
[----:B------:R1:W-:Y:S04]  /*97c0*/  STL [R1+0x50], R0 ;  /* 0x0000500001007387 */ /* 0x0003e80000100800 */
[----:B------:R2:W-:Y:S01]  /*97d0*/  STL [R1+0x20], R5 ;  /* 0x0000200501007387 */ /* 0x0005e20000100800 */
[----:B-1----:R-:W-:-:S05]  /*97e0*/  IMAD.X R0, RZ, RZ, R3, P0 ;  /* 0x000000ffff007224 */ /* 0x002fca00000e0603 */
[----:B------:R2:W-:Y:S04]  /*97f0*/  STL [R1+0x10], R0 ;  /* 0x0000100001007387 */ /* 0x0005e80000100800 */
[----:B------:R2:W-:Y:S02]  /*9800*/  STL [R1+0x48], R4 ;  /* 0x0000480401007387 */ /* 0x0005e40000100800 */
.L_x_194:
[----:B--2---:R-:W2:Y:S01]  /*9810*/  LDL R0, [R1] ;  /* 0x0000000001007983 */ /* 0x004ea20000100800 */
[----:B------:R-:W-:Y:S04]  /*9820*/  DEPBAR.LE SB0, 0x0 ;  /* 0x000080000000791a */ /* 0x000fe80000000000 */
[----:B------:R-:W-:Y:S01]  /*9830*/  BAR.SYNC.DEFER_BLOCKING 0x0 ;  /* 0x0000000000007b1d */ /* 0x000fe20000010000 */
[----:B------:R-:W-:Y:S06]  /*9840*/  UISETP.GT.AND UP0, UPT, UR12, UR13, UPT ;  /* 0x0000000d0c00728c */ /* 0x000fec000bf04270 */
[----:B------:R-:W-:Y:S01]  /*9850*/  PLOP3.LUT P0, PT, PT, PT, UP0, 0x80, 0x0 ;  /* 0x000000000000781c */ /* 0x000fe20003f0f008 */
[----:B-----5:R-:W1:Y:S04]  /*9860*/  LDSM.16.M88.4 R8, [R135+0x14080] ;  /* 0x014080008708783b */ /* 0x020e680000000200 */
[----:B------:R-:W3:Y:S04]  /*9870*/  LDSM.16.M88.4 R16, [R135+0x14880] ;  /* 0x014880008710783b */ /* 0x000ee80000000200 */
[----:B------:R-:W4:Y:S04]  /*9880*/  LDSM.16.M88.4 R24, [R135+0x15080] ;  /* 0x015080008718783b */ /* 0x000f280000000200 */
[----:B------:R-:W1:Y:S04]  /*9890*/  LDSM.16.M88.4 R168, [R242] ;  /* 0x00000000f2a8783b */ /* 0x000e680000000200 */
[----:B------:R-:W1:Y:S04]  /*98a0*/  LDSM.16.M88.4 R176, [R252] ;  /* 0x00000000fcb0783b */ /* 0x000e680000000200 */
[----:B--2---:R2:W1:Y:S02]  /*98b0*/  LDSM.16.M88.4 R172, [R0] ;  /* 0x0000000000ac783b */ /* 0x0044640000000200 */
[----:B--2---:R-:W-:Y:S01]  /*98c0*/  MOV R0, R133 ;  /* 0x0000008500007202 */ /* 0x004fe20000000f00 */
[----:B------:R-:W-:-:S05]  /*98d0*/  @P0 BRA `(.L_x_192) ;  /* 0x0000045000000947 */ /* 0x000fca0003800000 */
[----:B---34-:R-:W2:Y:S01]  /*98e0*/  LDL R2, [R1+0x1c] ;  /* 0x00001c0001027983 */ /* 0x018ea20000100800 */
[----:B------:R-:W-:Y:S02]  /*98f0*/  ULDC.64 UR4, c[0x0][0x208] ;  /* 0x0000820000047ab9 */ /* 0x000fe40000000a00 */
[----:B------:R-:W-:Y:S01]  /*9900*/  UIMAD.WIDE.U32 UR14, UR13, UR4, URZ ;  /* 0x000000040d0e72a5 */ /* 0x000fe2000f8e003f */
[----:B-1----:R1:W-:Y:S01]  /*9910*/  STL.64 [R1+0x80], R8 ;  /* 0x0000800801007387 */ /* 0x0023e20000100a00 */
[----:B------:R-:W-:Y:S03]  /*9920*/  USHF.R.S32.HI UR10, URZ, 0x1f, UR13 ;  /* 0x0000001f3f0a7899 */ /* 0x000fe6000801140d */
[----:B------:R-:W3:Y:S01]  /*9930*/  LDL.64 R22, [R1+0x38] ;  /* 0x0000380001167983 */ /* 0x000ee20000100a00 */
[----:B------:R-:W-:Y:S03]  /*9940*/  UIMAD UR10, UR10, UR4, URZ ;  /* 0x000000040a0a72a4 */ /* 0x000fe6000f8e023f */
[----:B------:R-:W4:Y:S01]  /*9950*/  LDL R7, [R1+0x4] ;  /* 0x0000040001077983 */ /* 0x000f220000100800 */
[----:B------:R-:W-:Y:S03]  /*9960*/  UIMAD UR10, UR13, UR5, UR10 ;  /* 0x000000050d0a72a4 */ /* 0x000fe6000f8e020a */
[----:B------:R-:W3:Y:S01]  /*9970*/  LDL R21, [R1+0x6c] ;  /* 0x00006c0001157983 */ /* 0x000ee20000100800 */
[----:B------:R-:W-:Y:S02]  /*9980*/  UIADD3 UR4, UR15, UR10, URZ ;  /* 0x0000000a0f047290 */ /* 0x000fe4000fffe03f */
[----:B------:R-:W-:Y:S01]  /*9990*/  UIMAD.WIDE.U32 UR10, UR14, 0x30, URZ ;  /* 0x000000300e0a78a5 */ /* 0x000fe2000f8e003f */
[----:B------:R-:W3:Y:S01]  /*99a0*/  LDL R20, [R1+0x68] ;  /* 0x0000680001147983 */ /* 0x000ee20000100800 */
[----:B------:R-:W-:Y:S03]  /*99b0*/  UIMAD UR4, UR4, 0x30, URZ ;  /* 0x00000030040478a4 */ /* 0x000fe6000f8e023f */
[----:B------:R-:W3:Y:S01]  /*99c0*/  LDL R15, [R1+0x64] ;  /* 0x00006400010f7983 */ /* 0x000ee20000100800 */
[----:B------:R-:W-:Y:S03]  /*99d0*/  UIADD3 UR4, UR11, UR4, URZ ;  /* 0x000000040b047290 */ /* 0x000fe6000fffe03f */
[----:B------:R-:W3:Y:S04]  /*99e0*/  LDL R14, [R1+0x60] ;  /* 0x00006000010e7983 */ /* 0x000ee80000100800 */
[----:B-1----:R-:W3:Y:S04]  /*99f0*/  LDL.64 R8, [R1+0x40] ;  /* 0x0000400001087983 */ /* 0x002ee80000100a00 */
[----:B------:R-:W4:Y:S04]  /*9a00*/  LDL R13, [R1+0x5c] ;  /* 0x00005c00010d7983 */ /* 0x000f280000100800 */
[----:B------:R-:W4:Y:S01]  /*9a10*/  LDL R12, [R1+0x58] ;  /* 0x00005800010c7983 */ /* 0x000f220000100800 */
[----:B--2---:R-:W-:Y:S02]  /*9a20*/  LOP3.LUT P2, RZ, R2, 0x1, RZ, 0xc0, !PT ;  /* 0x0000000102ff7812 */ /* 0x004fe4000784c0ff */
[----:B---3--:R-:W-:Y:S04]  /*9a30*/  IADD3 R3, P1, R8, UR10, RZ ;  /* 0x0000000a08037c10 */ /* 0x008fe8000ff3e0ff */
[----:B------:R-:W-:Y:S02]  /*9a40*/  LEA R2, P0, R3, c[0x0][0x1f8], 0x1 ;  /* 0x00007e0003027a11 */ /* 0x000fe400078008ff */
[----:B------:R-:W-:Y:S04]  /*9a50*/  IADD3.X R4, R23, UR4, RZ, P1, !PT ;  /* 0x0000000417047c10 */ /* 0x000fe80008ffe4ff */
[----:B------:R-:W-:Y:S05]  /*9a60*/  LEA.HI.X R3, R3, c[0x0][0x1fc], R4, 0x1, P0 ;  /* 0x00007f0003037a11 */ /* 0x000fea00000f0c04 */
[----:B------:R-:W-:Y:S01]  /*9a70*/  @!PT LDS RZ, [RZ] ;  /* 0x00000000fffff984 */ /* 0x000fe20000000800 */
[----:B------:R-:W-:Y:S01]  /*9a80*/  @!PT LDS RZ, [RZ] ;  /* 0x00000000fffff984 */ /* 0x000fe20000000800 */
[----:B------:R-:W-:Y:S01]  /*9a90*/  @!PT LDS RZ, [RZ] ;  /* 0x00000000fffff984 */ /* 0x000fe20000000800 */
[----:B----4-:R1:W-:Y:S02]  /*9aa0*/  LDGSTS.E.BYPASS.LTC128B.128 [R7+0x4080], [R2.64], !P2 ;  /* 0x0408000002077fae */ /* 0x0103e4000d101d58 */
[----:B-1----:R-:W-:Y:S04]  /*9ab0*/  IADD3 R3, P1, R21, UR10, RZ ;  /* 0x0000000a15037c10 */ /* 0x002fe8000ff3e0ff */
[C---:B------:R-:W-:Y:S02]  /*9ac0*/  LEA R2, P0, R3.reuse, c[0x0][0x1f8], 0x1 ;  /* 0x00007e0003027a11 */ /* 0x040fe400078008ff */
[----:B------:R-:W-:Y:S04]  /*9ad0*/  IADD3.X R4, R20, UR4, RZ, P1, !PT ;  /* 0x0000000414047c10 */ /* 0x000fe80008ffe4ff */
[----:B------:R-:W-:Y:S05]  /*9ae0*/  LEA.HI.X R3, R3, c[0x0][0x1fc], R4, 0x1, P0 ;  /* 0x00007f0003037a11 */ /* 0x000fea00000f0c04 */
[----:B------:R1:W-:Y:S02]  /*9af0*/  LDGSTS.E.BYPASS.LTC128B.128 [R7+0x5880], [R2.64], !P6 ;  /* 0x0588000002077fae */ /* 0x0003e4000f101d58 */
        /* <DEDUP_REMOVED lines=8> */
[----:B------:R-:W-:Y:S01]  /*9b80*/  LEA.HI.X R3, R3, c[0x0][0x1fc], R4, 0x1, P0 ;  /* 0x00007f0003037a11 */ /* 0x000fe200000f0c04 */
[----:B------:R-:W-:Y:S04]  /*9b90*/  @!P3 IMAD.MOV.U32 R4, RZ, RZ, c[0x0][0x20c] ;  /* 0x00008300ff04b624 */ /* 0x000fe800078e00ff */
[----:B------:R1:W-:Y:S02]  /*9ba0*/  LDGSTS.E.BYPASS.LTC128B.128 [R7+0x8880], [R2.64], !P4 ;  /* 0x0888000002077fae */ /* 0x0003e4000e101d58 */
[----:B-1----:R-:W-:Y:S05]  /*9bb0*/  @!P3 IMAD.MOV.U32 R2, RZ, RZ, c[0x0][0x208] ;  /* 0x00008200ff02b624 */ /* 0x002fea00078e00ff */
[C---:B------:R-:W-:Y:S04]  /*9bc0*/  @!P3 LEA R3, P0, R2.reuse, UR10, 0x5 ;  /* 0x0000000a0203bc11 */ /* 0x040fe8000f8028ff */
[----:B------:R-:W-:Y:S02]  /*9bd0*/  @!P3 IADD3 R5, P1, R3, R8, RZ ;  /* 0x000000080305b210 */ /* 0x000fe40007f3e0ff */
[----:B------:R-:W-:Y:S01]  /*9be0*/  @!P3 LEA.HI.X R2, R2, UR4, R4, 0x5, P0 ;  /* 0x000000040202bc11 */ /* 0x000fe200080f2c04 */
[----:B------:R1:W5:Y:S01]  /*9bf0*/  LDL.LU.64 R8, [R1+0x80] ;  /* 0x0000800001087983 */ /* 0x0003620000300a00 */
[C---:B------:R-:W-:Y:S03]  /*9c00*/  @!P3 LEA R4, P0, R5.reuse, c[0x0][0x1f8], 0x1 ;  /* 0x00007e000504ba11 */ /* 0x040fe600078008ff */
[C---:B------:R-:W-:Y:S05]  /*9c10*/  @!P3 IMAD.X R6, R2.reuse, 0x1, R23, P1 ;  /* 0x000000010206b824 */ /* 0x040fea00008e0617 */
[----:B------:R-:W-:Y:S05]  /*9c20*/  @!P3 LEA.HI.X R5, R5, c[0x0][0x1fc], R6, 0x1, P0 ;  /* 0x00007f000505ba11 */ /* 0x000fea00000f0c06 */
[----:B------:R2:W-:Y:S02]  /*9c30*/  @!P3 LDGSTS.E.BYPASS.LTC128B.128 [R7+0x5080], [R4.64], !P2 ;  /* 0x050800000407bfae */ /* 0x0005e4000d101d58 */
[----:B--2---:R-:W-:Y:S04]  /*9c40*/  @!P3 IADD3 R5, P1, R3, R21, RZ ;  /* 0x000000150305b210 */ /* 0x004fe80007f3e0ff */
[C---:B------:R-:W-:Y:S01]  /*9c50*/  @!P3 LEA R4, P0, R5.reuse, c[0x0][0x1f8], 0x1 ;  /* 0x00007e000504ba11 */ /* 0x040fe200078008ff */
[C---:B------:R-:W-:Y:S05]  /*9c60*/  @!P3 IMAD.X R6, R2.reuse, 0x1, R20, P1 ;  /* 0x000000010206b824 */ /* 0x040fea00008e0614 */
        /* <DEDUP_REMOVED lines=12> */
.L_x_192:
[C---:B-1-345:R-:W-:Y:S01]  /*9d30*/  HMMA.16816.F32 R4, R160.reuse, R8, RZ ;  /* 0x00000008a004723c */ /* 0x07afe200000018ff */
[----:B------:R-:W0:Y:S01]  /*9d40*/  LDGDEPBAR ;  /* 0x00000000000079af */ /* 0x000e220000000000 */
[----:B------:R-:W-:Y:S06]  /*9d50*/  UISETP.GT.AND UP0, UPT, UR13, UR12, UPT ;  /* 0x0000000c0d00728c */ /* 0x000fec000bf04270 */
[C---:B------:R-:W-:Y:S01]  /*9d60*/  HMMA.16816.F32 R8, R160.reuse, R10, RZ ;  /* 0x0000000aa008723c */ /* 0x040fe200000018ff */
[----:B------:R-:W-:Y:S07]  /*9d70*/  PLOP3.LUT P0, PT, PT, PT, UP0, 0x80, 0x0 ;  /* 0x000000000000781c */ /* 0x000fee0003f0f008 */
[C---:B------:R-:W-:Y:S08]  /*9d80*/  HMMA.16816.F32 R12, R160.reuse, R16, RZ ;  /* 0x00000010a00c723c */ /* 0x040ff000000018ff */
[C---:B------:R-:W-:Y:S08]  /*9d90*/  HMMA.16816.F32 R16, R160.reuse, R18, RZ ;  /* 0x00000012a010723c */ /* 0x040ff000000018ff */
[C---:B------:R-:W-:Y:S08]  /*9da0*/  HMMA.16816.F32 R20, R160.reuse, R24, RZ ;  /* 0x00000018a014723c */ /* 0x040ff000000018ff */
        /* <DEDUP_REMOVED lines=135> */
[----:B------:R-:W-:-:S07]  /*a620*/  @!P0 BRA `(.L_x_193) ;  /* 0x000004e000008947 */ /* 0x000fce0003800000 */
        /* <DEDUP_REMOVED lines=39> */
[----:B-----5:R1:W-:Y:S02]  /*a8a0*/  @P1 LDGSTS.E.BYPASS.LTC128B.128 [R177+0x14080], [R2.64], !P2 ;  /* 0x1408000002b11fae */ /* 0x0203e4000d101d58 */
[----:B-1----:R-:W-:Y:S04]  /*a8b0*/  @P1 IADD3 R3, P2, R173, UR14, RZ ;  /* 0x0000000ead031c10 */ /* 0x002fe8000ff5e0ff */
[----:B------:R-:W-:Y:S02]  /*a8c0*/  @P1 IADD3.X R134, R172, UR4, RZ, P2, !PT ;  /* 0x00000004ac861c10 */ /* 0x000fe400097fe4ff */
[C---:B------:R-:W-:Y:S04]  /*a8d0*/  @P1 LEA R2, P2, R3.reuse, c[0x0][0x1c8], 0x1 ;  /* 0x0000720003021a11 */ /* 0x040fe800078408ff */
[----:B------:R-:W-:Y:S05]  /*a8e0*/  @P1 LEA.HI.X R3, R3, c[0x0][0x1cc], R134, 0x1, P2 ;  /* 0x0000730003031a11 */ /* 0x000fea00010f0c86 */
[----:B------:R1:W-:Y:S02]  /*a8f0*/  @P1 LDGSTS.E.BYPASS.LTC128B.128 [R177+0x15880], [R2.64], !P6 ;  /* 0x1588000002b11fae */ /* 0x0003e4000f101d58 */
[----:B-1----:R-:W-:Y:S04]  /*a900*/  @P1 IADD3 R3, P2, R171, UR14, RZ ;  /* 0x0000000eab031c10 */ /* 0x002fe8000ff5e0ff */
[----:B------:R-:W-:Y:S02]  /*a910*/  @P1 IADD3.X R134, R170, UR4, RZ, P2, !PT ;  /* 0x00000004aa861c10 */ /* 0x000fe400097fe4ff */
[C---:B------:R-:W-:Y:S04]  /*a920*/  @P1 LEA R2, P2, R3.reuse, c[0x0][0x1c8], 0x1 ;  /* 0x0000720003021a11 */ /* 0x040fe800078408ff */
[----:B------:R-:W-:Y:S05]  /*a930*/  @P1 LEA.HI.X R3, R3, c[0x0][0x1cc], R134, 0x1, P2 ;  /* 0x0000730003031a11 */ /* 0x000fea00010f0c86 */
[----:B------:R1:W-:Y:S02]  /*a940*/  @P1 LDGSTS.E.BYPASS.LTC128B.128 [R177+0x17080], [R2.64], !P5 ;  /* 0x1708000002b11fae */ /* 0x0003e4000e901d58 */
[----:B-1----:R-:W-:Y:S01]  /*a950*/  @P1 IADD3 R3, P2, R169, UR14, RZ ;  /* 0x0000000ea9031c10 */ /* 0x002fe2000ff5e0ff */
[----:B------:R-:W-:Y:S03]  /*a960*/  @UP0 UIADD3 UR14, UP1, UR8, UR14, URZ ;  /* 0x0000000e080e0290 */ /* 0x000fe6000ff3e03f */
[----:B------:R-:W-:Y:S01]  /*a970*/  @P1 IADD3.X R134, R168, UR4, RZ, P2, !PT ;  /* 0x00000004a8861c10 */ /* 0x000fe200097fe4ff */
[----:B------:R-:W-:Y:S01]  /*a980*/  @UP0 UIADD3.X UR4, UR6, UR4, URZ, UP1, !UPT ;  /* 0x0000000406040290 */ /* 0x000fe20008ffe43f */
[C---:B------:R-:W-:Y:S04]  /*a990*/  @P1 LEA R2, P2, R3.reuse, c[0x0][0x1c8], 0x1 ;  /* 0x0000720003021a11 */ /* 0x040fe800078408ff */
[----:B------:R-:W-:Y:S02]  /*a9a0*/  @P1 LEA.HI.X R3, R3, c[0x0][0x1cc], R134, 0x1, P2 ;  /* 0x0000730003031a11 */ /* 0x000fe400010f0c86 */
[----:B------:R-:W-:Y:S03]  /*a9b0*/  LOP3.LUT P2, RZ, R176, 0x1, RZ, 0xc0, !PT ;  /* 0x00000001b0ff7812 */ /* 0x000fe6000784c0ff */
[----:B------:R1:W-:Y:S02]  /*a9c0*/  @P1 LDGSTS.E.BYPASS.LTC128B.128 [R177+0x18880], [R2.64], !P4 ;  /* 0x1888000002b11fae */ /* 0x0003e4000e101d58 */
        /* <DEDUP_REMOVED lines=19> */
[----:B------:R1:W-:Y:S04]  /*ab00*/  @P0 LDGSTS.E.BYPASS.LTC128B.128 [R177+0x19880], [R2.64], !P4 ;  /* 0x1988000002b10fae */ /* 0x0003e8000e101d58 */
.L_x_193:
[----:B------:R-:W2:Y:S01]  /*ab10*/  LDL.LU R168, [R1+0x14] ;  /* 0x0000140001a87983 */ /* 0x000ea20000300800 */
[----:B------:R-:W-:Y:S01]  /*ab20*/  FMNMX.FTZ R133, R4, R133, !PT ;  /* 0x0000008504857209 */ /* 0x000fe20007810000 */
[----:B------:R-:W-:Y:S02]  /*ab30*/  UISETP.GT.AND UP0, UPT, UR13, UR9, UPT ;  /* 0x000000090d00728c */ /* 0x000fe4000bf04270 */
[----:B------:R-:W0:Y:S01]  /*ab40*/  LDGDEPBAR ;  /* 0x00000000000079af */ /* 0x000e220000000000 */
[----:B------:R-:W-:Y:S01]  /*ab50*/  FMNMX.FTZ R133, R5, R133, !PT ;  /* 0x0000008505857209 */ /* 0x000fe20007810000 */
[----:B------:R-:W-:Y:S02]  /*ab60*/  UIADD3 UR13, UR13, -0x1, URZ ;  /* 0xffffffff0d0d7890 */ /* 0x000fe4000fffe03f */
[----:B------:R-:W-:Y:S02]  /*ab70*/  PLOP3.LUT P0, PT, PT, PT, UP0, 0x80, 0x0 ;  /* 0x000000000000781c */ /* 0x000fe40003f0f008 */
        /* <DEDUP_REMOVED lines=10> */
[----:B-1----:R-:W1:Y:S02]  /*ac20*/  SHFL.BFLY PT, R2, R133, 0x2, 0x1f ;  /* 0x0c401f0085027f89 */ /* 0x002e6400000e0000 */
[----:B-1----:R-:W-:Y:S06]  /*ac30*/  FMNMX.FTZ R133, R133, R2, !PT ;  /* 0x0000000285857209 */ /* 0x002fec0007810000 */
[----:B------:R-:W1:Y:S02]  /*ac40*/  SHFL.BFLY PT, R2, R133, 0x1, 0x1f ;  /* 0x0c201f0085027f89 */ /* 0x000e6400000e0000 */
[----:B-1----:R-:W-:Y:S05]  /*ac50*/  FMNMX.FTZ R133, R133, R2, !PT ;  /* 0x0000000285857209 */ /* 0x002fea0007810000 */
[C---:B------:R-:W-:Y:S02]  /*ac60*/  FMUL.FTZ R2, R133.reuse, c[0x0][0x2d0] ;  /* 0x0000b40085027a20 */ /* 0x040fe40000410000 */
[----:B------:R-:W-:Y:S02]  /*ac70*/  FADD.FTZ R0, -R133, R0 ;  /* 0x0000000085007221 */ /* 0x000fe40000010100 */
[--C-:B------:R-:W-:Y:S02]  /*ac80*/  FFMA.FTZ R179, R12, c[0x0][0x2d0], -R2.reuse ;  /* 0x0000b4000cb37a23 */ /* 0x100fe40000010802 */
[----:B------:R-:W3:Y:S01]  /*ac90*/  LDL.LU R12, [R1+0x18] ;  /* 0x00001800010c7983 */ /* 0x000ee20000300800 */
[--C-:B------:R-:W-:Y:S02]  /*aca0*/  FFMA.FTZ R4, R4, c[0x0][0x2d0], -R2.reuse ;  /* 0x0000b40004047a23 */ /* 0x100fe40000010802 */
[----:B------:R-:W-:Y:S02]  /*acb0*/  FMUL.FTZ R0, R0, c[0x0][0x2d0] ;  /* 0x0000b40000007a20 */ /* 0x000fe40000410000 */
[--C-:B------:R-:W-:Y:S02]  /*acc0*/  FFMA.FTZ R5, R5, c[0x0][0x2d0], -R2.reuse ;  /* 0x0000b40005057a23 */ /* 0x100fe40000010802 */
[----:B------:R-:W1:Y:S01]  /*acd0*/  MUFU.EX2 R3, R0 ;  /* 0x0000000000037308 */ /* 0x000e620000000800 */
[--C-:B------:R-:W-:Y:S02]  /*ace0*/  FFMA.FTZ R8, R8, c[0x0][0x2d0], -R2.reuse ;  /* 0x0000b40008087a23 */ /* 0x100fe40000010802 */
[--C-:B------:R-:W-:Y:S02]  /*acf0*/  FFMA.FTZ R9, R9, c[0x0][0x2d0], -R2.reuse ;  /* 0x0000b40009097a23 */ /* 0x100fe40000010802 */
[--C-:B------:R-:W-:Y:S02]  /*ad00*/  FFMA.FTZ R134, R20, c[0x0][0x2d0], -R2.reuse ;  /* 0x0000b40014867a23 */ /* 0x100fe40000010802 */
[--C-:B------:R-:W-:Y:S02]  /*ad10*/  FFMA.FTZ R177, R16, c[0x0][0x2d0], -R2.reuse ;  /* 0x0000b40010b17a23 */ /* 0x100fe40000010802 */
[--C-:B------:R-:W-:Y:S01]  /*ad20*/  FFMA.FTZ R21, R21, c[0x0][0x2d0], -R2.reuse ;  /* 0x0000b40015157a23 */ /* 0x100fe20000010802 */
[----:B------:R-:W-:Y:S01]  /*ad30*/  MUFU.EX2 R4, R4 ;  /* 0x0000000400047308 */ /* 0x000fe20000000800 */
[--C-:B------:R-:W-:Y:S02]  /*ad40*/  FFMA.FTZ R24, R24, c[0x0][0x2d0], -R2.reuse ;  /* 0x0000b40018187a23 */ /* 0x100fe40000010802 */
[--C-:B------:R-:W-:Y:S02]  /*ad50*/  FFMA.FTZ R25, R25, c[0x0][0x2d0], -R2.reuse ;  /* 0x0000b40019197a23 */ /* 0x100fe40000010802 */
[--C-:B------:R-:W-:Y:S02]  /*ad60*/  FFMA.FTZ R178, R13, c[0x0][0x2d0], -R2.reuse ;  /* 0x0000b4000db27a23 */ /* 0x100fe40000010802 */
[----:B------:R-:W-:Y:S03]  /*ad70*/  FFMA.FTZ R176, R17, c[0x0][0x2d0], -R2 ;  /* 0x0000b40011b07a23 */ /* 0x000fe60000010802 */
[----:B------:R-:W-:Y:S01]  /*ad80*/  MUFU.EX2 R5, R5 ;  /* 0x0000000500057308 */ /* 0x000fe20000000800 */
[C---:B-1----:R-:W-:Y:S02]  /*ad90*/  FMUL.FTZ R17, R3.reuse, R145 ;  /* 0x0000009103117220 */ /* 0x042fe40000410000 */
[C---:B------:R-:W-:Y:S02]  /*ada0*/  FMUL.FTZ R13, R3.reuse, R149 ;  /* 0x00000095030d7220 */ /* 0x040fe40000410000 */
[C---:B------:R-:W-:Y:S05]  /*adb0*/  FMUL.FTZ R16, R3.reuse, R144 ;  /* 0x0000009003107220 */ /* 0x040fea0000410000 */
[----:B------:R-:W-:Y:S01]  /*adc0*/  MUFU.EX2 R8, R8 ;  /* 0x0000000800087308 */ /* 0x000fe20000000800 */
[C---:B------:R-:W-:Y:S02]  /*add0*/  FMUL.FTZ R28, R3.reuse, R28 ;  /* 0x0000001c031c7220 */ /* 0x040fe40000410000 */
[C---:B------:R-:W-:Y:S02]  /*ade0*/  FMUL.FTZ R29, R3.reuse, R29 ;  /* 0x0000001d031d7220 */ /* 0x040fe40000410000 */
[C---:B------:R-:W-:Y:S02]  /*adf0*/  FMUL.FTZ R32, R3.reuse, R32 ;  /* 0x0000002003207220 */ /* 0x040fe40000410000 */
[C---:B------:R-:W-:Y:S02]  /*ae00*/  FMUL.FTZ R33, R3.reuse, R33 ;  /* 0x0000002103217220 */ /* 0x040fe40000410000 */
[C---:B------:R-:W-:Y:S01]  /*ae10*/  FMUL.FTZ R36, R3.reuse, R36 ;  /* 0x0000002403247220 */ /* 0x040fe20000410000 */
[----:B------:R-:W1:Y:S01]  /*ae20*/  MUFU.EX2 R9, R9 ;  /* 0x0000000900097308 */ /* 0x000e620000000800 */
        /* <DEDUP_REMOVED lines=12> */
[----:B------:R-:W-:Y:S01]  /*aef0*/  FMUL.FTZ R60, R3, R60 ;  /* 0x0000003c033c7220 */ /* 0x000fe20000410000 */
[----:B-1----:R-:W-:Y:S01]  /*af00*/  F2FP.PACK_AB R170, R9, R8 ;  /* 0x0000000809aa723e */ /* 0x002fe200000000ff */
        /* <DEDUP_REMOVED lines=36> */
[C---:B------:R-:W-:Y:S03]  /*b150*/  F2FP.PACK_AB R168, R5.reuse, R4 ;  /* 0x0000000405a8723e */ /* 0x040fe600000000ff */
[----:B------:R-:W-:Y:S02]  /*b160*/  FADD.FTZ R0, R5, R0 ;  /* 0x0000000005007221 */ /* 0x000fe40000010000 */
[C---:B------:R-:W-:Y:S02]  /*b170*/  FMUL.FTZ R5, R3.reuse, R157 ;  /* 0x0000009d03057220 */ /* 0x040fe40000410000 */
[----:B------:R-:W-:Y:S02]  /*b180*/  FADD.FTZ R0, R8, R0 ;  /* 0x0000000008007221 */ /* 0x000fe40000010000 */
[----:B------:R-:W-:Y:S02]  /*b190*/  FMUL.FTZ R8, R3, R152 ;  /* 0x0000009803087220 */ /* 0x000fe40000410000 */
[----:B------:R-:W-:Y:S01]  /*b1a0*/  FADD.FTZ R20, R9, R0 ;  /* 0x0000000009147221 */ /* 0x000fe20000010000 */
[----:B------:R-:W-:Y:S01]  /*b1b0*/  FMNMX.FTZ R0, R6, R132, !PT ;  /* 0x0000008406007209 */ /* 0x000fe20007810000 */
[----:B------:R-:W-:Y:S03]  /*b1c0*/  FMUL.FTZ R9, R3, R153 ;  /* 0x0000009903097220 */ /* 0x000fe60000410000 */
        /* <DEDUP_REMOVED lines=14> */
[----:B-1----:R-:W-:Y:S05]  /*b2b0*/  FMNMX.FTZ R2, R0, R2, !PT ;  /* 0x0000000200027209 */ /* 0x002fea0007810000 */
[C---:B------:R-:W-:Y:S02]  /*b2c0*/  FMUL.FTZ R4, R2.reuse, c[0x0][0x2d0] ;  /* 0x0000b40002047a20 */ /* 0x040fe40000410000 */
[----:B------:R-:W-:Y:S02]  /*b2d0*/  FADD.FTZ R0, -R2, R132 ;  /* 0x0000008402007221 */ /* 0x000fe40000010100 */
[--C-:B------:R-:W-:Y:S02]  /*b2e0*/  FFMA.FTZ R6, R6, c[0x0][0x2d0], -R4.reuse ;  /* 0x0000b40006067a23 */ /* 0x100fe40000010804 */
[----:B------:R-:W-:Y:S02]  /*b2f0*/  FMUL.FTZ R0, R0, c[0x0][0x2d0] ;  /* 0x0000b40000007a20 */ /* 0x000fe40000410000 */
[--C-:B------:R-:W-:Y:S02]  /*b300*/  FFMA.FTZ R7, R7, c[0x0][0x2d0], -R4.reuse ;  /* 0x0000b40007077a23 */ /* 0x100fe40000010804 */
[----:B------:R-:W-:Y:S01]  /*b310*/  MUFU.EX2 R6, R6 ;  /* 0x0000000600067308 */ /* 0x000fe20000000800 */
[--C-:B------:R-:W-:Y:S02]  /*b320*/  FFMA.FTZ R26, R26, c[0x0][0x2d0], -R4.reuse ;  /* 0x0000b4001a1a7a23 */ /* 0x100fe40000010804 */
[--C-:B------:R-:W-:Y:S02]  /*b330*/  FFMA.FTZ R27, R27, c[0x0][0x2d0], -R4.reuse ;  /* 0x0000b4001b1b7a23 */ /* 0x100fe40000010804 */
[--C-:B------:R-:W-:Y:S01]  /*b340*/  FFMA.FTZ R174, R18, c[0x0][0x2d0], -R4.reuse ;  /* 0x0000b40012ae7a23 */ /* 0x100fe20000010804 */
[----:B------:R-:W-:Y:S01]  /*b350*/  MOV R157, R26 ;  /* 0x0000001a009d7202 */ /* 0x000fe20000000f00 */
[--C-:B------:R-:W-:Y:S01]  /*b360*/  FFMA.FTZ R175, R19, c[0x0][0x2d0], -R4.reuse ;  /* 0x0000b40013af7a23 */ /* 0x100fe20000010804 */
[----:B------:R-:W-:Y:S01]  /*b370*/  MOV R18, R21 ;  /* 0x0000001500127202 */ /* 0x000fe20000000f00 */
[--C-:B------:R-:W-:Y:S01]  /*b380*/  FFMA.FTZ R22, R22, c[0x0][0x2d0], -R4.reuse ;  /* 0x0000b40016167a23 */ /* 0x100fe20000010804 */
[----:B------:R-:W3:Y:S01]  /*b390*/  MUFU.EX2 R0, R0 ;  /* 0x0000000000007308 */ /* 0x000ee20000000800 */
[--C-:B------:R-:W-:Y:S02]  /*b3a0*/  FFMA.FTZ R23, R23, c[0x0][0x2d0], -R4.reuse ;  /* 0x0000b40017177a23 */ /* 0x100fe40000010804 */
[--C-:B------:R-:W-:Y:S01]  /*b3b0*/  FFMA.FTZ R171, R10, c[0x0][0x2d0], -R4.reuse ;  /* 0x0000b4000aab7a23 */ /* 0x100fe20000010804 */
[----:B------:R-:W-:Y:S01]  /*b3c0*/  MOV R10, R134 ;  /* 0x00000086000a7202 */ /* 0x000fe20000000f00 */
[--C-:B------:R-:W-:Y:S01]  /*b3d0*/  FFMA.FTZ R134, R11, c[0x0][0x2d0], -R4.reuse ;  /* 0x0000b4000b867a23 */ /* 0x100fe20000010804 */
[----:B------:R-:W-:Y:S01]  /*b3e0*/  MOV R11, R25 ;  /* 0x00000019000b7202 */ /* 0x000fe20000000f00 */
[--C-:B------:R-:W-:Y:S01]  /*b3f0*/  FFMA.FTZ R173, R14, c[0x0][0x2d0], -R4.reuse ;  /* 0x0000b4000ead7a23 */ /* 0x100fe20000010804 */
[----:B------:R-:W-:Y:S01]  /*b400*/  MOV R14, R20 ;  /* 0x00000014000e7202 */ /* 0x000fe20000000f00 */
[----:B------:R-:W-:Y:S01]  /*b410*/  FFMA.FTZ R172, R15, c[0x0][0x2d0], -R4 ;  /* 0x0000b4000fac7a23 */ /* 0x000fe20000010804 */
[----:B------:R-:W1:Y:S01]  /*b420*/  MUFU.EX2 R7, R7 ;  /* 0x0000000700077308 */ /* 0x000e620000000800 */
[C---:B------:R-:W-:Y:S01]  /*b430*/  FMUL.FTZ R25, R3.reuse, R137 ;  /* 0x0000008903197220 */ /* 0x040fe20000410000 */
[----:B------:R-:W-:Y:S01]  /*b440*/  MOV R15, R24 ;  /* 0x00000018000f7202 */ /* 0x000fe20000000f00 */
[C---:B------:R-:W-:Y:S01]  /*b450*/  FMUL.FTZ R24, R3.reuse, R136 ;  /* 0x0000008803187220 */ /* 0x040fe20000410000 */
[----:B------:R-:W-:Y:S01]  /*b460*/  MOV R145, R10 ;  /* 0x0000000a00917202 */ /* 0x000fe20000000f00 */
[C---:B------:R-:W-:Y:S01]  /*b470*/  FMUL.FTZ R20, R3.reuse, R140 ;  /* 0x0000008c03147220 */ /* 0x040fe20000410000 */
[----:B------:R-:W-:Y:S01]  /*b480*/  MOV R153, R22 ;  /* 0x0000001600997202 */ /* 0x000fe20000000f00 */
[C---:B------:R-:W-:Y:S01]  /*b490*/  FMUL.FTZ R21, R3.reuse, R141 ;  /* 0x0000008d03157220 */ /* 0x040fe20000410000 */
[----:B------:R-:W-:Y:S02]  /*b4a0*/  MOV R152, R23 ;  /* 0x0000001700987202 */ /* 0x000fe40000000f00 */
[----:B------:R-:W2:Y:S01]  /*b4b0*/  MUFU.EX2 R171, R171 ;  /* 0x000000ab00ab7308 */ /* 0x000ea20000000800 */
[C---:B---3--:R-:W-:Y:S02]  /*b4c0*/  FFMA.FTZ R4, R0.reuse, R12, R6 ;  /* 0x0000000c00047223 */ /* 0x048fe40000010006 */
[C---:B------:R-:W-:Y:S02]  /*b4d0*/  FMUL.FTZ R26, R0.reuse, R138 ;  /* 0x0000008a001a7220 */ /* 0x040fe40000410000 */
[----:B------:R-:W-:Y:S02]  /*b4e0*/  FMUL.FTZ R12, R3, R148 ;  /* 0x00000094030c7220 */ /* 0x000fe40000410000 */
[C---:B------:R-:W-:Y:S01]  /*b4f0*/  FMUL.FTZ R10, R0.reuse, R154 ;  /* 0x0000009a000a7220 */ /* 0x040fe20000410000 */
[----:B------:R-:W-:Y:S01]  /*b500*/  MOV R154, R18 ;  /* 0x00000012009a7202 */ /* 0x000fe20000000f00 */
[C---:B------:R-:W-:Y:S01]  /*b510*/  FMUL.FTZ R18, R0.reuse, R146 ;  /* 0x0000009200127220 */ /* 0x040fe20000410000 */
[----:B------:R-:W-:Y:S01]  /*b520*/  MUFU.EX2 R149, R173 ;  /* 0x000000ad00957308 */ /* 0x000fe20000000800 */
[C---:B-1----:R-:W-:Y:S01]  /*b530*/  FADD.FTZ R132, R7.reuse, R4 ;  /* 0x0000000407847221 */ /* 0x042fe20000010000 */
[----:B------:R-:W-:Y:S01]  /*b540*/  F2FP.PACK_AB R169, R7, R6 ;  /* 0x0000000607a9723e */ /* 0x000fe200000000ff */
[----:B------:R-:W-:Y:S01]  /*b550*/  FMUL.FTZ R4, R3, R156 ;  /* 0x0000009c03047220 */ /* 0x000fe20000410000 */
[----:B------:R-:W-:Y:S01]  /*b560*/  MOV R156, R27 ;  /* 0x0000001b009c7202 */ /* 0x000fe20000000f00 */
[C---:B------:R-:W-:Y:S02]  /*b570*/  FMUL.FTZ R27, R0.reuse, R139 ;  /* 0x0000008b001b7220 */ /* 0x040fe40000410000 */
[----:B------:R-:W1:Y:S01]  /*b580*/  LDSM.16.MT88.4 R136, [R236+0x4080] ;  /* 0x00408000ec88783b */ /* 0x000e620000004200 */
[C---:B------:R-:W-:Y:S01]  /*b590*/  FMUL.FTZ R6, R0.reuse, R158 ;  /* 0x0000009e00067220 */ /* 0x040fe20000410000 */
[----:B------:R-:W-:Y:S01]  /*b5a0*/  MOV R158, R11 ;  /* 0x0000000b009e7202 */ /* 0x000fe20000000f00 */
[C---:B------:R-:W-:Y:S01]  /*b5b0*/  FMUL.FTZ R11, R0.reuse, R155 ;  /* 0x0000009b000b7220 */ /* 0x040fe20000410000 */
[----:B------:R-:W-:Y:S01]  /*b5c0*/  MOV R155, R14 ;  /* 0x0000000e009b7202 */ /* 0x000fe20000000f00 */
[C---:B------:R-:W-:Y:S01]  /*b5d0*/  FMUL.FTZ R14, R0.reuse, R150 ;  /* 0x00000096000e7220 */ /* 0x040fe20000410000 */
[----:B------:R-:W-:Y:S01]  /*b5e0*/  MUFU.EX2 R3, R178 ;  /* 0x000000b200037308 */ /* 0x000fe20000000800 */
[C---:B------:R-:W-:Y:S01]  /*b5f0*/  FMUL.FTZ R7, R0.reuse, R159 ;  /* 0x0000009f00077220 */ /* 0x040fe20000410000 */
[----:B------:R-:W-:Y:S01]  /*b600*/  MOV R159, R15 ;  /* 0x0000000f009f7202 */ /* 0x000fe20000000f00 */
[----:B--2---:R-:W-:Y:S02]  /*b610*/  FADD.FTZ R148, R171, R132 ;  /* 0x00000084ab947221 */ /* 0x004fe40000010000 */
[C---:B------:R-:W-:Y:S02]  /*b620*/  FMUL.FTZ R15, R0.reuse, R151 ;  /* 0x00000097000f7220 */ /* 0x040fe40000410000 */
[C---:B------:R-:W-:Y:S02]  /*b630*/  FMUL.FTZ R19, R0.reuse, R147 ;  /* 0x0000009300137220 */ /* 0x040fe40000410000 */
[C---:B------:R-:W-:Y:S01]  /*b640*/  FMUL.FTZ R22, R0.reuse, R142 ;  /* 0x0000008e00167220 */ /* 0x040fe20000410000 */
[----:B------:R-:W2:Y:S01]  /*b650*/  MUFU.EX2 R150, R134 ;  /* 0x0000008600967308 */ /* 0x000ea20000000800 */
[C---:B------:R-:W-:Y:S02]  /*b660*/  FMUL.FTZ R23, R0.reuse, R143 ;  /* 0x0000008f00177220 */ /* 0x040fe40000410000 */
[C---:B------:R-:W-:Y:S01]  /*b670*/  FMUL.FTZ R30, R0.reuse, R30 ;  /* 0x0000001e001e7220 */ /* 0x040fe20000410000 */
[----:B------:R-:W-:Y:S01]  /*b680*/  LDSM.16.MT88.4 R140, [R236+0x4880] ;  /* 0x00488000ec8c783b */ /* 0x000fe20000004200 */
[C---:B------:R-:W-:Y:S02]  /*b690*/  FMUL.FTZ R31, R0.reuse, R31 ;  /* 0x0000001f001f7220 */ /* 0x040fe40000410000 */
[C---:B------:R-:W-:Y:S02]  /*b6a0*/  FMUL.FTZ R34, R0.reuse, R34 ;  /* 0x0000002200227220 */ /* 0x040fe40000410000 */
[C---:B------:R-:W-:Y:S01]  /*b6b0*/  FMUL.FTZ R35, R0.reuse, R35 ;  /* 0x0000002300237220 */ /* 0x040fe20000410000 */
[----:B------:R-:W3:Y:S01]  /*b6c0*/  MUFU.EX2 R132, R179 ;  /* 0x000000b300847308 */ /* 0x000ee20000000800 */
[C---:B------:R-:W-:Y:S02]  /*b6d0*/  FMUL.FTZ R38, R0.reuse, R38 ;  /* 0x0000002600267220 */ /* 0x040fe40000410000 */
[C---:B------:R-:W-:Y:S02]  /*b6e0*/  FMUL.FTZ R39, R0.reuse, R39 ;  /* 0x0000002700277220 */ /* 0x040fe40000410000 */
[C---:B------:R-:W-:Y:S02]  /*b6f0*/  FMUL.FTZ R42, R0.reuse, R42 ;  /* 0x0000002a002a7220 */ /* 0x040fe40000410000 */
[C---:B------:R-:W-:Y:S02]  /*b700*/  FMUL.FTZ R43, R0.reuse, R43 ;  /* 0x0000002b002b7220 */ /* 0x040fe40000410000 */
[C---:B------:R-:W-:Y:S01]  /*b710*/  FMUL.FTZ R46, R0.reuse, R46 ;  /* 0x0000002e002e7220 */ /* 0x040fe20000410000 */
[----:B------:R-:W4:Y:S01]  /*b720*/  MUFU.EX2 R134, R176 ;  /* 0x000000b000867308 */ /* 0x000f220000000800 */
[C---:B------:R-:W-:Y:S02]  /*b730*/  FMUL.FTZ R47, R0.reuse, R47 ;  /* 0x0000002f002f7220 */ /* 0x040fe40000410000 */
[----:B------:R-:W-:Y:S01]  /*b740*/  FMUL.FTZ R50, R0, R50 ;  /* 0x0000003200327220 */ /* 0x000fe20000410000 */
[----:B--2---:R-:W-:Y:S01]  /*b750*/  F2FP.PACK_AB R171, R150, R171 ;  /* 0x000000ab96ab723e */ /* 0x004fe200000000ff */
[C---:B------:R-:W-:Y:S02]  /*b760*/  FMUL.FTZ R51, R0.reuse, R51 ;  /* 0x0000003300337220 */ /* 0x040fe40000410000 */
[C---:B------:R-:W-:Y:S02]  /*b770*/  FMUL.FTZ R54, R0.reuse, R54 ;  /* 0x0000003600367220 */ /* 0x040fe40000410000 */
[C---:B------:R-:W-:Y:S01]  /*b780*/  FMUL.FTZ R55, R0.reuse, R55 ;  /* 0x0000003700377220 */ /* 0x040fe20000410000 */
[----:B------:R-:W2:Y:S01]  /*b790*/  MUFU.EX2 R178, R172 ;  /* 0x000000ac00b27308 */ /* 0x000ea20000000800 */
[C---:B-1----:R-:W-:Y:S05]  /*b7a0*/  HMMA.16816.F32 R4, R168.reuse, R136, R4 ;  /* 0x00000088a804723c */ /* 0x042fea0000001804 */
[C---:B------:R-:W-:Y:S02]  /*b7b0*/  FMUL.FTZ R58, R0.reuse, R58 ;  /* 0x0000003a003a7220 */ /* 0x040fe40000410000 */
[C---:B------:R-:W-:Y:S01]  /*b7c0*/  FMUL.FTZ R59, R0.reuse, R59 ;  /* 0x0000003b003b7220 */ /* 0x040fe20000410000 */
[C---:B------:R-:W-:Y:S01]  /*b7d0*/  HMMA.16816.F32 R8, R168.reuse, R138, R8 ;  /* 0x0000008aa808723c */ /* 0x040fe20000001808 */
[----:B------:R-:W1:Y:S01]  /*b7e0*/  LDSM.16.MT88.4 R136, [R237+0x4080] ;  /* 0x00408000ed88783b */ /* 0x000e620000004200 */
[----:B------:R-:W-:Y:S02]  /*b7f0*/  MUFU.EX2 R177, R174 ;  /* 0x000000ae00b17308 */ /* 0x000fe40000000800 */
[C---:B------:R-:W-:Y:S02]  /*b800*/  FMUL.FTZ R62, R0.reuse, R62 ;  /* 0x0000003e003e7220 */ /* 0x040fe40000410000 */
[C---:B------:R-:W-:Y:S02]  /*b810*/  FMUL.FTZ R63, R0.reuse, R63 ;  /* 0x0000003f003f7220 */ /* 0x040fe40000410000 */
[C---:B------:R-:W-:Y:S04]  /*b820*/  FMUL.FTZ R66, R0.reuse, R66 ;  /* 0x0000004200427220 */ /* 0x040fe80000410000 */
[----:B------:R-:W-:Y:S01]  /*b830*/  MUFU.EX2 R174, R153 ;  /* 0x0000009900ae7308 */ /* 0x000fe20000000800 */
[C---:B------:R-:W-:Y:S02]  /*b840*/  FMUL.FTZ R67, R0.reuse, R67 ;  /* 0x0000004300437220 */ /* 0x040fe40000410000 */
[C---:B------:R-:W-:Y:S02]  /*b850*/  FMUL.FTZ R70, R0.reuse, R70 ;  /* 0x0000004600467220 */ /* 0x040fe40000410000 */
[C---:B------:R-:W-:Y:S02]  /*b860*/  FMUL.FTZ R71, R0.reuse, R71 ;  /* 0x0000004700477220 */ /* 0x040fe40000410000 */
[C---:B------:R-:W-:Y:S02]  /*b870*/  FMUL.FTZ R74, R0.reuse, R74 ;  /* 0x0000004a004a7220 */ /* 0x040fe40000410000 */
[C---:B------:R-:W-:Y:S01]  /*b880*/  FMUL.FTZ R75, R0.reuse, R75 ;  /* 0x0000004b004b7220 */ /* 0x040fe20000410000 */
[----:B------:R-:W5:Y:S01]  /*b890*/  MUFU.EX2 R176, R175 ;  /* 0x000000af00b07308 */ /* 0x000f620000000800 */
[C---:B------:R-:W-:Y:S02]  /*b8a0*/  FMUL.FTZ R78, R0.reuse, R78 ;  /* 0x0000004e004e7220 */ /* 0x040fe40000410000 */
[C---:B------:R-:W-:Y:S02]  /*b8b0*/  FMUL.FTZ R79, R0.reuse, R79 ;  /* 0x0000004f004f7220 */ /* 0x040fe40000410000 */
[C---:B------:R-:W-:Y:S02]  /*b8c0*/  FMUL.FTZ R82, R0.reuse, R82 ;  /* 0x0000005200527220 */ /* 0x040fe40000410000 */
[C---:B------:R-:W-:Y:S02]  /*b8d0*/  FMUL.FTZ R83, R0.reuse, R83 ;  /* 0x0000005300537220 */ /* 0x040fe40000410000 */
[C---:B------:R-:W-:Y:S01]  /*b8e0*/  FMUL.FTZ R86, R0.reuse, R86 ;  /* 0x0000005600567220 */ /* 0x040fe20000410000 */
[----:B------:R-:W2:Y:S01]  /*b8f0*/  MUFU.EX2 R175, R152 ;  /* 0x0000009800af7308 */ /* 0x000ea20000000800 */
[C---:B------:R-:W-:Y:S02]  /*b900*/  FMUL.FTZ R87, R0.reuse, R87 ;  /* 0x0000005700577220 */ /* 0x040fe40000410000 */
[C---:B------:R-:W-:Y:S02]  /*b910*/  FMUL.FTZ R90, R0.reuse, R90 ;  /* 0x0000005a005a7220 */ /* 0x040fe40000410000 */
[C---:B------:R-:W-:Y:S02]  /*b920*/  FMUL.FTZ R91, R0.reuse, R91 ;  /* 0x0000005b005b7220 */ /* 0x040fe40000410000 */
[C---:B------:R-:W-:Y:S01]  /*b930*/  FMUL.FTZ R94, R0.reuse, R94 ;  /* 0x0000005e005e7220 */ /* 0x040fe20000410000 */
[C---:B-1----:R-:W-:Y:S02]  /*b940*/  HMMA.16816.F32 R12, R168.reuse, R136, R12 ;  /* 0x00000088a80c723c */ /* 0x042fe4000000180c */
[----:B------:R-:W-:Y:S01]  /*b950*/  MUFU.EX2 R172, R157 ;  /* 0x0000009d00ac7308 */ /* 0x000fe20000000800 */
[C---:B------:R-:W-:Y:S02]  /*b960*/  FMUL.FTZ R95, R0.reuse, R95 ;  /* 0x0000005f005f7220 */ /* 0x040fe40000410000 */
[C---:B------:R-:W-:Y:S02]  /*b970*/  FMUL.FTZ R98, R0.reuse, R98 ;  /* 0x0000006200627220 */ /* 0x040fe40000410000 */
[C---:B------:R-:W-:Y:S01]  /*b980*/  FMUL.FTZ R99, R0.reuse, R99 ;  /* 0x0000006300637220 */ /* 0x040fe20000410000 */
[C---:B------:R-:W-:Y:S01]  /*b990*/  HMMA.16816.F32 R16, R168.reuse, R138, R16 ;  /* 0x0000008aa810723c */ /* 0x040fe20000001810 */
[----:B------:R-:W1:Y:S03]  /*b9a0*/  LDSM.16.MT88.4 R136, [R240+0x4080] ;  /* 0x00408000f088783b */ /* 0x000e660000004200 */
[----:B------:R-:W1:Y:S01]  /*b9b0*/  MUFU.EX2 R173, R156 ;  /* 0x0000009c00ad7308 */ /* 0x000e620000000800 */
[C---:B------:R-:W-:Y:S02]  /*b9c0*/  FMUL.FTZ R102, R0.reuse, R102 ;  /* 0x0000006600667220 */ /* 0x040fe40000410000 */
[C---:B------:R-:W-:Y:S02]  /*b9d0*/  FMUL.FTZ R103, R0.reuse, R103 ;  /* 0x0000006700677220 */ /* 0x040fe40000410000 */
[C---:B------:R-:W-:Y:S03]  /*b9e0*/  FMUL.FTZ R106, R0.reuse, R106 ;  /* 0x0000006a006a7220 */ /* 0x040fe60000410000 */
        /* <DEDUP_REMOVED lines=12> */
[----:B------:R-:W-:Y:S02]  /*bab0*/  FMUL.FTZ R131, R0, R131 ;  /* 0x0000008300837220 */ /* 0x000fe40000410000 */
[----:B---3--:R-:W-:Y:S01]  /*bac0*/  FADD.FTZ R0, R132, R155 ;  /* 0x0000009b84007221 */ /* 0x008fe20000010000 */
[----:B------:R-:W-:Y:S01]  /*bad0*/  MOV R155, R145 ;  /* 0x00000091009b7202 */ /* 0x000fe20000000f00 */
[C---:B-1----:R-:W-:Y:S03]  /*bae0*/  HMMA.16816.F32 R20, R168.reuse, R136, R20 ;  /* 0x00000088a814723c */ /* 0x042fe60000001814 */
[C---:B------:R-:W-:Y:S04]  /*baf0*/  FADD.FTZ R0, R3.reuse, R0 ;  /* 0x0000000003007221 */ /* 0x040fe80000010000 */
[----:B------:R-:W-:Y:S01]  /*bb00*/  FADD.FTZ R0, R144, R0 ;  /* 0x0000000090007221 */ /* 0x000fe20000010000 */
[C---:B------:R-:W-:Y:S01]  /*bb10*/  HMMA.16816.F32 R24, R168.reuse, R138, R24 ;  /* 0x0000008aa818723c */ /* 0x040fe20000001818 */
[----:B------:R-:W1:Y:S03]  /*bb20*/  LDSM.16.MT88.4 R136, [R239+0x4080] ;  /* 0x00408000ef88783b */ /* 0x000e660000004200 */
[----:B----4-:R-:W-:Y:S04]  /*bb30*/  FADD.FTZ R0, R134, R0 ;  /* 0x0000000086007221 */ /* 0x010fe80000010000 */
        /* <DEDUP_REMOVED lines=37> */
[----:B------:R-:W-:Y:S01]  /*bd90*/  F2FP.PACK_AB R136, R3, R132 ;  /* 0x000000840388723e */ /* 0x000fe200000000ff */
[----:B------:R-:W-:Y:S01]  /*bda0*/  HMMA.16816.F32 R128, R168, R138, R128 ;  /* 0x0000008aa880723c */ /* 0x000fe20000001880 */
[----:B------:R-:W1:Y:S03]  /*bdb0*/  MUFU.EX2 R132, R155 ;  /* 0x0000009b00847308 */ /* 0x000e660000000800 */
[----:B--2---:R-:W-:Y:S01]  /*bdc0*/  F2FP.PACK_AB R137, R178, R149 ;  /* 0x00000095b289723e */ /* 0x004fe200000000ff */
[----:B------:R-:W-:Y:S02]  /*bdd0*/  FADD.FTZ R3, R150, R148 ;  /* 0x0000009496037221 */ /* 0x000fe40000010000 */
[----:B------:R-:W-:Y:S02]  /*bde0*/  F2FP.PACK_AB R138, R134, R144 ;  /* 0x00000090868a723e */ /* 0x000fe400000000ff */
[----:B------:R-:W2:Y:S02]  /*bdf0*/  LDSM.16.MT88.4 R144, [R237+0x4880] ;  /* 0x00488000ed90783b */ /* 0x000ea40000004200 */
[----:B------:R-:W3:Y:S01]  /*be00*/  MUFU.EX2 R168, R154 ;  /* 0x0000009a00a87308 */ /* 0x000ee20000000800 */
[----:B-----5:R-:W-:Y:S02]  /*be10*/  F2FP.PACK_AB R139, R176, R177 ;  /* 0x000000b1b08b723e */ /* 0x020fe400000000ff */
[----:B------:R-:W-:Y:S02]  /*be20*/  F2FP.PACK_AB R169, R175, R174 ;  /* 0x000000aeafa9723e */ /* 0x000fe400000000ff */
[----:B------:R-:W-:Y:S03]  /*be30*/  F2FP.PACK_AB R171, R173, R172 ;  /* 0x000000acadab723e */ /* 0x000fe600000000ff */
[C---:B------:R-:W-:Y:S02]  /*be40*/  HMMA.16816.F32 R4, R136.reuse, R140, R4 ;  /* 0x0000008c8804723c */ /* 0x040fe40000001804 */
[----:B------:R-:W4:Y:S03]  /*be50*/  MUFU.EX2 R134, R159 ;  /* 0x0000009f00867308 */ /* 0x000f260000000800 */
[----:B-1----:R-:W-:Y:S03]  /*be60*/  FADD.FTZ R0, R132, R0 ;  /* 0x0000000084007221 */ /* 0x002fe60000010000 */
[C---:B------:R-:W-:Y:S01]  /*be70*/  HMMA.16816.F32 R8, R136.reuse, R142, R8 ;  /* 0x0000008e8808723c */ /* 0x040fe20000001808 */
[----:B------:R-:W1:Y:S03]  /*be80*/  LDSM.16.MT88.4 R140, [R240+0x4880] ;  /* 0x00488000f08c783b */ /* 0x000e660000004200 */
[----:B------:R-:W5:Y:S01]  /*be90*/  MUFU.EX2 R170, R158 ;  /* 0x0000009e00aa7308 */ /* 0x000f620000000800 */
[C---:B---3--:R-:W-:Y:S04]  /*bea0*/  FADD.FTZ R0, R168.reuse, R0 ;  /* 0x00000000a8007221 */ /* 0x048fe80000010000 */
[----:B------:R-:W-:Y:S03]  /*beb0*/  LDSM.16.MT88.4 R152, [R236+0x5080] ;  /* 0x00508000ec98783b */ /* 0x000fe60000004200 */
[----:B------:R-:W-:Y:S01]  /*bec0*/  F2FP.PACK_AB R168, R168, R132 ;  /* 0x00000084a8a8723e */ /* 0x000fe200000000ff */
[----:B----4-:R-:W-:Y:S01]  /*bed0*/  FADD.FTZ R0, R134, R0 ;  /* 0x0000000086007221 */ /* 0x010fe20000010000 */
[C---:B--2---:R-:W-:Y:S03]  /*bee0*/  HMMA.16816.F32 R12, R136.reuse, R144, R12 ;  /* 0x00000090880c723c */ /* 0x044fe6000000180c */
[C---:B-----5:R-:W-:Y:S01]  /*bef0*/  FADD.FTZ R132, R170.reuse, R0 ;  /* 0x00000000aa847221 */ /* 0x060fe20000010000 */
[----:B------:R-:W-:Y:S04]  /*bf00*/  F2FP.PACK_AB R170, R170, R134 ;  /* 0x00000086aaaa723e */ /* 0x000fe800000000ff */
[C---:B------:R-:W-:Y:S01]  /*bf10*/  HMMA.16816.F32 R16, R136.reuse, R146, R16 ;  /* 0x000000928810723c */ /* 0x040fe20000001810 */
[----:B------:R-:W2:Y:S03]  /*bf20*/  LDSM.16.MT88.4 R144, [R239+0x4880] ;  /* 0x00488000ef90783b */ /* 0x000ea60000004200 */
[----:B------:R-:W-:Y:S04]  /*bf30*/  FADD.FTZ R0, R149, R3 ;  /* 0x0000000395007221 */ /* 0x000fe80000010000 */
[----:B------:R-:W-:Y:S01]  /*bf40*/  FADD.FTZ R0, R178, R0 ;  /* 0x00000000b2007221 */ /* 0x000fe20000010000 */
[----:B------:R3:W-:Y:S01]  /*bf50*/  STL [R1+0x14], R132 ;  /* 0x0000148401007387 */ /* 0x0007e20000100800 */
[C---:B-1----:R-:W-:Y:S03]  /*bf60*/  HMMA.16816.F32 R20, R136.reuse, R140, R20 ;  /* 0x0000008c8814723c */ /* 0x042fe60000001814 */
[----:B------:R-:W-:Y:S04]  /*bf70*/  FADD.FTZ R0, R177, R0 ;  /* 0x00000000b1007221 */ /* 0x000fe80000010000 */
[----:B------:R-:W-:Y:S01]  /*bf80*/  FADD.FTZ R0, R176, R0 ;  /* 0x00000000b0007221 */ /* 0x000fe20000010000 */
[C---:B------:R-:W-:Y:S01]  /*bf90*/  HMMA.16816.F32 R24, R136.reuse, R142, R24 ;  /* 0x0000008e8818723c */ /* 0x040fe20000001818 */
[----:B------:R-:W1:Y:S03]  /*bfa0*/  LDSM.16.MT88.4 R140, [R236+0x6080] ;  /* 0x00608000ec8c783b */ /* 0x000e660000004200 */
[----:B------:R-:W-:Y:S04]  /*bfb0*/  FADD.FTZ R0, R174, R0 ;  /* 0x00000000ae007221 */ /* 0x000fe80000010000 */
[----:B------:R-:W-:Y:S04]  /*bfc0*/  FADD.FTZ R0, R175, R0 ;  /* 0x00000000af007221 */ /* 0x000fe80000010000 */
[----:B------:R-:W-:Y:S01]  /*bfd0*/  FADD.FTZ R0, R172, R0 ;  /* 0x00000000ac007221 */ /* 0x000fe20000010000 */
[----:B---3--:R-:W-:Y:S03]  /*bfe0*/  MOV R132, R2 ;  /* 0x0000000200847202 */ /* 0x008fe60000000f00 */
[----:B------:R-:W-:Y:S05]  /*bff0*/  FADD.FTZ R0, R173, R0 ;  /* 0x00000000ad007221 */ /* 0x000fea0000010000 */
[----:B------:R-:W-:Y:S01]  /*c000*/  STL [R1+0x18], R0 ;  /* 0x0000180001007387 */ /* 0x000fe20000100800 */
        /* <DEDUP_REMOVED lines=34> */
[C---:B------:R-:W-:Y:S08]  /*c230*/  HMMA.16816.F32 R120, R136.reuse, R142, R120 ;  /* 0x0000008e8878723c */ /* 0x040ff00000001878 */
[C---:B--2---:R-:W-:Y:S08]  /*c240*/  HMMA.16816.F32 R124, R136.reuse, R144, R124 ;  /* 0x00000090887c723c */ /* 0x044ff0000000187c */
        /* <DEDUP_REMOVED lines=46> */
[C---:B--2---:R-:W-:Y:S08]  /*c530*/  HMMA.16816.F32 R124, R168.reuse, R4, R124 ;  /* 0x00000004a87c723c */ /* 0x044ff0000000187c */
[----:B------:R-:W-:Y:S01]  /*c540*/  HMMA.16816.F32 R128, R168, R6, R128 ;  /* 0x00000006a880723c */ /* 0x000fe20000001880 */
[----:B------:R-:W-:-:S07]  /*c550*/  @P0 BRA `(.L_x_194) ;  /* 0xffffd2b000000947 */ /* 0x000fce000383ffff */
.L_x_191:
[----:B------:R-:W-:-:S06]  /*c560*/  UISETP.GE.AND UP0, UPT, UR13, UR12, UPT ;  /* 0x0000000c0d00728c */ /* 0x000fcc000bf06270 */
[----:B------:R-:W-:-:S13]  /*c570*/  PLOP3.LUT P0, PT, PT, PT, UP0, 0x40, 0x0 ;  /* 0x000000000000781c */ /* 0x000fda0003f0e808 */
[----:B------:R-:W-:Y:S05]  /*c580*/  @P0 BRA `(.L_x_195) ;  /* 0x00003c7000000947 */ /* 0x000fea0003800000 */
[----:B------:R-:W2:Y:S01]  /*c590*/  LDL.64 R8, [R1+0x40] ;  /* 0x0000400001087983 */ /* 0x000ea20000100a00 */
[----:B------:R-:W-:-:S03]  /*c5a0*/  ULDC.64 UR4, c[0x0][0x208] ;  /* 0x0000820000047ab9 */ /* 0x000fc60000000a00 */
[----:B------:R-:W3:Y:S04]  /*c5b0*/  LDL.64 R2, [R1+0x38] ;  /* 0x0000380001027983 */ /* 0x000ee80000100a00 */
[----:B------:R-:W4:Y:S04]  /*c5c0*/  LDL.64 R6, [R1+0x30] ;  /* 0x0000300001067983 */ /* 0x000f280000100a00 */
[----:B-1----:R-:W4:Y:S01]  /*c5d0*/  LDL.64 R4, [R1+0x28] ;  /* 0x0000280001047983 */ /* 0x002f220000100a00 */
[----:B------:R-:W-:Y:S01]  /*c5e0*/  UIMAD.WIDE.U32 UR10, UR4, 0x30, URZ ;  /* 0x00000030040a78a5 */ /* 0x000fe2000f8e003f */
[----:B------:R-:W-:Y:S01]  /*c5f0*/  IMAD.MOV.U32 R134, RZ, RZ, R132 ;  /* 0x000000ffff867224 */ /* 0x000fe200078e0084 */
[----:B------:R-:W-:-:S04]  /*c600*/  UIMAD UR5, UR5, 0x30, URZ ;  /* 0x00000030050578a4 */ /* 0x000fc8000f8e023f */
[----:B------:R-:W-:Y:S01]  /*c610*/  UIADD3 UR9, UR11, UR5, URZ ;  /* 0x000000050b097290 */ /* 0x000fe2000fffe03f */
[C---:B--2---:R-:W-:Y:S02]  /*c620*/  IADD3 R10, P0, R8.reuse, 0x40, RZ ;  /* 0x00000040080a7810 */ /* 0x044fe40007f1e0ff */
[C---:B------:R-:W-:Y:S01]  /*c630*/  IADD3 R0, P1, R8.reuse, 0x80, RZ ;  /* 0x0000008008007810 */ /* 0x040fe20007f3e0ff */
[----:B---3--:R-:W1:Y:S04]  /*c640*/  S2R R2, SR_TID.X ;  /* 0x0000000000027919 */ /* 0x008e680000002100 */
[--C-:B------:R-:W-:Y:S01]  /*c650*/  IMAD.X R9, RZ, RZ, R3.reuse, P1 ;  /* 0x000000ffff097224 */ /* 0x100fe200008e0603 */
[----:B------:R2:W-:Y:S04]  /*c660*/  STL [R1+0x70], R10 ;  /* 0x0000700a01007387 */ /* 0x0005e80000100800 */
[----:B------:R3:W-:Y:S01]  /*c670*/  STL [R1+0x68], R0 ;  /* 0x0000680001007387 */ /* 0x0007e20000100800 */
[----:B--2---:R-:W-:Y:S01]  /*c680*/  IMAD.X R10, RZ, RZ, R3, P0 ;  /* 0x000000ffff0a7224 */ /* 0x004fe200000e0603 */
[----:B---3--:R-:W-:-:S04]  /*c690*/  IADD3 R0, P0, R8, 0xc0, RZ ;  /* 0x000000c008007810 */ /* 0x008fc80007f1e0ff */
[----:B------:R-:W-:Y:S01]  /*c6a0*/  STL [R1+0x6c], R10 ;  /* 0x00006c0a01007387 */ /* 0x000fe20000100800 */
[----:B----4-:R-:W-:-:S03]  /*c6b0*/  IADD3 R8, P2, R6, 0x40, RZ ;  /* 0x0000004006087810 */ /* 0x010fc60007f5e0ff */
[----:B------:R2:W-:Y:S04]  /*c6c0*/  STL [R1+0x60], R0 ;  /* 0x0000600001007387 */ /* 0x0005e80000100800 */
[----:B------:R-:W-:Y:S04]  /*c6d0*/  STL [R1+0x64], R9 ;  /* 0x0000640901007387 */ /* 0x000fe80000100800 */
[----:B------:R-:W-:Y:S01]  /*c6e0*/  STL [R1+0x58], R8 ;  /* 0x0000580801007387 */ /* 0x000fe20000100800 */
[----:B--2---:R-:W-:Y:S01]  /*c6f0*/  IMAD.X R0, RZ, RZ, R3, P0 ;  /* 0x000000ffff007224 */ /* 0x004fe200000e0603 */
[----:B------:R-:W-:-:S04]  /*c700*/  IADD3 R3, P1, R6, 0x80, RZ ;  /* 0x0000008006037810 */ /* 0x000fc80007f3e0ff */
[----:B------:R2:W-:Y:S04]  /*c710*/  STL [R1+0x5c], R0 ;  /* 0x00005c0001007387 */ /* 0x0005e80000100800 */
[----:B------:R3:W-:Y:S04]  /*c720*/  STL [R1+0x50], R3 ;  /* 0x0000500301007387 */ /* 0x0007e80000100800 */
[----:B--2---:R-:W2:Y:S01]  /*c730*/  S2R R0, SR_TID.X ;  /* 0x0000000000007919 */ /* 0x004ea20000002100 */
[----:B---3--:R-:W-:-:S05]  /*c740*/  IMAD.X R3, RZ, RZ, R5, P2 ;  /* 0x000000ffff037224 */ /* 0x008fca00010e0605 */
[----:B------:R3:W-:Y:S01]  /*c750*/  STL [R1+0x54], R3 ;  /* 0x0000540301007387 */ /* 0x0007e20000100800 */
[----:B--2---:R-:W-:-:S04]  /*c760*/  SHF.R.S32.HI R0, RZ, 0x1f, R0 ;  /* 0x0000001fff007819 */ /* 0x004fc80000011400 */
[----:B-1----:R-:W-:Y:S02]  /*c770*/  LEA.HI R0, R0, R2, RZ, 0x3 ;  /* 0x0000000200007211 */ /* 0x002fe400078f18ff */
[----:B------:R-:W-:Y:S02]  /*c780*/  IADD3 R2, P0, R6, 0xc0, RZ ;  /* 0x000000c006027810 */ /* 0x000fe40007f1e0ff */
[----:B------:R-:W-:Y:S01]  /*c790*/  SHF.R.S32.HI R0, RZ, 0x3, R0 ;  /* 0x00000003ff007819 */ /* 0x000fe20000011400 */
[----:B---3--:R-:W-:Y:S02]  /*c7a0*/  IMAD.X R3, RZ, RZ, R5, P1 ;  /* 0x000000ffff037224 */ /* 0x008fe400008e0605 */
[----:B------:R1:W-:Y:S01]  /*c7b0*/  STL [R1+0x48], R2 ;  /* 0x0000480201007387 */ /* 0x0003e20000100800 */
[----:B------:R-:W-:-:S05]  /*c7c0*/  IADD3 R0, -R0, 0x30, RZ ;  /* 0x0000003000007810 */ /* 0x000fca0007ffe1ff */
[----:B------:R2:W-:Y:S01]  /*c7d0*/  STL [R1+0x8], R0 ;  /* 0x0000080001007387 */ /* 0x0005e20000100800 */
[----:B-1----:R-:W-:Y:S02]  /*c7e0*/  IMAD.MOV.U32 R2, RZ, RZ, R133 ;  /* 0x000000ffff027224 */ /* 0x002fe400078e0085 */
[----:B--2---:R-:W-:-:S05]  /*c7f0*/  IMAD.X R0, RZ, RZ, R5, P0 ;  /* 0x000000ffff007224 */ /* 0x004fca00000e0605 */
[----:B------:R1:W-:Y:S04]  /*c800*/  STL [R1+0x20], R0 ;  /* 0x0000200001007387 */ /* 0x0003e80000100800 */
[----:B------:R1:W-:Y:S02]  /*c810*/  STL [R1+0x4c], R3 ;  /* 0x00004c0301007387 */ /* 0x0003e40000100800 */
.L_x_205:
[----:B------:R-:W2:Y:S01]  /*c820*/  LDL.64 R26, [R1+0x40] ;  /* 0x00004000011a7983 */ /* 0x000ea20000100a00 */
[----:B------:R-:W-:Y:S01]  /*c830*/  USHF.R.S32.HI UR5, URZ, 0x1f, UR13 ;  /* 0x0000001f3f057899 */ /* 0x000fe2000801140d */
[----:B------:R-:W-:Y:S01]  /*c840*/  IMAD.MOV.U32 R133, RZ, RZ, c[0x0][0x208] ;  /* 0x00008200ff857624 */ /* 0x000fe200078e00ff */
[----:B------:R-:W-:Y:S01]  /*c850*/  UIMAD UR4, UR9, UR13, URZ ;  /* 0x0000000d090472a4 */ /* 0x000fe2000f8e023f */
[----:B------:R-:W3:Y:S01]  /*c860*/  LDL.64 R22, [R1+0x38] ;  /* 0x0000380001167983 */ /* 0x000ee20000100a00 */
[----:B------:R-:W-:Y:S01]  /*c870*/  UIMAD.WIDE.U32 UR14, UR10, UR13, URZ ;  /* 0x0000000d0a0e72a5 */ /* 0x000fe2000f8e003f */
[----:B------:R-:W-:Y:S01]  /*c880*/  IMAD.MOV.U32 R172, RZ, RZ, c[0x0][0x20c] ;  /* 0x00008300ffac7624 */ /* 0x000fe200078e00ff */
[----:B------:R-:W-:Y:S01]  /*c890*/  UIMAD UR4, UR5, UR10, UR4 ;  /* 0x0000000a050472a4 */ /* 0x000fe2000f8e0204 */
[----:B------:R-:W4:Y:S01]  /*c8a0*/  LDL R24, [R1+0x70] ;  /* 0x0000700001187983 */ /* 0x000f220000100800 */
[----:B------:R-:W-:Y:S04]  /*c8b0*/  DEPBAR.LE SB0, 0x0 ;  /* 0x000080000000791a */ /* 0x000fe80000000000 */
[----:B------:R-:W4:Y:S01]  /*c8c0*/  LDL R132, [R1+0x6c] ;  /* 0x00006c0001847983 */ /* 0x000f220000100800 */
[----:B------:R-:W-:Y:S02]  /*c8d0*/  UIADD3 UR4, UR15, UR4, URZ ;  /* 0x000000040f047290 */ /* 0x000fe4000fffe03f */
[----:B------:R-:W-:Y:S01]  /*c8e0*/  UISETP.GT.AND UP0, UPT, UR13, UR12, UPT ;  /* 0x0000000c0d00728c */ /* 0x000fe2000bf04270 */
[----:B------:R-:W4:Y:S04]  /*c8f0*/  LDL R171, [R1+0x68] ;  /* 0x0000680001ab7983 */ /* 0x000f280000100800 */
[----:B------:R-:W4:Y:S04]  /*c900*/  LDL R170, [R1+0x60] ;  /* 0x0000600001aa7983 */ /* 0x000f280000100800 */
[----:B------:R-:W4:Y:S04]  /*c910*/  LDL R169, [R1+0x64] ;  /* 0x0000640001a97983 */ /* 0x000f280000100800 */
[----:B------:R-:W4:Y:S04]  /*c920*/  LDL R168, [R1+0x5c] ;  /* 0x00005c0001a87983 */ /* 0x000f280000100800 */
[----:B------:R-:W4:Y:S04]  /*c930*/  LDL R25, [R1+0x1c] ;  /* 0x00001c0001197983 */ /* 0x000f280000100800 */
[----:B-1----:R1:W-:Y:S04]  /*c940*/  STL.64 [R1+0x88], R30 ;  /* 0x0000881e01007387 */ /* 0x0023e80000100a00 */
[----:B------:R1:W-:Y:S04]  /*c950*/  STL.64 [R1+0x80], R28 ;  /* 0x0000801c01007387 */ /* 0x0003e80000100a00 */
[----:B------:R-:W-:Y:S06]  /*c960*/  BAR.SYNC.DEFER_BLOCKING 0x0 ;  /* 0x0000000000007b1d */ /* 0x000fec0000010000 */
[----:B-----5:R-:W1:Y:S04]  /*c970*/  LDSM.16.M88.4 R8, [R135+0x14080] ;  /* 0x014080008708783b */ /* 0x020e680000000200 */
[----:B------:R-:W1:Y:S04]  /*c980*/  LDSM.16.M88.4 R16, [R135+0x14880] ;  /* 0x014880008710783b */ /* 0x000e680000000200 */
[----:B------:R-:W-:Y:S01]  /*c990*/  LDSM.16.M88.4 R176, [R252] ;  /* 0x00000000fcb0783b */ /* 0x000fe20000000200 */
[----:B-12---:R-:W-:Y:S04]  /*c9a0*/  IADD3 R0, P1, R26, UR14, RZ ;  /* 0x0000000e1a007c10 */ /* 0x006fe8000ff3e0ff */
[----:B---3--:R-:W-:Y:S02]  /*c9b0*/  IADD3.X R4, R23, UR4, RZ, P1, !PT ;  /* 0x0000000417047c10 */ /* 0x008fe40008ffe4ff */
[----:B------:R-:W-:Y:S02]  /*c9c0*/  LEA R14, P1, R0, c[0x0][0x1f8], 0x1 ;  /* 0x00007e00000e7a11 */ /* 0x000fe400078208ff */
[----:B----4-:R-:W-:Y:S02]  /*c9d0*/  IADD3 R3, P0, R24, UR14, RZ ;  /* 0x0000000e18037c10 */ /* 0x010fe4000ff1e0ff */
[----:B------:R-:W-:Y:S02]  /*c9e0*/  LEA.HI.X R15, R0, c[0x0][0x1fc], R4, 0x1, P1 ;  /* 0x00007f00000f7a11 */ /* 0x000fe400008f0c04 */
[----:B------:R-:W-:Y:S02]  /*c9f0*/  IADD3.X R5, R132, UR4, RZ, P0, !PT ;  /* 0x0000000484057c10 */ /* 0x000fe400087fe4ff */
[----:B------:R-:W-:Y:S02]  /*ca00*/  LEA R12, P0, R3, c[0x0][0x1f8], 0x1 ;  /* 0x00007e00030c7a11 */ /* 0x000fe400078008ff */
[----:B------:R-:W-:Y:S02]  /*ca10*/  IADD3 R0, P1, R171, UR14, RZ ;  /* 0x0000000eab007c10 */ /* 0x000fe4000ff3e0ff */
[----:B------:R-:W-:Y:S02]  /*ca20*/  LEA.HI.X R13, R3, c[0x0][0x1fc], R5, 0x1, P0 ;  /* 0x00007f00030d7a11 */ /* 0x000fe400000f0c05 */
[----:B------:R-:W-:Y:S02]  /*ca30*/  LEA R6, P0, R0, c[0x0][0x1f8], 0x1 ;  /* 0x00007e0000067a11 */ /* 0x000fe400078008ff */
[----:B------:R-:W-:Y:S02]  /*ca40*/  IADD3.X R3, R169, UR4, RZ, P1, !PT ;  /* 0x00000004a9037c10 */ /* 0x000fe40008ffe4ff */
[----:B------:R-:W-:Y:S02]  /*ca50*/  IADD3 R4, P1, R170, UR14, RZ ;  /* 0x0000000eaa047c10 */ /* 0x000fe4000ff3e0ff */
[----:B------:R-:W-:Y:S02]  /*ca60*/  LEA.HI.X R7, R0, c[0x0][0x1fc], R3, 0x1, P0 ;  /* 0x00007f0000077a11 */ /* 0x000fe400000f0c03 */
[----:B------:R-:W-:Y:S02]  /*ca70*/  IADD3.X R21, R168, UR4, RZ, P1, !PT ;  /* 0x00000004a8157c10 */ /* 0x000fe40008ffe4ff */
[C---:B------:R-:W-:Y:S02]  /*ca80*/  LEA R20, P2, R4.reuse, c[0x0][0x1f8], 0x1 ;  /* 0x00007e0004147a11 */ /* 0x040fe400078408ff */
[C---:B------:R-:W-:Y:S02]  /*ca90*/  @!P3 LEA R3, P0, R133.reuse, UR14, 0x5 ;  /* 0x0000000e8503bc11 */ /* 0x040fe4000f8028ff */
[----:B------:R-:W-:Y:S02]  /*caa0*/  LEA.HI.X R21, R4, c[0x0][0x1fc], R21, 0x1, P2 ;  /* 0x00007f0004157a11 */ /* 0x000fe400010f0c15 */
[----:B------:R-:W-:Y:S02]  /*cab0*/  @!P3 LEA.HI.X R0, R133, UR4, R172, 0x5, P0 ;  /* 0x000000048500bc11 */ /* 0x000fe400080f2cac */
[C---:B------:R-:W-:Y:S01]  /*cac0*/  @!P3 IADD3 R5, P1, R3.reuse, R26, RZ ;  /* 0x0000001a0305b210 */ /* 0x040fe20007f3e0ff */
[----:B------:R-:W2:Y:S01]  /*cad0*/  LDL R172, [R1] ;  /* 0x0000000001ac7983 */ /* 0x000ea20000100800 */
[----:B------:R-:W-:Y:S02]  /*cae0*/  @!P3 IADD3 R4, P0, R3, R24, RZ ;  /* 0x000000180304b210 */ /* 0x000fe40007f1e0ff */
[----:B------:R-:W-:Y:S01]  /*caf0*/  LOP3.LUT P2, RZ, R25, 0x1, RZ, 0xc0, !PT ;  /* 0x0000000119ff7812 */ /* 0x000fe2000784c0ff */
[C---:B------:R-:W-:Y:S01]  /*cb00*/  @!P3 IMAD.X R23, R0.reuse, 0x1, R23, P1 ;  /* 0x000000010017b824 */ /* 0x040fe200008e0617 */
[C---:B------:R-:W-:Y:S01]  /*cb10*/  @!P3 LEA R22, P1, R5.reuse, c[0x0][0x1f8], 0x1 ;  /* 0x00007e000516ba11 */ /* 0x040fe200078208ff */
[----:B------:R-:W-:Y:S01]  /*cb20*/  @!P3 IMAD.X R133, R0, 0x1, R132, P0 ;  /* 0x000000010085b824 */ /* 0x000fe200000e0684 */
[C---:B------:R-:W-:Y:S01]  /*cb30*/  @!P3 LEA R132, P0, R4.reuse, c[0x0][0x1f8], 0x1 ;  /* 0x00007e000484ba11 */ /* 0x040fe200078008ff */
[----:B------:R-:W1:Y:S01]  /*cb40*/  LDSM.16.M88.4 R24, [R135+0x15080] ;  /* 0x015080008718783b */ /* 0x000e620000000200 */
[----:B------:R-:W-:Y:S02]  /*cb50*/  @!P3 LEA.HI.X R23, R5, c[0x0][0x1fc], R23, 0x1, P1 ;  /* 0x00007f000517ba11 */ /* 0x000fe400008f0c17 */
[C---:B------:R-:W-:Y:S02]  /*cb60*/  @!P3 IADD3 R5, P1, R3.reuse, R171, RZ ;  /* 0x000000ab0305b210 */ /* 0x040fe40007f3e0ff */
[----:B------:R-:W-:Y:S02]  /*cb70*/  @!P3 LEA.HI.X R133, R4, c[0x0][0x1fc], R133, 0x1, P0 ;  /* 0x00007f000485ba11 */ /* 0x000fe400000f0c85 */
[----:B------:R-:W-:Y:S01]  /*cb80*/  @!P3 IADD3 R3, P0, R3, R170, RZ ;  /* 0x000000aa0303b210 */ /* 0x000fe20007f1e0ff */
[C---:B------:R-:W-:Y:S01]  /*cb90*/  @!P3 IMAD.X R4, R0.reuse, 0x1, R169, P1 ;  /* 0x000000010004b824 */ /* 0x040fe200008e06a9 */
[----:B------:R-:W-:Y:S03]  /*cba0*/  @!P3 LEA R30, P1, R5, c[0x0][0x1f8], 0x1 ;  /* 0x00007e00051eba11 */ /* 0x000fe600078208ff */
[----:B------:R-:W-:Y:S01]  /*cbb0*/  @!P3 IMAD.X R0, R0, 0x1, R168, P0 ;  /* 0x000000010000b824 */ /* 0x000fe200000e06a8 */
[----:B------:R-:W-:Y:S01]  /*cbc0*/  @!P3 LEA R28, P0, R3, c[0x0][0x1f8], 0x1 ;  /* 0x00007e00031cba11 */ /* 0x000fe200078008ff */
[----:B------:R-:W3:Y:S01]  /*cbd0*/  LDSM.16.M88.4 R168, [R242] ;  /* 0x00000000f2a8783b */ /* 0x000ee20000000200 */
[----:B------:R-:W-:Y:S02]  /*cbe0*/  @!P3 LEA.HI.X R31, R5, c[0x0][0x1fc], R4, 0x1, P1 ;  /* 0x00007f00051fba11 */ /* 0x000fe400008f0c04 */
[----:B------:R-:W-:Y:S02]  /*cbf0*/  @!P3 LEA.HI.X R29, R3, c[0x0][0x1fc], R0, 0x1, P0 ;  /* 0x00007f00031dba11 */ /* 0x000fe400000f0c00 */
[----:B------:R-:W4:Y:S01]  /*cc00*/  LDL R0, [R1+0x4] ;  /* 0x0000040001007983 */ /* 0x000f220000100800 */
[----:B------:R-:W-:Y:S03]  /*cc10*/  PLOP3.LUT P0, PT, PT, PT, UP0, 0x40, 0x0 ;  /* 0x000000000000781c */ /* 0x000fe60003f0e808 */
[----:B--2---:R-:W2:Y:S04]  /*cc20*/  LDSM.16.M88.4 R172, [R172] ;  /* 0x00000000acac783b */ /* 0x004ea80000000200 */
[----:B------:R-:W-:Y:S01]  /*cc30*/  @!PT LDS RZ, [RZ] ;  /* 0x00000000fffff984 */ /* 0x000fe20000000800 */
[----:B------:R-:W-:Y:S01]  /*cc40*/  @!PT LDS RZ, [RZ] ;  /* 0x00000000fffff984 */ /* 0x000fe20000000800 */
[----:B------:R-:W-:Y:S01]  /*cc50*/  @!PT LDS RZ, [RZ] ;  /* 0x00000000fffff984 */ /* 0x000fe20000000800 */
[----:B----4-:R4:W-:Y:S04]  /*cc60*/  LDGSTS.E.BYPASS.LTC128B.128 [R0+0x4080], [R14.64], !P2 ;  /* 0x040800000e007fae */ /* 0x0109e8000d101d58 */
[----:B------:R4:W-:Y:S04]  /*cc70*/  LDGSTS.E.BYPASS.LTC128B.128 [R0+0x5880], [R12.64], !P6 ;  /* 0x058800000c007fae */ /* 0x0009e8000f101d58 */
[----:B------:R1:W-:Y:S04]  /*cc80*/  LDGSTS.E.BYPASS.LTC128B.128 [R0+0x7080], [R6.64], !P5 ;  /* 0x0708000006007fae */ /* 0x0003e8000e901d58 */
[----:B------:R2:W-:Y:S04]  /*cc90*/  LDGSTS.E.BYPASS.LTC128B.128 [R0+0x8880], [R20.64], !P4 ;  /* 0x0888000014007fae */ /* 0x0005e8000e101d58 */
[----:B------:R2:W-:Y:S04]  /*cca0*/  @!P3 LDGSTS.E.BYPASS.LTC128B.128 [R0+0x5080], [R22.64], !P2 ;  /* 0x050800001600bfae */ /* 0x0005e8000d101d58 */
[----:B------:R2:W-:Y:S04]  /*ccb0*/  @!P3 LDGSTS.E.BYPASS.LTC128B.128 [R0+0x6880], [R132.64], !P6 ;  /* 0x068800008400bfae */ /* 0x0005e8000f101d58 */
[----:B------:R2:W-:Y:S04]  /*ccc0*/  @!P3 LDGSTS.E.BYPASS.LTC128B.128 [R0+0x8080], [R30.64], !P5 ;  /* 0x080800001e00bfae */ /* 0x0005e8000e901d58 */
[----:B------:R3:W-:Y:S04]  /*ccd0*/  @!P3 LDGSTS.E.BYPASS.LTC128B.128 [R0+0x9880], [R28.64], !P4 ;  /* 0x098800001c00bfae */ /* 0x0007e8000e101d58 */
[----:B------:R-:W0:Y:S01]  /*cce0*/  LDGDEPBAR ;  /* 0x00000000000079af */ /* 0x000e220000000000 */
[C---:B-1----:R-:W-:Y:S08]  /*ccf0*/  HMMA.16816.F32 R4, R160.reuse, R8, RZ ;  /* 0x00000008a004723c */ /* 0x042ff000000018ff */
[C---:B------:R-:W-:Y:S08]  /*cd00*/  HMMA.16816.F32 R8, R160.reuse, R10, RZ ;  /* 0x0000000aa008723c */ /* 0x040ff000000018ff */
[C---:B----4-:R-:W-:Y:S01]  /*cd10*/  HMMA.16816.F32 R12, R160.reuse, R16, RZ ;  /* 0x00000010a00c723c */ /* 0x050fe200000018ff */
[----:B--2---:R1:W5:Y:S04]  /*cd20*/  LDL.LU.64 R30, [R1+0x88] ;  /* 0x00008800011e7983 */ /* 0x0043680000300a00 */
[----:B---3--:R1:W5:Y:S03]  /*cd30*/  LDL.LU.64 R28, [R1+0x80] ;  /* 0x00008000011c7983 */ /* 0x0083660000300a00 */
[C---:B------:R-:W-:Y:S08]  /*cd40*/  HMMA.16816.F32 R16, R160.reuse, R18, RZ ;  /* 0x00000012a010723c */ /* 0x040ff000000018ff */
[C---:B------:R-:W-:Y:S08]  /*cd50*/  HMMA.16816.F32 R20, R160.reuse, R24, RZ ;  /* 0x00000018a014723c */ /* 0x040ff000000018ff */
[----:B------:R-:W-:Y:S08]  /*cd60*/  HMMA.16816.F32 R24, R160, R26, RZ ;  /* 0x0000001aa018723c */ /* 0x000ff000000018ff */
[C---:B------:R-:W-:Y:S08]  /*cd70*/  HMMA.16816.F32 R4, R164.reuse, R168, R4 ;  /* 0x000000a8a404723c */ /* 0x040ff00000001804 */
[C---:B------:R-:W-:Y:S01]  /*cd80*/  HMMA.16816.F32 R8, R164.reuse, R170, R8 ;  /* 0x000000aaa408723c */ /* 0x040fe20000001808 */
[----:B------:R-:W2:Y:S07]  /*cd90*/  LDSM.16.M88.4 R168, [R241+0x14080] ;  /* 0x01408000f1a8783b */ /* 0x000eae0000000200 */
[C---:B------:R-:W-:Y:S08]  /*cda0*/  HMMA.16816.F32 R12, R164.reuse, R172, R12 ;  /* 0x000000aca40c723c */ /* 0x040ff0000000180c */
[C---:B------:R-:W-:Y:S01]  /*cdb0*/  HMMA.16816.F32 R16, R164.reuse, R174, R16 ;  /* 0x000000aea410723c */ /* 0x040fe20000001810 */
[----:B------:R-:W3:Y:S07]  /*cdc0*/  LDSM.16.M88.4 R172, [R241+0x14880] ;  /* 0x01488000f1ac783b */ /* 0x000eee0000000200 */
[C---:B------:R-:W-:Y:S08]  /*cdd0*/  HMMA.16816.F32 R20, R164.reuse, R176, R20 ;  /* 0x000000b0a414723c */ /* 0x040ff00000001814 */
[----:B------:R-:W-:Y:S01]  /*cde0*/  HMMA.16816.F32 R24, R164, R178, R24 ;  /* 0x000000b2a418723c */ /* 0x000fe20000001818 */
[----:B------:R-:W4:Y:S07]  /*cdf0*/  LDSM.16.M88.4 R176, [R241+0x15080] ;  /* 0x01508000f1b0783b */ /* 0x000f2e0000000200 */
[C---:B--2---:R-:W-:Y:S08]  /*ce00*/  HMMA.16816.F32 R4, R180.reuse, R168, R4 ;  /* 0x000000a8b404723c */ /* 0x044ff00000001804 */
[C---:B------:R-:W-:Y:S01]  /*ce10*/  HMMA.16816.F32 R8, R180.reuse, R170, R8 ;  /* 0x000000aab408723c */ /* 0x040fe20000001808 */
[----:B------:R-:W2:Y:S07]  /*ce20*/  LDSM.16.M88.4 R168, [R238] ;  /* 0x00000000eea8783b */ /* 0x000eae0000000200 */
[C---:B---3--:R-:W-:Y:S08]  /*ce30*/  HMMA.16816.F32 R12, R180.reuse, R172, R12 ;  /* 0x000000acb40c723c */ /* 0x048ff0000000180c */
[C---:B------:R-:W-:Y:S01]  /*ce40*/  HMMA.16816.F32 R16, R180.reuse, R174, R16 ;  /* 0x000000aeb410723c */ /* 0x040fe20000001810 */
[----:B------:R-:W3:Y:S07]  /*ce50*/  LDSM.16.M88.4 R172, [R238+0x800] ;  /* 0x00080000eeac783b */ /* 0x000eee0000000200 */
[C---:B----4-:R-:W-:Y:S08]  /*ce60*/  HMMA.16816.F32 R20, R180.reuse, R176, R20 ;  /* 0x000000b0b414723c */ /* 0x050ff00000001814 */
[----:B------:R-:W-:Y:S01]  /*ce70*/  HMMA.16816.F32 R24, R180, R178, R24 ;  /* 0x000000b2b418723c */ /* 0x000fe20000001818 */
[----:B------:R-:W4:Y:S07]  /*ce80*/  LDSM.16.M88.4 R176, [R238+0x1000] ;  /* 0x00100000eeb0783b */ /* 0x000f2e0000000200 */
[C---:B--2---:R-:W-:Y:S08]  /*ce90*/  HMMA.16816.F32 R4, R184.reuse, R168, R4 ;  /* 0x000000a8b804723c */ /* 0x044ff00000001804 */
[C---:B------:R-:W-:Y:S01]  /*cea0*/  HMMA.16816.F32 R8, R184.reuse, R170, R8 ;  /* 0x000000aab808723c */ /* 0x040fe20000001808 */
[----:B------:R-:W2:Y:S07]  /*ceb0*/  LDSM.16.M88.4 R168, [R135+0x15880] ;  /* 0x0158800087a8783b */ /* 0x000eae0000000200 */
        /* <DEDUP_REMOVED lines=8> */
[----:B------:R-:W2:Y:S07]  /*cf40*/  LDSM.16.M88.4 R168, [R251] ;  /* 0x00000000fba8783b */ /* 0x000eae0000000200 */
[C---:B---3--:R-:W-:Y:S08]  /*cf50*/  HMMA.16816.F32 R12, R188.reuse, R172, R12 ;  /* 0x000000acbc0c723c */ /* 0x048ff0000000180c */
[C---:B------:R-:W-:Y:S01]  /*cf60*/  HMMA.16816.F32 R16, R188.reuse, R174, R16 ;  /* 0x000000aebc10723c */ /* 0x040fe20000001810 */
[----:B------:R-:W3:Y:S07]  /*cf70*/  LDSM.16.M88.4 R172, [R250] ;  /* 0x00000000faac783b */ /* 0x000eee0000000200 */
[C---:B----4-:R-:W-:Y:S08]  /*cf80*/  HMMA.16816.F32 R20, R188.reuse, R176, R20 ;  /* 0x000000b0bc14723c */ /* 0x050ff00000001814 */
[----:B------:R-:W-:Y:S01]  /*cf90*/  HMMA.16816.F32 R24, R188, R178, R24 ;  /* 0x000000b2bc18723c */ /* 0x000fe20000001818 */
[----:B------:R-:W4:Y:S07]  /*cfa0*/  LDSM.16.M88.4 R176, [R249] ;  /* 0x00000000f9b0783b */ /* 0x000f2e0000000200 */
        /* <DEDUP_REMOVED lines=89> */
[----:B------:R-:W4:Y:S01]  /*d540*/  LDSM.16.M88.4 R176, [R238+0x5800] ;  /* 0x00580000eeb0783b */ /* 0x000f220000000200 */
[----:B------:R-:W-:Y:S04]  /*d550*/  DEPBAR.LE SB0, 0x0 ;  /* 0x000080000000791a */ /* 0x000fe80000000000 */
[----:B------:R-:W-:Y:S02]  /*d560*/  BAR.SYNC.DEFER_BLOCKING 0x0 ;  /* 0x0000000000007b1d */ /* 0x000fe40000010000 */
[C---:B--2---:R-:W-:Y:S08]  /*d570*/  HMMA.16816.F32 R4, R232.reuse, R168, R4 ;  /* 0x000000a8e804723c */ /* 0x044ff00000001804 */
[C---:B------:R-:W-:Y:S08]  /*d580*/  HMMA.16816.F32 R8, R232.reuse, R170, R8 ;  /* 0x000000aae808723c */ /* 0x040ff00000001808 */
[C---:B---3--:R-:W-:Y:S08]  /*d590*/  HMMA.16816.F32 R12, R232.reuse, R172, R12 ;  /* 0x000000ace80c723c */ /* 0x048ff0000000180c */
[C---:B------:R-:W-:Y:S08]  /*d5a0*/  HMMA.16816.F32 R16, R232.reuse, R174, R16 ;  /* 0x000000aee810723c */ /* 0x040ff00000001810 */
[C---:B----4-:R-:W-:Y:S08]  /*d5b0*/  HMMA.16816.F32 R20, R232.reuse, R176, R20 ;  /* 0x000000b0e814723c */ /* 0x050ff00000001814 */
[----:B------:R-:W-:Y:S01]  /*d5c0*/  HMMA.16816.F32 R24, R232, R178, R24 ;  /* 0x000000b2e818723c */ /* 0x000fe20000001818 */
[----:B------:R-:W-:-:S07]  /*d5d0*/  @P0 BRA `(.L_x_196) ;  /* 0x0000046000000947 */ /* 0x000fce0003800000 */
[----:B-1----:R-:W2:Y:S01]  /*d5e0*/  LDL R174, [R1+0x8] ;  /* 0x0000080001ae7983 */ /* 0x002ea20000100800 */
[----:B------:R-:W-:Y:S02]  /*d5f0*/  ULDC.64 UR4, c[0x0][0x1e0] ;  /* 0x0000780000047ab9 */ /* 0x000fe40000000a00 */
[----:B------:R-:W-:Y:S01]  /*d600*/  UIADD3 UR15, UR13, -0x1, URZ ;  /* 0xffffffff0d0f7890 */ /* 0x000fe2000fffe03f */
[----:B------:R-:W3:Y:S03]  /*d610*/  LDL.64 R178, [R1+0x30] ;  /* 0x0000300001b27983 */ /* 0x000ee60000100a00 */
[----:B------:R-:W-:Y:S01]  /*d620*/  USHF.R.S32.HI UR14, URZ, 0x1f, UR15 ;  /* 0x0000001f3f0e7899 */ /* 0x000fe2000801140f */
[----:B------:R-:W4:Y:S01]  /*d630*/  LDL.64 R176, [R1+0x28] ;  /* 0x0000280001b07983 */ /* 0x000f220000100a00 */
[----:B------:R-:W-:Y:S02]  /*d640*/  UIMAD.WIDE.U32 UR20, UR15, UR4, URZ ;  /* 0x000000040f1472a5 */ /* 0x000fe4000f8e003f */
[----:B------:R-:W-:Y:S01]  /*d650*/  UIMAD UR14, UR14, UR4, URZ ;  /* 0x000000040e0e72a4 */ /* 0x000fe2000f8e023f */
[----:B------:R-:W3:Y:S03]  /*d660*/  LDL R169, [R1+0x4] ;  /* 0x0000040001a97983 */ /* 0x000ee60000100800 */
[----:B------:R-:W-:Y:S01]  /*d670*/  UIMAD UR14, UR15, UR5, UR14 ;  /* 0x000000050f0e72a4 */ /* 0x000fe2000f8e020e */
[----:B------:R-:W4:Y:S03]  /*d680*/  LDL R175, [R1+0x58] ;  /* 0x0000580001af7983 */ /* 0x000f260000100800 */
[----:B------:R-:W-:Y:S01]  /*d690*/  UIADD3 UR14, UR21, UR14, URZ ;  /* 0x0000000e150e7290 */ /* 0x000fe2000fffe03f */
[----:B------:R-:W4:Y:S01]  /*d6a0*/  LDL R172, [R1+0x54] ;  /* 0x0000540001ac7983 */ /* 0x000f220000100800 */
[----:B------:R-:W-:Y:S02]  /*d6b0*/  UIMAD.WIDE.U32 UR20, UR20, 0x30, URZ ;  /* 0x00000030141478a5 */ /* 0x000fe4000f8e003f */
[----:B------:R-:W-:Y:S01]  /*d6c0*/  UIMAD UR4, UR14, 0x30, URZ ;  /* 0x000000300e0478a4 */ /* 0x000fe2000f8e023f */
[----:B------:R-:W4:Y:S03]  /*d6d0*/  LDL R173, [R1+0x50] ;  /* 0x0000500001ad7983 */ /* 0x000f260000100800 */
[----:B------:R-:W-:Y:S01]  /*d6e0*/  UIADD3 UR4, UR21, UR4, URZ ;  /* 0x0000000415047290 */ /* 0x000fe2000fffe03f */
[----:B------:R-:W4:Y:S04]  /*d6f0*/  LDL R170, [R1+0x4c] ;  /* 0x00004c0001aa7983 */ /* 0x000f280000100800 */
[----:B------:R-:W4:Y:S04]  /*d700*/  LDL R171, [R1+0x48] ;  /* 0x0000480001ab7983 */ /* 0x000f280000100800 */
[----:B------:R-:W4:Y:S01]  /*d710*/  LDL R168, [R1+0x20] ;  /* 0x0000200001a87983 */ /* 0x000f220000100800 */
[----:B--2---:R-:W-:Y:S11]  /*d720*/  ISETP.GE.AND P0, PT, R174, 0x1, PT ;  /* 0x00000001ae00780c */ /* 0x004ff60003f06270 */
[----:B------:R-:W-:Y:S02]  /*d730*/  @!UPT UIADD3 URZ, URZ, URZ, URZ ;  /* 0x0000003f3f3ff290 */ /* 0x000fe4000fffe03f */
[----:B---3--:R-:W-:Y:S04]  /*d740*/  @P0 IADD3 R0, P1, R178, UR20, RZ ;  /* 0x00000014b2000c10 */ /* 0x008fe8000ff3e0ff */
[----:B----4-:R-:W-:Y:S02]  /*d750*/  @P0 IADD3.X R3, R177, UR4, RZ, P1, !PT ;  /* 0x00000004b1030c10 */ /* 0x010fe40008ffe4ff */
[C---:B------:R-:W-:Y:S04]  /*d760*/  @P0 LEA R132, P1, R0.reuse, c[0x0][0x1c8], 0x1 ;  /* 0x0000720000840a11 */ /* 0x040fe800078208ff */
[----:B------:R-:W-:Y:S02]  /*d770*/  @P0 LEA.HI.X R133, R0, c[0x0][0x1cc], R3, 0x1, P1 ;  /* 0x0000730000850a11 */ /* 0x000fe400008f0c03 */
[----:B------:R-:W-:Y:S03]  /*d780*/  @P0 IADD3 R0, P1, R175, UR20, RZ ;  /* 0x00000014af000c10 */ /* 0x000fe6000ff3e0ff */
[----:B------:R-:W-:Y:S01]  /*d790*/  @!PT LDS RZ, [RZ] ;  /* 0x00000000fffff984 */ /* 0x000fe20000000800 */
[----:B------:R-:W-:Y:S01]  /*d7a0*/  @!PT LDS RZ, [RZ] ;  /* 0x00000000fffff984 */ /* 0x000fe20000000800 */
[----:B------:R-:W-:Y:S01]  /*d7b0*/  @!PT LDS RZ, [RZ] ;  /* 0x00000000fffff984 */ /* 0x000fe20000000800 */
        /* <DEDUP_REMOVED lines=14> */
[----:B------:R1:W-:Y:S01]  /*d8a0*/  @P0 LDGSTS.E.BYPASS.LTC128B.128 [R169+0x18880], [R132.64], !P4 ;  /* 0x1888000084a90fae */ /* 0x0003e2000e101d58 */
[----:B------:R-:W-:Y:S11]  /*d8b0*/  ISETP.GE.AND P0, PT, R174, 0x21, PT ;  /* 0x00000021ae00780c */ /* 0x000ff60003f06270 */
[----:B------:R-:W-:Y:S02]  /*d8c0*/  @!UPT UIADD3 URZ, URZ, URZ, URZ ;  /* 0x0000003f3f3ff290 */ /* 0x000fe4000fffe03f */
[----:B------:R-:W-:Y:S05]  /*d8d0*/  VOTEU.ANY UP0, P0 ;  /* 0x00000000003f7886 */ /* 0x000fea0000000100 */
[----:B------:R-:W-:Y:S04]  /*d8e0*/  @UP0 UIADD3 UR20, UP1, UR8, UR20, URZ ;  /* 0x0000001408140290 */ /* 0x000fe8000ff3e03f */
[----:B------:R-:W-:Y:S02]  /*d8f0*/  @UP0 UIADD3.X UR4, UR6, UR4, URZ, UP1, !UPT ;  /* 0x0000000406040290 */ /* 0x000fe40008ffe43f */
        /* <DEDUP_REMOVED lines=20> */
.L_x_196:
[----:B-1----:R-:W2:Y:S01]  /*da40*/  LDL R132, [R1+0x78] ;  /* 0x0000780001847983 */ /* 0x002ea20000100800 */
[----:B------:R-:W-:Y:S02]  /*da50*/  UISETP.NE.AND UP1, UPT, UR18, URZ, UPT ;  /* 0x0000003f1200728c */ /* 0x000fe4000bf25270 */
[----:B------:R-:W-:Y:S01]  /*da60*/  UIMAD UR4, UR13, -0x30, URZ ;  /* 0xffffffd00d0478a4 */ /* 0x000fe2000f8e023f */
[----:B------:R-:W3:Y:S01]  /*da70*/  LDL R3, [R1+0x74] ;  /* 0x0000740001037983 */ /* 0x000ee20000100800 */
[----:B------:R-:W-:Y:S02]  /*da80*/  UISETP.NE.AND UP0, UPT, UR17, URZ, UPT ;  /* 0x0000003f1100728c */ /* 0x000fe4000bf05270 */
[----:B------:R-:W-:Y:S01]  /*da90*/  PLOP3.LUT P1, PT, PT, PT, UP1, 0x80, 0x0 ;  /* 0x000000000000781c */ /* 0x000fe20003f2f018 */
[----:B------:R-:W0:Y:S01]  /*daa0*/  LDGDEPBAR ;  /* 0x00000000000079af */ /* 0x000e220000000000 */
[----:B------:R-:W-:Y:S02]  /*dab0*/  PLOP3.LUT P0, PT, PT, PT, UP1, 0x80, 0x0 ;  /* 0x000000000000781c */ /* 0x000fe40003f0f018 */
[C---:B---3--:R-:W-:Y:S09]  /*dac0*/  IADD3 R170, -R3.reuse, UR4, RZ ;  /* 0x0000000403aa7c10 */ /* 0x048ff2000fffe1ff */
[----:B--2---:R-:W-:Y:S04]  /*dad0*/  @P1 IMAD.HI.U32 R0, R132, c[0x0][0x2c8], RZ ;  /* 0x0000b20084001a27 */ /* 0x004fe800078e00ff */
[----:B------:R-:W-:Y:S01]  /*dae0*/  IMAD.MOV.U32 R133, RZ, RZ, R132 ;  /* 0x000000ffff857224 */ /* 0x000fe200078e0084 */
[----:B------:R-:W-:Y:S01]  /*daf0*/  @P0 SHF.R.U32.HI R133, RZ, c[0x0][0x2cc], R0 ;  /* 0x0000b300ff850a19 */ /* 0x000fe20000011600 */
[----:B------:R-:W-:Y:S01]  /*db00*/  IMAD.U32 R0, RZ, RZ, UR4 ;  /* 0x00000004ff007e24 */ /* 0x000fe2000f8e00ff */
[----:B------:R-:W-:Y:S03]  /*db10*/  PLOP3.LUT P0, PT, PT, PT, UP0, 0x40, 0x0 ;  /* 0x000000000000781c */ /* 0x000fe60003f0e808 */
[----:B------:R-:W1:Y:S01]  /*db20*/  SHFL.IDX PT, R132, R133, RZ, 0x1c1f ;  /* 0x001c1fff85847589 */ /* 0x000e6200000e0000 */
[----:B------:R-:W-:Y:S04]  /*db30*/  IADD3 R0, -R3, 0x1, R0 ;  /* 0x0000000103007810 */ /* 0x000fe80007ffe100 */
[----:B------:R-:W-:Y:S04]  /*db40*/  IADD3 R0, R0, c[0x0][0x1d0], RZ ;  /* 0x0000740000007a10 */ /* 0x000fe80007ffe0ff */
[----:B------:R-:W-:Y:S04]  /*db50*/  IADD3 R0, R0, -c[0x0][0x168], RZ ;  /* 0x80005a0000007a10 */ /* 0x000fe80007ffe0ff */
[C---:B------:R-:W-:Y:S02]  /*db60*/  IADD3 R169, R0.reuse, c[0x0][0x328], RZ ;  /* 0x0000ca0000a97a10 */ /* 0x040fe40007ffe0ff */
[----:B------:R-:W-:Y:S03]  /*db70*/  IADD3 R168, R0, UR7, RZ ;  /* 0x0000000700a87c10 */ /* 0x000fe6000fffe0ff */
[--C-:B-1----:R-:W-:Y:S02]  /*db80*/  IMAD.IADD R3, R169, 0x1, R132.reuse ;  /* 0x00000001a9037824 */ /* 0x102fe400078e0284 */
        /* <DEDUP_REMOVED lines=16> */
.L_x_199:
[----:B------:R-:W-:Y:S04]  /*dc90*/  MOV R171, c[0x0][0x32c] ;  /* 0x0000cb0000ab7a02 */ /* 0x000fe80000000f00 */
[----:B------:R-:W-:Y:S11]  /*dca0*/  ISETP.NE.AND P0, PT, R171, 0x1, PT ;  /* 0x00000001ab00780c */ /* 0x000ff60003f05270 */
[----:B------:R-:W-:Y:S02]  /*dcb0*/  @!UPT UIADD3 URZ, URZ, URZ, URZ ;  /* 0x0000003f3f3ff290 */ /* 0x000fe4000fffe03f */
[----:B------:R-:W-:Y:S05]  /*dcc0*/  @P0 IMAD.HI.U32 R171, R132, c[0x0][0x330], RZ ;  /* 0x0000cc0084ab0a27 */ /* 0x000fea00078e00ff */
[----:B------:R-:W-:Y:S02]  /*dcd0*/  @P0 SHF.R.U32.HI R132, RZ, c[0x0][0x334], R171 ;  /* 0x0000cd00ff840a19 */ /* 0x000fe400000116ab */
.L_x_200:
[----:B------:R-:W-:Y:S05]  /*dce0*/  BSYNC B0 ;  /* 0x0000000000007941 */ /* 0x000fea0003800000 */
.L_x_198:
[----:B------:R-:W-:Y:S05]  /*dcf0*/  IMAD R132, R132, c[0x0][0x32c], R170 ;  /* 0x0000cb0084847a24 */ /* 0x000fea00078e02aa */
[----:B------:R-:W-:Y:S02]  /*dd00*/  IMNMX R0, R0, R132, !PT ;  /* 0x0000008400007217 */ /* 0x000fe40007800200 */
[----:B------:R-:W-:Y:S04]  /*dd10*/  IADD3 R132, R132, c[0x0][0x32c], RZ ;  /* 0x0000cb0084847a10 */ /* 0x000fe80007ffe0ff */
[----:B------:R-:W-:Y:S02]  /*dd20*/  IMNMX R3, R3, R132, PT ;  /* 0x0000008403037217 */ /* 0x000fe40003800200 */
.L_x_197:
        /* <DEDUP_REMOVED lines=87> */
.L_x_203:
[----:B------:R-:W-:Y:S04]  /*e2a0*/  MOV R5, c[0x0][0x32c] ;  /* 0x0000cb0000057a02 */ /* 0x000fe80000000f00 */
[----:B------:R-:W-:Y:S11]  /*e2b0*/  ISETP.NE.AND P0, PT, R5, 0x1, PT ;  /* 0x000000010500780c */ /* 0x000ff60003f05270 */
[----:B------:R-:W-:Y:S02]  /*e2c0*/  @!UPT UIADD3 URZ, URZ, URZ, URZ ;  /* 0x0000003f3f3ff290 */ /* 0x000fe4000fffe03f */
[----:B------:R-:W-:Y:S05]  /*e2d0*/  @P0 IMAD.HI.U32 R5, R0, c[0x0][0x330], RZ ;  /* 0x0000cc0000050a27 */ /* 0x000fea00078e00ff */
[----:B------:R-:W-:Y:S02]  /*e2e0*/  @P0 SHF.R.U32.HI R0, RZ, c[0x0][0x334], R5 ;  /* 0x0000cd00ff000a19 */ /* 0x000fe40000011605 */
.L_x_204:
[----:B------:R-:W-:Y:S05]  /*e2f0*/  BSYNC B0 ;  /* 0x0000000000007941 */ /* 0x000fea0003800000 */
.L_x_202:
[----:B------:R-:W-:Y:S05]  /*e300*/  IMAD R0, R0, c[0x0][0x32c], R170 ;  /* 0x0000cb0000007a24 */ /* 0x000fea00078e02aa */
[----:B------:R-:W-:Y:S02]  /*e310*/  IMNMX R3, R3, R0, !PT ;  /* 0x0000000003037217 */ /* 0x000fe40007800200 */
[----:B------:R-:W-:Y:S04]  /*e320*/  IADD3 R0, R0, c[0x0][0x32c], RZ ;  /* 0x0000cb0000007a10 */ /* 0x000fe80007ffe0ff */
[----:B------:R-:W-:Y:S02]  /*e330*/  IMNMX R4, R4, R0, PT ;  /* 0x0000000004047217 */ /* 0x000fe40003800200 */
.L_x_201:
[----:B------:R-:W2:Y:S01]  /*e340*/  LDL.LU R170, [R1+0x14] ;  /* 0x0000140001aa7983 */ /* 0x000ea20000300800 */
        /* <DEDUP_REMOVED lines=40> */
[--C-:B------:R-:W-:Y:S02]  /*e5d0*/  FFMA.FTZ R169, R20, c[0x0][0x2d0], -R2.reuse ;  /* 0x0000b40014a97a23 */ /* 0x100fe40000010802 */
        /* <DEDUP_REMOVED lines=18> */
[----:B------:R-:W-:Y:S01]  /*e700*/  FFMA.FTZ R17, R17, c[0x0][0x2d0], -R2 ;  /* 0x0000b40011117a23 */ /* 0x000fe20000010802 */
[----:B------:R-:W-:Y:S01]  /*e710*/  PLOP3.LUT P1, PT, PT, PT, UP0, 0x40, 0x0 ;  /* 0x000000000000781c */ /* 0x000fe20003f2e808 */
[----:B------:R-:W-:Y:S01]  /*e720*/  UISETP.NE.AND UP1, UPT, UR15, URZ, UPT ;  /* 0x0000003f0f00728c */ /* 0x000fe2000bf25270 */
[----:B------:R-:W-:Y:S01]  /*e730*/  ISETP.LT.OR P0, PT, R4, 0x9, P0 ;  /* 0x000000090400780c */ /* 0x000fe20000701670 */
[----:B------:R-:W-:Y:S01]  /*e740*/  UISETP.NE.AND UP0, UPT, UR14, URZ, UPT ;  /* 0x0000003f0e00728c */ /* 0x000fe2000bf05270 */
[----:B------:R-:W1:Y:S02]  /*e750*/  MUFU.EX2 R2, R0 ;  /* 0x0000000000027308 */ /* 0x000e640000000800 */
        /* <DEDUP_REMOVED lines=10> */
[----:B------:R-:W3:Y:S01]  /*e800*/  MUFU.EX2 R9, R9 ;  /* 0x0000000900097308 */ /* 0x000ee20000000800 */
[----:B------:R-:W-:Y:S02]  /*e810*/  FSEL R174, R14, -INF , !P0 ;  /* 0xff8000000eae7808 */ /* 0x000fe40004000000 */
[----:B------:R-:W-:Y:S01]  /*e820*/  ISETP.GT.AND P0, PT, R3, 0x11, P2 ;  /* 0x000000110300780c */ /* 0x000fe20001704270 */
[----:B-1----:R-:W-:Y:S01]  /*e830*/  FMUL.FTZ R20, R2, R140 ;  /* 0x0000008c02147220 */ /* 0x002fe20000410000 */
[----:B------:R-:W-:Y:S01]  /*e840*/  ISETP.LT.OR P1, PT, R4, 0x19, P1 ;  /* 0x000000190400780c */ /* 0x000fe20000f21670 */
[----:B------:R-:W-:Y:S01]  /*e850*/  FMUL.FTZ R12, R2, R148 ;  /* 0x00000094020c7220 */ /* 0x000fe20000410000 */
[----:B------:R-:W-:Y:S01]  /*e860*/  ISETP.LT.OR P0, PT, R4, 0x12, P0 ;  /* 0x000000120400780c */ /* 0x000fe20000701670 */
[----:B-----5:R-:W-:Y:S01]  /*e870*/  FMUL.FTZ R28, R2, R28 ;  /* 0x0000001c021c7220 */ /* 0x020fe20000410000 */
[----:B------:R-:W-:Y:S01]  /*e880*/  FSEL R175, R18, -INF , !P1 ;  /* 0xff80000012af7808 */ /* 0x000fe20004800000 */
[C---:B------:R-:W-:Y:S01]  /*e890*/  FMUL.FTZ R29, R2.reuse, R29 ;  /* 0x0000001d021d7220 */ /* 0x040fe20000410000 */
        /* <DEDUP_REMOVED lines=35> */
[----:B------:R-:W-:Y:S01]  /*ead0*/  FMUL.FTZ R65, R2, R65 ;  /* 0x0000004102417220 */ /* 0x000fe20000410000 */
[----:B------:R-:W-:Y:S01]  /*eae0*/  FSEL R177, R26, -INF , !P1 ;  /* 0xff8000001ab17808 */ /* 0x000fe20004800000 */
[----:B------:R-:W-:Y:S01]  /*eaf0*/  FMUL.FTZ R68, R2, R68 ;  /* 0x0000004402447220 */ /* 0x000fe20000410000 */
[----:B------:R-:W-:Y:S01]  /*eb00*/  ISETP.LT.OR P0, PT, R4, 0x2a, P0 ;  /* 0x0000002a0400780c */ /* 0x000fe20000701670 */
        /* <DEDUP_REMOVED lines=44> */
[----:B---3--:R-:W-:Y:S03]  /*edd0*/  F2FP.PACK_AB R170, R9, R8 ;  /* 0x0000000809aa723e */ /* 0x008fe600000000ff */
        /* <DEDUP_REMOVED lines=30> */
[----:B------:R-:W-:Y:S01]  /*efc0*/  MOV R149, R11 ;  /* 0x0000000b00957202 */ /* 0x000fe20000000f00 */
[----:B------:R-:W-:Y:S01]  /*efd0*/  FADD.FTZ R0, -R0, R134 ;  /* 0x0000008600007221 */ /* 0x000fe20000010100 */
[----:B------:R-:W-:Y:S01]  /*efe0*/  MUFU.EX2 R152, R152 ;  /* 0x0000009800987308 */ /* 0x000fe20000000800 */
[----:B------:R-:W-:Y:S02]  /*eff0*/  FMUL.FTZ R134, R3, c[0x0][0x2d0] ;  /* 0x0000b40003867a20 */ /* 0x000fe40000410000 */
[----:B------:R-:W-:Y:S02]  /*f000*/  FMUL.FTZ R0, R0, c[0x0][0x2d0] ;  /* 0x0000b40000007a20 */ /* 0x000fe40000410000 */
[----:B------:R-:W-:Y:S01]  /*f010*/  FMUL.FTZ R9, R2, R153 ;  /* 0x0000009902097220 */ /* 0x000fe20000410000 */
[----:B------:R-:W-:Y:S02]  /*f020*/  FSEL R134, R134, RZ, P0 ;  /* 0x000000ff86867208 */ /* 0x000fe40000000000 */
[----:B------:R-:W-:Y:S01]  /*f030*/  MOV R153, R24 ;  /* 0x0000001800997202 */ /* 0x000fe20000000f00 */
[----:B------:R-:W-:Y:S01]  /*f040*/  FMUL.FTZ R24, R2, R136 ;  /* 0x0000008802187220 */ /* 0x000fe20000410000 */
[----:B------:R-:W1:Y:S01]  /*f050*/  MUFU.EX2 R0, R0 ;  /* 0x0000000000007308 */ /* 0x000e620000000800 */
[--C-:B------:R-:W-:Y:S01]  /*f060*/  FFMA.FTZ R169, R6, c[0x0][0x2d0], -R134.reuse ;  /* 0x0000b40006a97a23 */ /* 0x100fe20000010886 */
[----:B------:R-:W-:Y:S01]  /*f070*/  PLOP3.LUT P0, PT, PT, PT, UP0, 0x80, 0x0 ;  /* 0x000000000000781c */ /* 0x000fe20003f0f008 */
[--C-:B------:R-:W-:Y:S02]  /*f080*/  FFMA.FTZ R7, R7, c[0x0][0x2d0], -R134.reuse ;  /* 0x0000b40007077a23 */ /* 0x100fe40000010886 */
[--C-:B------:R-:W-:Y:S05]  /*f090*/  FFMA.FTZ R2, R10, c[0x0][0x2d0], -R134.reuse ;  /* 0x0000b4000a027a23 */ /* 0x100fea0000010886 */
        /* <DEDUP_REMOVED lines=17> */
[C---:B------:R-:W-:Y:S02]  /*f1b0*/  FMUL.FTZ R18, R0.reuse, R146 ;  /* 0x0000009200127220 */ /* 0x040fe40000410000 */
[C---:B---3--:R-:W-:Y:S01]  /*f1c0*/  FMUL.FTZ R7, R0.reuse, R159 ;  /* 0x0000009f00077220 */ /* 0x048fe20000410000 */
[----:B------:R-:W-:Y:S01]  /*f1d0*/  MOV R159, R140 ;  /* 0x0000008c009f7202 */ /* 0x000fe20000000f00 */
        /* <DEDUP_REMOVED lines=57> */
[----:B----4-:R-:W-:Y:S01]  /*f570*/  F2FP.PACK_AB R169, R144, R169 ;  /* 0x000000a990a9723e */ /* 0x010fe200000000ff */
[--C-:B------:R-:W-:Y:S01]  /*f580*/  FFMA.FTZ R0, R172, c[0x0][0x2d0], -R134.reuse ;  /* 0x0000b400ac007a23 */ /* 0x100fe20000010886 */
[----:B------:R-:W-:Y:S01]  /*f590*/  LDSM.16.MT88.4 R140, [R236+0x4880] ;  /* 0x00488000ec8c783b */ /* 0x000fe20000004200 */
        /* <DEDUP_REMOVED lines=16> */
[----:B------:R-:W-:Y:S10]  /*f6a0*/  MUFU.EX2 R176, R159 ;  /* 0x0000009f00b07308 */ /* 0x000ff40000000800 */
        /* <DEDUP_REMOVED lines=53> */
[----:B-1----:R-:W-:Y:S01]  /*fa00*/  MOV R178, R154 ;  /* 0x0000009a00b27202 */ /* 0x002fe20000000f00 */
[----:B------:R-:W-:Y:S02]  /*fa10*/  FADD.FTZ R2, R149, R2 ;  /* 0x0000000295027221 */ /* 0x000fe40000010000 */
[C---:B------:R-:W-:Y:S01]  /*fa20*/  HMMA.16816.F32 R4, R136.reuse, R140, R4 ;  /* 0x0000008c8804723c */ /* 0x040fe20000001804 */
[----:B------:R1:W-:Y:S04]  /*fa30*/  MUFU.EX2 R172, R0 ;  /* 0x0000000000ac7308 */ /* 0x0003e80000000800 */
[----:B------:R-:W-:Y:S03]  /*fa40*/  FADD.FTZ R2, R150, R2 ;  /* 0x0000000296027221 */ /* 0x000fe60000010000 */
[C---:B------:R-:W-:Y:S01]  /*fa50*/  HMMA.16816.F32 R8, R136.reuse, R142, R8 ;  /* 0x0000008e8808723c */ /* 0x040fe20000001808 */
[----:B------:R-:W2:Y:S03]  /*fa60*/  LDSM.16.MT88.4 R140, [R237+0x4880] ;  /* 0x00488000ed8c783b */ /* 0x000ea60000004200 */
[--C-:B-1----:R-:W-:Y:S01]  /*fa70*/  FFMA.FTZ R0, R179, c[0x0][0x2d0], -R134.reuse ;  /* 0x0000b400b3007a23 */ /* 0x102fe20000010886 */
[----:B------:R-:W-:Y:S03]  /*fa80*/  MOV R179, R153 ;  /* 0x0000009900b37202 */ /* 0x000fe60000000f00 */
[----:B------:R1:W3:Y:S01]  /*fa90*/  MUFU.EX2 R173, R0 ;  /* 0x0000000000ad7308 */ /* 0x0002e20000000800 */
[----:B------:R-:W-:Y:S01]  /*faa0*/  F2FP.PACK_AB R170, R178, R179 ;  /* 0x000000b3b2aa723e */ /* 0x000fe200000000ff */
[C---:B--2---:R-:W-:Y:S03]  /*fab0*/  HMMA.16816.F32 R12, R136.reuse, R140, R12 ;  /* 0x0000008c880c723c */ /* 0x044fe6000000180c */
[--C-:B-1----:R-:W-:Y:S01]  /*fac0*/  FFMA.FTZ R0, R177, c[0x0][0x2d0], -R134.reuse ;  /* 0x0000b400b1007a23 */ /* 0x102fe20000010886 */
[----:B------:R-:W-:Y:S01]  /*fad0*/  MOV R177, R152 ;  /* 0x0000009800b17202 */ /* 0x000fe20000000f00 */
[----:B------:R-:W-:Y:S01]  /*fae0*/  FFMA.FTZ R134, R132, c[0x0][0x2d0], -R134 ;  /* 0x0000b40084867a23 */ /* 0x000fe20000010886 */
[----:B------:R-:W-:Y:S02]  /*faf0*/  LDSM.16.MT88.4 R152, [R236+0x5080] ;  /* 0x00508000ec98783b */ /* 0x000fe40000004200 */
[C---:B------:R-:W-:Y:S01]  /*fb00*/  HMMA.16816.F32 R16, R136.reuse, R142, R16 ;  /* 0x0000008e8810723c */ /* 0x040fe20000001810 */
[----:B------:R1:W-:Y:S03]  /*fb10*/  MUFU.EX2 R132, R0 ;  /* 0x0000000000847308 */ /* 0x0003e60000000800 */
[----:B------:R-:W-:Y:S02]  /*fb20*/  F2FP.PACK_AB R168, R177, R176 ;  /* 0x000000b0b1a8723e */ /* 0x000fe400000000ff */
[----:B---3--:R-:W-:Y:S01]  /*fb30*/  F2FP.PACK_AB R169, R173, R172 ;  /* 0x000000acada9723e */ /* 0x008fe200000000ff */
[----:B------:R-:W2:Y:S04]  /*fb40*/  LDSM.16.MT88.4 R140, [R240+0x4880] ;  /* 0x00488000f08c783b */ /* 0x000ea80000004200 */
[----:B------:R-:W3:Y:S01]  /*fb50*/  MUFU.EX2 R134, R134 ;  /* 0x0000008600867308 */ /* 0x000ee20000000800 */
[----:B-1----:R-:W-:Y:S04]  /*fb60*/  FADD.FTZ R0, R156, R151 ;  /* 0x000000979c007221 */ /* 0x002fe80000010000 */
        /* <DEDUP_REMOVED lines=9> */
[C---:B--2---:R-:W-:Y:S03]  /*fc00*/  HMMA.16816.F32 R20, R136.reuse, R140, R20 ;  /* 0x0000008c8814723c */ /* 0x044fe60000001814 */
        /* <DEDUP_REMOVED lines=95> */
.L_x_195:
[----:B-1----:R-:W2:Y:S04]  /*10200*/  LDL.LU R0, [R1+0x14] ;  /* 0x0000140001007983 */ /* 0x002ea80000300800 */
[----:B------:R-:W3:Y:S01]  /*10210*/  LDL.LU R3, [R1+0x18] ;  /* 0x0000180001037983 */ /* 0x000ee20000300800 */
[----:B------:R-:W-:-:S03]  /*10220*/  PLOP3.LUT P2, PT, PT, PT, PT, 0x8, 0x0 ;  /* 0x000000000000781c */ /* 0x000fc60003f4e170 */
[----:B--2---:R-:W1:Y:S04]  /*10230*/  SHFL.BFLY PT, R5, R0, 0x2, 0x1f ;  /* 0x0c401f0000057f89 */ /* 0x004e6800000e0000 */
[----:B---3--:R-:W2:Y:S01]  /*10240*/  SHFL.BFLY PT, R2, R3, 0x2, 0x1f ;  /* 0x0c401f0003027f89 */ /* 0x008ea200000e0000 */
[----:B-1----:R-:W-:Y:S02]  /*10250*/  FADD.FTZ R5, R5, R0 ;  /* 0x0000000005057221 */ /* 0x002fe40000010000 */
[----:B--2---:R-:W-:-:S03]  /*10260*/  FADD.FTZ R2, R2, R3 ;  /* 0x0000000302027221 */ /* 0x004fc60000010000 */
[----:B------:R-:W1:Y:S04]  /*10270*/  SHFL.BFLY PT, R0, R5, 0x1, 0x1f ;  /* 0x0c201f0005007f89 */ /* 0x000e6800000e0000 */
[----:B------:R-:W2:Y:S01]  /*10280*/  SHFL.BFLY PT, R6, R2, 0x1, 0x1f ;  /* 0x0c201f0002067f89 */ /* 0x000ea200000e0000 */
[----:B-1----:R-:W-:Y:S01]  /*10290*/  FADD.FTZ R5, R5, R0 ;  /* 0x0000000005057221 */ /* 0x002fe20000010000 */
[----:B------:R-:W-:Y:S01]  /*102a0*/  MOV R0, RZ ;  /* 0x000000ff00007202 */ /* 0x000fe20000000f00 */
[----:B--2---:R-:W-:-:S03]  /*102b0*/  FADD.FTZ R6, R2, R6 ;  /* 0x0000000602067221 */ /* 0x004fc60000010000 */
[----:B------:R-:W-:Y:S02]  /*102c0*/  FSETP.NE.FTZ.AND P1, PT, R5, RZ, PT ;  /* 0x000000ff0500720b */ /* 0x000fe40003f35000 */
[----:B------:R-:W-:Y:S02]  /*102d0*/  MOV R2, RZ ;  /* 0x000000ff00027202 */ /* 0x000fe40000000f00 */
[----:B------:R-:W-:-:S09]  /*102e0*/  FSETP.NE.FTZ.AND P0, PT, R6, RZ, PT ;  /* 0x000000ff0600720b */ /* 0x000fd20003f15000 */
[----:B------:R-:W1:Y:S01]  /*102f0*/  @P1 MUFU.RCP R0, R5 ;  /* 0x0000000500001308 */ /* 0x000e620000001000 */
[----:B------:R-:W-:-:S05]  /*10300*/  @P1 MOV R3, 0x3f317218 ;  /* 0x3f31721800031802 */ /* 0x000fca0000000f00 */
[----:B------:R-:W-:Y:S02]  /*10310*/  @P1 FMUL.FTZ R4, R3, c[0x0][0x2d0] ;  /* 0x0000b40003041a20 */ /* 0x000fe40000410000 */
[----:B------:R-:W-:Y:S08]  /*10320*/  @P0 MUFU.RCP R2, R6 ;  /* 0x0000000600020308 */ /* 0x000ff00000001000 */
[----:B------:R-:W2:Y:S01]  /*10330*/  @P1 MUFU.LG2 R5, R5 ;  /* 0x0000000500051308 */ /* 0x000ea20000000c00 */
[----:B-1----:R-:W-:-:S02]  /*10340*/  FMUL.FTZ R14, R0, R28 ;  /* 0x0000001c000e7220 */ /* 0x002fc40000410000 */
[C---:B------:R-:W-:Y:S02]  /*10350*/  FMUL.FTZ R13, R0.reuse, R29 ;  /* 0x0000001d000d7220 */ /* 0x040fe40000410000 */
[C---:B------:R-:W-:Y:S02]  /*10360*/  FMUL.FTZ R12, R0.reuse, R32 ;  /* 0x00000020000c7220 */ /* 0x040fe40000410000 */
[C---:B------:R-:W-:Y:S01]  /*10370*/  FMUL.FTZ R11, R0.reuse, R33 ;  /* 0x00000021000b7220 */ /* 0x040fe20000410000 */
[----:B------:R-:W1:Y:S01]  /*10380*/  @P0 MUFU.LG2 R6, R6 ;  /* 0x0000000600060308 */ /* 0x000e620000000c00 */
        /* <DEDUP_REMOVED lines=14> */
[----:B------:R-:W-:Y:S01]  /*10470*/  MOV R36, 0xff800000 ;  /* 0xff80000000247802 */ /* 0x000fe20000000f00 */
[C---:B------:R-:W-:Y:S01]  /*10480*/  FMUL.FTZ R9, R0.reuse, R37 ;  /* 0x0000002500097220 */ /* 0x040fe20000410000 */
[----:B------:R-:W-:Y:S01]  /*10490*/  MOV R37, 0xff800000 ;  /* 0xff80000000257802 */ /* 0x000fe20000000f00 */
        /* <DEDUP_REMOVED lines=45> */
[----:B------:R-:W-:Y:S01]  /*10770*/  @P0 MOV R0, 0x3f317218 ;  /* 0x3f31721800000802 */ /* 0x000fe20000000f00 */
[----:B--2---:R-:W-:Y:S02]  /*10780*/  @P1 FMUL.FTZ R5, R5, 0.69314718246459960938 ;  /* 0x3f31721805051820 */ /* 0x004fe40000410000 */
[----:B-1----:R-:W-:Y:S02]  /*10790*/  @P0 FMUL.FTZ R3, R6, 0.69314718246459960938 ;  /* 0x3f31721806030820 */ /* 0x002fe40000410000 */
[----:B------:R-:W-:Y:S02]  /*107a0*/  @P0 FMUL.FTZ R0, R0, c[0x0][0x2d0] ;  /* 0x0000b40000000a20 */ /* 0x000fe40000410000 */
        /* <DEDUP_REMOVED lines=63> */
[----:B------:R-:W-:Y:S02]  /*10ba0*/  FMUL.FTZ R131, R2, R131 ;  /* 0x0000008302837220 */ /* 0x000fe40000410000 */
[----:B------:R-:W-:Y:S02]  /*10bb0*/  @P1 FFMA.FTZ R36, R4, R133, R5 ;  /* 0x0000008504241223 */ /* 0x000fe40000010005 */
[----:B------:R-:W-:Y:S02]  /*10bc0*/  @P0 FFMA.FTZ R37, R0, R132, R3 ;  /* 0x0000008400250223 */ /* 0x000fe40000010003 */
.L_x_163:
[----:B------:R-:W-:Y:S05]  /*10bd0*/  @P2 BRA `(.L_x_206) ;  /* 0x0000194000002947 */ /* 0x000fea0003800000 */
[----:B------:R-:W1:Y:S01]  /*10be0*/  S2R R16, SR_CTAID.Y ;  /* 0x0000000000107919 */ /* 0x000e620000002600 */
[----:B------:R-:W-:Y:S01]  /*10bf0*/  F2FP.PACK_AB R109, R11, R12 ;  /* 0x0000000c0b6d723e */ /* 0x000fe200000000ff */
[----:B------:R-:W-:Y:S01]  /*10c00*/  BSSY B0, `(.L_x_207) ;  /* 0x0000134000007945 */ /* 0x000fe20003800000 */
[----:B------:R-:W-:Y:S01]  /*10c10*/  F2FP.PACK_AB R117, R13, R14 ;  /* 0x0000000e0d75723e */ /* 0x000fe200000000ff */
[----:B------:R-:W2:Y:S01]  /*10c20*/  S2R R12, SR_TID.X ;  /* 0x00000000000c7919 */ /* 0x000ea20000002100 */
[----:B------:R-:W-:-:S02]  /*10c30*/  F2FP.PACK_AB R65, R7, R8 ;  /* 0x000000080741723e */ /* 0x000fc400000000ff */
[----:B------:R-:W-:Y:S01]  /*10c40*/  F2FP.PACK_AB R101, R9, R10 ;  /* 0x0000000a0965723e */ /* 0x000fe200000000ff */
[----:B------:R-:W3:Y:S01]  /*10c50*/  S2R R13, SR_CTAID.Z ;  /* 0x00000000000d7919 */ /* 0x000ee20000002700 */
[----:B------:R-:W-:Y:S02]  /*10c60*/  F2FP.PACK_AB R105, R35, R34 ;  /* 0x000000222369723e */ /* 0x000fe400000000ff */
[----:B------:R-:W-:Y:S01]  /*10c70*/  F2FP.PACK_AB R34, R81, R80 ;  /* 0x000000505122723e */ /* 0x000fe200000000ff */
[----:B------:R-:W-:Y:S01]  /*10c80*/  IMAD.MOV.U32 R80, RZ, RZ, c[0x0][0x4e8] ;  /* 0x00013a00ff507624 */ /* 0x000fe200078e00ff */
[----:B------:R-:W4:Y:S01]  /*10c90*/  S2R R81, SR_CTAID.X ;  /* 0x0000000000517919 */ /* 0x000f220000002500 */
[----:B------:R-:W-:Y:S02]  /*10ca0*/  F2FP.PACK_AB R41, R157, R156 ;  /* 0x0000009c9d29723e */ /* 0x000fe400000000ff */
[----:B------:R-:W-:Y:S01]  /*10cb0*/  F2FP.PACK_AB R158, R159, R158 ;  /* 0x0000009e9f9e723e */ /* 0x000fe200000000ff */
[----:B------:R-:W-:Y:S01]  /*10cc0*/  BAR.SYNC.DEFER_BLOCKING 0x1, 0x100 ;  /* 0x0044000000007b1d */ /* 0x000fe20000010000 */
[C---:B------:R-:W-:Y:S01]  /*10cd0*/  ISETP.NE.AND P3, PT, R80.reuse, 0x1, PT ;  /* 0x000000015000780c */ /* 0x040fe20003f65270 */
[----:B------:R-:W-:Y:S01]  /*10ce0*/  IMAD R80, R80, c[0x0][0x388], RZ ;  /* 0x0000e20050507a24 */ /* 0x000fe200078e02ff */
[----:B------:R-:W-:-:S02]  /*10cf0*/  F2FP.PACK_AB R85, R153, R152 ;  /* 0x000000989955723e */ /* 0x000fc400000000ff */
[----:B------:R-:W-:Y:S02]  /*10d00*/  F2FP.PACK_AB R154, R155, R154 ;  /* 0x0000009a9b9a723e */ /* 0x000fe400000000ff */
[----:B-1----:R-:W-:Y:S01]  /*10d10*/  SHF.R.S32.HI R0, RZ, 0x1f, R16 ;  /* 0x0000001fff007819 */ /* 0x002fe20000011410 */
[----:B------:R-:W-:Y:S01]  /*10d20*/  IMAD.WIDE.U32 R14, R16, c[0x0][0x490], RZ ;  /* 0x00012400100e7a25 */ /* 0x000fe200078e00ff */
[----:B------:R-:W-:Y:S02]  /*10d30*/  F2FP.PACK_AB R148, R149, R148 ;  /* 0x000000949594723e */ /* 0x000fe400000000ff */
[----:B--2---:R-:W-:Y:S01]  /*10d40*/  SHF.R.S32.HI R20, RZ, 0x1f, R12 ;  /* 0x0000001fff147819 */ /* 0x004fe2000001140c */
[C---:B------:R-:W-:Y:S01]  /*10d50*/  IMAD R4, R0.reuse, c[0x0][0x490], RZ ;  /* 0x0001240000047a24 */ /* 0x040fe200078e02ff */
[----:B------:R-:W-:Y:S01]  /*10d60*/  F2FP.PACK_AB R150, R151, R150 ;  /* 0x000000969796723e */ /* 0x000fe200000000ff */
[----:B------:R-:W-:Y:S01]  /*10d70*/  IMAD R3, R0, c[0x0][0x3e8], RZ ;  /* 0x0000fa0000037a24 */ /* 0x000fe200078e02ff */
[-C--:B------:R-:W-:Y:S01]  /*10d80*/  LEA.HI R0, R20, R12.reuse, RZ, 0x2 ;  /* 0x0000000c14007211 */ /* 0x080fe200078f10ff */
[----:B------:R-:W-:Y:S01]  /*10d90*/  IMAD R4, R16, c[0x0][0x494], R4 ;  /* 0x0001250010047a24 */ /* 0x000fe200078e0204 */
[----:B------:R-:W-:Y:S01]  /*10da0*/  LEA.HI R6, R20, R12, RZ, 0x5 ;  /* 0x0000000c14067211 */ /* 0x000fe200078f28ff */
[C---:B------:R-:W-:Y:S01]  /*10db0*/  IMAD R3, R16.reuse, c[0x0][0x3ec], R3 ;  /* 0x0000fb0010037a24 */ /* 0x040fe200078e0203 */
[----:B------:R-:W-:Y:S01]  /*10dc0*/  SHF.R.S32.HI R8, RZ, 0x2, R0 ;  /* 0x00000002ff087819 */ /* 0x000fe20000011400 */
[----:B------:R-:W-:Y:S01]  /*10dd0*/  IMAD.IADD R5, R15, 0x1, R4 ;  /* 0x000000010f057824 */ /* 0x000fe200078e0204 */
[----:B------:R-:W-:Y:S01]  /*10de0*/  SHF.R.S32.HI R2, RZ, 0x1f, R0 ;  /* 0x0000001fff027819 */ /* 0x000fe20000011400 */
[----:B------:R-:W-:Y:S01]  /*10df0*/  IMAD.WIDE.U32 R16, R16, c[0x0][0x3e8], RZ ;  /* 0x0000fa0010107a25 */ /* 0x000fe200078e00ff */
[----:B------:R-:W-:-:S02]  /*10e00*/  LOP3.LUT R0, R0, 0xfffffffc, RZ, 0xc0, !PT ;  /* 0xfffffffc00007812 */ /* 0x000fc400078ec0ff */
[----:B------:R-:W-:Y:S01]  /*10e10*/  LOP3.LUT R7, R6, 0xffffffe0, RZ, 0xc0, !PT ;  /* 0xffffffe006077812 */ /* 0x000fe200078ec0ff */
[----:B------:R-:W-:Y:S01]  /*10e20*/  IMAD.MOV.U32 R4, RZ, RZ, R14 ;  /* 0x000000ffff047224 */ /* 0x000fe200078e000e */
[----:B------:R-:W-:Y:S01]  /*10e30*/  LEA.HI R2, R2, R8, RZ, 0x3 ;  /* 0x0000000802027211 */ /* 0x000fe200078f18ff */
[----:B------:R-:W-:Y:S01]  /*10e40*/  IMAD.IADD R10, R12, 0x1, -R0 ;  /* 0x000000010c0a7824 */ /* 0x000fe200078e0a00 */
[-C--:B------:R-:W-:Y:S01]  /*10e50*/  LEA.HI R11, R20, R12.reuse, RZ, 0x3 ;  /* 0x0000000c140b7211 */ /* 0x080fe200078f18ff */
[----:B------:R-:W-:Y:S01]  /*10e60*/  IMAD.IADD R0, R12, 0x1, -R7 ;  /* 0x000000010c007824 */ /* 0x000fe200078e0a07 */
[----:B------:R-:W-:Y:S01]  /*10e70*/  LOP3.LUT R7, R2, 0xfffffff8, RZ, 0xc0, !PT ;  /* 0xfffffff802077812 */ /* 0x000fe200078ec0ff */
[----:B------:R-:W-:Y:S01]  /*10e80*/  IMAD.IADD R3, R17, 0x1, R3 ;  /* 0x0000000111037824 */ /* 0x000fe200078e0203 */
[----:B------:R-:W-:Y:S01]  /*10e90*/  LOP3.LUT R9, R11, 0xfffffff8, RZ, 0xc0, !PT ;  /* 0xfffffff80b097812 */ /* 0x000fe200078ec0ff */
[----:B------:R-:W-:Y:S01]  /*10ea0*/  IMAD.MOV.U32 R2, RZ, RZ, R16 ;  /* 0x000000ffff027224 */ /* 0x000fe200078e0010 */
[----:B------:R-:W-:Y:S01]  /*10eb0*/  LEA.HI R20, R20, R12, RZ, 0x6 ;  /* 0x0000000c14147211 */ /* 0x000fe200078f30ff */
[----:B------:R-:W-:Y:S01]  /*10ec0*/  IMAD.IADD R8, R8, 0x1, -R7 ;  /* 0x0000000108087824 */ /* 0x000fe200078e0a07 */
[----:B---3--:R-:W-:Y:S01]  /*10ed0*/  SHF.R.S32.HI R7, RZ, 0x1f, R13 ;  /* 0x0000001fff077819 */ /* 0x008fe2000001140d */
[----:B------:R-:W-:Y:S01]  /*10ee0*/  IMAD.IADD R9, R12, 0x1, -R9 ;  /* 0x000000010c097824 */ /* 0x000fe200078e0a09 */
[----:B------:R-:W-:Y:S01]  /*10ef0*/  SHF.R.S32.HI R12, RZ, 0x1f, R0 ;  /* 0x0000001fff0c7819 */ /* 0x000fe20000011400 */
[----:B------:R-:W-:Y:S01]  /*10f00*/  IMAD.WIDE.U32 R16, R13, c[0x0][0x498], R4 ;  /* 0x000126000d107a25 */ /* 0x000fe200078e0004 */
[----:B------:R-:W-:-:S02]  /*10f10*/  LOP3.LUT P0, RZ, R0, 0x3, RZ, 0xc0, !PT ;  /* 0x0000000300ff7812 */ /* 0x000fc4000780c0ff */
[----:B------:R-:W-:Y:S01]  /*10f20*/  LEA.HI R15, R12, R0, RZ, 0x2 ;  /* 0x000000000c0f7211 */ /* 0x000fe200078f10ff */
[C---:B------:R-:W-:Y:S01]  /*10f30*/  IMAD R21, R7.reuse, c[0x0][0x498], RZ ;  /* 0x0001260007157a24 */ /* 0x040fe200078e02ff */
[--C-:B------:R-:W-:Y:S01]  /*10f40*/  SHF.R.S32.HI R0, RZ, 0x1f, R6.reuse ;  /* 0x0000001fff007819 */ /* 0x100fe20000011406 */
[----:B------:R-:W-:Y:S01]  /*10f50*/  IMAD R18, R7, c[0x0][0x3f0], RZ ;  /* 0x0000fc0007127a24 */ /* 0x000fe200078e02ff */
[----:B------:R-:W-:Y:S01]  /*10f60*/  SHF.R.S32.HI R7, RZ, 0x5, R6 ;  /* 0x00000005ff077819 */ /* 0x000fe20000011406 */
[C---:B------:R-:W-:Y:S01]  /*10f70*/  IMAD R21, R13.reuse, c[0x0][0x49c], R21 ;  /* 0x000127000d157a24 */ /* 0x040fe200078e0215 */
[----:B------:R-:W-:Y:S01]  /*10f80*/  SHF.R.S32.HI R19, RZ, 0x3, R11 ;  /* 0x00000003ff137819 */ /* 0x000fe2000001140b */
[C---:B------:R-:W-:Y:S01]  /*10f90*/  IMAD R18, R13.reuse, c[0x0][0x3f4], R18 ;  /* 0x0000fd000d127a24 */ /* 0x040fe200078e0212 */
[----:B------:R-:W-:Y:S01]  /*10fa0*/  LEA.HI R0, R0, R7, RZ, 0x3 ;  /* 0x0000000700007211 */ /* 0x000fe200078f18ff */
[----:B------:R-:W-:Y:S01]  /*10fb0*/  IMAD.WIDE.U32 R12, R13, c[0x0][0x3f0], R2 ;  /* 0x0000fc000d0c7a25 */ /* 0x000fe200078e0002 */
[----:B------:R-:W-:-:S02]  /*10fc0*/  LEA.HI R3, R10, R10, RZ, 0x1 ;  /* 0x0000000a0a037211 */ /* 0x000fc400078f08ff */
[----:B------:R-:W-:Y:S01]  /*10fd0*/  LOP3.LUT R4, R0, 0xffffff8, RZ, 0xc0, !PT ;  /* 0x0ffffff800047812 */ /* 0x000fe200078ec0ff */
[----:B------:R-:W-:Y:S01]  /*10fe0*/  IMAD.SHL.U32 R6, R19, 0x40, RZ ;  /* 0x0000004013067824 */ /* 0x000fe200078e00ff */
[----:B------:R-:W-:Y:S01]  /*10ff0*/  R2P PR, R8, 0x6 ;  /* 0x0000000608007804 */ /* 0x000fe20000000000 */
[----:B------:R-:W-:Y:S01]  /*11000*/  IMAD.SHL.U32 R0, R9, 0x8, RZ ;  /* 0x0000000809007824 */ /* 0x000fe200078e00ff */
[----:B------:R-:W-:Y:S01]  /*11010*/  F2FP.PACK_AB R144, R145, R144 ;  /* 0x000000909190723e */ /* 0x000fe200000000ff */
[----:B------:R-:W-:Y:S01]  /*11020*/  IMAD R5, R9, 0x20, R19 ;  /* 0x0000002009057824 */ /* 0x000fe200078e0213 */
[----:B------:R-:W-:Y:S01]  /*11030*/  LOP3.LUT R2, R6, 0x1c0, RZ, 0xc0, !PT ;  /* 0x000001c006027812 */ /* 0x000fe200078ec0ff */
[----:B------:R-:W-:Y:S01]  /*11040*/  IMAD.IADD R9, R7, 0x1, -R4 ;  /* 0x0000000107097824 */ /* 0x000fe200078e0a04 */
[----:B------:R-:W-:Y:S01]  /*11050*/  LOP3.LUT R4, R3, 0x1ffffffe, RZ, 0xc0, !PT ;  /* 0x1ffffffe03047812 */ /* 0x000fe200078ec0ff */
[----:B------:R-:W-:Y:S01]  /*11060*/  IMAD R14, R7, 0x200, R10 ;  /* 0x00000200070e7824 */ /* 0x000fe200078e020a */
[----:B------:R-:W-:Y:S01]  /*11070*/  SHF.R.U32.HI R3, RZ, 0x3, R2 ;  /* 0x00000003ff037819 */ /* 0x000fe20000011602 */
[----:B----4-:R-:W-:Y:S01]  /*11080*/  IMAD R7, R81, 0x80, R5 ;  /* 0x0000008051077824 */ /* 0x010fe200078e0205 */
[----:B------:R-:W-:Y:S01]  /*11090*/  LOP3.LUT R2, R2, 0x38, R0, 0xf8, !PT ;  /* 0x0000003802027812 */ /* 0x000fe200078ef800 */
[----:B------:R-:W-:Y:S01]  /*110a0*/  IMAD.IADD R11, R10, 0x1, -R4 ;  /* 0x000000010a0b7824 */ /* 0x000fe200078e0a04 */
[----:B------:R-:W-:Y:S01]  /*110b0*/  SHF.R.S32.HI R6, RZ, 0x2, R15 ;  /* 0x00000002ff067819 */ /* 0x000fe2000001140f */
[----:B------:R-:W-:Y:S01]  /*110c0*/  IMAD.SHL.U32 R5, R8, 0x40, RZ ;  /* 0x0000004008057824 */ /* 0x000fe200078e00ff */
[----:B------:R-:W-:Y:S01]  /*110d0*/  LOP3.LUT R10, R2, R3, RZ, 0x3c, !PT ;  /* 0x00000003020a7212 */ /* 0x000fe200078e3cff */
[----:B------:R-:W-:Y:S01]  /*110e0*/  @P3 IMAD.HI.U32 R2, R7, c[0x0][0x4ec], RZ ;  /* 0x00013b0007023a27 */ /* 0x000fe200078e00ff */
[----:B------:R-:W-:-:S02]  /*110f0*/  LOP3.LUT R3, R8, 0x1, RZ, 0xc0, !PT ;  /* 0x0000000108037812 */ /* 0x000fc400078ec0ff */
[----:B------:R-:W-:Y:S01]  /*11100*/  F2FP.PACK_AB R146, R147, R146 ;  /* 0x000000929392723e */ /* 0x000fe200000000ff */
[--C-:B------:R-:W-:Y:S01]  /*11110*/  IMAD.MOV.U32 R4, RZ, RZ, R7.reuse ;  /* 0x000000ffff047224 */ /* 0x100fe200078e0007 */
[----:B------:R-:W-:Y:S02]  /*11120*/  @P3 SHF.R.U32.HI R4, RZ, c[0x0][0x4f0], R2 ;  /* 0x00013c00ff043a19 */ /* 0x000fe40000011602 */
[----:B------:R-:W-:Y:S01]  /*11130*/  LOP3.LUT R2, R5, 0x1c0, RZ, 0xc0, !PT ;  /* 0x000001c005027812 */ /* 0x000fe200078ec0ff */
[----:B------:R-:W-:Y:S01]  /*11140*/  IMAD R5, R9, 0x10, R6 ;  /* 0x0000001009057824 */ /* 0x000fe200078e0206 */
[----:B------:R-:W-:Y:S01]  /*11150*/  ISETP.NE.U32.AND P4, PT, R3, 0x1, PT ;  /* 0x000000010300780c */ /* 0x000fe20003f85070 */
[----:B------:R-:W-:Y:S01]  /*11160*/  IMAD.SHL.U32 R6, R20, 0x8, RZ ;  /* 0x0000000814067824 */ /* 0x000fe200078e00ff */
[----:B------:R-:W-:Y:S01]  /*11170*/  LEA.HI R9, R2, R2, RZ, 0x1d ;  /* 0x0000000202097211 */ /* 0x000fe200078fe8ff */
[----:B------:R-:W-:Y:S01]  /*11180*/  IMAD.MOV R8, RZ, RZ, -R4 ;  /* 0x000000ffff087224 */ /* 0x000fe200078e0a04 */
[----:B------:R-:W-:Y:S01]  /*11190*/  F2FP.PACK_AB R140, R141, R140 ;  /* 0x0000008c8d8c723e */ /* 0x000fe200000000ff */
[----:B------:R-:W-:Y:S01]  /*111a0*/  IMAD.MOV.U32 R2, RZ, RZ, R12 ;  /* 0x000000ffff027224 */ /* 0x000fe200078e000c */
[----:B------:R-:W-:Y:S01]  /*111b0*/  F2FP.PACK_AB R142, R143, R142 ;  /* 0x0000008e8f8e723e */ /* 0x000fe200000000ff */
[----:B------:R-:W-:Y:S01]  /*111c0*/  IMAD.IADD R3, R13, 0x1, R18 ;  /* 0x000000010d037824 */ /* 0x000fe200078e0212 */
[----:B------:R-:W-:Y:S01]  /*111d0*/  LOP3.LUT R18, R10, 0x7ffffe00, R6, 0xf8, !PT ;  /* 0x7ffffe000a127812 */ /* 0x000fe200078ef806 */
[----:B------:R-:W-:Y:S01]  /*111e0*/  IMAD R12, R8, c[0x0][0x4e8], R7 ;  /* 0x00013a00080c7a24 */ /* 0x000fe200078e0207 */
[----:B------:R-:W-:Y:S01]  /*111f0*/  SHF.R.S32.HI R6, RZ, 0x1f, R4 ;  /* 0x0000001fff067819 */ /* 0x000fe20000011404 */
[----:B------:R-:W-:Y:S01]  /*11200*/  IMAD R8, R11, 0x8, R5 ;  /* 0x000000080b087824 */ /* 0x000fe200078e0205 */
[----:B------:R-:W-:Y:S01]  /*11210*/  F2FP.PACK_AB R136, R137, R136 ;  /* 0x000000888988723e */ /* 0x000fe200000000ff */
[----:B------:R-:W-:Y:S01]  /*11220*/  IMAD.U32 R10, R14, 0x2, R9 ;  /* 0x000000020e0a7824 */ /* 0x000fe200078e0009 */
[----:B------:R-:W-:Y:S01]  /*11230*/  F2FP.PACK_AB R138, R139, R138 ;  /* 0x0000008a8b8a723e */ /* 0x000fe200000000ff */
[----:B------:R-:W-:Y:S01]  /*11240*/  IMAD R8, R81, 0x80, R8 ;  /* 0x0000008051087824 */ /* 0x000fe200078e0208 */
[----:B------:R-:W-:Y:S01]  /*11250*/  F2FP.PACK_AB R113, R31, R30 ;  /* 0x0000001e1f71723e */ /* 0x000fe200000000ff */
[----:B------:R-:W-:Y:S01]  /*11260*/  IMAD R9, R6, c[0x0][0x3e0], RZ ;  /* 0x0000f80006097a24 */ /* 0x000fe200078e02ff */
[----:B------:R-:W-:Y:S01]  /*11270*/  F2FP.PACK_AB R89, R39, R38 ;  /* 0x000000262759723e */ /* 0x000fe200000000ff */
[----:B------:R-:W-:Y:S01]  /*11280*/  IMAD R5, R81, 0x80, R5 ;  /* 0x0000008051057824 */ /* 0x000fe200078e0205 */
[----:B------:R-:W-:Y:S01]  /*11290*/  F2FP.PACK_AB R43, R43, R42 ;  /* 0x0000002a2b2b723e */ /* 0x000fe200000000ff */
[----:B------:R-:W-:Y:S01]  /*112a0*/  IMAD.WIDE.U32 R6, R4, c[0x0][0x3e0], R2 ;  /* 0x0000f80004067a25 */ /* 0x000fe200078e0002 */
[----:B------:R-:W-:-:S02]  /*112b0*/  F2FP.PACK_AB R44, R45, R44 ;  /* 0x0000002c2d2c723e */ /* 0x000fc400000000ff */
[C---:B------:R-:W-:Y:S01]  /*112c0*/  ISETP.GE.OR P6, PT, R5.reuse, R80, P0 ;  /* 0x000000500500720c */ /* 0x040fe200007c6670 */
[----:B------:R-:W-:Y:S01]  /*112d0*/  @P3 IMAD.HI.U32 R3, R8, c[0x0][0x4ec], RZ ;  /* 0x00013b0008033a27 */ /* 0x000fe200078e00ff */
[----:B------:R-:W-:Y:S02]  /*112e0*/  IADD3 R5, R5, 0x8, RZ ;  /* 0x0000000805057810 */ /* 0x000fe40007ffe0ff */
[----:B------:R-:W-:Y:S01]  /*112f0*/  F2FP.PACK_AB R46, R47, R46 ;  /* 0x0000002e2f2e723e */ /* 0x000fe200000000ff */
[----:B------:R-:W-:Y:S01]  /*11300*/  IMAD R9, R4, c[0x0][0x3e4], R9 ;  /* 0x0000f90004097a24 */ /* 0x000fe200078e0209 */
[----:B------:R-:W-:Y:S01]  /*11310*/  ISETP.GE.OR P5, PT, R5, R80, P0 ;  /* 0x000000500500720c */ /* 0x000fe200007a6670 */
[----:B------:R-:W-:Y:S01]  /*11320*/  IMAD.MOV.U32 R4, RZ, RZ, R8 ;  /* 0x000000ffff047224 */ /* 0x000fe200078e0008 */
[----:B------:R-:W-:Y:S01]  /*11330*/  @P3 SHF.R.U32.HI R4, RZ, c[0x0][0x4f0], R3 ;  /* 0x00013c00ff043a19 */ /* 0x000fe20000011603 */
[----:B------:R-:W-:Y:S01]  /*11340*/  IMAD.SHL.U32 R2, R10, 0x2, RZ ;  /* 0x000000020a027824 */ /* 0x000fe200078e00ff */
[----:B------:R-:W-:Y:S01]  /*11350*/  SHF.R.S32.HI R10, RZ, 0x1f, R12 ;  /* 0x0000001fff0a7819 */ /* 0x000fe2000001140c */
[----:B------:R-:W-:Y:S01]  /*11360*/  IMAD.IADD R7, R7, 0x1, R9 ;  /* 0x0000000107077824 */ /* 0x000fe200078e0209 */
[----:B------:R-:W-:-:S02]  /*11370*/  SHF.R.S32.HI R5, RZ, 0x1f, R4 ;  /* 0x0000001fff057819 */ /* 0x000fc40000011404 */
[----:B------:R-:W-:Y:S01]  /*11380*/  IADD3 R16, P0, R4, R16, RZ ;  /* 0x0000001004107210 */ /* 0x000fe20007f1e0ff */
[----:B------:R-:W-:Y:S01]  /*11390*/  IMAD R10, R10, c[0x0][0x3d8], RZ ;  /* 0x0000f6000a0a7a24 */ /* 0x000fe200078e02ff */
[C---:B------:R-:W-:Y:S01]  /*113a0*/  IADD3 R9, R2.reuse, 0x80, RZ ;  /* 0x0000008002097810 */ /* 0x040fe20007ffe0ff */
[----:B------:R-:W-:Y:S01]  /*113b0*/  STS [R2+0x80], R41 ;  /* 0x0000802902007388 */ /* 0x000fe20000000800 */
[----:B------:R-:W-:Y:S01]  /*113c0*/  IADD3.X R17, R5, R17, R21, P0, !PT ;  /* 0x0000001105117210 */ /* 0x000fe200007fe415 */
[----:B------:R-:W-:Y:S01]  /*113d0*/  IMAD.MOV R5, RZ, RZ, -R4 ;  /* 0x000000ffff057224 */ /* 0x000fe200078e0a04 */
[----:B------:R-:W-:Y:S01]  /*113e0*/  IADD3 R3, R2, 0x70, RZ ;  /* 0x0000007002037810 */ /* 0x000fe20007ffe0ff */
[C---:B------:R-:W-:Y:S01]  /*113f0*/  IMAD R20, R12.reuse, c[0x0][0x3dc], R10 ;  /* 0x0000f7000c147a24 */ /* 0x040fe200078e020a */
[----:B------:R-:W-:Y:S01]  /*11400*/  @P4 IADD3 R3, R9, 0x10, RZ ;  /* 0x0000001009034810 */ /* 0x000fe20007ffe0ff */
[----:B------:R-:W-:Y:S01]  /*11410*/  IMAD R5, R5, c[0x0][0x4e8], R8 ;  /* 0x00013a0005057a24 */ /* 0x000fe200078e0208 */
[----:B------:R-:W-:Y:S01]  /*11420*/  STS [R2+0x480], R158 ;  /* 0x0004809e02007388 */ /* 0x000fe20000000800 */
[----:B------:R-:W-:Y:S01]  /*11430*/  IMAD.MOV.U32 R8, RZ, RZ, 0x40 ;  /* 0x00000040ff087424 */ /* 0x000fe200078e00ff */
[----:B------:R-:W-:Y:S01]  /*11440*/  F2FP.PACK_AB R48, R49, R48 ;  /* 0x000000303130723e */ /* 0x000fe200000000ff */
[----:B------:R-:W-:Y:S01]  /*11450*/  IMAD.MOV.U32 R9, RZ, RZ, 0x20 ;  /* 0x00000020ff097424 */ /* 0x000fe200078e00ff */
[----:B------:R-:W-:Y:S01]  /*11460*/  STS [R3], R85 ;  /* 0x0000005503007388 */ /* 0x000fe20000000800 */
[----:B------:R-:W-:Y:S01]  /*11470*/  IMAD.WIDE.U32 R12, R12, c[0x0][0x3d8], R6 ;  /* 0x0000f6000c0c7a25 */ /* 0x000fe200078e0006 */
[----:B------:R-:W-:-:S02]  /*11480*/  SEL R7, R8, 0xffffffc0, !P2 ;  /* 0xffffffc008077807 */ /* 0x000fc40005000000 */
[----:B------:R-:W-:Y:S01]  /*11490*/  SHF.R.S32.HI R8, RZ, 0x1f, R5 ;  /* 0x0000001fff087819 */ /* 0x000fe20000011405 */
[----:B------:R-:W-:Y:S01]  /*114a0*/  STS [R3+0x400], R154 ;  /* 0x0004009a03007388 */ /* 0x000fe20000000800 */
[----:B------:R-:W-:Y:S01]  /*114b0*/  SEL R9, R9, 0xffffffe0, !P1 ;  /* 0xffffffe009097807 */ /* 0x000fe20004800000 */
[----:B------:R-:W-:Y:S01]  /*114c0*/  IMAD.IADD R6, R2, 0x1, R7 ;  /* 0x0000000102067824 */ /* 0x000fe200078e0207 */
[----:B------:R-:W-:Y:S01]  /*114d0*/  F2FP.PACK_AB R50, R51, R50 ;  /* 0x000000323332723e */ /* 0x000fe200000000ff */
[----:B------:R-:W-:Y:S01]  /*114e0*/  IMAD R10, R8, c[0x0][0x488], RZ ;  /* 0x00012200080a7a24 */ /* 0x000fe200078e02ff */
[----:B------:R-:W-:Y:S01]  /*114f0*/  F2FP.PACK_AB R52, R53, R52 ;  /* 0x000000343534723e */ /* 0x000fe200000000ff */
[----:B------:R-:W-:Y:S01]  /*11500*/  IMAD.IADD R4, R2, 0x1, R9 ;  /* 0x0000000102047824 */ /* 0x000fe200078e0209 */
[----:B------:R-:W-:Y:S01]  /*11510*/  F2FP.PACK_AB R54, R55, R54 ;  /* 0x000000363736723e */ /* 0x000fe200000000ff */
[----:B------:R-:W-:Y:S01]  /*11520*/  IMAD.IADD R15, R9, 0x1, R3 ;  /* 0x00000001090f7824 */ /* 0x000fe200078e0203 */
[----:B------:R-:W-:Y:S01]  /*11530*/  F2FP.PACK_AB R57, R57, R56 ;  /* 0x000000383939723e */ /* 0x000fe200000000ff */
[----:B------:R-:W-:Y:S01]  /*11540*/  IMAD.WIDE.U32 R8, R5, c[0x0][0x488], R16 ;  /* 0x0001220005087a25 */ /* 0x000fe200078e0010 */
[----:B------:R-:W-:Y:S01]  /*11550*/  STS [R4+0x80], R148 ;  /* 0x0000809404007388 */ /* 0x000fe20000000800 */
[----:B------:R-:W-:-:S02]  /*11560*/  F2FP.PACK_AB R58, R59, R58 ;  /* 0x0000003a3b3a723e */ /* 0x000fc400000000ff */
[----:B------:R-:W-:Y:S01]  /*11570*/  IMAD R10, R5, c[0x0][0x48c], R10 ;  /* 0x00012300050a7a24 */ /* 0x000fe200078e020a */
[----:B------:R-:W-:Y:S01]  /*11580*/  STS [R4+0x480], R150 ;  /* 0x0004809604007388 */ /* 0x000fe20000000800 */
[----:B------:R-:W-:Y:S01]  /*11590*/  IMAD.IADD R14, R7, 0x1, R3 ;  /* 0x00000001070e7824 */ /* 0x000fe200078e0203 */
[----:B------:R-:W-:Y:S01]  /*115a0*/  F2FP.PACK_AB R42, R61, R60 ;  /* 0x0000003c3d2a723e */ /* 0x000fe200000000ff */
[----:B------:R-:W-:Y:S01]  /*115b0*/  IMAD.IADD R5, R7, 0x1, R4 ;  /* 0x0000000107057824 */ /* 0x000fe200078e0204 */
[----:B------:R-:W-:Y:S01]  /*115c0*/  STS [R15], R144 ;  /* 0x000000900f007388 */ /* 0x000fe20000000800 */
[----:B------:R-:W-:Y:S01]  /*115d0*/  IMAD.IADD R7, R15, 0x1, R7 ;  /* 0x000000010f077824 */ /* 0x000fe200078e0207 */
[----:B------:R-:W-:Y:S01]  /*115e0*/  F2FP.PACK_AB R62, R63, R62 ;  /* 0x0000003e3f3e723e */ /* 0x000fe200000000ff */
[----:B------:R-:W-:Y:S01]  /*115f0*/  IMAD.IADD R9, R9, 0x1, R10 ;  /* 0x0000000109097824 */ /* 0x000fe200078e020a */
        /* <DEDUP_REMOVED lines=41> */
[----:B------:R-:W-:Y:S01]  /*11890*/  LEA R16, P0, R8, c[0x0][0x450], 0x2 ;  /* 0x0001140008107a11 */ /* 0x000fe200078010ff */
        /* <DEDUP_REMOVED lines=10> */
[----:B------:R-:W-:-:S03]  /*11940*/  LEA.HI.X R9, R8, c[0x0][0x454], R9, 0x2, P0 ;  /* 0x0001150008097a11 */ /* 0x000fc600000f1409 */
        /* <DEDUP_REMOVED lines=27> */
[----:B------:R-:W-:Y:S04]  /*11b00*/  STS [R4+0xc080], R27 ;  /* 0x00c0801b04007388 */ /* 0x000fe80000000800 */
[----:B------:R4:W-:Y:S04]  /*11b10*/  STS [R4+0xc480], R110 ;  /* 0x00c4806e04007388 */ /* 0x0009e80000000800 */
[----:B------:R-:W-:Y:S01]  /*11b20*/  STS [R15+0xc000], R26 ;  /* 0x00c0001a0f007388 */ /* 0x000fe20000000800 */
[----:B-1----:R-:W-:-:S03]  /*11b30*/  LEA R29, P0, R12, c[0x0][0x380], 0x1 ;  /* 0x0000e0000c1d7a11 */ /* 0x002fc600078008ff */
[----:B------:R-:W-:Y:S01]  /*11b40*/  STS [R15+0xc400], R114 ;  /* 0x00c400720f007388 */ /* 0x000fe20000000800 */
[----:B--2---:R-:W-:-:S03]  /*11b50*/  IMAD.IADD R2, R13, 0x1, R20 ;  /* 0x000000010d027824 */ /* 0x004fc600078e0214 */
[----:B------:R-:W-:Y:S02]  /*11b60*/  STS [R6+0xc080], R25 ;  /* 0x00c0801906007388 */ /* 0x000fe40000000800 */
[----:B---3--:R-:W-:Y:S02]  /*11b70*/  LEA.HI.X R28, R12, c[0x0][0x384], R2, 0x1, P0 ;  /* 0x0000e1000c1c7a11 */ /* 0x008fe400000f0c02 */
[----:B------:R-:W-:Y:S04]  /*11b80*/  STS [R6+0xc480], R118 ;  /* 0x00c4807606007388 */ /* 0x000fe80000000800 */
[----:B------:R-:W-:Y:S04]  /*11b90*/  STS [R14+0xc000], R24 ;  /* 0x00c000180e007388 */ /* 0x000fe80000000800 */
[----:B------:R-:W-:Y:S01]  /*11ba0*/  STS [R14+0xc400], R122 ;  /* 0x00c4007a0e007388 */ /* 0x000fe20000000800 */
[----:B----4-:R-:W-:-:S03]  /*11bb0*/  IMAD.SHL.U32 R4, R18, 0x2, RZ ;  /* 0x0000000212047824 */ /* 0x010fc600078e00ff */
[----:B------:R-:W-:Y:S04]  /*11bc0*/  STS [R5+0xc080], R23 ;  /* 0x00c0801705007388 */ /* 0x000fe80000000800 */
[----:B------:R-:W-:Y:S04]  /*11bd0*/  STS [R5+0xc480], R126 ;  /* 0x00c4807e05007388 */ /* 0x000fe80000000800 */
[----:B------:R-:W-:Y:S04]  /*11be0*/  STS [R7+0xc000], R22 ;  /* 0x00c0001607007388 */ /* 0x000fe80000000800 */
[----:B------:R-:W-:Y:S04]  /*11bf0*/  STS [R7+0xc400], R130 ;  /* 0x00c4008207007388 */ /* 0x000fe80000000800 */
[----:B------:R-:W-:Y:S04]  /*11c00*/  SHFL.IDX PT, R10, R16, RZ, 0x1c1f ;  /* 0x001c1fff100a7589 */ /* 0x000fe800000e0000 */
[----:B------:R-:W1:Y:S04]  /*11c10*/  SHFL.IDX PT, R11, R9, RZ, 0x1c1f ;  /* 0x001c1fff090b7589 */ /* 0x000e6800000e0000 */
[----:B------:R-:W-:Y:S06]  /*11c20*/  BAR.SYNC.DEFER_BLOCKING 0x1, 0x100 ;  /* 0x0044000000007b1d */ /* 0x000fec0000010000 */
[----:B------:R-:W-:Y:S04]  /*11c30*/  SHFL.IDX PT, R8, R16, 0x1, 0x1c1f ;  /* 0x003c1f0010087f89 */ /* 0x000fe800000e0000 */
[----:B------:R-:W2:Y:S04]  /*11c40*/  SHFL.IDX PT, R9, R9, 0x1, 0x1c1f ;  /* 0x003c1f0009097f89 */ /* 0x000ea800000e0000 */
[----:B------:R-:W3:Y:S04]  /*11c50*/  SHFL.IDX PT, R2, R29, RZ, 0x181f ;  /* 0x00181fff1d027589 */ /* 0x000ee800000e0000 */
[----:B------:R-:W4:Y:S04]  /*11c60*/  SHFL.IDX PT, R3, R28, RZ, 0x181f ;  /* 0x00181fff1c037589 */ /* 0x000f2800000e0000 */
[----:B-1----:R1:W-:Y:S04]  /*11c70*/  @!P6 ST.E [R10.64], R36 ;  /* 0x000000240a00e985 */ /* 0x0023e8000c101918 */
[----:B--2---:R2:W-:Y:S04]  /*11c80*/  @!P5 ST.E [R8.64], R37 ;  /* 0x000000250800d985 */ /* 0x0045e8000c101918 */
[----:B------:R2:W2:Y:S04]  /*11c90*/  LDS.128 R44, [R4+0x1080] ;  /* 0x00108000042c7984 */ /* 0x0004a80000000c00 */
[----:B------:R2:W2:Y:S04]  /*11ca0*/  LDS.128 R60, [R4+0x2080] ;  /* 0x00208000043c7984 */ /* 0x0004a80000000c00 */
[----:B------:R2:W2:Y:S04]  /*11cb0*/  LDS.128 R72, [R4+0x3080] ;  /* 0x0030800004487984 */ /* 0x0004a80000000c00 */
[----:B------:R2:W2:Y:S01]  /*11cc0*/  LDS.128 R40, [R4+0x5080] ;  /* 0x0050800004287984 */ /* 0x0004a20000000c00 */
[----:B-1----:R-:W-:-:S03]  /*11cd0*/  IMAD R11, R81, 0x80, R19 ;  /* 0x00000080510b7824 */ /* 0x002fc600078e0213 */
[----:B------:R1:W1:Y:S02]  /*11ce0*/  LDS.128 R56, [R4+0x6080] ;  /* 0x0060800004387984 */ /* 0x0002640000000c00 */
[----:B------:R-:W-:Y:S02]  /*11cf0*/  ISETP.GE.AND P0, PT, R11, R80, PT ;  /* 0x000000500b00720c */ /* 0x000fe40003f06270 */
[----:B------:R1:W1:Y:S04]  /*11d00*/  LDS.128 R68, [R4+0x7080] ;  /* 0x0070800004447984 */ /* 0x0002680000000c00 */
[----:B------:R1:W1:Y:S04]  /*11d10*/  LDS.128 R36, [R4+0x9080] ;  /* 0x0090800004247984 */ /* 0x0002680000000c00 */
[----:B------:R1:W1:Y:S04]  /*11d20*/  LDS.128 R52, [R4+0xa080] ;  /* 0x00a0800004347984 */ /* 0x0002680000000c00 */
[----:B------:R1:W1:Y:S04]  /*11d30*/  LDS.128 R64, [R4+0xb080] ;  /* 0x00b0800004407984 */ /* 0x0002680000000c00 */
[----:B------:R1:W1:Y:S04]  /*11d40*/  LDS.128 R32, [R4+0xd080] ;  /* 0x00d0800004207984 */ /* 0x0002680000000c00 */
[----:B------:R1:W1:Y:S04]  /*11d50*/  LDS.128 R48, [R4+0xe080] ;  /* 0x00e0800004307984 */ /* 0x0002680000000c00 */
[----:B------:R1:W1:Y:S01]  /*11d60*/  LDS.128 R76, [R4+0xf080] ;  /* 0x00f08000044c7984 */ /* 0x0002620000000c00 */
        /* <DEDUP_REMOVED lines=10> */
[----:B------:R1:W2:Y:S01]  /*11e10*/  LDS.128 R12, [R4+0xc080] ;  /* 0x00c08000040c7984 */ /* 0x0002a20000000c00 */
[----:B------:R-:W-:-:S07]  /*11e20*/  ISETP.GE.AND P3, PT, R0, c[0x0][0x3c8], PT ;  /* 0x0000f20000007a0c */ /* 0x000fce0003f66270 */
[----:B------:R-:W-:-:S04]  /*11e30*/  @!P2 SHF.R.S32.HI R5, RZ, 0x1f, R7 ;  /* 0x0000001fff05a819 */ /* 0x000fc80000011407 */
[----:B------:R-:W-:Y:S02]  /*11e40*/  @!P0 SHF.R.S32.HI R6, RZ, 0x1f, R9 ;  /* 0x0000001fff068819 */ /* 0x000fe40000011409 */
[----:B------:R-:W-:Y:S02]  /*11e50*/  @!P2 LEA.HI R7, R5, R7, RZ, 0x3 ;  /* 0x000000070507a211 */ /* 0x000fe400078f18ff */
[----:B-1----:R-:W-:-:S04]  /*11e60*/  @!P1 SHF.R.S32.HI R4, RZ, 0x1f, R8 ;  /* 0x0000001fff049819 */ /* 0x002fc80000011408 */
        /* <DEDUP_REMOVED lines=13> */
.L_x_208:
[----:B---34-:R-:W-:Y:S05]  /*11f40*/  BSYNC B0 ;  /* 0x0000000000007941 */ /* 0x018fea0003800000 */
.L_x_207:
        /* <DEDUP_REMOVED lines=30> */
.L_x_210:
[----:B------:R-:W-:Y:S05]  /*12130*/  BSYNC B0 ;  /* 0x0000000000007941 */ /* 0x000fea0003800000 */
.L_x_209:
        /* <DEDUP_REMOVED lines=30> */
.L_x_212:
[----:B------:R-:W-:Y:S05]  /*12320*/  BSYNC B0 ;  /* 0x0000000000007941 */ /* 0x000fea0003800000 */
.L_x_211:
        /* <DEDUP_REMOVED lines=31> */
.L_x_206:
[----:B------:R-:W1:Y:S01]  /*12520*/  S2R R9, SR_TID.X ;  /* 0x0000000000097919 */ /* 0x000e620000002100 */
[----:B------:R-:W-:Y:S03]  /*12530*/  BSSY B0, `(.L_x_213) ;  /* 0x0000027000007945 */ /* 0x000fe60003800000 */
[----:B------:R-:W2:Y:S01]  /*12540*/  S2R R10, SR_CTAID.Z ;  /* 0x00000000000a7919 */ /* 0x000ea20000002700 */
[----:B-1----:R-:W-:Y:S02]  /*12550*/  ISETP.GT.AND P0, PT, R9, 0x7f, PT ;  /* 0x0000007f0900780c */ /* 0x002fe40003f04270 */
[----:B--2---:R-:W-:-:S11]  /*12560*/  SHF.R.S32.HI R11, RZ, 0x1f, R10 ;  /* 0x0000001fff0b7819 */ /* 0x004fd6000001140a */
[----:B------:R-:W-:Y:S05]  /*12570*/  @P0 BRA `(.L_x_214) ;  /* 0x0000022000000947 */ /* 0x000fea0003800000 */
[----:B------:R-:W1:Y:S01]  /*12580*/  S2R R5, SR_CTAID.X ;  /* 0x0000000000057919 */ /* 0x000e620000002500 */
[----:B------:R-:W-:-:S05]  /*12590*/  MOV R2, c[0x0][0x4e8] ;  /* 0x00013a0000027a02 */ /* 0x000fca0000000f00 */
[----:B------:R-:W-:Y:S01]  /*125a0*/  IMAD R0, R2, c[0x0][0x388], RZ ;  /* 0x0000e20002007a24 */ /* 0x000fe200078e02ff */
[----:B-1----:R-:W-:-:S04]  /*125b0*/  LEA R5, R5, R9, 0x7 ;  /* 0x0000000905057211 */ /* 0x002fc800078e38ff */
[----:B------:R-:W-:-:S13]  /*125c0*/  ISETP.GE.AND P0, PT, R5, R0, PT ;  /* 0x000000000500720c */ /* 0x000fda0003f06270 */
[----:B------:R-:W-:Y:S05]  /*125d0*/  @P0 BRA `(.L_x_214) ;  /* 0x000001c000000947 */ /* 0x000fea0003800000 */
[----:B------:R-:W1:Y:S01]  /*125e0*/  S2R R4, SR_CTAID.Y ;  /* 0x0000000000047919 */ /* 0x000e620000002600 */
[----:B------:R-:W-:Y:S02]  /*125f0*/  ISETP.NE.AND P0, PT, R2, 0x1, PT ;  /* 0x000000010200780c */ /* 0x000fe40003f05270 */
[----:B------:R-:W-:-:S11]  /*12600*/  MOV R0, R5 ;  /* 0x0000000500007202 */ /* 0x000fd60000000f00 */
[----:B------:R-:W-:-:S05]  /*12610*/  @P0 IMAD.HI.U32 R2, R5, c[0x0][0x4ec], RZ ;  /* 0x00013b0005020a27 */ /* 0x000fca00078e00ff */
[----:B------:R-:W-:Y:S02]  /*12620*/  @P0 SHF.R.U32.HI R0, RZ, c[0x0][0x4f0], R2 ;  /* 0x00013c00ff000a19 */ /* 0x000fe40000011602 */
[----:B-1----:R-:W-:Y:S01]  /*12630*/  SHF.R.S32.HI R3, RZ, 0x1f, R4 ;  /* 0x0000001fff037819 */ /* 0x002fe20000011404 */
[----:B------:R-:W-:-:S04]  /*12640*/  IMAD.WIDE.U32 R6, R4, c[0x0][0x490], RZ ;  /* 0x0001240004067a25 */ /* 0x000fc800078e00ff */
[----:B------:R-:W-:-:S04]  /*12650*/  IMAD R3, R3, c[0x0][0x490], RZ ;  /* 0x0001240003037a24 */ /* 0x000fc800078e02ff */
[----:B------:R-:W-:Y:S01]  /*12660*/  IMAD R2, R4, c[0x0][0x494], R3 ;  /* 0x0001250004027a24 */ /* 0x000fe200078e0203 */
[----:B------:R-:W-:-:S04]  /*12670*/  IADD3 R4, -R0, RZ, RZ ;  /* 0x000000ff00047210 */ /* 0x000fc80007ffe1ff */
[----:B------:R-:W-:Y:S01]  /*12680*/  IADD3 R3, R7, R2, RZ ;  /* 0x0000000207037210 */ /* 0x000fe20007ffe0ff */
[----:B------:R-:W-:Y:S02]  /*12690*/  IMAD.MOV.U32 R2, RZ, RZ, R6 ;  /* 0x000000ffff027224 */ /* 0x000fe400078e0006 */
[----:B------:R-:W-:Y:S02]  /*126a0*/  IMAD R7, R11, c[0x0][0x498], RZ ;  /* 0x000126000b077a24 */ /* 0x000fe400078e02ff */
[----:B------:R-:W-:Y:S02]  /*126b0*/  IMAD R4, R4, c[0x0][0x4e8], R5 ;  /* 0x00013a0004047a24 */ /* 0x000fe400078e0205 */
[----:B------:R-:W-:-:S03]  /*126c0*/  IMAD.WIDE.U32 R2, R10, c[0x0][0x498], R2 ;  /* 0x000126000a027a25 */ /* 0x000fc600078e0002 */
[----:B------:R-:W-:Y:S01]  /*126d0*/  SHF.R.S32.HI R5, RZ, 0x1f, R4 ;  /* 0x0000001fff057819 */ /* 0x000fe20000011404 */
[----:B------:R-:W-:Y:S01]  /*126e0*/  IMAD R6, R10, c[0x0][0x49c], R7 ;  /* 0x000127000a067a24 */ /* 0x000fe200078e0207 */
[----:B------:R-:W-:Y:S02]  /*126f0*/  SHF.R.S32.HI R7, RZ, 0x1f, R0 ;  /* 0x0000001fff077819 */ /* 0x000fe40000011400 */
[----:B------:R-:W-:Y:S01]  /*12700*/  IADD3 R2, P0, R0, R2, RZ ;  /* 0x0000000200027210 */ /* 0x000fe20007f1e0ff */
[----:B------:R-:W-:-:S03]  /*12710*/  IMAD R0, R5, c[0x0][0x488], RZ ;  /* 0x0001220005007a24 */ /* 0x000fc600078e02ff */
[----:B------:R-:W-:Y:S01]  /*12720*/  IADD3.X R3, R7, R3, R6, P0, !PT ;  /* 0x0000000307037210 */ /* 0x000fe200007fe406 */
[----:B------:R-:W-:-:S04]  /*12730*/  IMAD R0, R4, c[0x0][0x48c], R0 ;  /* 0x0001230004007a24 */ /* 0x000fc800078e0200 */
[----:B------:R-:W-:-:S05]  /*12740*/  IMAD.WIDE.U32 R2, R4, c[0x0][0x488], R2 ;  /* 0x0001220004027a25 */ /* 0x000fca00078e0002 */
[----:B------:R-:W-:Y:S02]  /*12750*/  IADD3 R0, R3, R0, RZ ;  /* 0x0000000003007210 */ /* 0x000fe40007ffe0ff */
[----:B------:R-:W-:-:S04]  /*12760*/  LEA R4, P0, R2, c[0x0][0x450], 0x2 ;  /* 0x0001140002047a11 */ /* 0x000fc800078010ff */
[----:B------:R-:W-:Y:S01]  /*12770*/  LEA.HI.X R5, R2, c[0x0][0x454], R0, 0x2, P0 ;  /* 0x0001150002057a11 */ /* 0x000fe200000f1400 */
[----:B------:R-:W-:-:S05]  /*12780*/  IMAD.MOV.U32 R0, RZ, RZ, -0x800000 ;  /* 0xff800000ff007424 */ /* 0x000fca00078e00ff */
[----:B------:R1:W-:Y:S03]  /*12790*/  STG.E [R4.64], R0 ;  /* 0x0000000004007986 */ /* 0x0003e6000c101918 */
.L_x_214:
[----:B------:R-:W-:Y:S05]  /*127a0*/  BSYNC B0 ;  /* 0x0000000000007941 */ /* 0x000fea0003800000 */
.L_x_213:
[----:B------:R-:W2:Y:S01]  /*127b0*/  S2R R6, SR_CTAID.Y ;  /* 0x0000000000067919 */ /* 0x000ea20000002600 */
[----:B-1----:R-:W-:Y:S01]  /*127c0*/  SHF.R.S32.HI R0, RZ, 0x1f, R9 ;  /* 0x0000001fff007819 */ /* 0x002fe20000011409 */
[----:B------:R-:W-:Y:S01]  /*127d0*/  BSSY B0, `(.L_x_215) ;  /* 0x0000044000007945 */ /* 0x000fe20003800000 */
[----:B------:R-:W-:Y:S01]  /*127e0*/  MOV R17, c[0x0][0x4e8] ;  /* 0x00013a0000117a02 */ /* 0x000fe20000000f00 */
[----:B------:R-:W1:Y:S01]  /*127f0*/  S2R R14, SR_CTAID.X ;  /* 0x00000000000e7919 */ /* 0x000e620000002500 */
[----:B------:R-:W-:Y:S02]  /*12800*/  LEA.HI R0, R0, R9, RZ, 0x3 ;  /* 0x0000000900007211 */ /* 0x000fe400078f18ff */
[C---:B------:R-:W-:Y:S01]  /*12810*/  ISETP.NE.AND P0, PT, R17.reuse, 0x1, PT ;  /* 0x000000011100780c */ /* 0x040fe20003f05270 */
[----:B------:R-:W-:Y:S01]  /*12820*/  IMAD R17, R17, c[0x0][0x388], RZ ;  /* 0x0000e20011117a24 */ /* 0x000fe200078e02ff */
[----:B------:R-:W-:Y:S02]  /*12830*/  LOP3.LUT R2, R0, 0xfffffff8, RZ, 0xc0, !PT ;  /* 0xfffffff800027812 */ /* 0x000fe400078ec0ff */
[----:B------:R-:W-:-:S02]  /*12840*/  SHF.R.S32.HI R8, RZ, 0x3, R0 ;  /* 0x00000003ff087819 */ /* 0x000fc40000011400 */
[----:B------:R-:W-:-:S05]  /*12850*/  IADD3 R9, -R2, R9, RZ ;  /* 0x0000000902097210 */ /* 0x000fca0007ffe1ff */
[----:B------:R-:W-:Y:S01]  /*12860*/  IMAD R0, R9, 0x20, R8 ;  /* 0x0000002009007824 */ /* 0x000fe200078e0208 */
[----:B--2---:R-:W-:-:S04]  /*12870*/  SHF.R.S32.HI R3, RZ, 0x1f, R6 ;  /* 0x0000001fff037819 */ /* 0x004fc80000011406 */
[C---:B-1----:R-:W-:Y:S01]  /*12880*/  LEA R5, R14.reuse, R0, 0x7 ;  /* 0x000000000e057211 */ /* 0x042fe200078e38ff */
[----:B------:R-:W-:Y:S01]  /*12890*/  IMAD R2, R3, c[0x0][0x3e8], RZ ;  /* 0x0000fa0003027a24 */ /* 0x000fe200078e02ff */
[----:B------:R-:W-:Y:S02]  /*128a0*/  LEA R14, R14, R8, 0x7 ;  /* 0x000000080e0e7211 */ /* 0x000fe400078e38ff */
[----:B------:R-:W-:Y:S01]  /*128b0*/  MOV R0, R5 ;  /* 0x0000000500007202 */ /* 0x000fe20000000f00 */
[C---:B------:R-:W-:Y:S02]  /*128c0*/  IMAD R2, R6.reuse, c[0x0][0x3ec], R2 ;  /* 0x0000fb0006027a24 */ /* 0x040fe400078e0202 */
[----:B------:R-:W-:-:S04]  /*128d0*/  IMAD.WIDE.U32 R6, R6, c[0x0][0x3e8], RZ ;  /* 0x0000fa0006067a25 */ /* 0x000fc800078e00ff */
[----:B------:R-:W-:-:S04]  /*128e0*/  @P0 IMAD.HI.U32 R4, R5, c[0x0][0x4ec], RZ ;  /* 0x00013b0005040a27 */ /* 0x000fc800078e00ff */
[----:B------:R-:W-:Y:S01]  /*128f0*/  IMAD.IADD R3, R7, 0x1, R2 ;  /* 0x0000000107037824 */ /* 0x000fe200078e0202 */
[----:B------:R-:W-:Y:S01]  /*12900*/  @P0 SHF.R.U32.HI R0, RZ, c[0x0][0x4f0], R4 ;  /* 0x00013c00ff000a19 */ /* 0x000fe20000011604 */
[----:B------:R-:W-:Y:S02]  /*12910*/  IMAD R7, R11, c[0x0][0x3f0], RZ ;  /* 0x0000fc000b077a24 */ /* 0x000fe400078e02ff */
[----:B------:R-:W-:Y:S01]  /*12920*/  IMAD.MOV.U32 R2, RZ, RZ, R6 ;  /* 0x000000ffff027224 */ /* 0x000fe200078e0006 */
[----:B------:R-:W-:Y:S01]  /*12930*/  SHF.R.S32.HI R6, RZ, 0x1f, R0 ;  /* 0x0000001fff067819 */ /* 0x000fe20000011400 */
[----:B------:R-:W-:Y:S01]  /*12940*/  IMAD R7, R10, c[0x0][0x3f4], R7 ;  /* 0x0000fd000a077a24 */ /* 0x000fe200078e0207 */
[----:B------:R-:W-:Y:S01]  /*12950*/  IADD3 R4, -R0, RZ, RZ ;  /* 0x000000ff00047210 */ /* 0x000fe20007ffe1ff */
[----:B------:R-:W-:-:S04]  /*12960*/  IMAD.WIDE.U32 R2, R10, c[0x0][0x3f0], R2 ;  /* 0x0000fc000a027a25 */ /* 0x000fc800078e0002 */
[----:B------:R-:W-:Y:S02]  /*12970*/  IMAD.IADD R3, R3, 0x1, R7 ;  /* 0x0000000103037824 */ /* 0x000fe400078e0207 */
        /* <DEDUP_REMOVED lines=11> */
[----:B------:R-:W-:Y:S01]  /*12a30*/  LEA.HI.X R15, R2, c[0x0][0x384], R0, 0x1, P0 ;  /* 0x0000e100020f7a11 */ /* 0x000fe200000f0c00 */
[----:B------:R-:W-:Y:S01]  /*12a40*/  IMAD.SHL.U32 R0, R9, 0x8, RZ ;  /* 0x0000000809007824 */ /* 0x000fe200078e00ff */
[----:B------:R-:W-:Y:S01]  /*12a50*/  ISETP.GE.AND P0, PT, R14, R17, PT ;  /* 0x000000110e00720c */ /* 0x000fe20003f06270 */
[----:B------:R1:W2:Y:S03]  /*12a60*/  SHFL.IDX PT, R2, R16, RZ, 0x181f ;  /* 0x00181fff10027589 */ /* 0x0002a600000e0000 */
[C---:B------:R-:W-:Y:S01]  /*12a70*/  IADD3 R11, R0.reuse, 0x40, RZ ;  /* 0x00000040000b7810 */ /* 0x040fe20007ffe0ff */
[----:B------:R1:W3:Y:S01]  /*12a80*/  SHFL.IDX PT, R3, R15, RZ, 0x181f ;  /* 0x00181fff0f037589 */ /* 0x0002e200000e0000 */
[C---:B------:R-:W-:Y:S02]  /*12a90*/  IADD3 R12, R0.reuse, 0x80, RZ ;  /* 0x00000080000c7810 */ /* 0x040fe40007ffe0ff */
[----:B------:R-:W-:-:S05]  /*12aa0*/  IADD3 R13, R0, 0xc0, RZ ;  /* 0x000000c0000d7810 */ /* 0x000fca0007ffe0ff */
        /* <DEDUP_REMOVED lines=22> */
.L_x_216:
[----:B------:R-:W-:Y:S05]  /*12c10*/  BSYNC B0 ;  /* 0x0000000000007941 */ /* 0x000fea0003800000 */
.L_x_215:
        /* <DEDUP_REMOVED lines=27> */
.L_x_218:
[----:B------:R-:W-:Y:S05]  /*12dd0*/  BSYNC B0 ;  /* 0x0000000000007941 */ /* 0x000fea0003800000 */
.L_x_217:
        /* <DEDUP_REMOVED lines=27> */
.L_x_220:
[----:B------:R-:W-:Y:S05]  /*12f90*/  BSYNC B0 ;  /* 0x0000000000007941 */ /* 0x000fea0003800000 */
.L_x_219:
        /* <DEDUP_REMOVED lines=28> */
.L_x_221:
        /* <DEDUP_REMOVED lines=10> */
.L_x_1464:


//--------------------- .text._ZN7cutlass13device_kernelIN5flash19enable_sm80_to_sm89INS1_16FlashAttnFwdSm80INS1_25CollectiveMainloopFwdSm80ILi8ELi1ELb1EN4cute5tupleIJNS5_1CILi128EEENS7_ILi48EEENS7_ILi256EEEEEELi256ENS_6half_tEfNS_4arch4Sm80ELb0ELb1ELb0ELb1ELb0ELb0ELb1ELb0EEENS1_21CollectiveEpilogueFwdINS6_IJS8_SA_S9_EEENS6_IJNS7_ILi1EEESI_SI_EEESC_SE_Li256ELb1ELb1ELb0ELb0EEENS1_19SingleTileSchedulerILb1ELb0ELb1ELi128EEEEEEEEEvNT_6ParamsE --------------------------
	.section	.text._ZN7cutlass13device_kernelIN5flash19enable_sm80_to_sm89INS1_16FlashAttnFwdSm80INS1_25CollectiveMainloopFwdSm80ILi8ELi1ELb1EN4cute5tupleIJNS5_1CILi128EEENS7_ILi48EEENS7_ILi256EEEEEELi256ENS_6half_tEfNS_4arch4Sm80ELb0ELb1ELb0ELb1ELb0ELb0ELb1ELb0EEENS1_21CollectiveEpilogueFwdINS6_IJS8_SA_S9_EEENS6_IJNS7_ILi1EEESI_SI_EEESC_SE_Li256ELb1ELb1ELb0ELb0EEENS1_19SingleTileSchedulerILb1ELb0ELb1ELi128EEEEEEEEEvNT_6ParamsE,"ax",@progbits
	.sectioninfo	@"SHI_REGISTERS=255"
	.align	128
.text._ZN7cutlass13device_kernelIN5flash19enable_sm80_to_sm89INS1_16FlashAttnFwdSm80INS1_25CollectiveMainloopFwdSm80ILi8ELi1ELb1EN4cute5tupleIJNS5_1CILi128EEENS7_ILi48EEENS7_ILi256EEEEEELi256ENS_6half_tEfNS_4arch4Sm80ELb0ELb1ELb0ELb1ELb0ELb0ELb1ELb0EEENS1_21CollectiveEpilogueFwdINS6_IJS8_SA_S9_EEENS6_IJNS7_ILi1EEESI_SI_EEESC_SE_Li256ELb1ELb1ELb0ELb0EEENS1_19SingleTileSchedulerILb1ELb0ELb1ELi128EEEEEEEEEvNT_6ParamsE:
        .type           _ZN7cutlass13device_kernelIN5flash19enable_sm80_to_sm89INS1_16FlashAttnFwdSm80INS1_25CollectiveMainloopFwdSm80ILi8ELi1ELb1EN4cute5tupleIJNS5_1CILi128EEENS7_ILi48EEENS7_ILi256EEEEEELi256ENS_6half_tEfNS_4arch4Sm80ELb0ELb1ELb0ELb1ELb0ELb0ELb1ELb0EEENS1_21CollectiveEpilogueFwdINS6_IJS8_SA_S9_EEENS6_IJNS7_ILi1EEESI_SI_EEESC_SE_Li256ELb1ELb1ELb0ELb0EEENS1_19SingleTileSchedulerILb1ELb0ELb1ELi128EEEEEEEEEvNT_6ParamsE,@function
        .size           _ZN7cutlass13device_kernelIN5flash19enable_sm80_to_sm89INS1_16FlashAttnFwdSm80INS1_25CollectiveMainloopFwdSm80ILi8ELi1ELb1EN4cute5tupleIJNS5_1CILi128EEENS7_ILi48EEENS7_ILi256EEEEEELi256ENS_6half_tEfNS_4arch4Sm80ELb0ELb1ELb0ELb1ELb0ELb0ELb1ELb0EEENS1_21CollectiveEpilogueFwdINS6_IJS8_SA_S9_EEENS6_IJNS7_ILi1EEESI_SI_EEESC_SE_Li256ELb1ELb1ELb0ELb0EEENS1_19SingleTileSchedulerILb1ELb0ELb1ELi128EEEEEEEEEvNT_6ParamsE,(.L_x_1465 - _ZN7cutlass13device_kernelIN5flash19enable_sm80_to_sm89INS1_16FlashAttnFwdSm80INS1_25CollectiveMainloopFwdSm80ILi8ELi1ELb1EN4cute5tupleIJNS5_1CILi128EEENS7_ILi48EEENS7_ILi256EEEEEELi256ENS_6half_tEfNS_4arch4Sm80ELb0ELb1ELb0ELb1ELb0ELb0ELb1ELb0EEENS1_21CollectiveEpilogueFwdINS6_IJS8_SA_S9_EEENS6_IJNS7_ILi1EEESI_SI_EEESC_SE_Li256ELb1ELb1ELb0ELb0EEENS1_19SingleTileSchedulerILb1ELb0ELb1ELi128EEEEEEEEEvNT_6ParamsE)
        .other          _ZN7cutlass13device_kernelIN5flash19enable_sm80_to_sm89INS1_16FlashAttnFwdSm80INS1_25CollectiveMainloopFwdSm80ILi8ELi1ELb1EN4cute5tupleIJNS5_1CILi128EEENS7_ILi48EEENS7_ILi256EEEEEELi256ENS_6half_tEfNS_4arch4Sm80ELb0ELb1ELb0ELb1ELb0ELb0ELb1ELb0EEENS1_21CollectiveEpilogueFwdINS6_IJS8_SA_S9_EEENS6_IJNS7_ILi1EEESI_SI_EEESC_SE_Li256ELb1ELb1ELb0ELb0EEENS1_19SingleTileSchedulerILb1ELb0ELb1ELi128EEEEEEEEEvNT_6ParamsE,@"STO_CUDA_ENTRY STV_DEFAULT"
_ZN7cutlass13device_kernelIN5flash19enable_sm80_to_sm89INS1_16FlashAttnFwdSm80INS1_25CollectiveMainloopFwdSm80ILi8ELi1ELb1EN4cute5tupleIJNS5_1CILi128EEENS7_ILi48EEENS7_ILi256EEEEEELi256ENS_6half_tEfNS_4arch4Sm80ELb0ELb1ELb0ELb1ELb0ELb0ELb1ELb0EEENS1_21CollectiveEpilogueFwdINS6_IJS8_SA_S9_EEENS6_IJNS7_ILi1EEESI_SI_EEESC_SE_Li256ELb1ELb1ELb0ELb0EEENS1_19SingleTileSchedulerILb1ELb0ELb1ELi128EEEEEEEEEvNT_6ParamsE:
[----:B------:R-:W-:Y:S02]  /*0000*/  MOV R1, c[0x0][0x28] ;  /* 0x00000a0000017a02 */ /* 0x000fe40000000f00 */
[----:B------:R-:W1:Y:S01]  /*0010*/  S2R R81, SR_TID.X ;  /* 0x0000000000517919 */ /* 0x000e620000002100 */
[----:B------:R-:W2:Y:S01]  /*0020*/  S2UR UR13, SR_CTAID.Z ;  /* 0x00000000000d79c3 */ /* 0x000ea20000002700 */
[----:B------:R-:W-:Y:S01]  /*0030*/  UMOV UR7, 0x4 ;  /* 0x0000000400077882 */ /* 0x000fe20000000000 */
[----:B------:R-:W-:Y:S01]  /*0040*/  IADD3 R1, R1, -0x98, RZ ;  /* 0xffffff6801017810 */ /* 0x000fe20007ffe0ff */
[----:B------:R-:W-:Y:S02]  /*0050*/  ULDC.64 UR4, c[0x0][0x568] ;  /* 0x00015a0000047ab9 */ /* 0x000fe40000000a00 */
[----:B------:R-:W-:-:S03]  /*0060*/  ULDC.64 UR18, c[0x0][0x118] ;  /* 0x0000460000127ab9 */ /* 0x000fc60000000a00 */
[----:B------:R-:W3:Y:S01]  /*0070*/  S2UR UR11, SR_CTAID.X ;  /* 0x00000000000b79c3 */ /* 0x000ee20000002500 */
[----:B-1----:R-:W-:Y:S01]  /*0080*/  SHF.R.U32.HI R0, RZ, 0x5, R81 ;  /* 0x00000005ff007819 */ /* 0x002fe20000011651 */
[----:B--2---:R-:W-:-:S05]  /*0090*/  UIMAD.WIDE UR4, UR13, UR7, UR4 ;  /* 0x000000070d0472a5 */ /* 0x004fca000f8e0204 */
[----:B------:R-:W1:Y:S02]  /*00a0*/  SHFL.IDX PT, R0, R0, RZ, 0x1f ;  /* 0x00001fff00007589 */ /* 0x000e6400000e0000 */
[----:B-1----:R-:W-:-:S13]  /*00b0*/  ISETP.NE.AND P0, PT, R0, RZ, PT ;  /* 0x000000ff0000720c */ /* 0x002fda0003f05270 */
[----:B---3--:R-:W-:Y:S05]  /*00c0*/  @!P0 BRA `(.L_x_222) ;  /* 0x000001c000008947 */ /* 0x008fea0003800000 */
[----:B------:R-:W-:-:S04]  /*00d0*/  ISETP.NE.U32.AND P0, PT, RZ, c[0x0][0x568], PT ;  /* 0x00015a00ff007a0c */ /* 0x000fc80003f05070 */
[----:B------:R-:W-:-:S13]  /*00e0*/  ISETP.NE.AND.EX P0, PT, RZ, c[0x0][0x56c], PT, P0 ;  /* 0x00015b00ff007a0c */ /* 0x000fda0003f05300 */
[----:B------:R-:W-:Y:S05]  /*00f0*/  @!P0 BRA `(.L_x_223) ;  /* 0x0000005000008947 */ /* 0x000fea0003800000 */
[----:B------:R-:W-:Y:S02]  /*0100*/  MOV R2, UR4 ;  /* 0x0000000400027c02 */ /* 0x000fe40008000f00 */
[----:B------:R-:W-:-:S05]  /*0110*/  MOV R3, UR5 ;  /* 0x0000000500037c02 */ /* 0x000fca0008000f00 */
[----:B------:R-:W2:Y:S02]  /*0120*/  LDG.E R0, [R2.64] ;  /* 0x0000001202007981 */ /* 0x000ea4000c1e1900 */
[----:B--2---:R1:W2:Y:S02]  /*0130*/  R2UR UR5, R0 ;  /* 0x00000000000573c2 */ /* 0x0042a400000e0000 */
[----:B-12---:R-:W-:Y:S05]  /*0140*/  BRA `(.L_x_224) ;  /* 0x000000e000007947 */ /* 0x006fea0003800000 */
.L_x_223:
[----:B------:R-:W-:-:S04]  /*0150*/  ISETP.NE.U32.AND P0, PT, RZ, c[0x0][0x560], PT ;  /* 0x00015800ff007a0c */ /* 0x000fc80003f05070 */
[----:B------:R-:W-:-:S13]  /*0160*/  ISETP.NE.AND.EX P0, PT, RZ, c[0x0][0x564], PT, P0 ;  /* 0x00015900ff007a0c */ /* 0x000fda0003f05300 */
[----:B------:R-:W-:Y:S05]  /*0170*/  @!P0 BRA `(.L_x_225) ;  /* 0x000000a000008947 */ /* 0x000fea0003800000 */
[----:B------:R-:W-:Y:S02]  /*0180*/  ULDC.64 UR4, c[0x0][0x560] ;  /* 0x0001580000047ab9 */ /* 0x000fe40000000a00 */
[----:B------:R-:W-:-:S06]  /*0190*/  UIMAD.WIDE UR4, UR13, UR7, UR4 ;  /* 0x000000070d0472a5 */ /* 0x000fcc000f8e0204 */
[----:B------:R-:W-:Y:S02]  /*01a0*/  MOV R2, UR4 ;  /* 0x0000000400027c02 */ /* 0x000fe40008000f00 */
[----:B------:R-:W-:-:S05]  /*01b0*/  MOV R3, UR5 ;  /* 0x0000000500037c02 */ /* 0x000fca0008000f00 */
[----:B------:R1:W2:Y:S04]  /*01c0*/  LDG.E R0, [R2.64] ;  /* 0x0000001202007981 */ /* 0x0002a8000c1e1900 */
[----:B-1----:R-:W3:Y:S01]  /*01d0*/  LDG.E R2, [R2.64+0x4] ;  /* 0x0000041202027981 */ /* 0x002ee2000c1e1900 */
[----:B--2---:R-:W1:Y:S08]  /*01e0*/  R2UR UR4, R0 ;  /* 0x00000000000473c2 */ /* 0x004e7000000e0000 */
[----:B---3--:R-:W1:Y:S02]  /*01f0*/  R2UR UR5, R2 ;  /* 0x00000000020573c2 */ /* 0x008e6400000e0000 */
[----:B-1----:R-:W-:Y:S01]  /*0200*/  UIADD3 UR5, -UR4, UR5, URZ ;  /* 0x0000000504057290 */ /* 0x002fe2000fffe13f */
[----:B------:R-:W-:Y:S05]  /*0210*/  BRA `(.L_x_224) ;  /* 0x0000001000007947 */ /* 0x000fea0003800000 */
.L_x_225:
[----:B------:R-:W-:Y:S02]  /*0220*/  ULDC UR5, c[0x0][0x54c] ;  /* 0x0001530000057ab9 */ /* 0x000fe40000000800 */
.L_x_224:
[----:B------:R-:W-:Y:S02]  /*0230*/  ULDC UR4, c[0x0][0x548] ;  /* 0x0001520000047ab9 */ /* 0x000fe40000000800 */
[----:B------:R-:W-:-:S02]  /*0240*/  USHF.L.U32 UR11, UR11, 0x7, URZ ;  /* 0x000000070b0b7899 */ /* 0x000fc4000800063f */
[----:B------:R-:W-:-:S04]  /*0250*/  UIMAD UR4, UR5, UR4, URZ ;  /* 0x00000004050472a4 */ /* 0x000fc8000f8e023f */
[----:B------:R-:W-:-:S04]  /*0260*/  UISETP.GE.AND UP0, UPT, UR11, UR4, UPT ;  /* 0x000000040b00728c */ /* 0x000fc8000bf06270 */
[----:B------:R-:W-:Y:S01]  /*0270*/  USEL UR13, UR13, 0xffffffff, !UP0 ;  /* 0xffffffff0d0d7887 */ /* 0x000fe2000c000000 */
[----:B------:R-:W-:Y:S05]  /*0280*/  BRA `(.L_x_226) ;  /* 0x000001b000007947 */ /* 0x000fea0003800000 */
.L_x_222:
        /* <DEDUP_REMOVED lines=8> */
.L_x_227:
        /* <DEDUP_REMOVED lines=13> */
.L_x_229:
[----:B------:R-:W-:Y:S02]  /*03e0*/  ULDC UR5, c[0x0][0x54c] ;  /* 0x0001530000057ab9 */ /* 0x000fe40000000800 */
.L_x_228:
[----:B------:R-:W-:Y:S02]  /*03f0*/  ULDC UR4, c[0x0][0x548] ;  /* 0x0001520000047ab9 */ /* 0x000fe40000000800 */
[----:B------:R-:W-:-:S02]  /*0400*/  USHF.L.U32 UR11, UR11, 0x7, URZ ;  /* 0x000000070b0b7899 */ /* 0x000fc4000800063f */
[----:B------:R-:W-:-:S04]  /*0410*/  UIMAD UR4, UR5, UR4, URZ ;  /* 0x00000004050472a4 */ /* 0x000fc8000f8e023f */
[----:B------:R-:W-:-:S04]  /*0420*/  UISETP.GE.AND UP0, UPT, UR11, UR4, UPT ;  /* 0x000000040b00728c */ /* 0x000fc8000bf06270 */
[----:B------:R-:W-:-:S06]  /*0430*/  USEL UR13, UR13, 0xffffffff, !UP0 ;  /* 0xffffffff0d0d7887 */ /* 0x000fcc000c000000 */
.L_x_226:
[----:B------:R-:W-:-:S13]  /*0440*/  ISETP.LE.AND P0, PT, RZ, UR13, PT ;  /* 0x0000000dff007c0c */ /* 0x000fda000bf03270 */
[----:B------:R-:W-:Y:S05]  /*0450*/  @!P0 EXIT ;  /* 0x000000000000894d */ /* 0x000fea0003800000 */
[----:B------:R-:W-:Y:S02]  /*0460*/  ULDC.64 UR14, c[0x0][0x370] ;  /* 0x0000dc00000e7ab9 */ /* 0x000fe40000000a00 */
[----:B------:R-:W-:Y:S02]  /*0470*/  ULDC.64 UR4, c[0x0][0x360] ;  /* 0x0000d80000047ab9 */ /* 0x000fe40000000a00 */
[----:B------:R-:W-:Y:S02]  /*0480*/  UISETP.NE.U32.AND UP0, UPT, URZ, UR14, UPT ;  /* 0x0000000e3f00728c */ /* 0x000fe4000bf05070 */
[----:B------:R-:W-:Y:S02]  /*0490*/  UISETP.NE.U32.AND UP2, UPT, URZ, UR4, UPT ;  /* 0x000000043f00728c */ /* 0x000fe4000bf45070 */
[----:B------:R-:W-:Y:S02]  /*04a0*/  UISETP.NE.AND.EX UP1, UPT, URZ, UR15, UPT, UP0 ;  /* 0x0000000f3f00728c */ /* 0x000fe4000bf25300 */
[----:B------:R-:W-:-:S02]  /*04b0*/  UISETP.NE.AND.EX UP0, UPT, URZ, UR5, UPT, UP2 ;  /* 0x000000053f00728c */ /* 0x000fc4000bf05320 */
[----:B------:R-:W-:Y:S02]  /*04c0*/  ULDC.64 UR8, c[0x0][0x348] ;  /* 0x0000d20000087ab9 */ /* 0x000fe40000000a00 */
[----:B------:R-:W-:Y:S01]  /*04d0*/  ULDC.64 UR4, c[0x0][0x360] ;  /* 0x0000d80000047ab9 */ /* 0x000fe20000000a00 */
[----:B------:R-:W-:Y:S01]  /*04e0*/  PLOP3.LUT P2, PT, PT, PT, UP1, 0x80, 0x0 ;  /* 0x000000000000781c */ /* 0x000fe20003f4f018 */
[----:B------:R-:W-:Y:S01]  /*04f0*/  UISETP.NE.U32.AND UP3, UPT, URZ, UR8, UPT ;  /* 0x000000083f00728c */ /* 0x000fe2000bf65070 */
[----:B------:R-:W-:Y:S01]  /*0500*/  PLOP3.LUT P1, PT, PT, PT, UP0, 0x80, 0x0 ;  /* 0x000000000000781c */ /* 0x000fe20003f2f008 */
[----:B------:R-:W-:Y:S02]  /*0510*/  ULDC.64 UR14, c[0x0][0x370] ;  /* 0x0000dc00000e7ab9 */ /* 0x000fe40000000a00 */
[----:B------:R-:W-:Y:S02]  /*0520*/  UISETP.NE.AND.EX UP3, UPT, URZ, UR9, UPT, UP3 ;  /* 0x000000093f00728c */ /* 0x000fe4000bf65330 */
[----:B------:R-:W-:-:S02]  /*0530*/  @UP0 UIMAD.WIDE UR4, UR13, UR7, UR4 ;  /* 0x000000070d0402a5 */ /* 0x000fc4000f8e0204 */
[----:B------:R-:W-:Y:S02]  /*0540*/  ULDC.64 UR8, c[0x0][0x348] ;  /* 0x0000d20000087ab9 */ /* 0x000fe40000000a00 */
[----:B------:R-:W-:Y:S01]  /*0550*/  @UP1 UIMAD.WIDE UR14, UR13, UR7, UR14 ;  /* 0x000000070d0e12a5 */ /* 0x000fe2000f8e020e */
[----:B------:R-:W-:Y:S01]  /*0560*/  PLOP3.LUT P0, PT, PT, PT, UP3, 0x80, 0x0 ;  /* 0x000000000000781c */ /* 0x000fe20003f0f038 */
[----:B------:R-:W-:Y:S01]  /*0570*/  IMAD.U32 R2, RZ, RZ, UR4 ;  /* 0x00000004ff027e24 */ /* 0x000fe2000f8e00ff */
[----:B------:R-:W-:Y:S01]  /*0580*/  MOV R3, UR5 ;  /* 0x0000000500037c02 */ /* 0x000fe20008000f00 */
[----:B------:R-:W-:Y:S02]  /*0590*/  ULDC.64 UR4, c[0x0][0x350] ;  /* 0x0000d40000047ab9 */ /* 0x000fe40000000a00 */
[----:B------:R-:W-:Y:S01]  /*05a0*/  UISETP.NE.U32.AND UP0, UPT, URZ, UR4, UPT ;  /* 0x000000043f00728c */ /* 0x000fe2000bf05070 */
[----:B------:R-:W-:Y:S01]  /*05b0*/  IMAD.U32 R5, RZ, RZ, UR15 ;  /* 0x0000000fff057e24 */ /* 0x000fe2000f8e00ff */
[----:B------:R-:W-:Y:S01]  /*05c0*/  UIMAD.WIDE UR8, UR13, UR7, UR8 ;  /* 0x000000070d0872a5 */ /* 0x000fe2000f8e0208 */
[----:B------:R-:W-:Y:S01]  /*05d0*/  IMAD.U32 R4, RZ, RZ, UR14 ;  /* 0x0000000eff047e24 */ /* 0x000fe2000f8e00ff */
[----:B------:R-:W-:Y:S01]  /*05e0*/  UISETP.NE.AND.EX UP2, UPT, URZ, UR5, UPT, UP0 ;  /* 0x000000053f00728c */ /* 0x000fe2000bf45300 */
[----:B------:R1:W2:Y:S02]  /*05f0*/  @P1 LDG.E R0, [R2.64] ;  /* 0x0000001202001981 */ /* 0x0002a4000c1e1900 */
[----:B------:R-:W-:Y:S01]  /*0600*/  ULDC.64 UR4, c[0x0][0x350] ;  /* 0x0000d40000047ab9 */ /* 0x000fe20000000a00 */
[----:B------:R-:W-:Y:S01]  /*0610*/  IMAD.U32 R8, RZ, RZ, UR8 ;  /* 0x00000008ff087e24 */ /* 0x000fe2000f8e00ff */
[----:B------:R3:W4:Y:S01]  /*0620*/  @P2 LDG.E R5, [R4.64] ;  /* 0x0000001204052981 */ /* 0x000722000c1e1900 */
[----:B------:R-:W-:Y:S01]  /*0630*/  PLOP3.LUT P3, PT, PT, PT, UP2, 0x80, 0x0 ;  /* 0x000000000000781c */ /* 0x000fe20003f6f028 */
[----:B------:R-:W-:Y:S01]  /*0640*/  IMAD.U32 R9, RZ, RZ, UR9 ;  /* 0x00000009ff097e24 */ /* 0x000fe2000f8e00ff */
[----:B------:R-:W-:Y:S01]  /*0650*/  UIMAD.WIDE UR4, UR13, UR7, UR4 ;  /* 0x000000070d0472a5 */ /* 0x000fe2000f8e0204 */
[----:B------:R-:W-:-:S05]  /*0660*/  MOV R6, RZ ;  /* 0x000000ff00067202 */ /* 0x000fca0000000f00 */
[----:B-1----:R-:W-:Y:S01]  /*0670*/  IMAD.U32 R2, RZ, RZ, UR4 ;  /* 0x00000004ff027e24 */ /* 0x002fe2000f8e00ff */
[----:B------:R-:W-:Y:S01]  /*0680*/  MOV R3, UR5 ;  /* 0x0000000500037c02 */ /* 0x000fe20008000f00 */
[----:B---3--:R-:W3:Y:S04]  /*0690*/  @P0 LDG.E R4, [R8.64] ;  /* 0x0000001208040981 */ /* 0x008ee8000c1e1900 */
[----:B------:R1:W5:Y:S01]  /*06a0*/  @P3 LDG.E R6, [R2.64] ;  /* 0x0000001202063981 */ /* 0x000362000c1e1900 */
[----:B------:R-:W-:Y:S01]  /*06b0*/  PLOP3.LUT P0, PT, PT, PT, UP3, 0x80, 0x0 ;  /* 0x000000000000781c */ /* 0x000fe20003f0f038 */
[----:B------:R-:W-:Y:S02]  /*06c0*/  UMOV UR16, URZ ;  /* 0x0000003f00107c82 */ /* 0x000fe40008000000 */
[----:B------:R-:W-:-:S02]  /*06d0*/  ULDC UR12, c[0x0][0x168] ;  /* 0x00005a00000c7ab9 */ /* 0x000fc40000000800 */
[----:B------:R-:W-:Y:S02]  /*06e0*/  UMOV UR6, URZ ;  /* 0x0000003f00067c82 */ /* 0x000fe40008000000 */
[----:B------:R-:W-:Y:S01]  /*06f0*/  ULDC UR10, c[0x0][0x1d0] ;  /* 0x00007400000a7ab9 */ /* 0x000fe20000000800 */
[----:B--2---:R1:W2:Y:S08]  /*0700*/  @P1 R2UR UR12, R0 ;  /* 0x00000000000c13c2 */ /* 0x0042b000000e0000 */
[----:B----4-:R1:W4:Y:S08]  /*0710*/  @P2 R2UR UR16, R5 ;  /* 0x00000000051023c2 */ /* 0x01033000000e0000 */
[----:B---3--:R1:W3:Y:S02]  /*0720*/  @P0 R2UR UR6, R4 ;  /* 0x00000000040603c2 */ /* 0x0082e400000e0000 */
[----:B-1-34-:R-:W-:Y:S05]  /*0730*/  @P1 BRA `(.L_x_230) ;  /* 0x0000007000001947 */ /* 0x01afea0003800000 */
[----:B--2---:R-:W-:-:S13]  /*0740*/  PLOP3.LUT P0, PT, PT, PT, UP3, 0x40, 0x0 ;  /* 0x000000000000781c */ /* 0x004fda0003f0e838 */
[----:B------:R-:W-:Y:S05]  /*0750*/  @P0 BRA `(.L_x_230) ;  /* 0x0000005000000947 */ /* 0x000fea0003800000 */
[----:B------:R-:W2:Y:S04]  /*0760*/  LDG.E R4, [R8.64] ;  /* 0x0000001208047981 */ /* 0x000ea8000c1e1900 */
[----:B------:R-:W3:Y:S01]  /*0770*/  LDG.E R0, [R8.64+0x4] ;  /* 0x0000041208007981 */ /* 0x000ee2000c1e1900 */
[----:B--2---:R-:W1:Y:S08]  /*0780*/  R2UR UR12, R4 ;  /* 0x00000000040c73c2 */ /* 0x004e7000000e0000 */
[----:B---3--:R-:W1:Y:S02]  /*0790*/  R2UR UR4, R0 ;  /* 0x00000000000473c2 */ /* 0x008e6400000e0000 */
[----:B-1----:R-:W-:-:S06]  /*07a0*/  UIADD3 UR12, -UR12, UR4, URZ ;  /* 0x000000040c0c7290 */ /* 0x002fcc000fffe13f */
.L_x_230:
[----:B--2---:R-:W-:-:S04]  /*07b0*/  ISETP.NE.U32.AND P0, PT, RZ, c[0x0][0x368], PT ;  /* 0x0000da00ff007a0c */ /* 0x004fc80003f05070 */
[----:B------:R-:W-:-:S13]  /*07c0*/  ISETP.NE.AND.EX P0, PT, RZ, c[0x0][0x36c], PT, P0 ;  /* 0x0000db00ff007a0c */ /* 0x000fda0003f05300 */
[----:B------:R-:W-:Y:S05]  /*07d0*/  @!P0 BRA `(.L_x_231) ;  /* 0x0000007000008947 */ /* 0x000fea0003800000 */
[----:B------:R-:W-:Y:S02]  /*07e0*/  ULDC.64 UR4, c[0x0][0x368] ;  /* 0x0000da0000047ab9 */ /* 0x000fe40000000a00 */
[----:B------:R-:W-:-:S06]  /*07f0*/  UIMAD.WIDE UR4, UR13, UR7, UR4 ;  /* 0x000000070d0472a5 */ /* 0x000fcc000f8e0204 */
[----:B------:R-:W-:Y:S02]  /*0800*/  MOV R2, UR4 ;  /* 0x0000000400027c02 */ /* 0x000fe40008000f00 */
[----:B------:R-:W-:-:S05]  /*0810*/  MOV R3, UR5 ;  /* 0x0000000500037c02 */ /* 0x000fca0008000f00 */
[----:B------:R-:W2:Y:S02]  /*0820*/  LDG.E R0, [R2.64] ;  /* 0x0000001202007981 */ /* 0x000ea4000c1e1900 */
[----:B--2---:R1:W2:Y:S02]  /*0830*/  R2UR UR10, R0 ;  /* 0x00000000000a73c2 */ /* 0x0042a400000e0000 */
[----:B-12---:R-:W-:Y:S05]  /*0840*/  BRA `(.L_x_232) ;  /* 0x0000006000007947 */ /* 0x006fea0003800000 */
.L_x_231:
[----:B------:R-:W-:Y:S05]  /*0850*/  @!P3 BRA `(.L_x_232) ;  /* 0x000000500000b947 */ /* 0x000fea0003800000 */
[----:B------:R1:W2:Y:S04]  /*0860*/  LDG.E R0, [R2.64] ;  /* 0x0000001202007981 */ /* 0x0002a8000c1e1900 */
[----:B-1----:R-:W3:Y:S01]  /*0870*/  LDG.E R2, [R2.64+0x4] ;  /* 0x0000041202027981 */ /* 0x002ee2000c1e1900 */
[----:B--2---:R-:W1:Y:S08]  /*0880*/  R2UR UR10, R0 ;  /* 0x00000000000a73c2 */ /* 0x004e7000000e0000 */
[----:B---3--:R-:W1:Y:S02]  /*0890*/  R2UR UR4, R2 ;  /* 0x00000000020473c2 */ /* 0x008e6400000e0000 */
[----:B-1----:R-:W-:-:S06]  /*08a0*/  UIADD3 UR10, -UR10, UR4, URZ ;  /* 0x000000040a0a7290 */ /* 0x002fcc000fffe13f */
.L_x_232:
[----:B------:R-:W-:Y:S01]  /*08b0*/  ULDC UR4, c[0x0][0x2c4] ;  /* 0x0000b10000047ab9 */ /* 0x000fe20000000800 */
[----:B-----5:R-:W-:Y:S01]  /*08c0*/  IADD3 R9, R6, UR16, RZ ;  /* 0x0000001006097c10 */ /* 0x020fe2000fffe0ff */
[----:B------:R-:W-:-:S02]  /*08d0*/  UISETP.NE.AND UP0, UPT, UR4, 0x1, UPT ;  /* 0x000000010400788c */ /* 0x000fc4000bf05270 */
[----:B------:R-:W-:Y:S02]  /*08e0*/  UIADD3 UR14, UR11, 0x7f, URZ ;  /* 0x0000007f0b0e7890 */ /* 0x000fe4000fffe03f */
[----:B------:R-:W-:Y:S02]  /*08f0*/  ULDC.64 UR4, c[0x0][0x2c8] ;  /* 0x0000b20000047ab9 */ /* 0x000fe40000000a00 */
[----:B------:R-:W-:Y:S02]  /*0900*/  ULDC.64 UR8, c[0x0][0x328] ;  /* 0x0000ca0000087ab9 */ /* 0x000fe40000000a00 */
[----:B------:R-:W-:Y:S02]  /*0910*/  UP2UR UR15, UPR, URZ, 0x1 ;  /* 0x000000013f0f7883 */ /* 0x000fe40008000000 */
[----:B------:R-:W-:Y:S02]  /*0920*/  UIADD3 UR10, -UR16, UR10, URZ ;  /* 0x0000000a100a7290 */ /* 0x000fe4000fffe13f */
[----:B------:R-:W-:-:S04]  /*0930*/  @UP0 UIADD3 UR20, UR11, 0x7f, URZ ;  /* 0x0000007f0b140890 */ /* 0x000fc8000fffe03f */
[----:B------:R-:W-:Y:S02]  /*0940*/  UIMAD.WIDE.U32 UR20, UR20, UR4, URZ ;  /* 0x00000004141472a5 */ /* 0x000fe4000f8e003f */
[----:B------:R-:W-:-:S05]  /*0950*/  UIADD3 UR4, UR10, 0x1, -UR12 ;  /* 0x000000010a047890 */ /* 0x000fca000fffe80c */
[----:B------:R-:W-:Y:S02]  /*0960*/  @UP0 UMOV UR17, UR21 ;  /* 0x0000001500110c82 */ /* 0x000fe40008000000 */
[----:B------:R-:W-:Y:S02]  /*0970*/  @UP0 USHF.R.U32.HI UR14, URZ, UR5, UR17 ;  /* 0x000000053f0e0299 */ /* 0x000fe40008011611 */
[----:B------:R-:W-:Y:S02]  /*0980*/  UISETP.GE.AND UP0, UPT, UR9, 0x1, UPT ;  /* 0x000000010900788c */ /* 0x000fe4000bf06270 */
[----:B------:R-:W-:Y:S02]  /*0990*/  UIADD3 UR4, UR4, UR14, URZ ;  /* 0x0000000e04047290 */ /* 0x000fe4000fffe03f */
[----:B------:R-:W-:Y:S02]  /*09a0*/  UP2UR UR14, UPR, URZ, 0x1 ;  /* 0x000000013f0e7883 */ /* 0x000fe40008000000 */
[----:B------:R-:W-:Y:S01]  /*09b0*/  PLOP3.LUT P0, PT, PT, PT, UP0, 0x40, 0x0 ;  /* 0x000000000000781c */ /* 0x000fe20003f0e808 */
[----:B------:R-:W-:-:S12]  /*09c0*/  UIADD3 UR8, UR4, UR8, URZ ;  /* 0x0000000804087290 */ /* 0x000fd8000fffe03f */
[----:B------:R-:W-:Y:S05]  /*09d0*/  @P0 BRA `(.L_x_233) ;  /* 0x0000014000000947 */ /* 0x000fea0003800000 */
[----:B------:R-:W-:Y:S01]  /*09e0*/  ISETP.LT.AND P0, PT, RZ, UR4, PT ;  /* 0x00000004ff007c0c */ /* 0x000fe2000bf01270 */
[----:B------:R-:W-:-:S12]  /*09f0*/  UIADD3 UR16, UR4, -0x1, URZ ;  /* 0xffffffff04107890 */ /* 0x000fd8000fffe03f */
[----:B------:R-:W-:Y:S05]  /*0a00*/  @P0 BRA `(.L_x_234) ;  /* 0x0000008000000947 */ /* 0x000fea0003800000 */
[----:B------:R-:W-:Y:S02]  /*0a10*/  UISETP.NE.AND UP0, UPT, UR9, 0x1, UPT ;  /* 0x000000010900788c */ /* 0x000fe4000bf05270 */
[----:B------:R-:W-:-:S03]  /*0a20*/  UIADD3 UR16, -UR4, URZ, URZ ;  /* 0x0000003f04107290 */ /* 0x000fc6000fffe13f */
[----:B------:R-:W-:Y:S02]  /*0a30*/  ULDC.64 UR4, c[0x0][0x330] ;  /* 0x0000cc0000047ab9 */ /* 0x000fe40000000a00 */
[----:B------:R-:W-:-:S07]  /*0a40*/  UIMAD.WIDE.U32 UR20, UR16, UR4, URZ ;  /* 0x00000004101472a5 */ /* 0x000fce000f8e003f */
[----:B------:R-:W-:Y:S02]  /*0a50*/  @UP0 UMOV UR17, UR21 ;  /* 0x0000001500110c82 */ /* 0x000fe40008000000 */
[----:B------:R-:W-:-:S04]  /*0a60*/  @UP0 USHF.R.U32.HI UR16, URZ, UR5, UR17 ;  /* 0x000000053f100299 */ /* 0x000fc80008011611 */
[----:B------:R-:W-:Y:S01]  /*0a70*/  ULOP3.LUT UR16, URZ, UR16, URZ, 0x33, !UPT ;  /* 0x000000103f107292 */ /* 0x000fe2000f8e333f */
[----:B------:R-:W-:Y:S05]  /*0a80*/  BRA `(.L_x_235) ;  /* 0x0000005000007947 */ /* 0x000fea0003800000 */
.L_x_234:
[----:B------:R-:W-:Y:S02]  /*0a90*/  UISETP.NE.AND UP0, UPT, UR9, 0x1, UPT ;  /* 0x000000010900788c */ /* 0x000fe4000bf05270 */
[----:B------:R-:W-:Y:S02]  /*0aa0*/  ULDC.64 UR4, c[0x0][0x330] ;  /* 0x0000cc0000047ab9 */ /* 0x000fe40000000a00 */
[----:B------:R-:W-:-:S07]  /*0ab0*/  UIMAD.WIDE.U32 UR20, UR16, UR4, URZ ;  /* 0x00000004101472a5 */ /* 0x000fce000f8e003f */
[----:B------:R-:W-:Y:S02]  /*0ac0*/  @UP0 UMOV UR17, UR21 ;  /* 0x0000001500110c82 */ /* 0x000fe40008000000 */
[----:B------:R-:W-:Y:S02]  /*0ad0*/  @UP0 USHF.R.U32.HI UR16, URZ, UR5, UR17 ;  /* 0x000000053f100299 */ /* 0x000fe40008011611 */
.L_x_235:
[----:B------:R-:W-:Y:S02]  /*0ae0*/  ULDC UR4, c[0x0][0x32c] ;  /* 0x0000cb0000047ab9 */ /* 0x000fe40000000800 */
[----:B------:R-:W-:-:S04]  /*0af0*/  UIMAD UR4, UR16, UR9, UR4 ;  /* 0x00000009100472a4 */ /* 0x000fc8000f8e0204 */
[----:B------:R-:W-:-:S04]  /*0b00*/  UISETP.LT.AND UP0, UPT, UR8, UR4, UPT ;  /* 0x000000040800728c */ /* 0x000fc8000bf01270 */
[----:B------:R-:W-:Y:S02]  /*0b10*/  USEL UR8, UR8, UR4, UP0 ;  /* 0x0000000408087287 */ /* 0x000fe40008000000 */
.L_x_233:
[----:B------:R-:W-:Y:S02]  /*0b20*/  UISETP.NE.AND UP0, UPT, UR15, URZ, UPT ;  /* 0x0000003f0f00728c */ /* 0x000fe4000bf05270 */
[----:B------:R-:W-:Y:S02]  /*0b30*/  UIADD3 UR22, UR10, 0x2f, URZ ;  /* 0x0000002f0a167890 */ /* 0x000fe4000fffe03f */
[----:B------:R-:W-:Y:S02]  /*0b40*/  UIADD3 UR20, UR8, 0x2f, URZ ;  /* 0x0000002f08147890 */ /* 0x000fe4000fffe03f */
[----:B------:R-:W-:Y:S02]  /*0b50*/  ULDC.64 UR4, c[0x0][0x2c8] ;  /* 0x0000b20000047ab9 */ /* 0x000fe40000000a00 */
[----:B------:R-:W-:Y:S02]  /*0b60*/  UISETP.GE.AND UP1, UPT, UR9, 0x1, UPT ;  /* 0x000000010900788c */ /* 0x000fe4000bf26270 */
[----:B------:R-:W-:-:S02]  /*0b70*/  UIMAD.WIDE.U32 UR16, UR11, UR4, URZ ;  /* 0x000000040b1072a5 */ /* 0x000fc4000f8e003f */
[----:B------:R-:W-:Y:S02]  /*0b80*/  UIMAD.WIDE UR22, UR22, 0x2aaaaaab, URZ ;  /* 0x2aaaaaab161678a5 */ /* 0x000fe4000f8e023f */
[----:B------:R-:W-:Y:S01]  /*0b90*/  UIMAD.WIDE UR20, UR20, 0x2aaaaaab, URZ ;  /* 0x2aaaaaab141478a5 */ /* 0x000fe2000f8e023f */
[----:B------:R-:W-:Y:S01]  /*0ba0*/  PLOP3.LUT P0, PT, PT, PT, UP1, 0x40, 0x0 ;  /* 0x000000000000781c */ /* 0x000fe20003f0e818 */
[----:B------:R-:W-:Y:S02]  /*0bb0*/  UMOV UR4, UR11 ;  /* 0x0000000b00047c82 */ /* 0x000fe40008000000 */
[----:B------:R-:W-:Y:S02]  /*0bc0*/  @UP0 USHF.R.U32.HI UR4, URZ, UR5, UR17 ;  /* 0x000000053f040299 */ /* 0x000fe40008011611 */
[----:B------:R-:W-:Y:S02]  /*0bd0*/  USHF.R.U32.HI UR5, URZ, 0x1f, UR23 ;  /* 0x0000001f3f057899 */ /* 0x000fe40008011617 */
[----:B------:R-:W-:-:S02]  /*0be0*/  USHF.R.U32.HI UR17, URZ, 0x1f, UR21 ;  /* 0x0000001f3f117899 */ /* 0x000fc40008011615 */
[----:B------:R-:W-:Y:S02]  /*0bf0*/  UIADD3 UR16, UR10, -UR12, URZ ;  /* 0x8000000c0a107290 */ /* 0x000fe4000fffe03f */
[----:B------:R-:W-:Y:S02]  /*0c00*/  ULEA.HI.SX32 UR5, UR23, UR5, 0x1d ;  /* 0x0000000517057291 */ /* 0x000fe4000f8fea3f */
[----:B------:R-:W-:Y:S02]  /*0c10*/  ULEA.HI.SX32 UR17, UR21, UR17, 0x1d ;  /* 0x0000001115117291 */ /* 0x000fe4000f8fea3f */
[----:B------:R-:W-:Y:S02]  /*0c20*/  UIADD3 UR4, UR16, UR4, URZ ;  /* 0x0000000410047290 */ /* 0x000fe4000fffe03f */
[----:B------:R-:W-:Y:S02]  /*0c30*/  UISETP.LT.AND UP0, UPT, UR5, UR17, UPT ;  /* 0x000000110500728c */ /* 0x000fe4000bf01270 */
[----:B------:R-:W-:-:S02]  /*0c40*/  ULDC UR8, c[0x0][0x324] ;  /* 0x0000c90000087ab9 */ /* 0x000fc40000000800 */
[----:B------:R-:W-:Y:S02]  /*0c50*/  UIADD3 UR8, UR4, -UR8, URZ ;  /* 0x8000000804087290 */ /* 0x000fe4000fffe03f */
[----:B------:R-:W-:Y:S01]  /*0c60*/  USEL UR17, UR5, UR17, UP0 ;  /* 0x0000001105117287 */ /* 0x000fe20008000000 */
[----:B------:R-:W-:Y:S05]  /*0c70*/  @P0 BRA `(.L_x_236) ;  /* 0x0000015000000947 */ /* 0x000fea0003800000 */
[----:B------:R-:W-:Y:S02]  /*0c80*/  UMOV UR20, UR4 ;  /* 0x0000000400147c82 */ /* 0x000fe40008000000 */
[----:B------:R-:W-:-:S06]  /*0c90*/  UISETP.GT.AND UP0, UPT, UR20, -0x1, UPT ;  /* 0xffffffff1400788c */ /* 0x000fcc000bf04270 */
[----:B------:R-:W-:-:S13]  /*0ca0*/  PLOP3.LUT P0, PT, PT, PT, UP0, 0x80, 0x0 ;  /* 0x000000000000781c */ /* 0x000fda0003f0f008 */
[----:B------:R-:W-:Y:S05]  /*0cb0*/  @P0 BRA `(.L_x_237) ;  /* 0x0000008000000947 */ /* 0x000fea0003800000 */
        /* <DEDUP_REMOVED lines=8> */
.L_x_237:
[----:B------:R-:W-:Y:S02]  /*0d40*/  UISETP.NE.AND UP0, UPT, UR9, 0x1, UPT ;  /* 0x000000010900788c */ /* 0x000fe4000bf05270 */
[----:B------:R-:W-:Y:S02]  /*0d50*/  ULDC.64 UR4, c[0x0][0x330] ;  /* 0x0000cc0000047ab9 */ /* 0x000fe40000000a00 */
[----:B------:R-:W-:-:S07]  /*0d60*/  UIMAD.WIDE.U32 UR22, UR20, UR4, URZ ;  /* 0x00000004141672a5 */ /* 0x000fce000f8e003f */
[----:B------:R-:W-:Y:S02]  /*0d70*/  @UP0 UMOV UR21, UR23 ;  /* 0x0000001700150c82 */ /* 0x000fe40008000000 */
[----:B------:R-:W-:Y:S02]  /*0d80*/  @UP0 USHF.R.U32.HI UR20, URZ, UR5, UR21 ;  /* 0x000000053f140299 */ /* 0x000fe40008011615 */
.L_x_238:
[----:B------:R-:W-:Y:S02]  /*0d90*/  ULDC UR4, c[0x0][0x32c] ;  /* 0x0000cb0000047ab9 */ /* 0x000fe40000000800 */
[----:B------:R-:W-:-:S04]  /*0da0*/  UIMAD UR4, UR20, UR4, URZ ;  /* 0x00000004140472a4 */ /* 0x000fc8000f8e023f */
[----:B------:R-:W-:-:S04]  /*0db0*/  UISETP.LT.AND UP0, UPT, UR8, UR4, UPT ;  /* 0x000000040800728c */ /* 0x000fc8000bf01270 */
[----:B------:R-:W-:-:S04]  /*0dc0*/  USEL UR8, UR8, UR4, !UP0 ;  /* 0x0000000408087287 */ /* 0x000fc8000c000000 */
.L_x_236:
[----:B------:R-:W-:Y:S01]  /*0dd0*/  UIMAD.WIDE UR4, UR8, 0x2aaaaaab, URZ ;  /* 0x2aaaaaab080478a5 */ /* 0x000fe2000f8e023f */
[----:B------:R-:W-:Y:S01]  /*0de0*/  PLOP3.LUT P2, PT, PT, PT, PT, 0x80, 0x0 ;  /* 0x000000000000781c */ /* 0x000fe20003f4f070 */
[----:B------:R-:W-:Y:S01]  /*0df0*/  CS2R R10, SRZ ;  /* 0x00000000000a7805 */ /* 0x000fe2000001ff00 */
[----:B------:R-:W-:Y:S01]  /*0e00*/  IMAD.MOV.U32 R130, RZ, RZ, RZ ;  /* 0x000000ffff827224 */ /* 0x000fe200078e00ff */
[----:B------:R-:W-:Y:S01]  /*0e10*/  USHF.R.U32.HI UR4, URZ, 0x1f, UR5 ;  /* 0x0000001f3f047899 */ /* 0x000fe20008011605 */
[----:B------:R-:W-:Y:S01]  /*0e20*/  CS2R R128, SRZ ;  /* 0x0000000000807805 */ /* 0x000fe2000001ff00 */
[----:B------:R-:W-:Y:S01]  /*0e30*/  CS2R R14, SRZ ;  /* 0x00000000000e7805 */ /* 0x000fe2000001ff00 */
[----:B------:R-:W-:Y:S01]  /*0e40*/  IMAD.MOV.U32 R126, RZ, RZ, RZ ;  /* 0x000000ffff7e7224 */ /* 0x000fe200078e00ff */
[----:B------:R-:W-:Y:S01]  /*0e50*/  ULEA.HI.SX32 UR4, UR5, UR4, 0x1d ;  /* 0x0000000405047291 */ /* 0x000fe2000f8fea3f */
[----:B------:R-:W-:Y:S01]  /*0e60*/  CS2R R124, SRZ ;  /* 0x00000000007c7805 */ /* 0x000fe2000001ff00 */
[----:B------:R-:W-:Y:S01]  /*0e70*/  MOV R122, RZ ;  /* 0x000000ff007a7202 */ /* 0x000fe20000000f00 */
[----:B------:R-:W-:Y:S01]  /*0e80*/  CS2R R120, SRZ ;  /* 0x0000000000787805 */ /* 0x000fe2000001ff00 */
[----:B------:R-:W-:Y:S01]  /*0e90*/  UISETP.LT.AND UP0, UPT, URZ, UR4, UPT ;  /* 0x000000043f00728c */ /* 0x000fe2000bf01270 */
[----:B------:R-:W-:Y:S01]  /*0ea0*/  CS2R R12, SRZ ;  /* 0x00000000000c7805 */ /* 0x000fe2000001ff00 */
[----:B------:R-:W-:Y:S01]  /*0eb0*/  IMAD.MOV.U32 R118, RZ, RZ, RZ ;  /* 0x000000ffff767224 */ /* 0x000fe200078e00ff */
[----:B------:R-:W-:Y:S01]  /*0ec0*/  CS2R R116, SRZ ;  /* 0x0000000000747805 */ /* 0x000fe2000001ff00 */
[----:B------:R-:W-:Y:S01]  /*0ed0*/  USEL UR8, URZ, UR4, !UP0 ;  /* 0x000000043f087287 */ /* 0x000fe2000c000000 */
[----:B------:R-:W-:Y:S01]  /*0ee0*/  CS2R R16, SRZ ;  /* 0x0000000000107805 */ /* 0x000fe2000001ff00 */
[----:B------:R-:W-:Y:S01]  /*0ef0*/  MOV R114, RZ ;  /* 0x000000ff00727202 */ /* 0x000fe20000000f00 */
[----:B------:R-:W-:Y:S01]  /*0f00*/  CS2R R112, SRZ ;  /* 0x0000000000707805 */ /* 0x000fe2000001ff00 */
[----:B------:R-:W-:Y:S01]  /*0f10*/  UISETP.GT.AND UP0, UPT, UR17, UR8, UPT ;  /* 0x000000081100728c */ /* 0x000fe2000bf04270 */
[----:B------:R-:W-:Y:S01]  /*0f20*/  CS2R R18, SRZ ;  /* 0x0000000000127805 */ /* 0x000fe2000001ff00 */
[----:B------:R-:W-:Y:S01]  /*0f30*/  IMAD.MOV.U32 R110, RZ, RZ, RZ ;  /* 0x000000ffff6e7224 */ /* 0x000fe200078e00ff */
[----:B------:R-:W-:Y:S01]  /*0f40*/  CS2R R108, SRZ ;  /* 0x00000000006c7805 */ /* 0x000fe2000001ff00 */
[----:B------:R-:W-:Y:S01]  /*0f50*/  CS2R R106, SRZ ;  /* 0x00000000006a7805 */ /* 0x000fe2000001ff00 */
[----:B------:R-:W-:Y:S01]  /*0f60*/  CS2R R104, SRZ ;  /* 0x0000000000687805 */ /* 0x000fe2000001ff00 */
[----:B------:R-:W-:Y:S01]  /*0f70*/  PLOP3.LUT P0, PT, PT, PT, UP0, 0x80, 0x0 ;  /* 0x000000000000781c */ /* 0x000fe20003f0f008 */
        /* <DEDUP_REMOVED lines=48> */
[----:B------:R-:W-:Y:S01]  /*1280*/  CS2R R152, SRZ ;  /* 0x0000000000987805 */ /* 0x000fe2000001ff00 */
[----:B------:R-:W-:Y:S01]  /*1290*/  CS2R R158, SRZ ;  /* 0x00000000009e7805 */ /* 0x000fe2000001ff00 */
[----:B------:R-:W-:Y:S01]  /*12a0*/  IMAD.MOV.U32 R8, RZ, RZ, RZ ;  /* 0x000000ffff087224 */ /* 0x000fe200078e00ff */
[----:B------:R-:W-:Y:S01]  /*12b0*/  MOV R156, RZ ;  /* 0x000000ff009c7202 */ /* 0x000fe20000000f00 */
[----:B------:R-:W-:Y:S01]  /*12c0*/  IMAD.MOV.U32 R53, RZ, RZ, RZ ;  /* 0x000000ffff357224 */ /* 0x000fe200078e00ff */
[----:B------:R-:W-:Y:S05]  /*12d0*/  @!P0 BRA `(.L_x_239) ;  /* 0x0001031000008947 */ /* 0x000fea0003800000 */
[----:B------:R-:W-:Y:S01]  /*12e0*/  ULDC.64 UR4, c[0x0][0x340] ;  /* 0x0000d00000047ab9 */ /* 0x000fe20000000a00 */
[----:B------:R-:W2:Y:S01]  /*12f0*/  LDL.LU R85, [R1+0x1c] ;  /* 0x00001c0001557983 */ /* 0x000ea20000300800 */
[----:B------:R-:W-:-:S02]  /*1300*/  UISETP.NE.U32.AND UP0, UPT, URZ, UR4, UPT ;  /* 0x000000043f00728c */ /* 0x000fc4000bf05070 */
[----:B------:R-:W-:Y:S02]  /*1310*/  UISETP.NE.AND UP1, UPT, UR15, URZ, UPT ;  /* 0x0000003f0f00728c */ /* 0x000fe4000bf25270 */
[----:B------:R-:W-:-:S03]  /*1320*/  UISETP.NE.AND.EX UP0, UPT, URZ, UR5, UPT, UP0 ;  /* 0x000000053f00728c */ /* 0x000fc6000bf05300 */
[----:B------:R-:W-:-:S03]  /*1330*/  ULDC.64 UR4, c[0x0][0x340] ;  /* 0x0000d00000047ab9 */ /* 0x000fc60000000a00 */
[----:B------:R-:W-:-:S05]  /*1340*/  PLOP3.LUT P4, PT, PT, PT, UP0, 0x80, 0x0 ;  /* 0x000000000000781c */ /* 0x000fca0003f8f008 */
[----:B------:R-:W-:-:S06]  /*1350*/  @UP0 UIMAD.WIDE UR4, UR13, UR7, UR4 ;  /* 0x000000070d0402a5 */ /* 0x000fcc000f8e0204 */
[----:B------:R-:W-:Y:S02]  /*1360*/  IMAD.U32 R2, RZ, RZ, UR4 ;  /* 0x00000004ff027e24 */ /* 0x000fe4000f8e00ff */
[----:B------:R-:W-:Y:S01]  /*1370*/  IMAD.U32 R3, RZ, RZ, UR5 ;  /* 0x00000005ff037e24 */ /* 0x000fe2000f8e00ff */
[----:B------:R-:W1:Y:S01]  /*1380*/  S2UR UR24, SR_CTAID.Y ;  /* 0x00000000001879c3 */ /* 0x000e620000002600 */
[----:B------:R-:W-:Y:S01]  /*1390*/  SHF.R.S32.HI R67, RZ, 0x1f, R81 ;  /* 0x0000001fff437819 */ /* 0x000fe20000011451 */
[----:B------:R-:W-:Y:S02]  /*13a0*/  USHF.R.S32.HI UR7, URZ, 0x1f, UR6 ;  /* 0x0000001f3f077899 */ /* 0x000fe40008011406 */
[----:B------:R3:W4:Y:S01]  /*13b0*/  @P4 LDG.E R8, [R2.64] ;  /* 0x0000001202084981 */ /* 0x000722000c1e1900 */
[----:B------:R-:W-:Y:S01]  /*13c0*/  ULDC.64 UR4, c[0x0][0x178] ;  /* 0x00005e0000047ab9 */ /* 0x000fe20000000a00 */
[----:B------:R-:W-:Y:S01]  /*13d0*/  PLOP3.LUT P1, PT, PT, PT, UP1, 0x80, 0x0 ;  /* 0x000000000000781c */ /* 0x000fe20003f2f018 */
[----:B------:R-:W-:Y:S01]  /*13e0*/  UIMAD UR7, UR7, UR4, URZ ;  /* 0x00000004070772a4 */ /* 0x000fe2000f8e023f */
[----:B------:R-:W-:Y:S01]  /*13f0*/  BAR.SYNC.DEFER_BLOCKING 0x0 ;  /* 0x0000000000007b1d */ /* 0x000fe20000010000 */
[----:B------:R-:W-:Y:S01]  /*1400*/  UIMAD.WIDE.U32 UR22, UR6, UR4, URZ ;  /* 0x00000004061672a5 */ /* 0x000fe2000f8e003f */
[----:B------:R-:W-:Y:S01]  /*1410*/  PLOP3.LUT P0, PT, PT, PT, UP1, 0x80, 0x0 ;  /* 0x000000000000781c */ /* 0x000fe20003f0f018 */
[----:B------:R-:W-:Y:S01]  /*1420*/  UIMAD UR6, UR6, UR5, UR7 ;  /* 0x00000005060672a4 */ /* 0x000fe2000f8e0207 */
[----:B------:R-:W-:Y:S01]  /*1430*/  LEA.HI R66, R67, R81, RZ, 0x5 ;  /* 0x0000005143427211 */ /* 0x000fe200078f28ff */
[----:B------:R-:W-:-:S02]  /*1440*/  USHF.R.S32.HI UR20, URZ, 0x1f, UR13 ;  /* 0x0000001f3f147899 */ /* 0x000fc4000801140d */
[----:B------:R-:W-:Y:S01]  /*1450*/  ULDC.64 UR4, c[0x0][0x1b8] ;  /* 0x00006e0000047ab9 */ /* 0x000fe20000000a00 */
[----:B------:R-:W-:Y:S01]  /*1460*/  SHF.R.S32.HI R65, RZ, 0x5, R66 ;  /* 0x00000005ff417819 */ /* 0x000fe20000011442 */
[----:B------:R-:W-:Y:S02]  /*1470*/  UIADD3 UR23, UR23, UR6, URZ ;  /* 0x0000000617177290 */ /* 0x000fe4000fffe03f */
[----:B------:R-:W-:Y:S02]  /*1480*/  USEL UR7, UR20, URZ, !UP3 ;  /* 0x0000003f14077287 */ /* 0x000fe4000d800000 */
[----:B-1----:R-:W-:Y:S02]  /*1490*/  USHF.R.S32.HI UR21, URZ, 0x1f, UR24 ;  /* 0x0000001f3f157899 */ /* 0x002fe40008011418 */
[----:B------:R-:W-:Y:S02]  /*14a0*/  UIMAD.WIDE.U32 UR26, UR24, UR4, UR22 ;  /* 0x00000004181a72a5 */ /* 0x000fe4000f8e0016 */
[----:B------:R-:W-:Y:S01]  /*14b0*/  UIMAD UR6, UR21, UR4, URZ ;  /* 0x00000004150672a4 */ /* 0x000fe2000f8e023f */
[----:B---3--:R-:W-:Y:S01]  /*14c0*/  LEA.HI R2, R67, R81, RZ, 0x3 ;  /* 0x0000005143027211 */ /* 0x008fe200078f18ff */
[----:B------:R-:W-:-:S02]  /*14d0*/  USEL UR22, UR13, URZ, !UP3 ;  /* 0x0000003f0d167287 */ /* 0x000fc4000d800000 */
[----:B------:R-:W-:Y:S01]  /*14e0*/  UIMAD UR6, UR24, UR5, UR6 ;  /* 0x00000005180672a4 */ /* 0x000fe2000f8e0206 */
[----:B------:R-:W-:Y:S02]  /*14f0*/  LOP3.LUT R0, R2, 0xfffffff8, RZ, 0xc0, !PT ;  /* 0xfffffff802007812 */ /* 0x000fe400078ec0ff */
[----:B------:R-:W-:Y:S01]  /*1500*/  SHF.R.S32.HI R69, RZ, 0x3, R2 ;  /* 0x00000003ff457819 */ /* 0x000fe20000011402 */
[----:B------:R-:W-:Y:S02]  /*1510*/  ULDC.64 UR4, c[0x0][0x1c0] ;  /* 0x0000700000047ab9 */ /* 0x000fe40000000a00 */
[----:B------:R-:W-:Y:S01]  /*1520*/  IMAD.IADD R26, R81, 0x1, -R0 ;  /* 0x00000001511a7824 */ /* 0x000fe200078e0a00 */
[----:B------:R-:W-:Y:S01]  /*1530*/  UIMAD UR7, UR7, UR4, URZ ;  /* 0x00000004070772a4 */ /* 0x000fe2000f8e023f */
[----:B------:R-:W-:Y:S01]  /*1540*/  IADD3 R17, R69, UR11, RZ ;  /* 0x0000000b45117c10 */ /* 0x000fe2000fffe0ff */
[----:B------:R-:W-:Y:S01]  /*1550*/  UIADD3 UR27, UR27, UR6, URZ ;  /* 0x000000061b1b7290 */ /* 0x000fe2000fffe03f */
[----:B------:R-:W-:Y:S01]  /*1560*/  IMAD R0, R26, 0x20, R69 ;  /* 0x000000201a007824 */ /* 0x000fe200078e0245 */
[----:B------:R-:W-:-:S02]  /*1570*/  UIMAD UR5, UR22, UR5, UR7 ;  /* 0x00000005160572a4 */ /* 0x000fc4000f8e0207 */
[----:B------:R-:W-:Y:S02]  /*1580*/  UIMAD.WIDE.U32 UR22, UR22, UR4, UR26 ;  /* 0x00000004161672a5 */ /* 0x000fe4000f8e001a */
[----:B------:R-:W-:Y:S01]  /*1590*/  IADD3 R3, R0, UR11, RZ ;  /* 0x0000000b00037c10 */ /* 0x000fe2000fffe0ff */
[----:B------:R-:W-:Y:S02]  /*15a0*/  ULDC UR4, c[0x0][0x2c4] ;  /* 0x0000b10000047ab9 */ /* 0x000fe40000000800 */
[----:B------:R-:W-:Y:S01]  /*15b0*/  UIADD3 UR5, UR23, UR5, URZ ;  /* 0x0000000517057290 */ /* 0x000fe2000fffe03f */
[----:B------:R-:W-:Y:S01]  /*15c0*/  IMAD.U32 R5, RZ, RZ, UR23 ;  /* 0x00000017ff057e24 */ /* 0x000fe2000f8e00ff */
[----:B------:R-:W-:Y:S01]  /*15d0*/  UIMAD UR4, UR12, UR4, URZ ;  /* 0x000000040c0472a4 */ /* 0x000fe2000f8e023f */
[----:B------:R-:W-:Y:S01]  /*15e0*/  @P1 IMAD.HI.U32 R0, R3, c[0x0][0x2c8], RZ ;  /* 0x0000b20003001a27 */ /* 0x000fe200078e00ff */
[----:B------:R-:W-:Y:S02]  /*15f0*/  UMOV UR23, 0x30 ;  /* 0x0000003000177882 */ /* 0x000fe40000000000 */
[----:B------:R-:W-:Y:S01]  /*1600*/  ULDC.64 UR6, c[0x0][0x1e8] ;  /* 0x00007a0000067ab9 */ /* 0x000fe20000000a00 */
[----:B------:R-:W-:Y:S01]  /*1610*/  IMAD.MOV.U32 R2, RZ, RZ, R3 ;  /* 0x000000ffff027224 */ /* 0x000fe200078e0003 */
[----:B------:R-:W-:Y:S01]  /*1620*/  @P0 SHF.R.U32.HI R2, RZ, c[0x0][0x2cc], R0 ;  /* 0x0000b300ff020a19 */ /* 0x000fe20000011600 */
[----:B------:R-:W-:Y:S01]  /*1630*/  IMAD.U32 R4, RZ, RZ, UR22 ;  /* 0x00000016ff047e24 */ /* 0x000fe2000f8e00ff */
[----:B------:R-:W-:Y:S01]  /*1640*/  UIMAD UR22, UR17, -0x30, UR23 ;  /* 0xffffffd0111678a4 */ /* 0x000fe2000f8e0217 */
[----:B------:R-:W-:Y:S01]  /*1650*/  IMAD.U32 R5, RZ, RZ, UR5 ;  /* 0x00000005ff057e24 */ /* 0x000fe2000f8e00ff */
[--C-:B------:R-:W-:Y:S01]  /*1660*/  SHF.R.S32.HI R6, RZ, 0x1f, R2.reuse ;  /* 0x0000001fff067819 */ /* 0x100fe20000011402 */
[----:B------:R-:W-:Y:S01]  /*1670*/  IMAD.MOV R0, RZ, RZ, -R2 ;  /* 0x000000ffff007224 */ /* 0x000fe200078e0a02 */
[----:B------:R-:W-:-:S02]  /*1680*/  UIMAD UR6, UR21, UR6, URZ ;  /* 0x00000006150672a4 */ /* 0x000fc4000f8e023f */
[----:B------:R-:W-:Y:S02]  /*1690*/  IMAD.U32 R64, RZ, RZ, UR22 ;  /* 0x00000016ff407e24 */ /* 0x000fe4000f8e00ff */
[----:B------:R-:W-:Y:S01]  /*16a0*/  IMAD R0, R0, c[0x0][0x2c4], R3 ;  /* 0x0000b10000007a24 */ /* 0x000fe200078e0203 */
[----:B------:R-:W-:Y:S01]  /*16b0*/  UIMAD UR25, UR24, UR7, UR6 ;  /* 0x00000007181972a4 */ /* 0x000fe2000f8e0206 */
[----:B------:R-:W-:Y:S02]  /*16c0*/  IMAD R3, R6, c[0x0][0x1b0], RZ ;  /* 0x00006c0006037a24 */ /* 0x000fe400078e02ff */
[----:B------:R-:W-:Y:S01]  /*16d0*/  ULDC.64 UR6, c[0x0][0x1f0] ;  /* 0x00007c0000067ab9 */ /* 0x000fe20000000a00 */
[----:B------:R-:W-:Y:S01]  /*16e0*/  SHF.R.S32.HI R6, RZ, 0x1f, R0 ;  /* 0x0000001fff067819 */ /* 0x000fe20000011400 */
[C---:B------:R-:W-:Y:S02]  /*16f0*/  IMAD R7, R2.reuse, c[0x0][0x1b4], R3 ;  /* 0x00006d0002077a24 */ /* 0x040fe400078e0203 */
[----:B------:R-:W-:-:S04]  /*1700*/  IMAD.WIDE.U32 R2, R2, c[0x0][0x1b0], R4 ;  /* 0x00006c0002027a25 */ /* 0x000fc800078e0004 */
[----:B------:R-:W-:Y:S01]  /*1710*/  IMAD R4, R6, c[0x0][0x1a8], RZ ;  /* 0x00006a0006047a24 */ /* 0x000fe200078e02ff */
[----:B------:R-:W-:Y:S01]  /*1720*/  IADD3 R6, R17, 0x20, RZ ;  /* 0x0000002011067810 */ /* 0x000fe20007ffe0ff */
[----:B------:R-:W-:Y:S02]  /*1730*/  IMAD.IADD R3, R3, 0x1, R7 ;  /* 0x0000000103037824 */ /* 0x000fe400078e0207 */
[----:B------:R-:W-:Y:S01]  /*1740*/  IMAD R7, R0, c[0x0][0x1ac], R4 ;  /* 0x00006b0000077a24 */ /* 0x000fe200078e0204 */
[----:B------:R-:W-:Y:S01]  /*1750*/  ISETP.GE.AND P2, PT, R6, UR4, PT ;  /* 0x0000000406007c0c */ /* 0x000fe2000bf46270 */
[----:B------:R-:W-:Y:S01]  /*1760*/  IMAD.WIDE.U32 R4, R0, c[0x0][0x1a8], R2 ;  /* 0x00006a0000047a25 */ /* 0x000fe200078e0002 */
[----:B------:R-:W-:-:S03]  /*1770*/  LEA.HI R6, R67, R81, RZ, 0x6 ;  /* 0x0000005143067211 */ /* 0x000fc600078f30ff */
[----:B------:R-:W-:Y:S01]  /*1780*/  IMAD.SHL.U32 R0, R69, 0x40, RZ ;  /* 0x0000004045007824 */ /* 0x000fe200078e00ff */
[----:B------:R-:W-:Y:S01]  /*1790*/  LEA R20, P0, R4, c[0x0][0x160], 0x1 ;  /* 0x0000580004147a11 */ /* 0x000fe200078008ff */
[----:B------:R-:W-:Y:S02]  /*17a0*/  IMAD.SHL.U32 R2, R26, 0x8, RZ ;  /* 0x000000081a027824 */ /* 0x000fe400078e00ff */
[----:B------:R-:W-:Y:S01]  /*17b0*/  IMAD.IADD R3, R5, 0x1, R7 ;  /* 0x0000000105037824 */ /* 0x000fe200078e0207 */
[----:B------:R-:W-:Y:S01]  /*17c0*/  LOP3.LUT R0, R0, 0x1c0, RZ, 0xc0, !PT ;  /* 0x000001c000007812 */ /* 0x000fe200078ec0ff */
[----:B------:R-:W-:Y:S01]  /*17d0*/  IMAD.SHL.U32 R6, R6, 0x8, RZ ;  /* 0x0000000806067824 */ /* 0x000fe200078e00ff */
[----:B------:R-:W-:Y:S02]  /*17e0*/  IADD3 R7, R17, 0x40, RZ ;  /* 0x0000004011077810 */ /* 0x000fe40007ffe0ff */
[----:B------:R-:W-:Y:S02]  /*17f0*/  LOP3.LUT R5, R0, 0x38, R2, 0xf8, !PT ;  /* 0x0000003800057812 */ /* 0x000fe400078ef802 */
[----:B------:R-:W-:-:S02]  /*1800*/  SHF.R.U32.HI R0, RZ, 0x3, R0 ;  /* 0x00000003ff007819 */ /* 0x000fc40000011600 */
[----:B------:R-:W-:Y:S02]  /*1810*/  LEA.HI.X R19, R4, c[0x0][0x164], R3, 0x1, P0 ;  /* 0x0000590004137a11 */ /* 0x000fe400000f0c03 */
[----:B------:R-:W1:Y:S01]  /*1820*/  SHFL.IDX PT, R4, R20, RZ, 0x181f ;  /* 0x00181fff14047589 */ /* 0x000e6200000e0000 */
[----:B------:R-:W-:Y:S02]  /*1830*/  LOP3.LUT R3, R5, R0, RZ, 0x3c, !PT ;  /* 0x0000000005037212 */ /* 0x000fe400078e3cff */
[----:B------:R-:W-:Y:S01]  /*1840*/  ISETP.GE.AND P0, PT, R17, UR4, PT ;  /* 0x0000000411007c0c */ /* 0x000fe2000bf06270 */
[----:B------:R-:W3:Y:S01]  /*1850*/  SHFL.IDX PT, R5, R19, RZ, 0x181f ;  /* 0x00181fff13057589 */ /* 0x000ee200000e0000 */
[----:B------:R-:W-:Y:S02]  /*1860*/  SHF.R.S32.HI R0, RZ, 0x1f, R9 ;  /* 0x0000001fff007819 */ /* 0x000fe40000011409 */
[----:B------:R-:W-:Y:S02]  /*1870*/  IADD3 R9, P3, R9, R69, RZ ;  /* 0x0000004509097210 */ /* 0x000fe40007f7e0ff */
[----:B------:R-:W-:-:S02]  /*1880*/  LOP3.LUT R18, R3, 0xfffffe00, R6, 0xf8, !PT ;  /* 0xfffffe0003127812 */ /* 0x000fc400078ef806 */
[----:B------:R-:W-:Y:S01]  /*1890*/  LEA.HI.X.SX32 R21, R69, R0, 0x1, P3 ;  /* 0x0000000045157211 */ /* 0x000fe200018f0eff */
[----:B------:R-:W5:Y:S01]  /*18a0*/  SHFL.IDX PT, R6, R20, 0x1, 0x181f ;  /* 0x00381f0014067f89 */ /* 0x000f6200000e0000 */
[----:B------:R-:W-:Y:S01]  /*18b0*/  IADD3 R0, R2, 0x80, RZ ;  /* 0x0000008002007810 */ /* 0x000fe20007ffe0ff */
[----:B------:R-:W-:Y:S01]  /*18c0*/  IMAD.SHL.U32 R68, R18, 0x2, RZ ;  /* 0x0000000212447824 */ /* 0x000fe200078e00ff */
[----:B------:R-:W-:Y:S02]  /*18d0*/  IADD3 R27, R2, 0xc0, RZ ;  /* 0x000000c0021b7810 */ /* 0x000fe40007ffe0ff */
[----:B------:R-:W-:Y:S02]  /*18e0*/  ISETP.GE.AND P1, PT, R7, UR4, PT ;  /* 0x0000000407007c0c */ /* 0x000fe4000bf26270 */
[----:B------:R-:W-:Y:S01]  /*18f0*/  @!P0 SHF.R.S32.HI R11, RZ, 0x1f, R0 ;  /* 0x0000001fff0b8819 */ /* 0x000fe20000011400 */
[----:B------:R-:W2:Y:S01]  /*1900*/  SHFL.IDX PT, R7, R19, 0x1, 0x181f ;  /* 0x00381f0013077f89 */ /* 0x000ea200000e0000 */
[----:B------:R-:W-:-:S02]  /*1910*/  SHF.R.S32.HI R3, RZ, 0x1f, R2 ;  /* 0x0000001fff037819 */ /* 0x000fc40000011402 */
[----:B------:R-:W-:Y:S01]  /*1920*/  @!P0 SHF.R.S32.HI R14, RZ, 0x1f, R27 ;  /* 0x0000001fff0e8819 */ /* 0x000fe2000001141b */
[----:B------:R-:W-:Y:S01]  /*1930*/  STL [R1+0x4], R68 ;  /* 0x0000044401007387 */ /* 0x000fe20000100800 */
[----:B-1----:R-:W-:Y:S01]  /*1940*/  @!P0 LEA R10, P3, R2, R4, 0x1 ;  /* 0x00000004020a8211 */ /* 0x002fe200078608ff */
[--C-:B------:R-:W-:Y:S01]  /*1950*/  IMAD.WIDE.U32 R22, R9, c[0x0][0x1e0], R2.reuse ;  /* 0x0000780009167a25 */ /* 0x100fe200078e0002 */
[----:B------:R-:W-:Y:S02]  /*1960*/  @!P0 LEA.HI R13, R11, R0, RZ, 0x3 ;  /* 0x000000000b0d8211 */ /* 0x000fe400078f18ff */
[----:B------:R-:W-:Y:S01]  /*1970*/  ISETP.GE.AND P6, PT, R0, c[0x0][0x198], PT ;  /* 0x0000660000007a0c */ /* 0x000fe20003fc6270 */
[----:B------:R-:W-:Y:S01]  /*1980*/  IMAD.WIDE.U32 R24, R9, c[0x0][0x208], R2 ;  /* 0x0000820009187a25 */ /* 0x000fe200078e0002 */
[----:B---3--:R-:W-:Y:S02]  /*1990*/  @!P0 LEA.HI.X R11, R2, R5, R3, 0x1, P3 ;  /* 0x00000005020b8211 */ /* 0x008fe400018f0c03 */
[----:B------:R-:W-:-:S02]  /*19a0*/  ISETP.GE.AND P3, PT, R27, c[0x0][0x198], PT ;  /* 0x000066001b007a0c */ /* 0x000fc40003f66270 */
[----:B------:R-:W-:Y:S02]  /*19b0*/  @!P0 LOP3.LUT R13, R13, 0xfffffff8, RZ, 0xc0, !PT ;  /* 0xfffffff80d0d8812 */ /* 0x000fe400078ec0ff */
[----:B--2---:R-:W-:Y:S01]  /*19c0*/  LOP3.LUT R85, R85, 0xfffffffe, RZ, 0xc0, !PT ;  /* 0xfffffffe55557812 */ /* 0x004fe200078ec0ff */
[----:B----4-:R1:W2:Y:S01]  /*19d0*/  @P4 R2UR UR26, R8 ;  /* 0x00000000081a43c2 */ /* 0x0102a200000e0000 */
[----:B------:R-:W-:-:S13]  /*19e0*/  ISETP.GE.AND P4, PT, R2, c[0x0][0x198], PT ;  /* 0x0000660002007a0c */ /* 0x000fda0003f86270 */
[----:B------:R5:W-:Y:S01]  /*19f0*/  @!P0 LDGSTS.E.BYPASS.LTC128B.128 [R68+0x4080], [R10.64], !P4 ;  /* 0x040800000a448fae */ /* 0x000be2000e101d52 */
[----:B-1----:R-:W-:Y:S01]  /*1a00*/  IADD3 R8, R2, 0x40, RZ ;  /* 0x0000004002087810 */ /* 0x002fe20007ffe0ff */
[----:B--2---:R-:W-:Y:S02]  /*1a10*/  @UP0 USHF.R.S32.HI UR29, URZ, 0x1f, UR26 ;  /* 0x0000001f3f1d0899 */ /* 0x004fe4000801141a */
[----:B------:R-:W-:Y:S01]  /*1a20*/  @UP0 UMOV UR28, UR26 ;  /* 0x0000001a001c0c82 */ /* 0x000fe20008000000 */
[----:B------:R-:W-:Y:S01]  /*1a30*/  @!P0 SHF.R.S32.HI R12, RZ, 0x1f, R8 ;  /* 0x0000001fff0c8819 */ /* 0x000fe20000011408 */
[----:B------:R-:W-:Y:S01]  /*1a40*/  @!UP0 UMOV UR28, UR13 ;  /* 0x0000000d001c8c82 */ /* 0x000fe20008000000 */
[----:B------:R-:W-:Y:S02]  /*1a50*/  ISETP.GE.AND P5, PT, R8, c[0x0][0x198], PT ;  /* 0x0000660008007a0c */ /* 0x000fe40003fa6270 */
[----:B------:R-:W-:Y:S01]  /*1a60*/  @!P0 LEA.HI R15, R12, R8, RZ, 0x3 ;  /* 0x000000080c0f8211 */ /* 0x000fe200078f18ff */
[----:B------:R-:W-:Y:S01]  /*1a70*/  @!UP0 UMOV UR29, UR20 ;  /* 0x00000014001d8c82 */ /* 0x000fe20008000000 */
[----:B------:R-:W-:Y:S01]  /*1a80*/  @!P0 LEA.HI R12, R14, R27, RZ, 0x3 ;  /* 0x0000001b0e0c8211 */ /* 0x000fe200078f18ff */
[----:B------:R-:W-:Y:S01]  /*1a90*/  USEL UR20, UR28, URZ, !UP2 ;  /* 0x0000003f1c147287 */ /* 0x000fe2000d000000 */
[----:B------:R-:W-:Y:S01]  /*1aa0*/  @!P0 LOP3.LUT R14, R15, 0xfffffff8, RZ, 0xc0, !PT ;  /* 0xfffffff80f0e8812 */ /* 0x000fe200078ec0ff */
[----:B------:R-:W-:Y:S01]  /*1ab0*/  USEL UR28, UR29, URZ, !UP2 ;  /* 0x0000003f1d1c7287 */ /* 0x000fe2000d000000 */
[----:B------:R-:W-:Y:S01]  /*1ac0*/  @!P0 LOP3.LUT R16, R12, 0xfffffff8, RZ, 0xc0, !PT ;  /* 0xfffffff80c108812 */ /* 0x000fe200078ec0ff */
[----:B------:R-:W-:-:S02]  /*1ad0*/  @!P0 IMAD.WIDE R12, R13, 0x2, R4 ;  /* 0x000000020d0c8825 */ /* 0x000fc400078e0204 */
[----:B------:R-:W-:Y:S02]  /*1ae0*/  UIMAD UR6, UR28, UR6, URZ ;  /* 0x000000061c0672a4 */ /* 0x000fe4000f8e023f */
[--C-:B------:R-:W-:Y:S02]  /*1af0*/  @!P0 IMAD.WIDE R14, R14, 0x2, R4.reuse ;  /* 0x000000020e0e8825 */ /* 0x100fe400078e0204 */
[----:B------:R-:W-:Y:S02]  /*1b00*/  UIMAD UR26, UR20, UR7, UR6 ;  /* 0x00000007141a72a4 */ /* 0x000fe4000f8e0206 */
[----:B------:R-:W-:Y:S01]  /*1b10*/  @!P0 IMAD.WIDE R4, R16, 0x2, R4 ;  /* 0x0000000210048825 */ /* 0x000fe200078e0204 */
[----:B------:R1:W-:Y:S01]  /*1b20*/  @!P0 LDGSTS.E.BYPASS.LTC128B.128 [R68+0x8080], [R14.64], !P5 ;  /* 0x080800000e448fae */ /* 0x0003e2000e901d52 */
[----:B------:R-:W-:Y:S02]  /*1b30*/  ULDC.64 UR6, c[0x0][0x1e0] ;  /* 0x0000780000067ab9 */ /* 0x000fe40000000a00 */
[----:B------:R-:W-:Y:S01]  /*1b40*/  UIMAD.WIDE.U32 UR30, UR23, UR6, URZ ;  /* 0x00000006171e72a5 */ /* 0x000fe2000f8e003f */
[----:B------:R2:W-:Y:S01]  /*1b50*/  @!P0 LDGSTS.E.BYPASS.LTC128B.128 [R68+0xc080], [R12.64], !P6 ;  /* 0x0c0800000c448fae */ /* 0x0005e2000f101d52 */
[----:B------:R-:W-:-:S03]  /*1b60*/  UIMAD UR23, UR23, UR7, URZ ;  /* 0x00000007171772a4 */ /* 0x000fc6000f8e023f */
[----:B------:R3:W-:Y:S01]  /*1b70*/  @!P0 LDGSTS.E.BYPASS.LTC128B.128 [R68+0x10080], [R4.64], !P3 ;  /* 0x1008000004448fae */ /* 0x0007e2000d901d52 */
[----:B-----5:R-:W-:-:S04]  /*1b80*/  @!P2 LEA R10, P0, R2, R6, 0x1 ;  /* 0x00000006020aa211 */ /* 0x020fc800078008ff */
[----:B------:R-:W-:-:S05]  /*1b90*/  @!P2 LEA.HI.X R11, R2, R7, R3, 0x1, P0 ;  /* 0x00000007020ba211 */ /* 0x000fca00000f0c03 */
[----:B------:R4:W-:Y:S01]  /*1ba0*/  @!P2 LDGSTS.E.BYPASS.LTC128B.128 [R68+0x5080], [R10.64], !P4 ;  /* 0x050800000a44afae */ /* 0x0009e2000e101d52 */
[----:B--2---:R-:W-:Y:S01]  /*1bb0*/  IMAD R12, R21, c[0x0][0x1e0], RZ ;  /* 0x00007800150c7a24 */ /* 0x004fe200078e02ff */
[----:B---3--:R-:W-:Y:S01]  /*1bc0*/  IADD3 R4, R17, 0x60, RZ ;  /* 0x0000006011047810 */ /* 0x008fe20007ffe0ff */
[----:B------:R-:W-:Y:S02]  /*1bd0*/  IMAD R5, R21, c[0x0][0x208], RZ ;  /* 0x0000820015057a24 */ /* 0x000fe400078e02ff */
[C---:B------:R-:W-:Y:S01]  /*1be0*/  IMAD R17, R9.reuse, c[0x0][0x1e4], R12 ;  /* 0x0000790009117a24 */ /* 0x040fe200078e020c */
[----:B------:R-:W-:Y:S01]  /*1bf0*/  ISETP.GE.AND P0, PT, R4, UR4, PT ;  /* 0x0000000404007c0c */ /* 0x000fe2000bf06270 */
[----:B------:R-:W-:Y:S01]  /*1c00*/  IMAD R18, R9, c[0x0][0x20c], R5 ;  /* 0x0000830009127a24 */ /* 0x000fe200078e0205 */
[----:B------:R-:W-:Y:S01]  /*1c10*/  @!P2 SHF.R.S32.HI R4, RZ, 0x1f, R0 ;  /* 0x0000001fff04a819 */ /* 0x000fe20000011400 */
[----:B------:R-:W-:Y:S01]  /*1c20*/  ULDC.64 UR4, c[0x0][0x210] ;  /* 0x0000840000047ab9 */ /* 0x000fe20000000a00 */
[----:B------:R-:W-:Y:S01]  /*1c30*/  @!P2 SHF.R.S32.HI R5, RZ, 0x1f, R8 ;  /* 0x0000001fff05a819 */ /* 0x000fe20000011408 */
[----:B------:R-:W-:Y:S01]  /*1c40*/  UIMAD UR4, UR21, UR4, URZ ;  /* 0x00000004150472a4 */ /* 0x000fe2000f8e023f */
[----:B------:R-:W-:Y:S01]  /*1c50*/  @!P2 SHF.R.S32.HI R12, RZ, 0x1f, R27 ;  /* 0x0000001fff0ca819 */ /* 0x000fe2000001141b */
[----:B------:R-:W-:Y:S01]  /*1c60*/  UIADD3 UR21, UR10, UR22, URZ ;  /* 0x000000160a157290 */ /* 0x000fe2000fffe03f */
[----:B------:R-:W-:Y:S01]  /*1c70*/  @!P2 LEA.HI R4, R4, R0, RZ, 0x3 ;  /* 0x000000000404a211 */ /* 0x000fe200078f18ff */
[----:B------:R-:W-:Y:S01]  /*1c80*/  UIMAD UR24, UR24, UR5, UR4 ;  /* 0x00000005181872a4 */ /* 0x000fe2000f8e0204 */
[----:B-1----:R-:W-:Y:S01]  /*1c90*/  @!P2 LEA.HI R14, R5, R8, RZ, 0x3 ;  /* 0x00000008050ea211 */ /* 0x002fe200078f18ff */
[----:B------:R-:W-:Y:S01]  /*1ca0*/  UISETP.LT.AND UP1, UPT, UR21, 0x30, UPT ;  /* 0x000000301500788c */ /* 0x000fe2000bf21270 */
[----:B------:R-:W-:Y:S01]  /*1cb0*/  @!P2 LEA.HI R5, R12, R27, RZ, 0x3 ;  /* 0x0000001b0c05a211 */ /* 0x000fe200078f18ff */
[----:B------:R-:W-:Y:S01]  /*1cc0*/  ULDC.64 UR4, c[0x0][0x218] ;  /* 0x0000860000047ab9 */ /* 0x000fe20000000a00 */
[----:B------:R-:W-:Y:S01]  /*1cd0*/  @!P2 LOP3.LUT R12, R4, 0xfffffff8, RZ, 0xc0, !PT ;  /* 0xfffffff8040ca812 */ /* 0x000fe200078ec0ff */
[----:B------:R-:W-:Y:S01]  /*1ce0*/  USEL UR27, UR21, 0x30, UP1 ;  /* 0x00000030151b7887 */ /* 0x000fe20008800000 */
[----:B------:R-:W-:Y:S01]  /*1cf0*/  SHFL.IDX PT, R4, R20, 0x2, 0x181f ;  /* 0x00581f0014047f89 */ /* 0x000fe200000e0000 */
[----:B------:R-:W-:Y:S01]  /*1d00*/  @!P2 LOP3.LUT R9, R5, 0xfffffff8, RZ, 0xc0, !PT ;  /* 0xfffffff80509a812 */ /* 0x000fe200078ec0ff */
[----:B------:R-:W-:Y:S01]  /*1d10*/  UIMAD UR28, UR28, UR4, URZ ;  /* 0x000000041c1c72a4 */ /* 0x000fe2000f8e023f */
[----:B------:R-:W-:Y:S01]  /*1d20*/  @!P2 LOP3.LUT R14, R14, 0xfffffff8, RZ, 0xc0, !PT ;  /* 0xfffffff80e0ea812 */ /* 0x000fe200078ec0ff */
[----:B------:R-:W1:Y:S01]  /*1d30*/  SHFL.IDX PT, R5, R19, 0x2, 0x181f ;  /* 0x00581f0013057f89 */ /* 0x000e6200000e0000 */
[----:B------:R-:W-:Y:S01]  /*1d40*/  @!P2 IMAD.WIDE R12, R12, 0x2, R6 ;  /* 0x000000020c0ca825 */ /* 0x000fe200078e0206 */
[----:B----4-:R-:W-:Y:S01]  /*1d50*/  @!P1 SHF.R.S32.HI R10, RZ, 0x1f, R0 ;  /* 0x0000001fff0a9819 */ /* 0x010fe20000011400 */
[----:B------:R-:W-:-:S02]  /*1d60*/  UIMAD UR28, UR20, UR5, UR28 ;  /* 0x00000005141c72a4 */ /* 0x000fc4000f8e021c */
[----:B------:R-:W-:Y:S01]  /*1d70*/  @!P2 IMAD.WIDE R14, R14, 0x2, R6 ;  /* 0x000000020e0ea825 */ /* 0x000fe200078e0206 */
[----:B------:R-:W-:-:S03]  /*1d80*/  ULDC.64 UR4, c[0x0][0x208] ;  /* 0x0000820000047ab9 */ /* 0x000fc60000000a00 */
[----:B------:R-:W-:Y:S01]  /*1d90*/  @!P2 IMAD.WIDE R6, R9, 0x2, R6 ;  /* 0x000000020906a825 */ /* 0x000fe200078e0206 */
[----:B------:R1:W-:Y:S01]  /*1da0*/  @!P2 LDGSTS.E.BYPASS.LTC128B.128 [R68+0x9080], [R14.64], !P5 ;  /* 0x090800000e44afae */ /* 0x0003e2000e901d52 */
[----:B------:R-:W-:-:S03]  /*1db0*/  @!P1 SHF.R.S32.HI R9, RZ, 0x1f, R8 ;  /* 0x0000001fff099819 */ /* 0x000fc60000011408 */
[----:B------:R2:W-:Y:S01]  /*1dc0*/  @!P2 LDGSTS.E.BYPASS.LTC128B.128 [R68+0xd080], [R12.64], !P6 ;  /* 0x0d0800000c44afae */ /* 0x0005e2000f101d52 */
[----:B------:R-:W-:Y:S02]  /*1dd0*/  @!P1 LEA.HI R9, R9, R8, RZ, 0x3 ;  /* 0x0000000809099211 */ /* 0x000fe400078f18ff */
[----:B------:R-:W-:Y:S01]  /*1de0*/  ISETP.GE.AND P6, PT, R8, c[0x0][0x1d4], PT ;  /* 0x0000750008007a0c */ /* 0x000fe20003fc6270 */
[----:B------:R3:W-:Y:S01]  /*1df0*/  @!P2 LDGSTS.E.BYPASS.LTC128B.128 [R68+0x11080], [R6.64], !P3 ;  /* 0x110800000644afae */ /* 0x0007e2000d901d52 */
[----:B------:R-:W-:-:S05]  /*1e00*/  @!P1 LOP3.LUT R9, R9, 0xfffffff8, RZ, 0xc0, !PT ;  /* 0xfffffff809099812 */ /* 0x000fca00078ec0ff */
[----:B-1----:R-:W-:Y:S01]  /*1e10*/  @!P1 IMAD.WIDE R14, R9, 0x2, R4 ;  /* 0x00000002090e9825 */ /* 0x002fe200078e0204 */
[----:B------:R-:W-:Y:S02]  /*1e20*/  @!P0 SHF.R.S32.HI R9, RZ, 0x1f, R8 ;  /* 0x0000001fff098819 */ /* 0x000fe40000011408 */
[----:B--2---:R-:W-:Y:S02]  /*1e30*/  @!P1 LEA.HI R12, R10, R0, RZ, 0x3 ;  /* 0x000000000a0c9211 */ /* 0x004fe400078f18ff */
[----:B------:R-:W-:Y:S02]  /*1e40*/  @!P1 LEA R10, P2, R2, R4, 0x1 ;  /* 0x00000004020a9211 */ /* 0x000fe400078408ff */
[----:B---3--:R-:W-:Y:S01]  /*1e50*/  @!P1 SHF.R.S32.HI R7, RZ, 0x1f, R27 ;  /* 0x0000001fff079819 */ /* 0x008fe2000001141b */
[----:B------:R-:W-:Y:S01]  /*1e60*/  SHFL.IDX PT, R6, R20, 0x3, 0x181f ;  /* 0x00781f0014067f89 */ /* 0x000fe200000e0000 */
[----:B------:R-:W-:Y:S02]  /*1e70*/  @!P1 LOP3.LUT R12, R12, 0xfffffff8, RZ, 0xc0, !PT ;  /* 0xfffffff80c0c9812 */ /* 0x000fe400078ec0ff */
[----:B------:R-:W-:-:S02]  /*1e80*/  @!P1 LEA.HI R11, R7, R27, RZ, 0x3 ;  /* 0x0000001b070b9211 */ /* 0x000fc400078f18ff */
[----:B------:R-:W1:Y:S01]  /*1e90*/  SHFL.IDX PT, R7, R19, 0x3, 0x181f ;  /* 0x00781f0013077f89 */ /* 0x000e6200000e0000 */
[----:B------:R-:W-:Y:S01]  /*1ea0*/  @!P1 IMAD.WIDE R12, R12, 0x2, R4 ;  /* 0x000000020c0c9825 */ /* 0x000fe200078e0204 */
[----:B------:R-:W-:Y:S02]  /*1eb0*/  @!P1 LOP3.LUT R16, R11, 0xfffffff8, RZ, 0xc0, !PT ;  /* 0xfffffff80b109812 */ /* 0x000fe400078ec0ff */
[----:B------:R-:W-:Y:S02]  /*1ec0*/  @!P1 LEA.HI.X R11, R2, R5, R3, 0x1, P2 ;  /* 0x00000005020b9211 */ /* 0x000fe400010f0c03 */
[----:B------:R-:W-:Y:S01]  /*1ed0*/  ISETP.GE.AND P2, PT, R0, c[0x0][0x198], PT ;  /* 0x0000660000007a0c */ /* 0x000fe20003f46270 */
[----:B------:R-:W-:Y:S01]  /*1ee0*/  @!P1 IMAD.WIDE R4, R16, 0x2, R4 ;  /* 0x0000000210049825 */ /* 0x000fe200078e0204 */
[----:B------:R-:W-:Y:S01]  /*1ef0*/  @!P0 LEA.HI R9, R9, R8, RZ, 0x3 ;  /* 0x0000000809098211 */ /* 0x000fe200078f18ff */
[----:B------:R2:W-:Y:S04]  /*1f00*/  @!P1 LDGSTS.E.BYPASS.LTC128B.128 [R68+0x6080], [R10.64], !P4 ;  /* 0x060800000a449fae */ /* 0x0005e8000e101d52 */
[----:B------:R3:W-:Y:S01]  /*1f10*/  @!P1 LDGSTS.E.BYPASS.LTC128B.128 [R68+0xa080], [R14.64], !P5 ;  /* 0x0a0800000e449fae */ /* 0x0007e2000e901d52 */
[----:B------:R-:W-:-:S05]  /*1f20*/  ISETP.GE.AND P5, PT, R2, c[0x0][0x1d4], PT ;  /* 0x0000750002007a0c */ /* 0x000fca0003fa6270 */
[----:B------:R4:W-:Y:S04]  /*1f30*/  @!P1 LDGSTS.E.BYPASS.LTC128B.128 [R68+0xe080], [R12.64], !P2 ;  /* 0x0e0800000c449fae */ /* 0x0009e8000d101d52 */
[----:B------:R5:W-:Y:S04]  /*1f40*/  @!P1 LDGSTS.E.BYPASS.LTC128B.128 [R68+0x12080], [R4.64], !P3 ;  /* 0x1208000004449fae */ /* 0x000be8000d901d52 */
[----:B------:R-:W-:Y:S02]  /*1f50*/  @P5 LOP3.LUT R85, R85, 0x1, RZ, 0xfc, !PT ;  /* 0x0000000155555812 */ /* 0x000fe400078efcff */
[----:B------:R-:W-:-:S03]  /*1f60*/  ISETP.GE.AND P5, PT, R0, c[0x0][0x1d4], PT ;  /* 0x0000750000007a0c */ /* 0x000fc60003fa6270 */
[----:B------:R-:W-:Y:S01]  /*1f70*/  STL [R1+0x1c], R85 ;  /* 0x00001c5501007387 */ /* 0x000fe20000100800 */
[----:B--2---:R-:W-:-:S05]  /*1f80*/  @!P0 LOP3.LUT R10, R9, 0xfffffff8, RZ, 0xc0, !PT ;  /* 0xfffffff8090a8812 */ /* 0x004fca00078ec0ff */
[----:B-1----:R-:W-:Y:S01]  /*1f90*/  @!P0 IMAD.WIDE R10, R10, 0x2, R6 ;  /* 0x000000020a0a8825 */ /* 0x002fe200078e0206 */
[----:B----4-:R-:W1:Y:S01]  /*1fa0*/  S2R R12, SR_CTAID.Y ;  /* 0x00000000000c7919 */ /* 0x010e620000002600 */
[----:B-----5:R-:W-:-:S04]  /*1fb0*/  @!P0 LEA R4, P1, R2, R6, 0x1 ;  /* 0x0000000602048211 */ /* 0x020fc800078208ff */
[----:B------:R-:W-:Y:S02]  /*1fc0*/  @!P0 LEA.HI.X R5, R2, R7, R3, 0x1, P1 ;  /* 0x0000000702058211 */ /* 0x000fe400008f0c03 */
[----:B------:R-:W-:Y:S02]  /*1fd0*/  @!P0 SHF.R.S32.HI R2, RZ, 0x1f, R0 ;  /* 0x0000001fff028819 */ /* 0x000fe40000011400 */
[----:B------:R-:W-:Y:S01]  /*1fe0*/  ISETP.GE.AND P1, PT, R8, c[0x0][0x198], PT ;  /* 0x0000660008007a0c */ /* 0x000fe20003f26270 */
[----:B------:R2:W-:Y:S01]  /*1ff0*/  @!P0 LDGSTS.E.BYPASS.LTC128B.128 [R68+0x7080], [R4.64], !P4 ;  /* 0x0708000004448fae */ /* 0x0005e2000e101d52 */
[----:B------:R-:W-:Y:S01]  /*2000*/  @!P0 LEA.HI R2, R2, R0, RZ, 0x3 ;  /* 0x0000000002028211 */ /* 0x000fe200078f18ff */
[----:B------:R-:W-:Y:S01]  /*2010*/  IMAD.U32 R8, RZ, RZ, UR20 ;  /* 0x00000014ff087e24 */ /* 0x000fe2000f8e00ff */
[----:B------:R-:W-:Y:S01]  /*2020*/  IADD3 R0, -R69, UR27, RZ ;  /* 0x0000001b45007c10 */ /* 0x000fe2000fffe1ff */
[----:B------:R-:W-:Y:S01]  /*2030*/  UIADD3 UR27, UR17, -0x1, URZ ;  /* 0xffffffff111b7890 */ /* 0x000fe2000fffe03f */
[----:B------:R-:W-:-:S02]  /*2040*/  @!P0 LOP3.LUT R2, R2, 0xfffffff8, RZ, 0xc0, !PT ;  /* 0xfffffff802028812 */ /* 0x000fc400078ec0ff */
[----:B------:R-:W-:Y:S01]  /*2050*/  ISETP.GE.AND P4, PT, R27, c[0x0][0x1d4], PT ;  /* 0x000075001b007a0c */ /* 0x000fe20003f86270 */
[----:B------:R-:W-:Y:S02]  /*2060*/  USHF.R.S32.HI UR20, URZ, 0x1f, UR27 ;  /* 0x0000001f3f147899 */ /* 0x000fe4000801141b */
[----:B------:R-:W-:Y:S01]  /*2070*/  @!P0 IMAD.WIDE R2, R2, 0x2, R6 ;  /* 0x0000000202028825 */ /* 0x000fe200078e0206 */
[----:B------:R-:W-:Y:S01]  /*2080*/  UIMAD.WIDE.U32 UR32, UR27, UR4, URZ ;  /* 0x000000041b2072a5 */ /* 0x000fe2000f8e003f */
[----:B------:R4:W-:Y:S01]  /*2090*/  @!P0 LDGSTS.E.BYPASS.LTC128B.128 [R68+0xb080], [R10.64], !P1 ;  /* 0x0b0800000a448fae */ /* 0x0009e2000c901d52 */
[C---:B------:R-:W-:Y:S01]  /*20a0*/  ISETP.GE.AND P1, PT, R0.reuse, 0x21, PT ;  /* 0x000000210000780c */ /* 0x040fe20003f26270 */
[----:B------:R-:W-:Y:S02]  /*20b0*/  UIMAD UR4, UR20, UR4, URZ ;  /* 0x00000004140472a4 */ /* 0x000fe4000f8e023f */
[----:B------:R5:W-:Y:S01]  /*20c0*/  @!P0 LDGSTS.E.BYPASS.LTC128B.128 [R68+0xf080], [R2.64], !P2 ;  /* 0x0f08000002448fae */ /* 0x000be2000d101d52 */
[----:B------:R-:W-:Y:S01]  /*20d0*/  ISETP.GE.AND P2, PT, R0, 0x1, PT ;  /* 0x000000010000780c */ /* 0x000fe20003f46270 */
[----:B------:R-:W-:Y:S01]  /*20e0*/  UIMAD UR4, UR27, UR5, UR4 ;  /* 0x000000051b0472a4 */ /* 0x000fe2000f8e0204 */
[----:B------:R-:W-:Y:S01]  /*20f0*/  @!P0 SHF.R.S32.HI R0, RZ, 0x1f, R27 ;  /* 0x0000001fff008819 */ /* 0x000fe2000001141b */
[----:B------:R-:W-:-:S02]  /*2100*/  UISETP.GT.AND UP0, UPT, UR27, UR8, UPT ;  /* 0x000000081b00728c */ /* 0x000fc4000bf04270 */
[----:B------:R-:W-:Y:S01]  /*2110*/  UMOV UR5, 0x5 ;  /* 0x0000000500057882 */ /* 0x000fe20000000000 */
[----:B------:R-:W-:Y:S01]  /*2120*/  @!P0 LEA.HI R0, R0, R27, RZ, 0x3 ;  /* 0x0000001b00008211 */ /* 0x000fe200078f18ff */
[----:B------:R-:W-:Y:S01]  /*2130*/  UIADD3 UR4, UR33, UR4, URZ ;  /* 0x0000000421047290 */ /* 0x000fe2000fffe03f */
[----:B--2---:R-:W-:Y:S02]  /*2140*/  IMAD.IADD R5, R23, 0x1, R17 ;  /* 0x0000000117057824 */ /* 0x004fe400078e0211 */
[----:B------:R-:W-:Y:S01]  /*2150*/  @!P0 LOP3.LUT R0, R0, 0xfffffff8, RZ, 0xc0, !PT ;  /* 0xfffffff800008812 */ /* 0x000fe200078ec0ff */
[----:B------:R-:W-:Y:S01]  /*2160*/  IMAD.MOV.U32 R4, RZ, RZ, R22 ;  /* 0x000000ffff047224 */ /* 0x000fe200078e0016 */
[----:B------:R-:W-:-:S03]  /*2170*/  UIMAD UR4, UR4, 0x30, URZ ;  /* 0x00000030040478a4 */ /* 0x000fc6000f8e023f */
[----:B-1----:R-:W-:-:S04]  /*2180*/  IMAD.WIDE.U32 R4, R12, c[0x0][0x1e8], R4 ;  /* 0x00007a000c047a25 */ /* 0x002fc800078e0004 */
[----:B------:R-:W-:Y:S01]  /*2190*/  @!P0 IMAD.WIDE R6, R0, 0x2, R6 ;  /* 0x0000000200068825 */ /* 0x000fe200078e0206 */
[----:B------:R-:W-:Y:S02]  /*21a0*/  IADD3 R5, R5, UR25, RZ ;  /* 0x0000001905057c10 */ /* 0x000fe4000fffe0ff */
[----:B----4-:R-:W-:Y:S02]  /*21b0*/  LEA.HI R10, R67, R81, RZ, 0x4 ;  /* 0x00000051430a7211 */ /* 0x010fe400078f20ff */
[----:B------:R1:W-:Y:S01]  /*21c0*/  @!P0 LDGSTS.E.BYPASS.LTC128B.128 [R68+0x13080], [R6.64], !P3 ;  /* 0x1308000006448fae */ /* 0x0003e2000d901d52 */
[----:B-----5:R-:W-:Y:S01]  /*21d0*/  IMAD.IADD R3, R25, 0x1, R18 ;  /* 0x0000000119037824 */ /* 0x020fe200078e0212 */
[----:B------:R-:W-:Y:S01]  /*21e0*/  LOP3.LUT P3, RZ, R85, 0x1, RZ, 0xc0, !PT ;  /* 0x0000000155ff7812 */ /* 0x000fe2000786c0ff */
[----:B------:R-:W-:Y:S01]  /*21f0*/  IMAD.MOV.U32 R2, RZ, RZ, R24 ;  /* 0x000000ffff027224 */ /* 0x000fe200078e0018 */
[----:B------:R-:W0:Y:S01]  /*2200*/  LDGDEPBAR ;  /* 0x00000000000079af */ /* 0x000e220000000000 */
[----:B------:R-:W-:-:S04]  /*2210*/  IMAD.WIDE.U32 R72, R8, c[0x0][0x1f0], R4 ;  /* 0x00007c0008487a25 */ /* 0x000fc800078e0004 */
[----:B------:R-:W-:Y:S01]  /*2220*/  IMAD.WIDE.U32 R2, R12, c[0x0][0x210], R2 ;  /* 0x000084000c027a25 */ /* 0x000fe200078e0002 */
[----:B------:R-:W-:Y:S01]  /*2230*/  IADD3 R71, R73, UR26, RZ ;  /* 0x0000001a49477c10 */ /* 0x000fe2000fffe0ff */
[----:B------:R-:W-:Y:S02]  /*2240*/  STL.64 [R1+0x30], R72 ;  /* 0x0000304801007387 */ /* 0x000fe40000100a00 */
[----:B------:R-:W-:Y:S01]  /*2250*/  IMAD.U32 R4, RZ, RZ, UR30 ;  /* 0x0000001eff047e24 */ /* 0x000fe2000f8e00ff */
[----:B------:R-:W-:Y:S01]  /*2260*/  IADD3 R3, R3, UR24, RZ ;  /* 0x0000001803037c10 */ /* 0x000fe2000fffe0ff */
[----:B------:R-:W-:Y:S01]  /*2270*/  UIADD3 UR24, UR31, UR23, URZ ;  /* 0x000000171f187290 */ /* 0x000fe2000fffe03f */
[----:B------:R-:W-:Y:S02]  /*2280*/  IMAD.MOV.U32 R70, RZ, RZ, R72 ;  /* 0x000000ffff467224 */ /* 0x000fe400078e0048 */
[----:B------:R-:W-:Y:S01]  /*2290*/  IMAD.U32 R5, RZ, RZ, UR31 ;  /* 0x0000001fff057e24 */ /* 0x000fe2000f8e00ff */
[----:B------:R-:W-:Y:S01]  /*22a0*/  UIMAD UR23, UR24, UR27, URZ ;  /* 0x0000001b181772a4 */ /* 0x000fe2000f8e023f */
[----:B------:R-:W-:Y:S01]  /*22b0*/  IMAD.WIDE.U32 R4, R4, UR27, R70 ;  /* 0x0000001b04047c25 */ /* 0x000fe2000f8e0046 */
[----:B------:R-:W-:Y:S02]  /*22c0*/  STL.64 [R1+0x28], R70 ;  /* 0x0000284601007387 */ /* 0x000fe40000100a00 */
[----:B------:R-:W-:Y:S01]  /*22d0*/  UIMAD UR23, UR20, UR30, UR23 ;  /* 0x0000001e141772a4 */ /* 0x000fe2000f8e0217 */
[----:B------:R-:W-:Y:S01]  /*22e0*/  IMAD.WIDE.U32 R30, R8, c[0x0][0x218], R2 ;  /* 0x00008600081e7a25 */ /* 0x000fe200078e0002 */
[----:B------:R-:W-:Y:S01]  /*22f0*/  USHF.L.U32 UR20, UR6, 0x5, URZ ;  /* 0x0000000506147899 */ /* 0x000fe2000800063f */
[C---:B------:R-:W-:Y:S01]  /*2300*/  @P2 LEA R2, P0, R4.reuse, c[0x0][0x1c8], 0x1 ;  /* 0x0000720004022a11 */ /* 0x040fe200078008ff */
[----:B------:R-:W-:Y:S01]  /*2310*/  USHF.L.U64.HI UR6, UR6, UR5, UR7 ;  /* 0x0000000506067299 */ /* 0x000fe20008010207 */
[----:B-1----:R-:W-:Y:S01]  /*2320*/  IMAD.U32 R6, RZ, RZ, UR32 ;  /* 0x00000020ff067e24 */ /* 0x002fe2000f8e00ff */
[----:B------:R-:W-:Y:S01]  /*2330*/  IADD3 R0, R5, UR23, RZ ;  /* 0x0000001705007c10 */ /* 0x000fe2000fffe0ff */
[----:B------:R-:W-:Y:S01]  /*2340*/  IMAD.MOV.U32 R28, RZ, RZ, R30 ;  /* 0x000000ffff1c7224 */ /* 0x000fe200078e001e */
[----:B------:R-:W-:Y:S01]  /*2350*/  IADD3 R29, R31, UR28, RZ ;  /* 0x0000001c1f1d7c10 */ /* 0x000fe2000fffe0ff */
[----:B------:R-:W-:Y:S01]  /*2360*/  IMAD.U32 R7, RZ, RZ, UR33 ;  /* 0x00000021ff077e24 */ /* 0x000fe2000f8e00ff */
[C---:B------:R-:W-:Y:S01]  /*2370*/  @P2 LEA.HI.X R3, R4.reuse, c[0x0][0x1cc], R0, 0x1, P0 ;  /* 0x0000730004032a11 */ /* 0x040fe200000f0c00 */
[----:B------:R-:W-:Y:S01]  /*2380*/  STL.64 [R1+0x40], R30 ;  /* 0x0000401e01007387 */ /* 0x000fe20000100a00 */
[----:B------:R-:W-:Y:S01]  /*2390*/  @P1 IADD3 R4, P0, R4, UR20, RZ ;  /* 0x0000001404041c10 */ /* 0x000fe2000ff1e0ff */
[----:B------:R-:W-:-:S02]  /*23a0*/  IMAD.WIDE.U32 R6, R6, 0x30, R28 ;  /* 0x0000003006067825 */ /* 0x000fc400078e001c */
[----:B------:R1:W-:Y:S01]  /*23b0*/  @P2 LDGSTS.E.BYPASS.LTC128B.128 [R68+0x14080], [R2.64], !P3 ;  /* 0x1408000002442fae */ /* 0x0003e2000d901d52 */
[----:B------:R-:W-:Y:S02]  /*23c0*/  @P1 IADD3.X R0, R0, UR6, RZ, P0, !PT ;  /* 0x0000000600001c10 */ /* 0x000fe400087fe4ff */
[C---:B------:R-:W-:Y:S01]  /*23d0*/  @P1 LEA R8, P0, R4.reuse, c[0x0][0x1c8], 0x1 ;  /* 0x0000720004081a11 */ /* 0x040fe200078008ff */
[----:B------:R1:W-:Y:S01]  /*23e0*/  @P2 LDGSTS.E.BYPASS.LTC128B.128 [R68+0x15880], [R2.64+0x80], !P6 ;  /* 0x1588008002442fae */ /* 0x0003e2000f101d52 */
[----:B------:R-:W-:Y:S02]  /*23f0*/  ISETP.GT.AND P3, PT, R81, 0x7f, PT ;  /* 0x0000007f5100780c */ /* 0x000fe40003f64270 */
[----:B------:R-:W-:Y:S01]  /*2400*/  @P1 LEA.HI.X R9, R4, c[0x0][0x1cc], R0, 0x1, P0 ;  /* 0x0000730004091a11 */ /* 0x000fe200000f0c00 */
[----:B------:R1:W-:Y:S01]  /*2410*/  @P2 LDGSTS.E.BYPASS.LTC128B.128 [R68+0x17080], [R2.64+0x100], !P5 ;  /* 0x1708010002442fae */ /* 0x0003e2000e901d52 */
[----:B------:R-:W-:Y:S02]  /*2420*/  IADD3 R0, R7, UR4, RZ ;  /* 0x0000000407007c10 */ /* 0x000fe4000fffe0ff */
[----:B------:R-:W-:Y:S01]  /*2430*/  LEA R12, P0, R6, c[0x0][0x1f8], 0x1 ;  /* 0x00007e00060c7a11 */ /* 0x000fe200078008ff */
[----:B------:R1:W-:Y:S01]  /*2440*/  @P2 LDGSTS.E.BYPASS.LTC128B.128 [R68+0x18880], [R2.64+0x180], !P4 ;  /* 0x1888018002442fae */ /* 0x0003e2000e101d52 */
[----:B------:R-:W-:-:S02]  /*2450*/  LOP3.LUT P2, RZ, R85, 0x1, RZ, 0xc0, !PT ;  /* 0x0000000155ff7812 */ /* 0x000fc4000784c0ff */
[----:B------:R-:W-:Y:S01]  /*2460*/  LEA.HI.X R13, R6, c[0x0][0x1fc], R0, 0x1, P0 ;  /* 0x00007f00060d7a11 */ /* 0x000fe200000f0c00 */
[----:B------:R-:W-:Y:S01]  /*2470*/  IMAD.SHL.U32 R6, R69, 0x8, RZ ;  /* 0x0000000845067824 */ /* 0x000fe200078e00ff */
[----:B------:R-:W-:Y:S01]  /*2480*/  STL.64 [R1+0x38], R28 ;  /* 0x0000381c01007387 */ /* 0x000fe20000100a00 */
[----:B------:R-:W-:Y:S02]  /*2490*/  @!P3 IMAD.MOV.U32 R7, RZ, RZ, c[0x0][0x208] ;  /* 0x00008200ff07b624 */ /* 0x000fe400078e00ff */
[----:B------:R-:W-:-:S03]  /*24a0*/  @!P3 IMAD.MOV.U32 R11, RZ, RZ, c[0x0][0x20c] ;  /* 0x00008300ff0bb624 */ /* 0x000fc600078e00ff */
[----:B---3--:R-:W-:-:S03]  /*24b0*/  @!P3 LEA R14, P0, R7, R12, 0x6 ;  /* 0x0000000c070eb211 */ /* 0x008fc600078030ff */
[----:B------:R2:W-:Y:S01]  /*24c0*/  @P1 LDGSTS.E.BYPASS.LTC128B.128 [R68+0x15080], [R8.64], !P2 ;  /* 0x1508000008441fae */ /* 0x0005e2000d101d52 */
[----:B------:R-:W-:Y:S02]  /*24d0*/  @!P3 LEA.HI.X R15, R7, R13, R11, 0x6, P0 ;  /* 0x0000000d070fb211 */ /* 0x000fe400000f340b */
[----:B------:R-:W-:Y:S01]  /*24e0*/  LOP3.LUT P0, RZ, R26, 0x2, RZ, 0xc0, !PT ;  /* 0x000000021aff7812 */ /* 0x000fe2000780c0ff */
[----:B------:R2:W-:Y:S01]  /*24f0*/  @P1 LDGSTS.E.BYPASS.LTC128B.128 [R68+0x16880], [R8.64+0x80], !P6 ;  /* 0x1688008008441fae */ /* 0x0005e2000f101d52 */
[----:B------:R-:W-:Y:S02]  /*2500*/  SEL R7, RZ, 0x1, P2 ;  /* 0x00000001ff077807 */ /* 0x000fe40001000000 */
[----:B------:R-:W-:Y:S01]  /*2510*/  P2R R11, PR, RZ, 0x8 ;  /* 0x00000008ff0b7803 */ /* 0x000fe20000000000 */
[----:B------:R2:W-:Y:S04]  /*2520*/  @P1 LDGSTS.E.BYPASS.LTC128B.128 [R68+0x18080], [R8.64+0x100], !P5 ;  /* 0x1808010008441fae */ /* 0x0005e8000e901d52 */
[----:B------:R2:W-:Y:S01]  /*2530*/  @P1 LDGSTS.E.BYPASS.LTC128B.128 [R68+0x19880], [R8.64+0x180], !P4 ;  /* 0x1988018008441fae */ /* 0x0005e2000e101d52 */
[----:B-1----:R-:W-:-:S02]  /*2540*/  LOP3.LUT R2, R10, 0xfffffff0, RZ, 0xc0, !PT ;  /* 0xfffffff00a027812 */ /* 0x002fc400078ec0ff */
[----:B------:R-:W-:Y:S01]  /*2550*/  SHF.R.S32.HI R3, RZ, 0x4, R10 ;  /* 0x00000004ff037819 */ /* 0x000fe2000001140a */
[----:B------:R-:W0:Y:S02]  /*2560*/  LDGDEPBAR ;  /* 0x00000000000079af */ /* 0x000e240000000000 */
[----:B------:R-:W-:Y:S01]  /*2570*/  IMAD.IADD R0, R81, 0x1, -R2 ;  /* 0x0000000151007824 */ /* 0x000fe200078e0a02 */
[----:B------:R-:W-:Y:S01]  /*2580*/  LEA.HI R4, R10, R3, RZ, 0x1 ;  /* 0x000000030a047211 */ /* 0x000fe200078f08ff */
[----:B------:R-:W-:-:S03]  /*2590*/  IMAD.SHL.U32 R2, R26, 0x40, RZ ;  /* 0x000000401a027824 */ /* 0x000fc600078e00ff */
[----:B------:R-:W-:Y:S02]  /*25a0*/  SHF.R.S32.HI R5, RZ, 0x1f, R0 ;  /* 0x0000001fff057819 */ /* 0x000fe40000011400 */
[----:B------:R-:W-:Y:S02]  /*25b0*/  LOP3.LUT R2, R2, 0x1c0, RZ, 0xc0, !PT ;  /* 0x000001c002027812 */ /* 0x000fe400078ec0ff */
[----:B------:R-:W-:Y:S02]  /*25c0*/  LEA.HI R10, R5, R0, RZ, 0x3 ;  /* 0x00000000050a7211 */ /* 0x000fe400078f18ff */
[----:B------:R-:W-:Y:S02]  /*25d0*/  LOP3.LUT R4, R4, 0xfffffffe, RZ, 0xc0, !PT ;  /* 0xfffffffe04047812 */ /* 0x000fe400078ec0ff */
[----:B------:R-:W-:Y:S02]  /*25e0*/  LOP3.LUT R5, R10, 0xfffffff8, RZ, 0xc0, !PT ;  /* 0xfffffff80a057812 */ /* 0x000fe400078ec0ff */
[----:B------:R-:W-:Y:S01]  /*25f0*/  LOP3.LUT R6, R2, 0x8, R6, 0xf8, !PT ;  /* 0x0000000802067812 */ /* 0x000fe200078ef806 */
[----:B------:R-:W-:Y:S01]  /*2600*/  IMAD.IADD R3, R3, 0x1, -R4 ;  /* 0x0000000103037824 */ /* 0x000fe200078e0a04 */
[----:B------:R-:W-:Y:S01]  /*2610*/  SHF.R.U32.HI R2, RZ, 0x3, R2 ;  /* 0x00000003ff027819 */ /* 0x000fe20000011602 */
[----:B------:R-:W-:Y:S01]  /*2620*/  IMAD.IADD R4, R0, 0x1, -R5 ;  /* 0x0000000100047824 */ /* 0x000fe200078e0a05 */
[----:B------:R-:W-:-:S02]  /*2630*/  SEL R5, RZ, 0x4, P5 ;  /* 0x00000004ff057807 */ /* 0x000fc40002800000 */
[----:B------:R-:W-:Y:S01]  /*2640*/  LOP3.LUT R0, R6, R2, RZ, 0x3c, !PT ;  /* 0x0000000206007212 */ /* 0x000fe200078e3cff */
[----:B------:R-:W-:Y:S01]  /*2650*/  IMAD.SHL.U32 R2, R4, 0x40, RZ ;  /* 0x0000004004027824 */ /* 0x000fe200078e00ff */
[----:B------:R-:W-:Y:S01]  /*2660*/  SEL R6, RZ, 0x2, P6 ;  /* 0x00000002ff067807 */ /* 0x000fe20003000000 */
[----:B------:R-:W-:-:S04]  /*2670*/  DEPBAR.LE SB0, 0x1 ;  /* 0x000080400000791a */ /* 0x000fc80000000000 */
[C---:B------:R-:W-:Y:S01]  /*2680*/  IMAD R0, R3.reuse, 0x200, R0 ;  /* 0x0000020003007824 */ /* 0x040fe200078e0200 */
[----:B------:R-:W-:Y:S01]  /*2690*/  LOP3.LUT R2, R2, 0x1c0, RZ, 0xc0, !PT ;  /* 0x000001c002027812 */ /* 0x000fe200078ec0ff */
[----:B------:R-:W-:Y:S01]  /*26a0*/  IMAD.SHL.U32 R3, R3, 0x8, RZ ;  /* 0x0000000803037824 */ /* 0x000fe200078e00ff */
[----:B------:R-:W-:Y:S01]  /*26b0*/  IADD3 R5, R5, R6, R7 ;  /* 0x0000000605057210 */ /* 0x000fe20007ffe007 */
[----:B------:R-:W-:Y:S01]  /*26c0*/  IMAD.SHL.U32 R135, R0, 0x2, RZ ;  /* 0x0000000200877824 */ /* 0x000fe200078e00ff */
[----:B------:R-:W-:Y:S01]  /*26d0*/  BAR.SYNC.DEFER_BLOCKING 0x0 ;  /* 0x0000000000007b1d */ /* 0x000fe20000010000 */
[----:B------:R-:W-:Y:S02]  /*26e0*/  LOP3.LUT P1, RZ, R4, 0x4, RZ, 0xc0, !PT ;  /* 0x0000000404ff7812 */ /* 0x000fe4000782c0ff */
[----:B------:R-:W-:Y:S02]  /*26f0*/  LOP3.LUT R3, R2, 0x8, R3, 0xf8, !PT ;  /* 0x0000000802037812 */ /* 0x000fe400078ef803 */
[----:B------:R-:W-:-:S02]  /*2700*/  SHF.R.U32.HI R2, RZ, 0x3, R2 ;  /* 0x00000003ff027819 */ /* 0x000fc40000011602 */
[----:B------:R-:W-:Y:S02]  /*2710*/  IADD3 R0, R135, 0x14080, RZ ;  /* 0x0001408087007810 */ /* 0x000fe40007ffe0ff */
[----:B------:R-:W-:Y:S01]  /*2720*/  LOP3.LUT R2, R3, R2, RZ, 0x3c, !PT ;  /* 0x0000000203027212 */ /* 0x000fe200078e3cff */
[----:B------:R-:W-:Y:S01]  /*2730*/  IMAD.SHL.U32 R3, R10, 0x40, RZ ;  /* 0x000000400a037824 */ /* 0x000fe200078e00ff */
[----:B------:R-:W-:Y:S02]  /*2740*/  IADD3 R242, R135, 0x140a0, RZ ;  /* 0x000140a087f27810 */ /* 0x000fe40007ffe0ff */
[----:B------:R-:W-:Y:S02]  /*2750*/  @P0 IADD3 R242, R0, -0x20, RZ ;  /* 0xffffffe000f20810 */ /* 0x000fe40007ffe0ff */
[----:B------:R-:W-:Y:S01]  /*2760*/  LOP3.LUT R3, R2, 0xfffffe00, R3, 0xf8, !PT ;  /* 0xfffffe0002037812 */ /* 0x000fe200078ef803 */
[----:B------:R-:W-:Y:S01]  /*2770*/  IMAD.MOV.U32 R2, RZ, RZ, 0x40 ;  /* 0x00000040ff027424 */ /* 0x000fe200078e00ff */
[----:B------:R-:W-:-:S02]  /*2780*/  SEL R0, RZ, 0x8, P4 ;  /* 0x00000008ff007807 */ /* 0x000fc40002000000 */
[----:B------:R-:W-:Y:S01]  /*2790*/  LOP3.LUT P0, RZ, R4, 0x2, RZ, 0xc0, !PT ;  /* 0x0000000204ff7812 */ /* 0x000fe2000780c0ff */
[----:B------:R-:W-:Y:S01]  /*27a0*/  IMAD.MOV.U32 R4, RZ, RZ, 0x10 ;  /* 0x00000010ff047424 */ /* 0x000fe200078e00ff */
[----:B------:R-:W-:Y:S01]  /*27b0*/  P2R R7, PR, RZ, 0x40 ;  /* 0x00000040ff077803 */ /* 0x000fe20000000000 */
[----:B------:R-:W-:Y:S01]  /*27c0*/  IMAD R220, R65, 0x400, R3 ;  /* 0x0000040041dc7824 */ /* 0x000fe200078e0203 */
[----:B------:R-:W-:Y:S01]  /*27d0*/  IADD3 R252, R242, 0x1000, RZ ;  /* 0x00001000f2fc7810 */ /* 0x000fe20007ffe0ff */
[----:B------:R-:W-:Y:S01]  /*27e0*/  IMAD.IADD R6, R0, 0x1, R5 ;  /* 0x0000000100067824 */ /* 0x000fe200078e0205 */
[----:B------:R-:W-:Y:S01]  /*27f0*/  SEL R4, R4, 0xfffffff0, !P0 ;  /* 0xfffffff004047807 */ /* 0x000fe20004000000 */
[----:B------:R-:W-:Y:S01]  /*2800*/  IMAD.MOV.U32 R0, RZ, RZ, 0x20 ;  /* 0x00000020ff007424 */ /* 0x000fe200078e00ff */
[C---:B------:R-:W-:Y:S01]  /*2810*/  LEA R228, R220.reuse, 0x4080, 0x1 ;  /* 0x00004080dce47811 */ /* 0x040fe200078e08ff */
[----:B------:R-:W-:Y:S01]  /*2820*/  IMAD.SHL.U32 R220, R220, 0x2, RZ ;  /* 0x00000002dcdc7824 */ /* 0x000fe200078e00ff */
[----:B------:R-:W-:-:S02]  /*2830*/  IADD3 R5, R64, UR10, -R69 ;  /* 0x0000000a40057c10 */ /* 0x000fc4000fffe845 */
[----:B------:R-:W-:Y:S01]  /*2840*/  SEL R0, R0, 0xffffffe0, !P1 ;  /* 0xffffffe000007807 */ /* 0x000fe20004800000 */
[--C-:B------:R-:W-:Y:S01]  /*2850*/  IMAD R224, R4, 0x2, R228.reuse ;  /* 0x0000000204e07824 */ /* 0x100fe200078e02e4 */
[----:B------:R-:W-:Y:S01]  /*2860*/  LDSM.16.M88.4 R160, [R220+0x4080] ;  /* 0x00408000dca0783b */ /* 0x000fe20000000200 */
[----:B------:R-:W-:Y:S02]  /*2870*/  LOP3.LUT P6, RZ, R6, 0x1, RZ, 0xc0, !PT ;  /* 0x0000000106ff7812 */ /* 0x000fe400078cc0ff */
[C---:B------:R-:W-:Y:S01]  /*2880*/  IMAD R228, R0.reuse, 0x2, R228 ;  /* 0x0000000200e47824 */ /* 0x040fe200078e02e4 */
[----:B------:R-:W-:Y:S01]  /*2890*/  LDSM.16.M88.4 R188, [R220+0x8080] ;  /* 0x00808000dcbc783b */ /* 0x000fe20000000200 */
[----:B------:R-:W-:Y:S01]  /*28a0*/  IMAD R232, R0, 0x2, R224 ;  /* 0x0000000200e87824 */ /* 0x000fe200078e02e0 */
[----:B------:R-:W-:Y:S02]  /*28b0*/  ISETP.LT.OR P0, PT, R5, 0x1, !P6 ;  /* 0x000000010500780c */ /* 0x000fe40007701670 */
[----:B------:R-:W-:Y:S01]  /*28c0*/  LDSM.16.M88.4 R204, [R220+0xc080] ;  /* 0x00c08000dccc783b */ /* 0x000fe20000000200 */
[----:B------:R-:W-:-:S02]  /*28d0*/  LOP3.LUT P2, RZ, R6, 0x2, RZ, 0xc0, !PT ;  /* 0x0000000206ff7812 */ /* 0x000fc4000784c0ff */
[----:B------:R-:W-:Y:S01]  /*28e0*/  LOP3.LUT P1, RZ, R6, 0x4, RZ, 0xc0, !PT ;  /* 0x0000000406ff7812 */ /* 0x000fe2000782c0ff */
        /* <DEDUP_REMOVED lines=13> */
[----:B------:R-:W-:-:S03]  /*29c0*/  IADD3 R243, R242, 0x5800, RZ ;  /* 0x00005800f2f37810 */ /* 0x000fc60007ffe0ff */
        /* <DEDUP_REMOVED lines=11> */
[----:B------:R-:W-:Y:S04]  /*2a80*/  LDSM.16.M88.4 R16, [R135+0x14080] ;  /* 0x014080008710783b */ /* 0x000fe80000000200 */
[----:B------:R-:W1:Y:S04]  /*2a90*/  LDSM.16.M88.4 R20, [R135+0x14880] ;  /* 0x014880008714783b */ /* 0x000e680000000200 */
[----:B------:R-:W3:Y:S04]  /*2aa0*/  LDSM.16.M88.4 R32, [R135+0x15080] ;  /* 0x015080008720783b */ /* 0x000ee80000000200 */
[----:B------:R-:W-:Y:S04]  /*2ab0*/  LDSM.16.M88.4 R40, [R242] ;  /* 0x00000000f228783b */ /* 0x000fe80000000200 */
[----:B------:R-:W4:Y:S04]  /*2ac0*/  LDSM.16.M88.4 R44, [R242+0x800] ;  /* 0x00080000f22c783b */ /* 0x000f280000000200 */
[----:B------:R-:W5:Y:S04]  /*2ad0*/  LDSM.16.M88.4 R52, [R242+0x1000] ;  /* 0x00100000f234783b */ /* 0x000f680000000200 */
        /* <DEDUP_REMOVED lines=17> */
[----:B---3--:R-:W-:Y:S03]  /*2bf0*/  HMMA.16816.F32 R36, R160, R32, RZ ;  /* 0x00000020a024723c */ /* 0x008fe600000018ff */
[----:B------:R-:W-:-:S05]  /*2c00*/  ISETP.LT.OR P3, PT, R5, 0x1, !P0 ;  /* 0x000000010500780c */ /* 0x000fca0004761670 */
[----:B------:R-:W-:Y:S08]  /*2c10*/  HMMA.16816.F32 R32, R160, R34, RZ ;  /* 0x00000022a020723c */ /* 0x000ff000000018ff */
[----:B------:R1:W-:Y:S01]  /*2c20*/  LDGSTS.E.BYPASS.LTC128B.128 [R68+0x8880], [R12.64+0x180], !P3 ;  /* 0x088801800c447fae */ /* 0x0003e2000d901d52 */
[----:B------:R-:W-:Y:S01]  /*2c30*/  ISETP.NE.AND P3, PT, R11, RZ, PT ;  /* 0x000000ff0b00720c */ /* 0x000fe20003f65270 */
[----:B----4-:R-:W-:Y:S08]  /*2c40*/  HMMA.16816.F32 R20, R164, R44, R24 ;  /* 0x0000002ca414723c */ /* 0x010ff00000001818 */
[----:B--2---:R-:W-:Y:S04]  /*2c50*/  HMMA.16816.F32 R8, R160, R16, RZ ;  /* 0x00000010a008723c */ /* 0x004fe800000018ff */
[----:B------:R-:W-:-:S02]  /*2c60*/  @!P3 ISETP.LT.OR P6, PT, R5, 0x21, !P6 ;  /* 0x000000210500b80c */ /* 0x000fc400077c1670 */
[C---:B------:R-:W-:Y:S02]  /*2c70*/  @!P3 ISETP.LT.OR P2, PT, R5.reuse, 0x21, !P2 ;  /* 0x000000210500b80c */ /* 0x040fe40005741670 */
[C---:B------:R-:W-:Y:S01]  /*2c80*/  @!P3 ISETP.LT.OR P1, PT, R5.reuse, 0x21, !P1 ;  /* 0x000000210500b80c */ /* 0x040fe20004f21670 */
[----:B------:R-:W-:Y:S01]  /*2c90*/  HMMA.16816.F32 R16, R160, R18, RZ ;  /* 0x00000012a010723c */ /* 0x000fe200000018ff */
[----:B------:R-:W-:-:S07]  /*2ca0*/  @!P3 ISETP.LT.OR P0, PT, R5, 0x21, !P0 ;  /* 0x000000210500b80c */ /* 0x000fce0004701670 */
[----:B------:R1:W-:Y:S01]  /*2cb0*/  @!P3 LDGSTS.E.BYPASS.LTC128B.128 [R68+0x5080], [R14.64], !P6 ;  /* 0x050800000e44bfae */ /* 0x0003e2000f101d52 */
[C---:B------:R-:W-:Y:S01]  /*2cc0*/  HMMA.16816.F32 R24, R164.reuse, R46, R28 ;  /* 0x0000002ea418723c */ /* 0x040fe2000000181c */
[----:B------:R-:W-:Y:S02]  /*2cd0*/  ISETP.NE.AND P6, PT, R7, RZ, PT ;  /* 0x000000ff0700720c */ /* 0x000fe40003fc5270 */
[----:B------:R1:W-:Y:S04]  /*2ce0*/  @!P3 LDGSTS.E.BYPASS.LTC128B.128 [R68+0x6880], [R14.64+0x80], !P2 ;  /* 0x068800800e44bfae */ /* 0x0003e8000d101d52 */
[----:B------:R1:W-:Y:S01]  /*2cf0*/  @!P3 LDGSTS.E.BYPASS.LTC128B.128 [R68+0x8080], [R14.64+0x100], !P1 ;  /* 0x080801000e44bfae */ /* 0x0003e2000c901d52 */
[----:B------:R-:W-:Y:S03]  /*2d00*/  HMMA.16816.F32 R8, R164, R40, R8 ;  /* 0x00000028a408723c */ /* 0x000fe60000001808 */
[----:B------:R1:W-:Y:S01]  /*2d10*/  @!P3 LDGSTS.E.BYPASS.LTC128B.128 [R68+0x9880], [R14.64+0x180], !P0 ;  /* 0x098801800e44bfae */ /* 0x0003e2000c101d52 */
[----:B------:R-:W-:-:S03]  /*2d20*/  PLOP3.LUT P0, PT, PT, PT, UP0, 0x40, 0x0 ;  /* 0x000000000000781c */ /* 0x000fc60003f0e808 */
[----:B------:R-:W2:Y:S01]  /*2d30*/  LDSM.16.M88.4 R48, [R241+0x14080] ;  /* 0x01408000f130783b */ /* 0x000ea20000000200 */
[C---:B------:R-:W-:Y:S03]  /*2d40*/  HMMA.16816.F32 R16, R164.reuse, R42, R16 ;  /* 0x0000002aa410723c */ /* 0x040fe60000001810 */
[----:B------:R-:W3:Y:S04]  /*2d50*/  LDSM.16.M88.4 R56, [R241+0x14880] ;  /* 0x01488000f138783b */ /* 0x000ee80000000200 */
[----:B------:R-:W4:Y:S01]  /*2d60*/  LDSM.16.M88.4 R60, [R241+0x15080] ;  /* 0x01508000f13c783b */ /* 0x000f220000000200 */
[C---:B-----5:R-:W-:Y:S03]  /*2d70*/  HMMA.16816.F32 R28, R164.reuse, R52, R36 ;  /* 0x00000034a41c723c */ /* 0x060fe60000001824 */
[----:B------:R-:W-:Y:S04]  /*2d80*/  LDSM.16.M88.4 R40, [R238+0x800] ;  /* 0x00080000ee28783b */ /* 0x000fe80000000200 */
[----:B------:R-:W-:Y:S01]  /*2d90*/  LDSM.16.M88.4 R36, [R135+0x15880] ;  /* 0x015880008724783b */ /* 0x000fe20000000200 */
[----:B------:R-:W-:Y:S03]  /*2da0*/  HMMA.16816.F32 R32, R164, R54, R32 ;  /* 0x00000036a420723c */ /* 0x000fe60000001820 */
[----:B------:R-:W-:Y:S04]  /*2db0*/  LDSM.16.M88.4 R52, [R238+0x1000] ;  /* 0x00100000ee34783b */ /* 0x000fe80000000200 */
[----:B-1----:R-:W1:Y:S04]  /*2dc0*/  LDSM.16.M88.4 R12, [R238] ;  /* 0x00000000ee0c783b */ /* 0x002e680000000200 */
[----:B------:R-:W5:Y:S04]  /*2dd0*/  LDSM.16.M88.4 R44, [R135+0x16080] ;  /* 0x01608000872c783b */ /* 0x000f680000000200 */
[----:B------:R-:W0:Y:S01]  /*2de0*/  LDGDEPBAR ;  /* 0x00000000000079af */ /* 0x000e220000000000 */
[C---:B--2---:R-:W-:Y:S08]  /*2df0*/  HMMA.16816.F32 R8, R180.reuse, R48, R8 ;  /* 0x00000030b408723c */ /* 0x044ff00000001808 */
[C---:B------:R-:W-:Y:S01]  /*2e00*/  HMMA.16816.F32 R16, R180.reuse, R50, R16 ;  /* 0x00000032b410723c */ /* 0x040fe20000001810 */
[----:B------:R-:W-:Y:S07]  /*2e10*/  LDSM.16.M88.4 R48, [R242+0x2800] ;  /* 0x00280000f230783b */ /* 0x000fee0000000200 */
[C---:B---3--:R-:W-:Y:S08]  /*2e20*/  HMMA.16816.F32 R20, R180.reuse, R56, R20 ;  /* 0x00000038b414723c */ /* 0x048ff00000001814 */
[C---:B------:R-:W-:Y:S01]  /*2e30*/  HMMA.16816.F32 R24, R180.reuse, R58, R24 ;  /* 0x0000003ab418723c */ /* 0x040fe20000001818 */
[----:B------:R-:W2:Y:S07]  /*2e40*/  LDSM.16.M88.4 R56, [R135+0x16880] ;  /* 0x016880008738783b */ /* 0x000eae0000000200 */
[C---:B----4-:R-:W-:Y:S08]  /*2e50*/  HMMA.16816.F32 R28, R180.reuse, R60, R28 ;  /* 0x0000003cb41c723c */ /* 0x050ff0000000181c */
[----:B------:R-:W-:Y:S01]  /*2e60*/  HMMA.16816.F32 R32, R180, R62, R32 ;  /* 0x0000003eb420723c */ /* 0x000fe20000001820 */
[----:B------:R-:W-:Y:S07]  /*2e70*/  LDSM.16.M88.4 R60, [R135+0x19880] ;  /* 0x01988000873c783b */ /* 0x000fee0000000200 */
[C---:B-1----:R-:W-:Y:S08]  /*2e80*/  HMMA.16816.F32 R8, R184.reuse, R12, R8 ;  /* 0x0000000cb808723c */ /* 0x042ff00000001808 */
[C---:B------:R-:W-:Y:S01]  /*2e90*/  HMMA.16816.F32 R16, R184.reuse, R14, R16 ;  /* 0x0000000eb810723c */ /* 0x040fe20000001810 */
[----:B------:R-:W1:Y:S07]  /*2ea0*/  LDSM.16.M88.4 R12, [R242+0x1800] ;  /* 0x00180000f20c783b */ /* 0x000e6e0000000200 */
[C---:B------:R-:W-:Y:S08]  /*2eb0*/  HMMA.16816.F32 R20, R184.reuse, R40, R20 ;  /* 0x00000028b814723c */ /* 0x040ff00000001814 */
[C---:B------:R-:W-:Y:S01]  /*2ec0*/  HMMA.16816.F32 R24, R184.reuse, R42, R24 ;  /* 0x0000002ab818723c */ /* 0x040fe20000001818 */
[----:B------:R-:W3:Y:S07]  /*2ed0*/  LDSM.16.M88.4 R40, [R242+0x2000] ;  /* 0x00200000f228783b */ /* 0x000eee0000000200 */
[C---:B------:R-:W-:Y:S08]  /*2ee0*/  HMMA.16816.F32 R28, R184.reuse, R52, R28 ;  /* 0x00000034b81c723c */ /* 0x040ff0000000181c */
[----:B------:R-:W-:Y:S01]  /*2ef0*/  HMMA.16816.F32 R32, R184, R54, R32 ;  /* 0x00000036b820723c */ /* 0x000fe20000001820 */
[----:B------:R-:W-:Y:S07]  /*2f00*/  LDSM.16.M88.4 R52, [R238+0x2800] ;  /* 0x00280000ee34783b */ /* 0x000fee0000000200 */
[C---:B------:R-:W-:Y:S08]  /*2f10*/  HMMA.16816.F32 R8, R188.reuse, R36, R8 ;  /* 0x00000024bc08723c */ /* 0x040ff00000001808 */
[C---:B------:R-:W-:Y:S01]  /*2f20*/  HMMA.16816.F32 R16, R188.reuse, R38, R16 ;  /* 0x00000026bc10723c */ /* 0x040fe20000001810 */
[----:B------:R-:W4:Y:S07]  /*2f30*/  LDSM.16.M88.4 R36, [R241+0x15880] ;  /* 0x01588000f124783b */ /* 0x000f2e0000000200 */
[C---:B-----5:R-:W-:Y:S08]  /*2f40*/  HMMA.16816.F32 R20, R188.reuse, R44, R20 ;  /* 0x0000002cbc14723c */ /* 0x060ff00000001814 */
[C---:B------:R-:W-:Y:S01]  /*2f50*/  HMMA.16816.F32 R24, R188.reuse, R46, R24 ;  /* 0x0000002ebc18723c */ /* 0x040fe20000001818 */
[----:B------:R-:W5:Y:S07]  /*2f60*/  LDSM.16.M88.4 R44, [R241+0x16080] ;  /* 0x01608000f12c783b */ /* 0x000f6e0000000200 */
[C---:B--2---:R-:W-:Y:S08]  /*2f70*/  HMMA.16816.F32 R28, R188.reuse, R56, R28 ;  /* 0x00000038bc1c723c */ /* 0x044ff0000000181c */
[----:B------:R-:W-:Y:S01]  /*2f80*/  HMMA.16816.F32 R32, R188, R58, R32 ;  /* 0x0000003abc20723c */ /* 0x000fe20000001820 */
[----:B------:R-:W2:Y:S07]  /*2f90*/  LDSM.16.M88.4 R56, [R241+0x16880] ;  /* 0x01688000f138783b */ /* 0x000eae0000000200 */
[C---:B-1----:R-:W-:Y:S08]  /*2fa0*/  HMMA.16816.F32 R8, R192.reuse, R12, R8 ;  /* 0x0000000cc008723c */ /* 0x042ff00000001808 */
[C---:B------:R-:W-:Y:S01]  /*2fb0*/  HMMA.16816.F32 R16, R192.reuse, R14, R16 ;  /* 0x0000000ec010723c */ /* 0x040fe20000001810 */
[----:B------:R-:W1:Y:S07]  /*2fc0*/  LDSM.16.M88.4 R12, [R238+0x1800] ;  /* 0x00180000ee0c783b */ /* 0x000e6e0000000200 */
        /* <DEDUP_REMOVED lines=30> */
[C---:B--2---:R-:W-:Y:S08]  /*31b0*/  HMMA.16816.F32 R28, R204.reuse, R56, R28 ;  /* 0x00000038cc1c723c */ /* 0x044ff0000000181c */
[----:B------:R-:W-:Y:S01]  /*31c0*/  HMMA.16816.F32 R32, R204, R58, R32 ;  /* 0x0000003acc20723c */ /* 0x000fe20000001820 */
[----:B------:R-:W2:Y:S07]  /*31d0*/  LDSM.16.M88.4 R56, [R241+0x18080] ;  /* 0x01808000f138783b */ /* 0x000eae0000000200 */
[C---:B-1----:R-:W-:Y:S08]  /*31e0*/  HMMA.16816.F32 R8, R208.reuse, R12, R8 ;  /* 0x0000000cd008723c */ /* 0x042ff00000001808 */
[C---:B------:R-:W-:Y:S08]  /*31f0*/  HMMA.16816.F32 R16, R208.reuse, R14, R16 ;  /* 0x0000000ed010723c */ /* 0x040ff00000001810 */
[C---:B------:R-:W-:Y:S08]  /*3200*/  HMMA.16816.F32 R20, R208.reuse, R44, R20 ;  /* 0x0000002cd014723c */ /* 0x040ff00000001814 */
[C---:B------:R-:W-:Y:S01]  /*3210*/  HMMA.16816.F32 R24, R208.reuse, R46, R24 ;  /* 0x0000002ed018723c */ /* 0x040fe20000001818 */
[----:B------:R-:W1:Y:S07]  /*3220*/  LDSM.16.M88.4 R44, [R238+0x3800] ;  /* 0x00380000ee2c783b */ /* 0x000e6e0000000200 */
        /* <DEDUP_REMOVED lines=9> */
[C---:B--2---:R-:W-:Y:S08]  /*32c0*/  HMMA.16816.F32 R28, R212.reuse, R56, R28 ;  /* 0x00000038d41c723c */ /* 0x044ff0000000181c */
[----:B------:R-:W-:Y:S01]  /*32d0*/  HMMA.16816.F32 R32, R212, R58, R32 ;  /* 0x0000003ad420723c */ /* 0x000fe20000001820 */
[----:B------:R-:W-:Y:S07]  /*32e0*/  LDSM.16.M88.4 R56, [R242+0x5800] ;  /* 0x00580000f238783b */ /* 0x000fee0000000200 */
[C---:B------:R-:W-:Y:S08]  /*32f0*/  HMMA.16816.F32 R16, R216.reuse, R36, R12 ;  /* 0x00000024d810723c */ /* 0x040ff0000000180c */
[C---:B------:R-:W-:Y:S01]  /*3300*/  HMMA.16816.F32 R12, R216.reuse, R38, R8 ;  /* 0x00000026d80c723c */ /* 0x040fe20000001808 */
[----:B------:R-:W2:Y:S07]  /*3310*/  LDSM.16.M88.4 R36, [R242+0x4800] ;  /* 0x00480000f224783b */ /* 0x000eae0000000200 */
[C---:B-1----:R-:W-:Y:S08]  /*3320*/  HMMA.16816.F32 R8, R216.reuse, R44, R20 ;  /* 0x0000002cd808723c */ /* 0x042ff00000001814 */
[C---:B------:R-:W-:Y:S01]  /*3330*/  HMMA.16816.F32 R24, R216.reuse, R46, R24 ;  /* 0x0000002ed818723c */ /* 0x040fe20000001818 */
[----:B------:R-:W1:Y:S07]  /*3340*/  LDSM.16.M88.4 R44, [R242+0x5000] ;  /* 0x00500000f22c783b */ /* 0x000e6e0000000200 */
        /* <DEDUP_REMOVED lines=12> */
[C---:B--2---:R-:W-:Y:S08]  /*3410*/  HMMA.16816.F32 R24, R224.reuse, R36, R20 ;  /* 0x00000024e018723c */ /* 0x044ff00000001814 */
[C---:B------:R-:W-:Y:S01]  /*3420*/  HMMA.16816.F32 R20, R224.reuse, R38, R16 ;  /* 0x00000026e014723c */ /* 0x040fe20000001810 */
[----:B------:R-:W-:Y:S07]  /*3430*/  LDSM.16.M88.4 R36, [R238+0x5800] ;  /* 0x00580000ee24783b */ /* 0x000fee0000000200 */
[C---:B-1----:R-:W-:Y:S08]  /*3440*/  HMMA.16816.F32 R16, R224.reuse, R44, R12 ;  /* 0x0000002ce010723c */ /* 0x042ff0000000180c */
        /* <DEDUP_REMOVED lines=50> */
.L_x_240:
[----:B------:R-:W-:Y:S01]  /*3770*/  LOP3.LUT R2, R66, 0xffffffe0, RZ, 0xc0, !PT ;  /* 0xffffffe042027812 */ /* 0x000fe200078ec0ff */
[----:B------:R-:W-:Y:S01]  /*3780*/  UISETP.NE.AND UP0, UPT, UR15, URZ, UPT ;  /* 0x0000003f0f00728c */ /* 0x000fe2000bf05270 */
[----:B------:R-:W-:Y:S01]  /*3790*/  LEA.HI R5, R67, R81, RZ, 0x2 ;  /* 0x0000005143057211 */ /* 0x000fe200078f10ff */
[----:B------:R-:W-:Y:S01]  /*37a0*/  ULDC UR7, c[0x0][0x324] ;  /* 0x0000c90000077ab9 */ /* 0x000fe20000000800 */
[----:B-1----:R-:W-:Y:S01]  /*37b0*/  SHF.R.S32.HI R7, RZ, 0x1f, R65 ;  /* 0x0000001fff077819 */ /* 0x002fe20000011441 */
[----:B------:R-:W-:Y:S01]  /*37c0*/  IMAD.IADD R2, R81, 0x1, -R2 ;  /* 0x0000000151027824 */ /* 0x000fe200078e0a02 */
[----:B------:R-:W-:Y:S01]  /*37d0*/  LOP3.LUT R5, R5, 0xfffffffc, RZ, 0xc0, !PT ;  /* 0xfffffffc05057812 */ /* 0x000fe200078ec0ff */
[----:B------:R-:W-:Y:S01]  /*37e0*/  ULOP3.LUT UR7, URZ, UR7, URZ, 0x33, !UPT ;  /* 0x000000073f077292 */ /* 0x000fe2000f8e333f */
[----:B------:R-:W-:Y:S01]  /*37f0*/  LEA.HI R7, R7, R65, RZ, 0x3 ;  /* 0x0000004107077211 */ /* 0x000fe200078f18ff */
[----:B------:R-:W0:Y:S01]  /*3800*/  LDGDEPBAR ;  /* 0x00000000000079af */ /* 0x000e220000000000 */
[----:B------:R-:W-:Y:S01]  /*3810*/  SHF.R.S32.HI R6, RZ, 0x1f, R2 ;  /* 0x0000001fff067819 */ /* 0x000fe20000011402 */
[----:B------:R-:W-:Y:S01]  /*3820*/  IMAD.IADD R5, R81, 0x1, -R5 ;  /* 0x0000000151057824 */ /* 0x000fe200078e0a05 */
[----:B------:R-:W-:-:S02]  /*3830*/  LOP3.LUT R7, R7, 0xffffff8, RZ, 0xc0, !PT ;  /* 0x0ffffff807077812 */ /* 0x000fc400078ec0ff */
[----:B------:R-:W-:Y:S02]  /*3840*/  LEA.HI R6, R6, R2, RZ, 0x2 ;  /* 0x0000000206067211 */ /* 0x000fe400078f10ff */
[----:B------:R-:W-:Y:S01]  /*3850*/  LEA.HI R8, R5, R5, RZ, 0x1 ;  /* 0x0000000505087211 */ /* 0x000fe200078f08ff */
[----:B------:R-:W-:Y:S01]  /*3860*/  IMAD.IADD R9, R65, 0x1, -R7 ;  /* 0x0000000141097824 */ /* 0x000fe200078e0a07 */
[----:B------:R-:W-:Y:S02]  /*3870*/  PLOP3.LUT P1, PT, PT, PT, UP0, 0x80, 0x0 ;  /* 0x000000000000781c */ /* 0x000fe40003f2f008 */
[----:B------:R-:W-:Y:S02]  /*3880*/  LEA.HI.SX32 R7, R6, UR11, 0x1e ;  /* 0x0000000b06077c11 */ /* 0x000fe4000f8ff2ff */
[----:B------:R-:W-:Y:S02]  /*3890*/  LOP3.LUT R8, R8, 0x1ffffffe, RZ, 0xc0, !PT ;  /* 0x1ffffffe08087812 */ /* 0x000fe400078ec0ff */
[----:B------:R-:W-:Y:S01]  /*38a0*/  PLOP3.LUT P0, PT, PT, PT, UP0, 0x80, 0x0 ;  /* 0x000000000000781c */ /* 0x000fe20003f0f008 */
[----:B------:R-:W-:Y:S01]  /*38b0*/  IMAD R7, R9, 0x10, R7 ;  /* 0x0000001009077824 */ /* 0x000fe200078e0207 */
[----:B------:R-:W-:Y:S01]  /*38c0*/  UISETP.GE.AND UP0, UPT, UR9, 0x1, UPT ;  /* 0x000000010900788c */ /* 0x000fe2000bf06270 */
        /* <DEDUP_REMOVED lines=14> */
[----:B------:R-:W-:Y:S02]  /*39b0*/  IADD3 R9, -R11, UR10, R64 ;  /* 0x0000000a0b097c10 */ /* 0x000fe4000fffe140 */
[----:B------:R-:W-:-:S04]  /*39c0*/  IADD3 R2, R2, -UR12, RZ ;  /* 0x8000000c02027c10 */ /* 0x000fc8000fffe0ff */
[C---:B------:R-:W-:Y:S02]  /*39d0*/  IADD3 R8, R2.reuse, c[0x0][0x328], RZ ;  /* 0x0000ca0002087a10 */ /* 0x040fe40007ffe0ff */
[----:B-1----:R-:W-:-:S03]  /*39e0*/  IADD3 R10, R2, UR7, RZ ;  /* 0x00000007020a7c10 */ /* 0x002fc6000fffe0ff */
[--C-:B--2---:R-:W-:Y:S02]  /*39f0*/  IMAD.IADD R5, R8, 0x1, R6.reuse ;  /* 0x0000000108057824 */ /* 0x104fe400078e0206 */
[----:B------:R-:W-:-:S03]  /*3a00*/  IMAD.IADD R2, R10, 0x1, R6 ;  /* 0x000000010a027824 */ /* 0x000fc600078e0206 */
[----:B------:R-:W-:Y:S02]  /*3a10*/  IMNMX R5, R5, R9, PT ;  /* 0x0000000905057217 */ /* 0x000fe40003800200 */
[----:B---3--:R-:W-:Y:S01]  /*3a20*/  IADD3 R11, -R11, UR22, RZ ;  /* 0x000000160b0b7c10 */ /* 0x008fe2000fffe1ff */
[----:B------:R-:W-:Y:S05]  /*3a30*/  @P0 BRA `(.L_x_241) ;  /* 0x0000017000000947 */ /* 0x000fea0003800000 */
[----:B------:R-:W-:Y:S01]  /*3a40*/  IMAD.U32 R12, RZ, RZ, UR12 ;  /* 0x0000000cff0c7e24 */ /* 0x000fe2000f8e00ff */
[----:B------:R-:W-:Y:S04]  /*3a50*/  BSSY B0, `(.L_x_242) ;  /* 0x0000011000007945 */ /* 0x000fe80003800000 */
[----:B------:R-:W-:-:S04]  /*3a60*/  IADD3 R6, -R12, UR10, R6 ;  /* 0x0000000a0c067c10 */ /* 0x000fc8000fffe106 */
[----:B------:R-:W-:-:S13]  /*3a70*/  ISETP.GT.AND P0, PT, R6, -0x1, PT ;  /* 0xffffffff0600780c */ /* 0x000fda0003f04270 */
[----:B------:R-:W-:Y:S05]  /*3a80*/  @P0 BRA `(.L_x_243) ;  /* 0x0000008000000947 */ /* 0x000fea0003800000 */
[----:B------:R-:W-:Y:S01]  /*3a90*/  UISETP.NE.AND UP0, UPT, UR9, 0x1, UPT ;  /* 0x000000010900788c */ /* 0x000fe2000bf05270 */
[----:B------:R-:W-:-:S05]  /*3aa0*/  LOP3.LUT R6, RZ, R6, RZ, 0x33, !PT ;  /* 0x00000006ff067212 */ /* 0x000fca00078e33ff */
[----:B------:R-:W-:Y:S02]  /*3ab0*/  PLOP3.LUT P1, PT, PT, PT, UP0, 0x80, 0x0 ;  /* 0x000000000000781c */ /* 0x000fe40003f2f008 */
[----:B------:R-:W-:-:S11]  /*3ac0*/  PLOP3.LUT P0, PT, PT, PT, UP0, 0x80, 0x0 ;  /* 0x000000000000781c */ /* 0x000fd60003f0f008 */
[----:B------:R-:W-:-:S05]  /*3ad0*/  @P1 IMAD.HI.U32 R12, R6, c[0x0][0x330], RZ ;  /* 0x0000cc00060c1a27 */ /* 0x000fca00078e00ff */
[----:B------:R-:W-:-:S04]  /*3ae0*/  @P0 SHF.R.U32.HI R6, RZ, c[0x0][0x334], R12 ;  /* 0x0000cd00ff060a19 */ /* 0x000fc8000001160c */
[----:B------:R-:W-:Y:S01]  /*3af0*/  LOP3.LUT R6, RZ, R6, RZ, 0x33, !PT ;  /* 0x00000006ff067212 */ /* 0x000fe200078e33ff */
[----:B------:R-:W-:Y:S05]  /*3b00*/  BRA `(.L_x_244) ;  /* 0x0000005000007947 */ /* 0x000fea0003800000 */
.L_x_243:
[----:B------:R-:W-:-:S06]  /*3b10*/  UISETP.NE.AND UP0, UPT, UR9, 0x1, UPT ;  /* 0x000000010900788c */ /* 0x000fcc000bf05270 */
[----:B------:R-:W-:Y:S02]  /*3b20*/  PLOP3.LUT P1, PT, PT, PT, UP0, 0x80, 0x0 ;  /* 0x000000000000781c */ /* 0x000fe40003f2f008 */
[----:B------:R-:W-:-:S11]  /*3b30*/  PLOP3.LUT P0, PT, PT, PT, UP0, 0x80, 0x0 ;  /* 0x000000000000781c */ /* 0x000fd60003f0f008 */
[----:B------:R-:W-:-:S05]  /*3b40*/  @P1 IMAD.HI.U32 R12, R6, c[0x0][0x330], RZ ;  /* 0x0000cc00060c1a27 */ /* 0x000fca00078e00ff */
[----:B------:R-:W-:Y:S02]  /*3b50*/  @P0 SHF.R.U32.HI R6, RZ, c[0x0][0x334], R12 ;  /* 0x0000cd00ff060a19 */ /* 0x000fe4000001160c */
.L_x_244:
[----:B------:R-:W-:Y:S05]  /*3b60*/  BSYNC B0 ;  /* 0x0000000000007941 */ /* 0x000fea0003800000 */
.L_x_242:
[----:B------:R-:W-:-:S05]  /*3b70*/  IMAD R6, R6, c[0x0][0x32c], R11 ;  /* 0x0000cb0006067a24 */ /* 0x000fca00078e020b */
[----:B------:R-:W-:Y:S02]  /*3b80*/  IADD3 R12, R6, c[0x0][0x32c], RZ ;  /* 0x0000cb00060c7a10 */ /* 0x000fe40007ffe0ff */
[----:B------:R-:W-:Y:S02]  /*3b90*/  IMNMX R2, R2, R6, !PT ;  /* 0x0000000602027217 */ /* 0x000fe40007800200 */
[----:B------:R-:W-:Y:S02]  /*3ba0*/  IMNMX R5, R5, R12, PT ;  /* 0x0000000c05057217 */ /* 0x000fe40003800200 */
.L_x_241:
        /* <DEDUP_REMOVED lines=37> */
[----:B------:R-:W-:Y:S01]  /*3e00*/  UISETP.GE.AND UP6, UPT, UR9, 0x1, UPT ;  /* 0x000000010900788c */ /* 0x000fe2000bfc6270 */
        /* <DEDUP_REMOVED lines=36> */
[----:B------:R-:W-:Y:S01]  /*4050*/  IMAD.U32 R7, RZ, RZ, UR12 ;  /* 0x0000000cff077e24 */ /* 0x000fe2000f8e00ff */
[----:B------:R-:W-:Y:S04]  /*4060*/  BSSY B0, `(.L_x_246) ;  /* 0x0000015000007945 */ /* 0x000fe80003800000 */
[----:B------:R-:W-:-:S04]  /*4070*/  IADD3 R6, -R7, UR10, R6 ;  /* 0x0000000a07067c10 */ /* 0x000fc8000fffe106 */
[----:B------:R-:W-:-:S13]  /*4080*/  ISETP.GT.AND P0, PT, R6, -0x1, PT ;  /* 0xffffffff0600780c */ /* 0x000fda0003f04270 */
[----:B------:R-:W-:Y:S05]  /*4090*/  @P0 BRA `(.L_x_247) ;  /* 0x000000a000000947 */ /* 0x000fea0003800000 */
[----:B------:R-:W-:Y:S01]  /*40a0*/  UP2UR UR22, UPR, URZ, 0x1 ;  /* 0x000000013f167883 */ /* 0x000fe20008000000 */
[----:B------:R-:W-:Y:S01]  /*40b0*/  LOP3.LUT R6, RZ, R6, RZ, 0x33, !PT ;  /* 0x00000006ff067212 */ /* 0x000fe200078e33ff */
[----:B------:R-:W-:-:S06]  /*40c0*/  UISETP.NE.AND UP0, UPT, UR9, 0x1, UPT ;  /* 0x000000010900788c */ /* 0x000fcc000bf05270 */
[----:B------:R-:W-:Y:S02]  /*40d0*/  PLOP3.LUT P1, PT, PT, PT, UP0, 0x80, 0x0 ;  /* 0x000000000000781c */ /* 0x000fe40003f2f008 */
[----:B------:R-:W-:Y:S01]  /*40e0*/  PLOP3.LUT P0, PT, PT, PT, UP0, 0x80, 0x0 ;  /* 0x000000000000781c */ /* 0x000fe20003f0f008 */
[----:B------:R-:W-:-:S10]  /*40f0*/  UISETP.NE.AND UP0, UPT, UR22, URZ, UPT ;  /* 0x0000003f1600728c */ /* 0x000fd4000bf05270 */
[----:B------:R-:W-:-:S05]  /*4100*/  @P1 IMAD.HI.U32 R7, R6, c[0x0][0x330], RZ ;  /* 0x0000cc0006071a27 */ /* 0x000fca00078e00ff */
[----:B------:R-:W-:-:S04]  /*4110*/  @P0 SHF.R.U32.HI R6, RZ, c[0x0][0x334], R7 ;  /* 0x0000cd00ff060a19 */ /* 0x000fc80000011607 */
[----:B------:R-:W-:Y:S01]  /*4120*/  LOP3.LUT R6, RZ, R6, RZ, 0x33, !PT ;  /* 0x00000006ff067212 */ /* 0x000fe200078e33ff */
[----:B------:R-:W-:Y:S05]  /*4130*/  BRA `(.L_x_248) ;  /* 0x0000007000007947 */ /* 0x000fea0003800000 */
.L_x_247:
[----:B------:R-:W-:Y:S02]  /*4140*/  UP2UR UR22, UPR, URZ, 0x1 ;  /* 0x000000013f167883 */ /* 0x000fe40008000000 */
[----:B------:R-:W-:-:S06]  /*4150*/  UISETP.NE.AND UP0, UPT, UR9, 0x1, UPT ;  /* 0x000000010900788c */ /* 0x000fcc000bf05270 */
[----:B------:R-:W-:Y:S02]  /*4160*/  PLOP3.LUT P1, PT, PT, PT, UP0, 0x80, 0x0 ;  /* 0x000000000000781c */ /* 0x000fe40003f2f008 */
[----:B------:R-:W-:Y:S01]  /*4170*/  PLOP3.LUT P0, PT, PT, PT, UP0, 0x80, 0x0 ;  /* 0x000000000000781c */ /* 0x000fe20003f0f008 */
[----:B------:R-:W-:-:S10]  /*4180*/  UISETP.NE.AND UP0, UPT, UR22, URZ, UPT ;  /* 0x0000003f1600728c */ /* 0x000fd4000bf05270 */
[----:B------:R-:W-:-:S05]  /*4190*/  @P1 IMAD.HI.U32 R7, R6, c[0x0][0x330], RZ ;  /* 0x0000cc0006071a27 */ /* 0x000fca00078e00ff */
[----:B------:R-:W-:Y:S02]  /*41a0*/  @P0 SHF.R.U32.HI R6, RZ, c[0x0][0x334], R7 ;  /* 0x0000cd00ff060a19 */ /* 0x000fe40000011607 */
.L_x_248:
[----:B------:R-:W-:Y:S05]  /*41b0*/  BSYNC B0 ;  /* 0x0000000000007941 */ /* 0x000fea0003800000 */
.L_x_246:
[----:B------:R-:W-:-:S05]  /*41c0*/  IMAD R6, R6, c[0x0][0x32c], R11 ;  /* 0x0000cb0006067a24 */ /* 0x000fca00078e020b */
[----:B------:R-:W-:Y:S02]  /*41d0*/  IADD3 R7, R6, c[0x0][0x32c], RZ ;  /* 0x0000cb0006077a10 */ /* 0x000fe40007ffe0ff */
[----:B------:R-:W-:Y:S02]  /*41e0*/  IMNMX R2, R2, R6, !PT ;  /* 0x0000000602027217 */ /* 0x000fe40007800200 */
[----:B------:R-:W-:Y:S02]  /*41f0*/  IMNMX R5, R5, R7, PT ;  /* 0x0000000705057217 */ /* 0x000fe40003800200 */
.L_x_245:
        /* <DEDUP_REMOVED lines=63> */
[----:B------:R-:W-:-:S02]  /*45f0*/  FMNMX.FTZ R133, R94, R7, !PT ;  /* 0x000000075e857209 */ /* 0x000fc40007810000 */
[----:B------:R-:W-:Y:S01]  /*4600*/  FSEL R7, R31, -INF , !P0 ;  /* 0xff8000001f077808 */ /* 0x000fe20004000000 */
[----:B------:R-:W-:Y:S01]  /*4610*/  STL [R1+0x80], R135 ;  /* 0x0000808701007387 */ /* 0x000fe20000100800 */
[----:B------:R-:W-:Y:S02]  /*4620*/  PLOP3.LUT P0, PT, PT, PT, UP4, 0x40, 0x0 ;  /* 0x000000000000781c */ /* 0x000fe40003f0e848 */
[----:B------:R-:W-:Y:S01]  /*4630*/  ISETP.GT.AND P1, PT, R2, 0x18, P1 ;  /* 0x000000180200780c */ /* 0x000fe20000f24270 */
[----:B------:R-:W-:Y:S01]  /*4640*/  LDSM.16.MT88.4 R28, [R237+0x4080] ;  /* 0x00408000ed1c783b */ /* 0x000fe20000004200 */
[----:B------:R-:W-:Y:S02]  /*4650*/  FMNMX.FTZ R23, R6, R11, !PT ;  /* 0x0000000b06177209 */ /* 0x000fe40007810000 */
[----:B------:R-:W-:Y:S02]  /*4660*/  ISETP.GT.AND P0, PT, R2, 0x19, P0 ;  /* 0x000000190200780c */ /* 0x000fe40000704270 */
[----:B------:R-:W-:-:S02]  /*4670*/  ISETP.LT.OR P1, PT, R5, 0x19, P1 ;  /* 0x000000190500780c */ /* 0x000fc40000f21670 */
[----:B------:R-:W-:Y:S02]  /*4680*/  FMNMX.FTZ R23, R10, R23, !PT ;  /* 0x000000170a177209 */ /* 0x000fe40007810000 */
[----:B------:R-:W-:Y:S02]  /*4690*/  ISETP.LT.OR P0, PT, R5, 0x1a, P0 ;  /* 0x0000001a0500780c */ /* 0x000fe40000701670 */
[----:B------:R-:W-:Y:S02]  /*46a0*/  FSEL R13, R42, -INF , !P1 ;  /* 0xff8000002a0d7808 */ /* 0x000fe40004800000 */
[----:B------:R-:W-:Y:S02]  /*46b0*/  PLOP3.LUT P1, PT, PT, PT, UP3, 0x40, 0x0 ;  /* 0x000000000000781c */ /* 0x000fe40003f2e838 */
[----:B------:R-:W-:Y:S02]  /*46c0*/  FMNMX.FTZ R23, R9, R23, !PT ;  /* 0x0000001709177209 */ /* 0x000fe40007810000 */
[----:B------:R-:W-:-:S02]  /*46d0*/  FSEL R15, R43, -INF , !P0 ;  /* 0xff8000002b0f7808 */ /* 0x000fc40004000000 */
[----:B------:R-:W-:Y:S01]  /*46e0*/  PLOP3.LUT P0, PT, PT, PT, UP2, 0x40, 0x0 ;  /* 0x000000000000781c */ /* 0x000fe20003f0e828 */
[----:B------:R-:W-:Y:S01]  /*46f0*/  LDSM.16.MT88.4 R40, [R240+0x4880] ;  /* 0x00488000f028783b */ /* 0x000fe20000004200 */
[----:B------:R-:W-:Y:S02]  /*4700*/  ISETP.GT.AND P1, PT, R2, 0x20, P1 ;  /* 0x000000200200780c */ /* 0x000fe40000f24270 */
[----:B------:R-:W-:Y:S02]  /*4710*/  FMNMX.FTZ R23, R8, R23, !PT ;  /* 0x0000001708177209 */ /* 0x000fe40007810000 */
[----:B------:R-:W-:Y:S02]  /*4720*/  ISETP.GT.AND P0, PT, R2, 0x21, P0 ;  /* 0x000000210200780c */ /* 0x000fe40000704270 */
[----:B------:R-:W-:Y:S02]  /*4730*/  ISETP.LT.OR P1, PT, R5, 0x21, P1 ;  /* 0x000000210500780c */ /* 0x000fe40000f21670 */
[----:B------:R-:W-:-:S02]  /*4740*/  FMNMX.FTZ R23, R7, R23, !PT ;  /* 0x0000001707177209 */ /* 0x000fc40007810000 */
[----:B------:R-:W-:Y:S02]  /*4750*/  ISETP.LT.OR P0, PT, R5, 0x22, P0 ;  /* 0x000000220500780c */ /* 0x000fe40000701670 */
        /* <DEDUP_REMOVED lines=11> */
[----:B------:R-:W-:Y:S02]  /*4810*/  FMNMX.FTZ R133, R93, R133, !PT ;  /* 0x000000855d857209 */ /* 0x000fe40007810000 */
[----:B------:R-:W-:-:S02]  /*4820*/  ISETP.LT.OR P0, PT, R5, 0x2a, P0 ;  /* 0x0000002a0500780c */ /* 0x000fc40000701670 */
[----:B------:R-:W-:Y:S01]  /*4830*/  FSEL R90, R38, -INF , !P1 ;  /* 0xff800000265a7808 */ /* 0x000fe20004800000 */
[----:B------:R-:W1:Y:S01]  /*4840*/  SHFL.BFLY PT, R12, R133, 0x2, 0x1f ;  /* 0x0c401f00850c7f89 */ /* 0x000e6200000e0000 */
[----:B------:R-:W-:Y:S02]  /*4850*/  FMNMX.FTZ R132, R92, R132, !PT ;  /* 0x000000845c847209 */ /* 0x000fe40007810000 */
        /* <DEDUP_REMOVED lines=212> */
[----:B------:R-:W-:Y:S01]  /*55a0*/  UIMAD.WIDE.U32 UR22, UR11, UR4, URZ ;  /* 0x000000040b1672a5 */ /* 0x000fe2000f8e003f */
[----:B------:R4:W5:Y:S01]  /*55b0*/  LDL.LU R163, [R1+0x90] ;  /* 0x0000900001a37983 */ /* 0x0009620000300800 */
        /* <DEDUP_REMOVED lines=76> */
[----:B------:R-:W-:Y:S01]  /*5a80*/  HMMA.16816.F32 R156, R128, R152, R156 ;  /* 0x00000098809c723c */ /* 0x000fe2000000189c */
[----:B------:R-:W-:Y:S01]  /*5a90*/  FADD.FTZ R0, R88, R0 ;  /* 0x0000000058007221 */ /* 0x000fe20000010000 */
[----:B------:R-:W-:Y:S01]  /*5aa0*/  @UP6 UMOV UR21, UR23 ;  /* 0x0000001700156c82 */ /* 0x000fe20008000000 */
[----:B------:R-:W-:Y:S01]  /*5ab0*/  LDSM.16.MT88.4 R88, [R240+0x8080] ;  /* 0x00808000f058783b */ /* 0x000fe20000004200 */
[----:B------:R-:W-:-:S03]  /*5ac0*/  IMAD.MOV.U32 R11, RZ, RZ, R64 ;  /* 0x000000ffff0b7224 */ /* 0x000fc600078e0040 */
[----:B------:R4:W5:Y:S01]  /*5ad0*/  LDL.LU R160, [R1+0x84] ;  /* 0x0000840001a07983 */ /* 0x0009620000300800 */
[C---:B------:R-:W-:Y:S03]  /*5ae0*/  HMMA.16816.F32 R144, R128.reuse, R146, R136 ;  /* 0x000000928090723c */ /* 0x040fe60000001888 */
[----:B------:R-:W1:Y:S05]  /*5af0*/  LDSM.16.MT88.4 R136, [R240+0x5080] ;  /* 0x00508000f088783b */ /* 0x000e6a0000004200 */
[----:B------:R-:W-:Y:S01]  /*5b00*/  HMMA.16816.F32 R152, R128, R154, R96 ;  /* 0x0000009a8098723c */ /* 0x000fe20000001860 */
[----:B------:R-:W-:Y:S01]  /*5b10*/  FADD.FTZ R2, R87, R0 ;  /* 0x0000000057027221 */ /* 0x000fe20000010000 */
[----:B------:R4:W5:Y:S05]  /*5b20*/  LDL.LU R135, [R1+0x80] ;  /* 0x0000800001877983 */ /* 0x00096a0000300800 */
[----:B------:R-:W-:Y:S01]  /*5b30*/  IMAD.MOV.U32 R98, RZ, RZ, R33 ;  /* 0x000000ffff627224 */ /* 0x000fe200078e0021 */
[----:B------:R-:W-:-:S02]  /*5b40*/  MOV R97, R34 ;  /* 0x0000002200617202 */ /* 0x000fc40000000f00 */
        /* <DEDUP_REMOVED lines=46> */
[----:B------:R-:W-:Y:S01]  /*5e30*/  FADD.FTZ R0, R3, R5 ;  /* 0x0000000503007221 */ /* 0x000fe20000010000 */
[----:B------:R-:W-:-:S02]  /*5e40*/  @UP6 USHF.R.U32.HI UR11, URZ, UR5, UR21 ;  /* 0x000000053f0b6299 */ /* 0x000fc40008011615 */
[----:B------:R-:W-:Y:S02]  /*5e50*/  UISETP.GE.AND UP6, UPT, UR9, 0x1, UPT ;  /* 0x000000010900788c */ /* 0x000fe4000bfc6270 */
[----:B------:R4:W-:Y:S04]  /*5e60*/  STL [R1+0x18], R0 ;  /* 0x0000180001007387 */ /* 0x0009e80000100800 */
[----:B------:R4:W-:Y:S01]  /*5e70*/  STL [R1+0x14], R2 ;  /* 0x0000140201007387 */ /* 0x0009e20000100800 */
[----:B------:R-:W-:Y:S01]  /*5e80*/  PLOP3.LUT P0, PT, PT, PT, UP6, 0x40, 0x0 ;  /* 0x000000000000781c */ /* 0x000fe20003f0e868 */
[----:B---3--:R-:W-:Y:S01]  /*5e90*/  HMMA.16816.F32 R108, R128, R112, R108 ;  /* 0x00000070806c723c */ /* 0x008fe2000000186c */
[----:B------:R-:W-:-:S03]  /*5ea0*/  UIADD3 UR4, UR16, UR11, URZ ;  /* 0x0000000b10047290 */ /* 0x000fc6000fffe03f */
[----:B------:R-:W-:-:S04]  /*5eb0*/  ULDC UR11, c[0x0][0x328] ;  /* 0x0000ca00000b7ab9 */ /* 0x000fc80000000800 */
[----:B------:R-:W-:Y:S01]  /*5ec0*/  HMMA.16816.F32 R112, R128, R114, R116 ;  /* 0x000000728070723c */ /* 0x000fe20000001874 */
[----:B------:R-:W-:Y:S02]  /*5ed0*/  UIADD3 UR17, UR17, -0x2, URZ ;  /* 0xfffffffe11117890 */ /* 0x000fe4000fffe03f */
[----:B------:R-:W-:-:S05]  /*5ee0*/  UIADD3 UR11, UR4, UR11, URZ ;  /* 0x0000000b040b7290 */ /* 0x000fca000fffe03f */
        /* <DEDUP_REMOVED lines=18> */
.L_x_250:
[----:B------:R-:W-:Y:S02]  /*6010*/  UISETP.NE.AND UP0, UPT, UR9, 0x1, UPT ;  /* 0x000000010900788c */ /* 0x000fe4000bf05270 */
[----:B------:R-:W-:Y:S02]  /*6020*/  ULDC.64 UR4, c[0x0][0x330] ;  /* 0x0000cc0000047ab9 */ /* 0x000fe40000000a00 */
[----:B------:R-:W-:-:S07]  /*6030*/  UIMAD.WIDE.U32 UR22, UR16, UR4, URZ ;  /* 0x00000004101672a5 */ /* 0x000fce000f8e003f */
[----:B------:R-:W-:Y:S02]  /*6040*/  @UP0 UMOV UR21, UR23 ;  /* 0x0000001700150c82 */ /* 0x000fe40008000000 */
[----:B------:R-:W-:Y:S02]  /*6050*/  @UP0 USHF.R.U32.HI UR16, URZ, UR5, UR21 ;  /* 0x000000053f100299 */ /* 0x000fe40008011615 */
.L_x_251:
[----:B------:R-:W-:Y:S02]  /*6060*/  ULDC UR4, c[0x0][0x32c] ;  /* 0x0000cb0000047ab9 */ /* 0x000fe40000000800 */
[----:B------:R-:W-:-:S04]  /*6070*/  UIMAD UR4, UR16, UR9, UR4 ;  /* 0x00000009100472a4 */ /* 0x000fc8000f8e0204 */
[----:B------:R-:W-:-:S04]  /*6080*/  UISETP.LT.AND UP0, UPT, UR11, UR4, UPT ;  /* 0x000000040b00728c */ /* 0x000fc8000bf01270 */
[----:B------:R-:W-:-:S04]  /*6090*/  USEL UR11, UR11, UR4, UP0 ;  /* 0x000000040b0b7287 */ /* 0x000fc80008000000 */
.L_x_249:
        /* <DEDUP_REMOVED lines=38> */
.L_x_263:
        /* <DEDUP_REMOVED lines=79> */
.L_x_253:
        /* <DEDUP_REMOVED lines=222> */
.L_x_254:
        /* <DEDUP_REMOVED lines=12> */
[----:B------:R-:W-:Y:S01]  /*7690*/  PLOP3.LUT P0, PT, PT, PT, UP0, 0x40, 0x0 ;  /* 0x000000000000781c */ /* 0x000fe20003f0e808 */
[----:B------:R-:W-:Y:S02]  /*76a0*/  IMAD.U32 R0, RZ, RZ, UR12 ;  /* 0x0000000cff007e24 */ /* 0x000fe4000f8e00ff */
[----:B------:R-:W1:Y:S01]  /*76b0*/  SHFL.IDX PT, R132, R133, RZ, 0x1c1f ;  /* 0x001c1fff85847589 */ /* 0x000e6200000e0000 */
[----:B---3--:R-:W-:Y:S04]  /*76c0*/  IADD3 R3, -R171, 0x1, R3 ;  /* 0x00000001ab037810 */ /* 0x008fe80007ffe103 */
[----:B------:R-:W-:Y:S04]  /*76d0*/  IADD3 R0, -R0, UR10, R3 ;  /* 0x0000000a00007c10 */ /* 0x000fe8000fffe103 */
[C---:B------:R-:W-:Y:S02]  /*76e0*/  IADD3 R169, R0.reuse, c[0x0][0x328], RZ ;  /* 0x0000ca0000a97a10 */ /* 0x040fe40007ffe0ff */
[----:B------:R-:W-:Y:S03]  /*76f0*/  IADD3 R168, R0, UR7, RZ ;  /* 0x0000000700a87c10 */ /* 0x000fe6000fffe0ff */
[----:B-1----:R-:W-:Y:S02]  /*7700*/  IMAD.IADD R3, R169, 0x1, R132 ;  /* 0x00000001a9037824 */ /* 0x002fe400078e0284 */
[----:B------:R-:W-:Y:S01]  /*7710*/  IMAD.IADD R0, R132, 0x1, R168 ;  /* 0x0000000184007824 */ /* 0x000fe200078e02a8 */
[----:B------:R-:W-:-:S05]  /*7720*/  @P0 BRA `(.L_x_255) ;  /* 0x0000019000000947 */ /* 0x000fca0003800000 */
[----:B------:R-:W-:Y:S01]  /*7730*/  IMAD.U32 R170, RZ, RZ, UR12 ;  /* 0x0000000cffaa7e24 */ /* 0x000fe2000f8e00ff */
[----:B------:R-:W-:Y:S04]  /*7740*/  BSSY B0, `(.L_x_256) ;  /* 0x0000012000007945 */ /* 0x000fe80003800000 */
[----:B------:R-:W-:Y:S04]  /*7750*/  IADD3 R132, -R170, UR10, R132 ;  /* 0x0000000aaa847c10 */ /* 0x000fe8000fffe184 */
        /* <DEDUP_REMOVED lines=11> */
.L_x_257:
[----:B------:R-:W-:Y:S04]  /*7810*/  MOV R170, c[0x0][0x32c] ;  /* 0x0000cb0000aa7a02 */ /* 0x000fe80000000f00 */
[----:B------:R-:W-:Y:S11]  /*7820*/  ISETP.NE.AND P0, PT, R170, 0x1, PT ;  /* 0x00000001aa00780c */ /* 0x000ff60003f05270 */
[----:B------:R-:W-:Y:S02]  /*7830*/  @!UPT UIADD3 URZ, URZ, URZ, URZ ;  /* 0x0000003f3f3ff290 */ /* 0x000fe4000fffe03f */
[----:B------:R-:W-:Y:S05]  /*7840*/  @P0 IMAD.HI.U32 R170, R132, c[0x0][0x330], RZ ;  /* 0x0000cc0084aa0a27 */ /* 0x000fea00078e00ff */
[----:B------:R-:W-:Y:S02]  /*7850*/  @P0 SHF.R.U32.HI R132, RZ, c[0x0][0x334], R170 ;  /* 0x0000cd00ff840a19 */ /* 0x000fe400000116aa */
.L_x_258:
[----:B------:R-:W-:Y:S05]  /*7860*/  BSYNC B0 ;  /* 0x0000000000007941 */ /* 0x000fea0003800000 */
.L_x_256:
[----:B------:R-:W-:Y:S05]  /*7870*/  IADD3 R170, -R171, UR4, RZ ;  /* 0x00000004abaa7c10 */ /* 0x000fea000fffe1ff */
[----:B------:R-:W-:Y:S05]  /*7880*/  IMAD R132, R132, c[0x0][0x32c], R170 ;  /* 0x0000cb0084847a24 */ /* 0x000fea00078e02aa */
[----:B------:R-:W-:Y:S02]  /*7890*/  IMNMX R0, R0, R132, !PT ;  /* 0x0000008400007217 */ /* 0x000fe40007800200 */
[----:B------:R-:W-:Y:S04]  /*78a0*/  IADD3 R132, R132, c[0x0][0x32c], RZ ;  /* 0x0000cb0084847a10 */ /* 0x000fe80007ffe0ff */
[----:B------:R-:W-:Y:S02]  /*78b0*/  IMNMX R3, R3, R132, PT ;  /* 0x0000008403037217 */ /* 0x000fe40003800200 */
.L_x_255:
        /* <DEDUP_REMOVED lines=87> */
.L_x_261:
[----:B------:R-:W-:Y:S04]  /*7e30*/  MOV R5, c[0x0][0x32c] ;  /* 0x0000cb0000057a02 */ /* 0x000fe80000000f00 */
[----:B------:R-:W-:Y:S11]  /*7e40*/  ISETP.NE.AND P0, PT, R5, 0x1, PT ;  /* 0x000000010500780c */ /* 0x000ff60003f05270 */
[----:B------:R-:W-:Y:S02]  /*7e50*/  @!UPT UIADD3 URZ, URZ, URZ, URZ ;  /* 0x0000003f3f3ff290 */ /* 0x000fe4000fffe03f */
[----:B------:R-:W-:Y:S05]  /*7e60*/  @P0 IMAD.HI.U32 R5, R0, c[0x0][0x330], RZ ;  /* 0x0000cc0000050a27 */ /* 0x000fea00078e00ff */
[----:B------:R-:W-:Y:S02]  /*7e70*/  @P0 SHF.R.U32.HI R0, RZ, c[0x0][0x334], R5 ;  /* 0x0000cd00ff000a19 */ /* 0x000fe40000011605 */
.L_x_262:
[----:B------:R-:W-:Y:S05]  /*7e80*/  BSYNC B0 ;  /* 0x0000000000007941 */ /* 0x000fea0003800000 */
.L_x_260:
[----:B------:R-:W-:Y:S05]  /*7e90*/  IADD3 R5, -R171, UR4, RZ ;  /* 0x00000004ab057c10 */ /* 0x000fea000fffe1ff */
[----:B------:R-:W-:Y:S05]  /*7ea0*/  IMAD R0, R0, c[0x0][0x32c], R5 ;  /* 0x0000cb0000007a24 */ /* 0x000fea00078e0205 */
[----:B------:R-:W-:Y:S02]  /*7eb0*/  IMNMX R3, R3, R0, !PT ;  /* 0x0000000003037217 */ /* 0x000fe40007800200 */
[----:B------:R-:W-:Y:S04]  /*7ec0*/  IADD3 R0, R0, c[0x0][0x32c], RZ ;  /* 0x0000cb0000007a10 */ /* 0x000fe80007ffe0ff */
[----:B------:R-:W-:Y:S02]  /*7ed0*/  IMNMX R4, R4, R0, PT ;  /* 0x0000000004047217 */ /* 0x000fe40003800200 */
.L_x_259:
        /* <DEDUP_REMOVED lines=493> */
.L_x_252:
[----:B------:R-:W2:Y:S01]  /*9db0*/  S2UR UR9, SR_CTAID.X ;  /* 0x00000000000979c3 */ /* 0x000ea20000002500 */
[----:B------:R-:W-:-:S02]  /*9dc0*/  UISETP.NE.AND UP1, UPT, UR15, URZ, UPT ;  /* 0x0000003f0f00728c */ /* 0x000fc4000bf25270 */
[----:B------:R-:W-:Y:S02]  /*9dd0*/  UISETP.NE.AND UP0, UPT, UR14, URZ, UPT ;  /* 0x0000003f0e00728c */ /* 0x000fe4000bf05270 */
[----:B------:R-:W-:-:S04]  /*9de0*/  ULDC.64 UR4, c[0x0][0x2c8] ;  /* 0x0000b20000047ab9 */ /* 0x000fc80000000a00 */
[----:B------:R-:W-:Y:S01]  /*9df0*/  PLOP3.LUT P0, PT, PT, PT, UP0, 0x40, 0x0 ;  /* 0x000000000000781c */ /* 0x000fe20003f0e808 */
[----:B--2---:R-:W-:-:S04]  /*9e00*/  ULEA UR9, UR9, 0x7f, 0x7 ;  /* 0x0000007f09097891 */ /* 0x004fc8000f8e383f */
[----:B------:R-:W-:Y:S02]  /*9e10*/  UIMAD.WIDE.U32 UR22, UR9, UR4, URZ ;  /* 0x00000004091672a5 */ /* 0x000fe4000f8e003f */
[----:B------:R-:W-:Y:S02]  /*9e20*/  UIADD3 UR4, UR10, 0x1, -UR12 ;  /* 0x000000010a047890 */ /* 0x000fe4000fffe80c */
[----:B------:R-:W-:-:S04]  /*9e30*/  @UP1 USHF.R.U32.HI UR9, URZ, UR5, UR23 ;  /* 0x000000053f091299 */ /* 0x000fc80008011617 */
[----:B------:R-:W-:-:S03]  /*9e40*/  UIADD3 UR11, UR4, UR9, URZ ;  /* 0x00000009040b7290 */ /* 0x000fc6000fffe03f */
        /* <DEDUP_REMOVED lines=15> */
.L_x_265:
[----:B------:R-:W-:Y:S02]  /*9f40*/  ULDC UR4, c[0x0][0x32c] ;  /* 0x0000cb0000047ab9 */ /* 0x000fe40000000800 */
[----:B------:R-:W-:-:S03]  /*9f50*/  UISETP.NE.AND UP0, UPT, UR4, 0x1, UPT ;  /* 0x000000010400788c */ /* 0x000fc6000bf05270 */
[----:B------:R-:W-:Y:S02]  /*9f60*/  ULDC.64 UR4, c[0x0][0x330] ;  /* 0x0000cc0000047ab9 */ /* 0x000fe40000000a00 */
[----:B------:R-:W-:-:S07]  /*9f70*/  UIMAD.WIDE.U32 UR22, UR11, UR4, URZ ;  /* 0x000000040b1672a5 */ /* 0x000fce000f8e003f */
[----:B------:R-:W-:Y:S02]  /*9f80*/  @UP0 UMOV UR21, UR23 ;  /* 0x0000001700150c82 */ /* 0x000fe40008000000 */
[----:B------:R-:W-:Y:S02]  /*9f90*/  @UP0 USHF.R.U32.HI UR11, URZ, UR5, UR21 ;  /* 0x000000053f0b0299 */ /* 0x000fe40008011615 */
.L_x_266:
[----:B------:R-:W-:Y:S02]  /*9fa0*/  ULDC UR4, c[0x0][0x32c] ;  /* 0x0000cb0000047ab9 */ /* 0x000fe40000000800 */
[----:B------:R-:W-:-:S04]  /*9fb0*/  UIMAD UR4, UR11, UR4, URZ ;  /* 0x000000040b0472a4 */ /* 0x000fc8000f8e023f */
[----:B------:R-:W-:-:S04]  /*9fc0*/  UISETP.LT.AND UP0, UPT, UR9, UR4, UPT ;  /* 0x000000040900728c */ /* 0x000fc8000bf01270 */
[----:B------:R-:W-:-:S04]  /*9fd0*/  USEL UR9, UR9, UR4, !UP0 ;  /* 0x0000000409097287 */ /* 0x000fc8000c000000 */
.L_x_264:
        /* <DEDUP_REMOVED lines=37> */
.L_x_270:
        /* <DEDUP_REMOVED lines=82> */
.L_x_268:
        /* <DEDUP_REMOVED lines=222> */
.L_x_269:
        /* <DEDUP_REMOVED lines=421> */
.L_x_267:
        /* <DEDUP_REMOVED lines=44> */
.L_x_281:
        /* <DEDUP_REMOVED lines=290> */
.L_x_272:
[----:B-1----:R-:W2:Y:S01]  /*e460*/  LDL R3, [R1+0x78] ;  /* 0x0000780001037983 */ /* 0x002ea20000100800 */
        /* <DEDUP_REMOVED lines=8> */
[----:B------:R-:W-:Y:S01]  /*e4f0*/  IMAD.MOV.U32 R133, RZ, RZ, R3 ;  /* 0x000000ffff857224 */ /* 0x000fe200078e0003 */
[----:B------:R-:W-:Y:S01]  /*e500*/  @P0 SHF.R.U32.HI R133, RZ, c[0x0][0x2cc], R0 ;  /* 0x0000b300ff850a19 */ /* 0x000fe20000011600 */
[----:B------:R-:W-:Y:S01]  /*e510*/  IMAD.U32 R0, RZ, RZ, UR4 ;  /* 0x00000004ff007e24 */ /* 0x000fe2000f8e00ff */
[----:B------:R-:W-:Y:S01]  /*e520*/  PLOP3.LUT P0, PT, PT, PT, UP0, 0x40, 0x0 ;  /* 0x000000000000781c */ /* 0x000fe20003f0e808 */
[----:B------:R-:W-:Y:S02]  /*e530*/  IMAD.U32 R3, RZ, RZ, UR12 ;  /* 0x0000000cff037e24 */ /* 0x000fe4000f8e00ff */
[----:B------:R-:W1:Y:S01]  /*e540*/  SHFL.IDX PT, R132, R133, RZ, 0x1c1f ;  /* 0x001c1fff85847589 */ /* 0x000e6200000e0000 */
[C---:B---3--:R-:W-:Y:S02]  /*e550*/  IADD3 R0, -R170.reuse, 0x1, R0 ;  /* 0x00000001aa007810 */ /* 0x048fe40007ffe100 */
[----:B------:R-:W-:Y:S02]  /*e560*/  IADD3 R170, -R170, UR4, RZ ;  /* 0x00000004aaaa7c10 */ /* 0x000fe4000fffe1ff */
[----:B------:R-:W-:Y:S04]  /*e570*/  IADD3 R0, -R3, UR10, R0 ;  /* 0x0000000a03007c10 */ /* 0x000fe8000fffe100 */
[C---:B------:R-:W-:Y:S02]  /*e580*/  IADD3 R169, R0.reuse, c[0x0][0x328], RZ ;  /* 0x0000ca0000a97a10 */ /* 0x040fe40007ffe0ff */
[----:B------:R-:W-:Y:S03]  /*e590*/  IADD3 R168, R0, UR7, RZ ;  /* 0x0000000700a87c10 */ /* 0x000fe6000fffe0ff */
[--C-:B-1----:R-:W-:Y:S02]  /*e5a0*/  IMAD.IADD R3, R169, 0x1, R132.reuse ;  /* 0x00000001a9037824 */ /* 0x102fe400078e0284 */
        /* <DEDUP_REMOVED lines=16> */
.L_x_275:
[----:B------:R-:W-:Y:S04]  /*e6b0*/  MOV R171, c[0x0][0x32c] ;  /* 0x0000cb0000ab7a02 */ /* 0x000fe80000000f00 */
[----:B------:R-:W-:Y:S11]  /*e6c0*/  ISETP.NE.AND P0, PT, R171, 0x1, PT ;  /* 0x00000001ab00780c */ /* 0x000ff60003f05270 */
[----:B------:R-:W-:Y:S02]  /*e6d0*/  @!UPT UIADD3 URZ, URZ, URZ, URZ ;  /* 0x0000003f3f3ff290 */ /* 0x000fe4000fffe03f */
[----:B------:R-:W-:Y:S05]  /*e6e0*/  @P0 IMAD.HI.U32 R171, R132, c[0x0][0x330], RZ ;  /* 0x0000cc0084ab0a27 */ /* 0x000fea00078e00ff */
[----:B------:R-:W-:Y:S02]  /*e6f0*/  @P0 SHF.R.U32.HI R132, RZ, c[0x0][0x334], R171 ;  /* 0x0000cd00ff840a19 */ /* 0x000fe400000116ab */
.L_x_276:
[----:B------:R-:W-:Y:S05]  /*e700*/  BSYNC B0 ;  /* 0x0000000000007941 */ /* 0x000fea0003800000 */
.L_x_274:
[----:B------:R-:W-:Y:S05]  /*e710*/  IMAD R132, R132, c[0x0][0x32c], R170 ;  /* 0x0000cb0084847a24 */ /* 0x000fea00078e02aa */
[----:B------:R-:W-:Y:S02]  /*e720*/  IMNMX R0, R0, R132, !PT ;  /* 0x0000008400007217 */ /* 0x000fe40007800200 */
[----:B------:R-:W-:Y:S04]  /*e730*/  IADD3 R132, R132, c[0x0][0x32c], RZ ;  /* 0x0000cb0084847a10 */ /* 0x000fe80007ffe0ff */
[----:B------:R-:W-:Y:S02]  /*e740*/  IMNMX R3, R3, R132, PT ;  /* 0x0000008403037217 */ /* 0x000fe40003800200 */
.L_x_273:
        /* <DEDUP_REMOVED lines=87> */
.L_x_279:
[----:B------:R-:W-:Y:S04]  /*ecc0*/  MOV R5, c[0x0][0x32c] ;  /* 0x0000cb0000057a02 */ /* 0x000fe80000000f00 */
[----:B------:R-:W-:Y:S11]  /*ecd0*/  ISETP.NE.AND P0, PT, R5, 0x1, PT ;  /* 0x000000010500780c */ /* 0x000ff60003f05270 */
[----:B------:R-:W-:Y:S02]  /*ece0*/  @!UPT UIADD3 URZ, URZ, URZ, URZ ;  /* 0x0000003f3f3ff290 */ /* 0x000fe4000fffe03f */
[----:B------:R-:W-:Y:S05]  /*ecf0*/  @P0 IMAD.HI.U32 R5, R0, c[0x0][0x330], RZ ;  /* 0x0000cc0000050a27 */ /* 0x000fea00078e00ff */
[----:B------:R-:W-:Y:S02]  /*ed00*/  @P0 SHF.R.U32.HI R0, RZ, c[0x0][0x334], R5 ;  /* 0x0000cd00ff000a19 */ /* 0x000fe40000011605 */
.L_x_280:
[----:B------:R-:W-:Y:S05]  /*ed10*/  BSYNC B0 ;  /* 0x0000000000007941 */ /* 0x000fea0003800000 */
.L_x_278:
[----:B------:R-:W-:Y:S05]  /*ed20*/  IMAD R0, R0, c[0x0][0x32c], R170 ;  /* 0x0000cb0000007a24 */ /* 0x000fea00078e02aa */
[----:B------:R-:W-:Y:S02]  /*ed30*/  IMNMX R3, R3, R0, !PT ;  /* 0x0000000003037217 */ /* 0x000fe40007800200 */
[----:B------:R-:W-:Y:S04]  /*ed40*/  IADD3 R0, R0, c[0x0][0x32c], RZ ;  /* 0x0000cb0000007a10 */ /* 0x000fe80007ffe0ff */
[----:B------:R-:W-:Y:S02]  /*ed50*/  IMNMX R4, R4, R0, PT ;  /* 0x0000000004047217 */ /* 0x000fe40003800200 */
.L_x_277:
        /* <DEDUP_REMOVED lines=492> */
.L_x_271:
[----:B------:R-:W2:Y:S04]  /*10c20*/  LDL.LU R5, [R1+0x14] ;  /* 0x0000140001057983 */ /* 0x000ea80000300800 */
[----:B-1----:R-:W3:Y:S01]  /*10c30*/  LDL.LU R4, [R1+0x18] ;  /* 0x0000180001047983 */ /* 0x002ee20000300800 */
[----:B------:R-:W-:-:S02]  /*10c40*/  MOV R2, RZ ;  /* 0x000000ff00027202 */ /* 0x000fc40000000f00 */
[----:B------:R-:W-:Y:S01]  /*10c50*/  PLOP3.LUT P2, PT, PT, PT, PT, 0x8, 0x0 ;  /* 0x000000000000781c */ /* 0x000fe20003f4e170 */
        /* <DEDUP_REMOVED lines=153> */
.L_x_239:
[----:B------:R-:W-:Y:S05]  /*115f0*/  @P2 BRA `(.L_x_282) ;  /* 0x00001c0000002947 */ /* 0x000fea0003800000 */
[----:B------:R-:W1:Y:S01]  /*11600*/  S2R R65, SR_TID.X ;  /* 0x0000000000417919 */ /* 0x000e620000002100 */
[----:B------:R-:W-:Y:S01]  /*11610*/  F2FP.PACK_AB R50, R51, R50 ;  /* 0x000000323332723e */ /* 0x000fe200000000ff */
[----:B------:R-:W-:Y:S01]  /*11620*/  ULDC.64 UR4, c[0x0][0x500] ;  /* 0x0001400000047ab9 */ /* 0x000fe20000000a00 */
[----:B------:R-:W-:Y:S01]  /*11630*/  F2FP.PACK_AB R46, R47, R46 ;  /* 0x0000002e2f2e723e */ /* 0x000fe200000000ff */
[----:B------:R-:W-:Y:S01]  /*11640*/  UISETP.NE.U32.AND UP0, UPT, URZ, UR4, UPT ;  /* 0x000000043f00728c */ /* 0x000fe2000bf05070 */
[----:B------:R-:W-:Y:S01]  /*11650*/  F2FP.PACK_AB R39, R39, R38 ;  /* 0x000000262727723e */ /* 0x000fe200000000ff */
[----:B------:R-:W-:Y:S01]  /*11660*/  UMOV UR6, 0x4 ;  /* 0x0000000400067882 */ /* 0x000fe20000000000 */
[----:B------:R-:W-:Y:S01]  /*11670*/  F2FP.PACK_AB R38, R12, R22 ;  /* 0x000000160c26723e */ /* 0x000fe200000000ff */
[----:B------:R-:W-:Y:S01]  /*11680*/  UISETP.NE.AND.EX UP0, UPT, URZ, UR5, UPT, UP0 ;  /* 0x000000053f00728c */ /* 0x000fe2000bf05300 */
[----:B------:R-:W-:Y:S02]  /*11690*/  F2FP.PACK_AB R42, R43, R42 ;  /* 0x0000002a2b2a723e */ /* 0x000fe400000000ff */
[----:B------:R-:W-:Y:S01]  /*116a0*/  F2FP.PACK_AB R8, R8, R156 ;  /* 0x0000009c0808723e */ /* 0x000fe200000000ff */
[----:B------:R-:W-:Y:S01]  /*116b0*/  ULDC.64 UR4, c[0x0][0x500] ;  /* 0x0001400000047ab9 */ /* 0x000fe20000000a00 */
[----:B------:R-:W-:Y:S01]  /*116c0*/  F2FP.PACK_AB R159, R159, R158 ;  /* 0x0000009e9f9f723e */ /* 0x000fe200000000ff */
[----:B------:R-:W-:Y:S01]  /*116d0*/  UIMAD.WIDE UR4, UR13, UR6, UR4 ;  /* 0x000000060d0472a5 */ /* 0x000fe2000f8e0204 */
[----:B------:R-:W-:-:S02]  /*116e0*/  F2FP.PACK_AB R6, R153, R152 ;  /* 0x000000989906723e */ /* 0x000fc400000000ff */
[----:B------:R-:W-:Y:S02]  /*116f0*/  F2FP.PACK_AB R154, R155, R154 ;  /* 0x0000009a9b9a723e */ /* 0x000fe400000000ff */
[----:B------:R-:W-:Y:S02]  /*11700*/  F2FP.PACK_AB R5, R149, R148 ;  /* 0x000000949505723e */ /* 0x000fe400000000ff */
[----:B------:R-:W-:Y:S02]  /*11710*/  F2FP.PACK_AB R150, R151, R150 ;  /* 0x000000969796723e */ /* 0x000fe400000000ff */
[----:B------:R-:W-:Y:S02]  /*11720*/  F2FP.PACK_AB R7, R7, R144 ;  /* 0x000000900707723e */ /* 0x000fe400000000ff */
[----:B-1----:R-:W-:Y:S02]  /*11730*/  SHF.R.S32.HI R51, RZ, 0x1f, R65 ;  /* 0x0000001fff337819 */ /* 0x002fe40000011441 */
[----:B------:R-:W-:-:S02]  /*11740*/  F2FP.PACK_AB R146, R147, R146 ;  /* 0x000000929392723e */ /* 0x000fc400000000ff */
[CC--:B------:R-:W-:Y:S02]  /*11750*/  LEA.HI R2, R51.reuse, R65.reuse, RZ, 0x2 ;  /* 0x0000004133027211 */ /* 0x0c0fe400078f10ff */
[----:B------:R-:W-:Y:S02]  /*11760*/  LEA.HI R47, R51, R65, RZ, 0x5 ;  /* 0x00000041332f7211 */ /* 0x000fe400078f28ff */
[--C-:B------:R-:W-:Y:S02]  /*11770*/  SHF.R.S32.HI R4, RZ, 0x2, R2.reuse ;  /* 0x00000002ff047819 */ /* 0x100fe40000011402 */
[----:B------:R-:W-:Y:S02]  /*11780*/  SHF.R.S32.HI R0, RZ, 0x1f, R2 ;  /* 0x0000001fff007819 */ /* 0x000fe40000011402 */
[----:B------:R-:W-:Y:S02]  /*11790*/  SHF.R.S32.HI R43, RZ, 0x5, R47 ;  /* 0x00000005ff2b7819 */ /* 0x000fe4000001142f */
[----:B------:R-:W-:-:S02]  /*117a0*/  LEA.HI R0, R0, R4, RZ, 0x3 ;  /* 0x0000000400007211 */ /* 0x000fc400078f18ff */
[----:B------:R-:W-:Y:S02]  /*117b0*/  F2FP.PACK_AB R52, R141, R140 ;  /* 0x0000008c8d34723e */ /* 0x000fe400000000ff */
[----:B------:R-:W-:Y:S02]  /*117c0*/  LOP3.LUT R0, R0, 0xfffffff8, RZ, 0xc0, !PT ;  /* 0xfffffff800007812 */ /* 0x000fe400078ec0ff */
        /* <DEDUP_REMOVED lines=46> */
[----:B------:R3:W-:Y:S01]  /*11ab0*/  STS [R3+0x80], R5 ;  /* 0x0000800503007388 */ /* 0x0007e20000000800 */
        /* <DEDUP_REMOVED lines=10> */
[----:B--2---:R-:W-:Y:S01]  /*11b60*/  SEL R6, R8, 0xffffffc0, !P2 ;  /* 0xffffffc008067807 */ /* 0x004fe20005000000 */
[----:B------:R-:W-:Y:S01]  /*11b70*/  IMAD.IADD R8, R4, 0x1, R2 ;  /* 0x0000000104087824 */ /* 0x000fe200078e0202 */
[----:B------:R-:W-:Y:S02]  /*11b80*/  F2FP.PACK_AB R94, R95, R94 ;  /* 0x0000005e5f5e723e */ /* 0x000fe400000000ff */
[----:B------:R-:W-:Y:S01]  /*11b90*/  F2FP.PACK_AB R24, R97, R96 ;  /* 0x000000606118723e */ /* 0x000fe200000000ff */
[----:B------:R-:W-:Y:S01]  /*11ba0*/  IMAD.IADD R4, R6, 0x1, R3 ;  /* 0x0000000106047824 */ /* 0x000fe200078e0203 */
[----:B------:R1:W-:Y:S01]  /*11bb0*/  STS [R8], R7 ;  /* 0x0000000708007388 */ /* 0x0003e20000000800 */
[----:B---3--:R-:W-:Y:S01]  /*11bc0*/  IMAD.IADD R5, R0, 0x1, R6 ;  /* 0x0000000100057824 */ /* 0x008fe200078e0206 */
[----:B------:R-:W-:-:S02]  /*11bd0*/  F2FP.PACK_AB R98, R99, R98 ;  /* 0x000000626362723e */ /* 0x000fc400000000ff */
[----:B------:R-:W-:Y:S01]  /*11be0*/  STS [R8+0x400], R146 ;  /* 0x0004009208007388 */ /* 0x000fe20000000800 */
        /* <DEDUP_REMOVED lines=23> */
[----:B------:R-:W-:-:S03]  /*11d60*/  PLOP3.LUT P0, PT, PT, PT, UP0, 0x80, 0x0 ;  /* 0x000000000000781c */ /* 0x000fc60003f0f008 */
        /* <DEDUP_REMOVED lines=47> */
[----:B------:R2:W-:Y:S04]  /*12060*/  STS [R4+0xc080], R9 ;  /* 0x00c0800904007388 */ /* 0x0005e80000000800 */
[----:B------:R3:W-:Y:S01]  /*12070*/  STS [R4+0xc480], R15 ;  /* 0x00c4800f04007388 */ /* 0x0007e20000000800 */
[----:B-1----:R-:W-:-:S03]  /*12080*/  IMAD.U32 R8, RZ, RZ, UR4 ;  /* 0x00000004ff087e24 */ /* 0x002fc6000f8e00ff */
[----:B------:R3:W-:Y:S04]  /*12090*/  STS [R6+0xc000], R14 ;  /* 0x00c0000e06007388 */ /* 0x0007e80000000800 */
[----:B------:R3:W-:Y:S01]  /*120a0*/  STS [R6+0xc400], R10 ;  /* 0x00c4000a06007388 */ /* 0x0007e20000000800 */
[----:B--2---:R-:W-:-:S03]  /*120b0*/  IMAD.U32 R9, RZ, RZ, UR5 ;  /* 0x00000005ff097e24 */ /* 0x004fc6000f8e00ff */
[----:B------:R-:W-:Y:S06]  /*120c0*/  BAR.SYNC.DEFER_BLOCKING 0x1, 0x100 ;  /* 0x0044000000007b1d */ /* 0x000fec0000010000 */
[----:B------:R-:W-:Y:S02]  /*120d0*/  ULDC.64 UR4, c[0x0][0x508] ;  /* 0x0001420000047ab9 */ /* 0x000fe40000000a00 */
[----:B------:R-:W-:Y:S01]  /*120e0*/  UISETP.NE.U32.AND UP1, UPT, URZ, UR4, UPT ;  /* 0x000000043f00728c */ /* 0x000fe2000bf25070 */
[----:B------:R-:W2:Y:S03]  /*120f0*/  @P0 LDG.E R0, [R8.64] ;  /* 0x0000001208000981 */ /* 0x000ea6000c1e1900 */
[----:B------:R-:W-:Y:S01]  /*12100*/  UISETP.NE.AND.EX UP1, UPT, URZ, UR5, UPT, UP1 ;  /* 0x000000053f00728c */ /* 0x000fe2000bf25310 */
[----:B------:R-:W-:-:S02]  /*12110*/  IMAD.MOV.U32 R16, RZ, RZ, c[0x0][0x388] ;  /* 0x0000e200ff107624 */ /* 0x000fc400078e00ff */
[----:B------:R-:W-:-:S03]  /*12120*/  ULDC.64 UR4, c[0x0][0x508] ;  /* 0x0001420000047ab9 */ /* 0x000fc60000000a00 */
[----:B------:R-:W-:-:S05]  /*12130*/  PLOP3.LUT P1, PT, PT, PT, UP1, 0x80, 0x0 ;  /* 0x000000000000781c */ /* 0x000fca0003f2f018 */
[----:B------:R-:W-:-:S06]  /*12140*/  @UP1 UIMAD.WIDE UR4, UR13, UR6, UR4 ;  /* 0x000000060d0412a5 */ /* 0x000fcc000f8e0204 */
[----:B------:R-:W-:Y:S02]  /*12150*/  IMAD.U32 R2, RZ, RZ, UR4 ;  /* 0x00000004ff027e24 */ /* 0x000fe4000f8e00ff */
[----:B------:R-:W-:-:S05]  /*12160*/  IMAD.U32 R3, RZ, RZ, UR5 ;  /* 0x00000005ff037e24 */ /* 0x000fca000f8e00ff */
[----:B------:R3:W5:Y:S01]  /*12170*/  @P1 LDG.E R16, [R2.64] ;  /* 0x0000001202101981 */ /* 0x000762000c1e1900 */
[----:B------:R-:W-:Y:S02]  /*12180*/  UMOV UR16, URZ ;  /* 0x0000003f00107c82 */ /* 0x000fe40008000000 */
[----:B------:R-:W-:Y:S01]  /*12190*/  UMOV UR17, URZ ;  /* 0x0000003f00117c82 */ /* 0x000fe20008000000 */
[----:B--2---:R-:W1:Y:S02]  /*121a0*/  @P0 R2UR UR5, R0 ;  /* 0x00000000000503c2 */ /* 0x004e6400000e0000 */
[----:B-1----:R-:W-:Y:S02]  /*121b0*/  @UP0 USHF.R.S32.HI UR4, URZ, 0x1f, UR5 ;  /* 0x0000001f3f040899 */ /* 0x002fe40008011405 */
[----:B------:R-:W-:-:S05]  /*121c0*/  @UP0 UMOV UR16, UR5 ;  /* 0x0000000500100c82 */ /* 0x000fca0008000000 */
[----:B------:R-:W-:Y:S01]  /*121d0*/  @UP0 UMOV UR17, UR4 ;  /* 0x0000000400110c82 */ /* 0x000fe20008000000 */
[----:B------:R-:W-:Y:S05]  /*121e0*/  @P1 BRA `(.L_x_283) ;  /* 0x0000004000001947 */ /* 0x000fea0003800000 */
[----:B---3--:R-:W-:Y:S05]  /*121f0*/  @!P0 BRA `(.L_x_283) ;  /* 0x0000003000008947 */ /* 0x008fea0003800000 */
[----:B------:R-:W2:Y:S04]  /*12200*/  LDG.E R0, [R8.64] ;  /* 0x0000001208007981 */ /* 0x000ea8000c1e1900 */
[----:B------:R-:W2:Y:S02]  /*12210*/  LDG.E R2, [R8.64+0x4] ;  /* 0x0000041208027981 */ /* 0x000ea4000c1e1900 */
[----:B--2--5:R-:W-:Y:S02]  /*12220*/  IADD3 R16, -R0, R2, RZ ;  /* 0x0000000200107210 */ /* 0x024fe40007ffe1ff */
.L_x_283:
[----:B---3--:R-:W-:Y:S01]  /*12230*/  SHF.R.S32.HI R0, RZ, 0x1f, R43 ;  /* 0x0000001fff007819 */ /* 0x008fe2000001142b */
[----:B------:R-:W-:Y:S01]  /*12240*/  IMAD.MOV.U32 R2, RZ, RZ, c[0x0][0x4e8] ;  /* 0x00013a00ff027624 */ /* 0x000fe200078e00ff */
[----:B------:R-:W-:Y:S01]  /*12250*/  LOP3.LUT R3, R47, 0xffffffe0, RZ, 0xc0, !PT ;  /* 0xffffffe02f037812 */ /* 0x000fe200078ec0ff */
[----:B------:R-:W1:Y:S01]  /*12260*/  S2R R28, SR_CTAID.X ;  /* 0x00000000001c7919 */ /* 0x000e620000002500 */
[----:B------:R-:W-:Y:S01]  /*12270*/  LEA.HI R0, R0, R43, RZ, 0x3 ;  /* 0x0000002b00007211 */ /* 0x000fe200078f18ff */
[----:B------:R-:W2:Y:S01]  /*12280*/  S2UR UR9, SR_CTAID.Y ;  /* 0x00000000000979c3 */ /* 0x000ea20000002600 */
[----:B------:R-:W-:Y:S01]  /*12290*/  ISETP.NE.AND P1, PT, R2, 0x1, PT ;  /* 0x000000010200780c */ /* 0x000fe20003f25270 */
[----:B------:R-:W-:Y:S01]  /*122a0*/  IMAD.IADD R3, R65, 0x1, -R3 ;  /* 0x0000000141037824 */ /* 0x000fe200078e0a03 */
[----:B------:R-:W-:Y:S01]  /*122b0*/  LOP3.LUT R0, R0, 0xffffff8, RZ, 0xc0, !PT ;  /* 0x0ffffff800007812 */ /* 0x000fe200078ec0ff */
[----:B------:R-:W-:Y:S01]  /*122c0*/  ULDC.64 UR4, c[0x0][0x3a0] ;  /* 0x0000e80000047ab9 */ /* 0x000fe20000000a00 */
[----:B------:R-:W-:Y:S01]  /*122d0*/  LEA.HI R6, R51, R65, RZ, 0x3 ;  /* 0x0000004133067211 */ /* 0x000fe200078f18ff */
[----:B------:R-:W-:Y:S01]  /*122e0*/  ULDC.64 UR6, c[0x0][0x490] ;  /* 0x0001240000067ab9 */ /* 0x000fe20000000a00 */
[----:B------:R-:W-:Y:S01]  /*122f0*/  SHF.R.S32.HI R2, RZ, 0x1f, R3 ;  /* 0x0000001fff027819 */ /* 0x000fe20000011403 */
[----:B------:R-:W-:Y:S01]  /*12300*/  IMAD.IADD R4, R43, 0x1, -R0 ;  /* 0x000000012b047824 */ /* 0x000fe200078e0a00 */
[----:B------:R-:W-:Y:S01]  /*12310*/  LEA.HI R0, R22, R22, RZ, 0x1 ;  /* 0x0000001616007211 */ /* 0x000fe200078f08ff */
[----:B------:R-:W-:Y:S01]  /*12320*/  UIMAD.WIDE.U32 UR10, UR16, UR4, URZ ;  /* 0x00000004100a72a5 */ /* 0x000fe2000f8e003f */
[----:B------:R-:W-:Y:S01]  /*12330*/  LEA.HI R2, R2, R3, RZ, 0x2 ;  /* 0x0000000302027211 */ /* 0x000fe200078f10ff */
[----:B------:R-:W-:Y:S01]  /*12340*/  UIMAD UR12, UR17, UR4, URZ ;  /* 0x00000004110c72a4 */ /* 0x000fe2000f8e023f */
[----:B------:R-:W-:Y:S01]  /*12350*/  LOP3.LUT R0, R0, 0x1ffffffe, RZ, 0xc0, !PT ;  /* 0x1ffffffe00007812 */ /* 0x000fe200078ec0ff */
[----:B------:R-:W-:Y:S01]  /*12360*/  USHF.R.S32.HI UR4, URZ, 0x1f, UR13 ;  /* 0x0000001f3f047899 */ /* 0x000fe2000801140d */
[----:B------:R-:W-:Y:S01]  /*12370*/  SHF.R.S32.HI R2, RZ, 0x2, R2 ;  /* 0x00000002ff027819 */ /* 0x000fe20000011402 */
[----:B------:R-:W-:Y:S01]  /*12380*/  UMOV UR20, UR16 ;  /* 0x0000001000147c82 */ /* 0x000fe20008000000 */
[----:B------:R-:W-:Y:S01]  /*12390*/  LOP3.LUT P2, RZ, R3, 0x3, RZ, 0xc0, !PT ;  /* 0x0000000303ff7812 */ /* 0x000fe2000784c0ff */
[----:B------:R-:W-:Y:S01]  /*123a0*/  IMAD.IADD R0, R22, 0x1, -R0 ;  /* 0x0000000116007824 */ /* 0x000fe200078e0a00 */
[----:B------:R-:W-:Y:S01]  /*123b0*/  UMOV UR21, UR17 ;  /* 0x0000001100157c82 */ /* 0x000fe20008000000 */
[----:B------:R-:W-:Y:S01]  /*123c0*/  IMAD R15, R4, 0x10, R2 ;  /* 0x00000010040f7824 */ /* 0x000fe200078e0202 */
[----:B------:R-:W-:Y:S01]  /*123d0*/  USEL UR15, UR13, URZ, !UP0 ;  /* 0x0000003f0d0f7287 */ /* 0x000fe2000c000000 */
[----:B------:R-:W-:Y:S01]  /*123e0*/  LOP3.LUT R4, R6, 0xfffffff8, RZ, 0xc0, !PT ;  /* 0xfffffff806047812 */ /* 0x000fe200078ec0ff */
[----:B------:R-:W-:Y:S01]  /*123f0*/  USEL UR13, UR4, URZ, !UP0 ;  /* 0x0000003f040d7287 */ /* 0x000fe2000c000000 */
[----:B------:R-:W-:Y:S01]  /*12400*/  IMAD R0, R0, 0x8, R15 ;  /* 0x0000000800007824 */ /* 0x000fe200078e020f */
[----:B--2---:R-:W-:Y:S01]  /*12410*/  USHF.R.S32.HI UR8, URZ, 0x1f, UR9 ;  /* 0x0000001f3f087899 */ /* 0x004fe20008011409 */
[----:B------:R-:W-:Y:S01]  /*12420*/  SHF.R.S32.HI R14, RZ, 0x3, R6 ;  /* 0x00000003ff0e7819 */ /* 0x000fe20000011406 */
[----:B------:R-:W-:Y:S01]  /*12430*/  UIMAD.WIDE.U32 UR20, UR9, UR6, UR20 ;  /* 0x00000006091472a5 */ /* 0x000fe2000f8e0014 */
[----:B------:R-:W-:Y:S01]  /*12440*/  IMAD.IADD R7, R65, 0x1, -R4 ;  /* 0x0000000141077824 */ /* 0x000fe200078e0a04 */
[----:B-1----:R-:W-:Y:S01]  /*12450*/  LEA R0, R28, R0, 0x7 ;  /* 0x000000001c007211 */ /* 0x002fe200078e38ff */
[----:B------:R-:W-:Y:S01]  /*12460*/  UIMAD UR14, UR8, UR6, URZ ;  /* 0x00000006080e72a4 */ /* 0x000fe2000f8e023f */
[----:B-----5:R-:W-:Y:S01]  /*12470*/  IMAD R29, R16, c[0x0][0x4e8], RZ ;  /* 0x00013a00101d7a24 */ /* 0x020fe200078e02ff */
[----:B------:R-:W-:Y:S01]  /*12480*/  UIMAD UR12, UR16, UR5, UR12 ;  /* 0x00000005100c72a4 */ /* 0x000fe2000f8e020c */
[----:B------:R-:W-:Y:S01]  /*12490*/  LEA R6, R7, R14, 0x5 ;  /* 0x0000000e07067211 */ /* 0x000fe200078e28ff */
[----:B------:R-:W-:Y:S01]  /*124a0*/  @P1 IMAD.HI.U32 R3, R0, c[0x0][0x4ec], RZ ;  /* 0x00013b0000031a27 */ /* 0x000fe200078e00ff */
[----:B------:R-:W-:Y:S01]  /*124b0*/  UIMAD UR14, UR9, UR7, UR14 ;  /* 0x00000007090e72a4 */ /* 0x000fe2000f8e020e */
[----:B------:R-:W-:Y:S01]  /*124c0*/  LEA.HI R18, R51, R65, RZ, 0x6 ;  /* 0x0000004133127211 */ /* 0x000fe200078f30ff */
[----:B------:R-:W-:Y:S01]  /*124d0*/  ULDC.64 UR4, c[0x0][0x3e8] ;  /* 0x0000fa0000047ab9 */ /* 0x000fe20000000a00 */
[----:B------:R-:W-:Y:S01]  /*124e0*/  IMAD.MOV.U32 R2, RZ, RZ, R0 ;  /* 0x000000ffff027224 */ /* 0x000fe200078e0000 */
[----:B------:R-:W-:Y:S01]  /*124f0*/  @P1 SHF.R.U32.HI R2, RZ, c[0x0][0x4f0], R3 ;  /* 0x00013c00ff021a19 */ /* 0x000fe20000011603 */
[----:B------:R-:W-:Y:S01]  /*12500*/  ULDC.64 UR6, c[0x0][0x498] ;  /* 0x0001260000067ab9 */ /* 0x000fe20000000a00 */
[----:B------:R-:W-:Y:S01]  /*12510*/  IMAD R6, R28, 0x80, R6 ;  /* 0x000000801c067824 */ /* 0x000fe200078e0206 */
[----:B------:R-:W-:Y:S01]  /*12520*/  UIMAD UR16, UR13, UR6, URZ ;  /* 0x000000060d1072a4 */ /* 0x000fe2000f8e023f */
[--C-:B------:R-:W-:Y:S01]  /*12530*/  SHF.R.S32.HI R5, RZ, 0x1f, R2.reuse ;  /* 0x0000001fff057819 */ /* 0x100fe20000011402 */
[----:B------:R-:W-:Y:S01]  /*12540*/  UIADD3 UR21, UR21, UR14, URZ ;  /* 0x0000000e15157290 */ /* 0x000fe2000fffe03f */
[----:B------:R-:W-:Y:S01]  /*12550*/  IMAD.MOV R3, RZ, RZ, -R2 ;  /* 0x000000ffff037224 */ /* 0x000fe200078e0a02 */
[----:B------:R-:W-:Y:S01]  /*12560*/  UIMAD UR7, UR15, UR7, UR16 ;  /* 0x000000070f0772a4 */ /* 0x000fe2000f8e0210 */
[----:B------:R-:W-:Y:S01]  /*12570*/  @P1 IMAD.HI.U32 R10, R6, c[0x0][0x4ec], RZ ;  /* 0x00013b00060a1a27 */ /* 0x000fe200078e00ff */
[----:B------:R-:W-:Y:S01]  /*12580*/  UIMAD.WIDE.U32 UR20, UR15, UR6, UR20 ;  /* 0x000000060f1472a5 */ /* 0x000fe2000f8e0014 */
[----:B------:R-:W-:Y:S01]  /*12590*/  BSSY B0, `(.L_x_284) ;  /* 0x0000069000007945 */ /* 0x000fe20003800000 */
[----:B------:R-:W-:Y:S01]  /*125a0*/  UIMAD UR8, UR8, UR4, URZ ;  /* 0x00000004080872a4 */ /* 0x000fe2000f8e023f */
[----:B------:R-:W-:Y:S01]  /*125b0*/  IMAD R0, R3, c[0x0][0x4e8], R0 ;  /* 0x00013a0003007a24 */ /* 0x000fe200078e0200 */
[----:B------:R-:W-:Y:S01]  /*125c0*/  UIADD3 UR11, UR11, UR12, URZ ;  /* 0x0000000c0b0b7290 */ /* 0x000fe2000fffe03f */
[----:B------:R-:W-:Y:S01]  /*125d0*/  IMAD.U32 R3, RZ, RZ, UR7 ;  /* 0x00000007ff037e24 */ /* 0x000fe2000f8e00ff */
[----:B------:R-:W-:Y:S01]  /*125e0*/  IADD3 R2, P0, R2, UR20, RZ ;  /* 0x0000001402027c10 */ /* 0x000fe2000ff1e0ff */
[----:B------:R-:W-:Y:S01]  /*125f0*/  UIMAD UR5, UR9, UR5, UR8 ;  /* 0x00000005090572a4 */ /* 0x000fe2000f8e0208 */
[----:B------:R-:W-:Y:S01]  /*12600*/  SHF.R.S32.HI R4, RZ, 0x1f, R0 ;  /* 0x0000001fff047819 */ /* 0x000fe20000011400 */
[----:B------:R-:W-:Y:S01]  /*12610*/  UIMAD.WIDE.U32 UR10, UR9, UR4, UR10 ;  /* 0x00000004090a72a5 */ /* 0x000fe2000f8e000a */
[----:B------:R-:W-:Y:S01]  /*12620*/  IADD3.X R3, R5, UR21, R3, P0, !PT ;  /* 0x0000001505037c10 */ /* 0x000fe200087fe403 */
[----:B------:R-:W-:Y:S01]  /*12630*/  IMAD.SHL.U32 R5, R14, 0x40, RZ ;  /* 0x000000400e057824 */ /* 0x000fe200078e00ff */
[----:B------:R-:W-:Y:S01]  /*12640*/  ULDC.64 UR6, c[0x0][0x3f0] ;  /* 0x0000fc0000067ab9 */ /* 0x000fe20000000a00 */
[----:B------:R-:W-:Y:S01]  /*12650*/  IMAD R4, R4, c[0x0][0x488], RZ ;  /* 0x0001220004047a24 */ /* 0x000fe200078e02ff */
[----:B------:R-:W-:Y:S01]  /*12660*/  UIMAD UR13, UR13, UR6, URZ ;  /* 0x000000060d0d72a4 */ /* 0x000fe2000f8e023f */
[----:B------:R-:W-:Y:S01]  /*12670*/  IMAD.WIDE.U32 R2, R0, c[0x0][0x488], R2 ;  /* 0x0001220000027a25 */ /* 0x000fe200078e0002 */
[----:B------:R-:W-:Y:S01]  /*12680*/  LOP3.LUT R5, R5, 0x1c0, RZ, 0xc0, !PT ;  /* 0x000001c005057812 */ /* 0x000fe200078ec0ff */
[----:B------:R-:W-:-:S02]  /*12690*/  UIADD3 UR11, UR11, UR5, URZ ;  /* 0x000000050b0b7290 */ /* 0x000fc4000fffe03f */
[----:B------:R-:W-:Y:S01]  /*126a0*/  IMAD R9, R0, c[0x0][0x48c], R4 ;  /* 0x0001230000097a24 */ /* 0x000fe200078e0204 */
[----:B------:R-:W-:Y:S01]  /*126b0*/  SHF.R.U32.HI R8, RZ, 0x3, R5 ;  /* 0x00000003ff087819 */ /* 0x000fe20000011605 */
[----:B------:R-:W-:Y:S01]  /*126c0*/  IMAD.SHL.U32 R0, R7, 0x8, RZ ;  /* 0x0000000807007824 */ /* 0x000fe200078e00ff */
[C---:B------:R-:W-:Y:S01]  /*126d0*/  LEA R7, P0, R2.reuse, c[0x0][0x450], 0x2 ;  /* 0x0001140002077a11 */ /* 0x040fe200078010ff */
[----:B------:R-:W-:Y:S01]  /*126e0*/  IMAD.IADD R3, R3, 0x1, R9 ;  /* 0x0000000103037824 */ /* 0x000fe200078e0209 */
[----:B------:R-:W-:Y:S01]  /*126f0*/  UIMAD UR7, UR15, UR7, UR13 ;  /* 0x000000070f0772a4 */ /* 0x000fe2000f8e020d */
[----:B------:R-:W-:Y:S01]  /*12700*/  IMAD.MOV.U32 R4, RZ, RZ, R6 ;  /* 0x000000ffff047224 */ /* 0x000fe200078e0006 */
[----:B------:R-:W-:Y:S01]  /*12710*/  LOP3.LUT R5, R5, 0x38, R0, 0xf8, !PT ;  /* 0x0000003805057812 */ /* 0x000fe200078ef800 */
[----:B------:R-:W-:Y:S01]  /*12720*/  UIMAD.WIDE.U32 UR10, UR15, UR6, UR10 ;  /* 0x000000060f0a72a5 */ /* 0x000fe2000f8e000a */
[----:B------:R-:W-:Y:S01]  /*12730*/  @P1 SHF.R.U32.HI R4, RZ, c[0x0][0x4f0], R10 ;  /* 0x00013c00ff041a19 */ /* 0x000fe2000001160a */
[----:B------:R-:W-:Y:S01]  /*12740*/  SHFL.IDX PT, R12, R7, RZ, 0x1c1f ;  /* 0x001c1fff070c7589 */ /* 0x000fe200000e0000 */
[----:B------:R-:W-:Y:S01]  /*12750*/  LOP3.LUT R17, R5, R8, RZ, 0x3c, !PT ;  /* 0x0000000805117212 */ /* 0x000fe200078e3cff */
[----:B------:R-:W-:Y:S01]  /*12760*/  UIADD3 UR7, UR11, UR7, URZ ;  /* 0x000000070b077290 */ /* 0x000fe2000fffe03f */
[----:B------:R-:W-:Y:S01]  /*12770*/  LEA.HI.X R5, R2, c[0x0][0x454], R3, 0x2, P0 ;  /* 0x0001150002057a11 */ /* 0x000fe200000f1403 */
[--C-:B------:R-:W-:Y:S01]  /*12780*/  IMAD.MOV R8, RZ, RZ, -R4.reuse ;  /* 0x000000ffff087224 */ /* 0x100fe200078e0a04 */
[----:B------:R-:W-:Y:S01]  /*12790*/  SHF.R.S32.HI R9, RZ, 0x1f, R4 ;  /* 0x0000001fff097819 */ /* 0x000fe20000011404 */
[----:B------:R1:W-:Y:S01]  /*127a0*/  SHFL.IDX PT, R10, R7, 0x1, 0x1c1f ;  /* 0x003c1f00070a7f89 */ /* 0x0003e200000e0000 */
[----:B------:R-:W-:Y:S01]  /*127b0*/  MOV R2, UR10 ;  /* 0x0000000a00027c02 */ /* 0x000fe20008000f00 */
[----:B------:R-:W-:-:S02]  /*127c0*/  IMAD.U32 R3, RZ, RZ, UR11 ;  /* 0x0000000bff037e24 */ /* 0x000fc4000f8e00ff */
[----:B------:R-:W2:Y:S01]  /*127d0*/  SHFL.IDX PT, R13, R5, RZ, 0x1c1f ;  /* 0x001c1fff050d7589 */ /* 0x000ea200000e0000 */
[----:B------:R-:W-:Y:S02]  /*127e0*/  IMAD.U32 R3, RZ, RZ, UR7 ;  /* 0x00000007ff037e24 */ /* 0x000fe4000f8e00ff */
[----:B------:R-:W-:Y:S01]  /*127f0*/  IMAD R6, R8, c[0x0][0x4e8], R6 ;  /* 0x00013a0008067a24 */ /* 0x000fe200078e0206 */
[----:B------:R3:W4:Y:S01]  /*12800*/  SHFL.IDX PT, R11, R5, 0x1, 0x1c1f ;  /* 0x003c1f00050b7f89 */ /* 0x00072200000e0000 */
[----:B------:R-:W-:-:S04]  /*12810*/  IMAD.WIDE.U32 R2, R4, c[0x0][0x3e0], R2 ;  /* 0x0000f80004027a25 */ /* 0x000fc800078e0002 */
[----:B-1----:R-:W-:-:S04]  /*12820*/  IMAD R7, R9, c[0x0][0x3e0], RZ ;  /* 0x0000f80009077a24 */ /* 0x002fc800078e02ff */
[----:B------:R-:W-:Y:S01]  /*12830*/  IMAD R7, R4, c[0x0][0x3e4], R7 ;  /* 0x0000f90004077a24 */ /* 0x000fe200078e0207 */
[----:B------:R-:W-:Y:S01]  /*12840*/  SHF.R.S32.HI R4, RZ, 0x1f, R6 ;  /* 0x0000001fff047819 */ /* 0x000fe20000011406 */
[----:B---3--:R-:W-:-:S03]  /*12850*/  IMAD R5, R28, 0x80, R15 ;  /* 0x000000801c057824 */ /* 0x008fc600078e020f */
[----:B------:R-:W-:Y:S01]  /*12860*/  IADD3 R3, R3, R7, RZ ;  /* 0x0000000703037210 */ /* 0x000fe20007ffe0ff */
[----:B------:R-:W-:Y:S02]  /*12870*/  IMAD R4, R4, c[0x0][0x3d8], RZ ;  /* 0x0000f60004047a24 */ /* 0x000fe400078e02ff */
[----:B------:R-:W-:Y:S01]  /*12880*/  IMAD R28, R28, 0x80, R14 ;  /* 0x000000801c1c7824 */ /* 0x000fe200078e020e */
[C---:B------:R-:W-:Y:S01]  /*12890*/  IADD3 R8, R5.reuse, 0x8, RZ ;  /* 0x0000000805087810 */ /* 0x040fe20007ffe0ff */
[----:B------:R-:W-:Y:S01]  /*128a0*/  IMAD R7, R6, c[0x0][0x3dc], R4 ;  /* 0x0000f70006077a24 */ /* 0x000fe200078e0204 */
[-C--:B------:R-:W-:Y:S01]  /*128b0*/  ISETP.GE.OR P1, PT, R5, R29.reuse, P2 ;  /* 0x0000001d0500720c */ /* 0x080fe20001726670 */
[----:B------:R-:W-:Y:S01]  /*128c0*/  IMAD.SHL.U32 R5, R18, 0x8, RZ ;  /* 0x0000000812057824 */ /* 0x000fe200078e00ff */
[----:B------:R-:W-:-:S04]  /*128d0*/  ISETP.GE.OR P0, PT, R8, R29, P2 ;  /* 0x0000001d0800720c */ /* 0x000fc80001706670 */
[----:B------:R-:W-:Y:S01]  /*128e0*/  LOP3.LUT R8, R17, 0x7ffffe00, R5, 0xf8, !PT ;  /* 0x7ffffe0011087812 */ /* 0x000fe200078ef805 */
[----:B------:R-:W-:-:S04]  /*128f0*/  IMAD.WIDE.U32 R4, R6, c[0x0][0x3d8], R2 ;  /* 0x0000f60006047a25 */ /* 0x000fc800078e0002 */
[----:B------:R-:W-:Y:S02]  /*12900*/  IMAD.SHL.U32 R2, R8, 0x2, RZ ;  /* 0x0000000208027824 */ /* 0x000fe400078e00ff */
[----:B--2---:R1:W-:Y:S01]  /*12910*/  @!P1 ST.E [R12.64], R53 ;  /* 0x000000350c009985 */ /* 0x0043e2000c101912 */
[----:B------:R-:W-:-:S03]  /*12920*/  IMAD.IADD R3, R5, 0x1, R7 ;  /* 0x0000000105037824 */ /* 0x000fc600078e0207 */
[----:B----4-:R1:W-:Y:S01]  /*12930*/  @!P0 ST.E [R10.64], R56 ;  /* 0x000000380a008985 */ /* 0x0103e2000c101912 */
[----:B------:R-:W-:-:S03]  /*12940*/  LEA R31, P0, R4, c[0x0][0x380], 0x1 ;  /* 0x0000e000041f7a11 */ /* 0x000fc600078008ff */
[----:B------:R1:W2:Y:S01]  /*12950*/  LDS.128 R44, [R2+0x1080] ;  /* 0x00108000022c7984 */ /* 0x0002a20000000c00 */
[----:B------:R-:W-:Y:S02]  /*12960*/  LEA.HI.X R30, R4, c[0x0][0x384], R3, 0x1, P0 ;  /* 0x0000e100041e7a11 */ /* 0x000fe400000f0c03 */
[----:B------:R-:W-:Y:S01]  /*12970*/  ISETP.GE.AND P0, PT, R28, R29, PT ;  /* 0x0000001d1c00720c */ /* 0x000fe20003f06270 */
[----:B------:R1:W3:Y:S04]  /*12980*/  LDS.128 R60, [R2+0x2080] ;  /* 0x00208000023c7984 */ /* 0x0002e80000000c00 */
        /* <DEDUP_REMOVED lines=19> */
[----:B------:R-:W4:Y:S01]  /*12ac0*/  LDS.128 R16, [R2+0x8080] ;  /* 0x0080800002107984 */ /* 0x000f220000000c00 */
[----:B------:R-:W-:Y:S02]  /*12ad0*/  ISETP.GE.AND P1, PT, R8, c[0x0][0x3c8], PT ;  /* 0x0000f20008007a0c */ /* 0x000fe40003f26270 */
[----:B------:R-:W-:Y:S01]  /*12ae0*/  ISETP.GE.AND P0, PT, R9, c[0x0][0x3c8], PT ;  /* 0x0000f20009007a0c */ /* 0x000fe20003f06270 */
[----:B-1----:R1:W5:Y:S01]  /*12af0*/  LDS.128 R12, [R2+0xc080] ;  /* 0x00c08000020c7984 */ /* 0x0023620000000c00 */
[----:B------:R-:W-:-:S07]  /*12b00*/  ISETP.GE.AND P3, PT, R0, c[0x0][0x3c8], PT ;  /* 0x0000f20000007a0c */ /* 0x000fce0003f66270 */
[----:B------:R-:W-:-:S04]  /*12b10*/  @!P2 SHF.R.S32.HI R3, RZ, 0x1f, R7 ;  /* 0x0000001fff03a819 */ /* 0x000fc80000011407 */
[----:B------:R-:W-:Y:S02]  /*12b20*/  @!P0 SHF.R.S32.HI R6, RZ, 0x1f, R9 ;  /* 0x0000001fff068819 */ /* 0x000fe40000011409 */
[----:B------:R-:W-:Y:S01]  /*12b30*/  @!P2 LEA.HI R7, R3, R7, RZ, 0x3 ;  /* 0x000000070307a211 */ /* 0x000fe200078f18ff */
[----:B------:R-:W-:Y:S01]  /*12b40*/  @!P3 IMAD.WIDE R10, R0, 0x2, R4 ;  /* 0x00000002000ab825 */ /* 0x000fe200078e0204 */
[----:B-1----:R-:W-:-:S04]  /*12b50*/  @!P1 SHF.R.S32.HI R2, RZ, 0x1f, R8 ;  /* 0x0000001fff029819 */ /* 0x002fc80000011408 */
[----:B------:R-:W-:Y:S01]  /*12b60*/  @!P1 LEA.HI R3, R2, R8, RZ, 0x3 ;  /* 0x0000000802039211 */ /* 0x000fe200078f18ff */
[----:B--2---:R1:W-:Y:S01]  /*12b70*/  @!P3 ST.E.128 [R10.64], R24 ;  /* 0x000000180a00b985 */ /* 0x0043e2000c101d12 */
[----:B------:R-:W-:Y:S02]  /*12b80*/  @!P0 LEA.HI R2, R6, R9, RZ, 0x3 ;  /* 0x0000000906028211 */ /* 0x000fe400078f18ff */
[----:B------:R-:W-:Y:S02]  /*12b90*/  @!P2 LOP3.LUT R6, R7, 0xfffffff8, RZ, 0xc0, !PT ;  /* 0xfffffff80706a812 */ /* 0x000fe400078ec0ff */
[----:B------:R-:W-:Y:S02]  /*12ba0*/  @!P1 LOP3.LUT R3, R3, 0xfffffff8, RZ, 0xc0, !PT ;  /* 0xfffffff803039812 */ /* 0x000fe400078ec0ff */
[----:B------:R-:W-:Y:S01]  /*12bb0*/  @!P0 LOP3.LUT R2, R2, 0xfffffff8, RZ, 0xc0, !PT ;  /* 0xfffffff802028812 */ /* 0x000fe200078ec0ff */
[----:B------:R-:W-:-:S04]  /*12bc0*/  @!P2 IMAD.WIDE R8, R6, 0x2, R4 ;  /* 0x000000020608a825 */ /* 0x000fc800078e0204 */
[--C-:B------:R-:W-:Y:S01]  /*12bd0*/  @!P1 IMAD.WIDE R6, R3, 0x2, R4.reuse ;  /* 0x0000000203069825 */ /* 0x100fe200078e0204 */
[----:B---3--:R1:W-:Y:S03]  /*12be0*/  @!P2 ST.E.128 [R8.64], R20 ;  /* 0x000000140800a985 */ /* 0x0083e6000c101d12 */
[----:B------:R-:W-:Y:S01]  /*12bf0*/  @!P0 IMAD.WIDE R2, R2, 0x2, R4 ;  /* 0x0000000202028825 */ /* 0x000fe200078e0204 */
[----:B----4-:R1:W-:Y:S04]  /*12c00*/  @!P1 ST.E.128 [R6.64], R16 ;  /* 0x0000001006009985 */ /* 0x0103e8000c101d12 */
[----:B-----5:R1:W-:Y:S02]  /*12c10*/  @!P0 ST.E.128 [R2.64], R12 ;  /* 0x0000000c02008985 */ /* 0x0203e4000c101d12 */
.L_x_285:
[----:B--234-:R-:W-:Y:S05]  /*12c20*/  BSYNC B0 ;  /* 0x0000000000007941 */ /* 0x01cfea0003800000 */
.L_x_284:
[----:B-1----:R-:W-:Y:S01]  /*12c30*/  IADD3 R4, R28, 0x20, RZ ;  /* 0x000000201c047810 */ /* 0x002fe20007ffe0ff */
        /* <DEDUP_REMOVED lines=29> */
.L_x_287:
[----:B------:R-:W-:Y:S05]  /*12e10*/  BSYNC B0 ;  /* 0x0000000000007941 */ /* 0x000fea0003800000 */
.L_x_286:
        /* <DEDUP_REMOVED lines=30> */
.L_x_289:
[----:B------:R-:W-:Y:S05]  /*13000*/  BSYNC B0 ;  /* 0x0000000000007941 */ /* 0x000fea0003800000 */
.L_x_288:
        /* <DEDUP_REMOVED lines=31> */
.L_x_282:
[----:B------:R-:W-:Y:S02]  /*13200*/  ULDC.64 UR4, c[0x0][0x500] ;  /* 0x0001400000047ab9 */ /* 0x000fe40000000a00 */
[----:B------:R-:W-:Y:S02]  /*13210*/  UISETP.NE.U32.AND UP0, UPT, URZ, UR4, UPT ;  /* 0x000000043f00728c */ /* 0x000fe4000bf05070 */
[----:B------:R-:W-:Y:S02]  /*13220*/  UMOV UR6, 0x4 ;  /* 0x0000000400067882 */ /* 0x000fe40000000000 */
[----:B------:R-:W-:-:S03]  /*13230*/  UISETP.NE.AND.EX UP0, UPT, URZ, UR5, UPT, UP0 ;  /* 0x000000053f00728c */ /* 0x000fc6000bf05300 */
[----:B------:R-:W-:Y:S02]  /*13240*/  ULDC.64 UR4, c[0x0][0x500] ;  /* 0x0001400000047ab9 */ /* 0x000fe40000000a00 */
[----:B------:R-:W-:Y:S01]  /*13250*/  UIMAD.WIDE UR4, UR13, UR6, UR4 ;  /* 0x000000060d0472a5 */ /* 0x000fe2000f8e0204 */
[----:B------:R-:W-:-:S05]  /*13260*/  PLOP3.LUT P0, PT, PT, PT, UP0, 0x80, 0x0 ;  /* 0x000000000000781c */ /* 0x000fca0003f0f008 */
[----:B------:R-:W-:Y:S01]  /*13270*/  IMAD.U32 R4, RZ, RZ, UR4 ;  /* 0x00000004ff047e24 */ /* 0x000fe2000f8e00ff */
[----:B------:R-:W-:Y:S01]  /*13280*/  MOV R5, UR5 ;  /* 0x0000000500057c02 */ /* 0x000fe20008000f00 */
[----:B------:R-:W-:-:S06]  /*13290*/  ULDC.64 UR4, c[0x0][0x508] ;  /* 0x0001420000047ab9 */ /* 0x000fcc0000000a00 */
[----:B------:R-:W2:Y:S01]  /*132a0*/  @P0 LDG.E R0, [R4.64] ;  /* 0x0000001204000981 */ /* 0x000ea2000c1e1900 */
[----:B------:R-:W-:Y:S01]  /*132b0*/  UISETP.NE.U32.AND UP1, UPT, URZ, UR4, UPT ;  /* 0x000000043f00728c */ /* 0x000fe2000bf25070 */
[----:B------:R-:W-:-:S03]  /*132c0*/  IMAD.MOV.U32 R9, RZ, RZ, c[0x0][0x388] ;  /* 0x0000e200ff097624 */ /* 0x000fc600078e00ff */
[----:B------:R-:W-:-:S03]  /*132d0*/  UISETP.NE.AND.EX UP1, UPT, URZ, UR5, UPT, UP1 ;  /* 0x000000053f00728c */ /* 0x000fc6000bf25310 */
[----:B------:R-:W-:-:S03]  /*132e0*/  ULDC.64 UR4, c[0x0][0x508] ;  /* 0x0001420000047ab9 */ /* 0x000fc60000000a00 */
[----:B------:R-:W-:-:S05]  /*132f0*/  PLOP3.LUT P1, PT, PT, PT, UP1, 0x80, 0x0 ;  /* 0x000000000000781c */ /* 0x000fca0003f2f018 */
[----:B------:R-:W-:-:S06]  /*13300*/  @UP1 UIMAD.WIDE UR4, UR13, UR6, UR4 ;  /* 0x000000060d0412a5 */ /* 0x000fcc000f8e0204 */
[----:B------:R-:W-:Y:S01]  /*13310*/  MOV R2, UR4 ;  /* 0x0000000400027c02 */ /* 0x000fe20008000f00 */
[----:B------:R-:W-:-:S05]  /*13320*/  IMAD.U32 R3, RZ, RZ, UR5 ;  /* 0x00000005ff037e24 */ /* 0x000fca000f8e00ff */
[----:B------:R1:W5:Y:S01]  /*13330*/  @P1 LDG.E R9, [R2.64] ;  /* 0x0000001202091981 */ /* 0x000362000c1e1900 */
[----:B------:R-:W-:Y:S02]  /*13340*/  UMOV UR8, URZ ;  /* 0x0000003f00087c82 */ /* 0x000fe40008000000 */
[----:B------:R-:W-:Y:S01]  /*13350*/  UMOV UR9, URZ ;  /* 0x0000003f00097c82 */ /* 0x000fe20008000000 */
[----:B--2---:R-:W2:Y:S02]  /*13360*/  @P0 R2UR UR5, R0 ;  /* 0x00000000000503c2 */ /* 0x004ea400000e0000 */
[----:B--2---:R-:W-:Y:S02]  /*13370*/  @UP0 USHF.R.S32.HI UR4, URZ, 0x1f, UR5 ;  /* 0x0000001f3f040899 */ /* 0x004fe40008011405 */
[----:B------:R-:W-:-:S05]  /*13380*/  @UP0 UMOV UR8, UR5 ;  /* 0x0000000500080c82 */ /* 0x000fca0008000000 */
[----:B------:R-:W-:Y:S01]  /*13390*/  @UP0 UMOV UR9, UR4 ;  /* 0x0000000400090c82 */ /* 0x000fe20008000000 */
[----:B------:R-:W-:Y:S05]  /*133a0*/  @P1 BRA `(.L_x_290) ;  /* 0x0000004000001947 */ /* 0x000fea0003800000 */
[----:B-1----:R-:W-:Y:S05]  /*133b0*/  @!P0 BRA `(.L_x_290) ;  /* 0x0000003000008947 */ /* 0x002fea0003800000 */
[----:B------:R-:W2:Y:S04]  /*133c0*/  LDG.E R0, [R4.64] ;  /* 0x0000001204007981 */ /* 0x000ea8000c1e1900 */
[----:B------:R-:W2:Y:S02]  /*133d0*/  LDG.E R2, [R4.64+0x4] ;  /* 0x0000041204027981 */ /* 0x000ea4000c1e1900 */
[----:B--2--5:R-:W-:Y:S02]  /*133e0*/  IADD3 R9, -R0, R2, RZ ;  /* 0x0000000200097210 */ /* 0x024fe40007ffe1ff */
.L_x_290:
[----:B-1----:R-:W1:Y:S01]  /*133f0*/  S2R R8, SR_TID.X ;  /* 0x0000000000087919 */ /* 0x002e620000002100 */
[----:B------:R-:W-:Y:S01]  /*13400*/  USHF.R.S32.HI UR6, URZ, 0x1f, UR13 ;  /* 0x0000001f3f067899 */ /* 0x000fe2000801140d */
[----:B------:R-:W-:Y:S01]  /*13410*/  BSSY B0, `(.L_x_291) ;  /* 0x000002b000007945 */ /* 0x000fe20003800000 */
[----:B------:R-:W-:-:S02]  /*13420*/  USEL UR13, UR13, URZ, !UP0 ;  /* 0x0000003f0d0d7287 */ /* 0x000fc4000c000000 */
[----:B------:R-:W-:Y:S01]  /*13430*/  USEL UR6, UR6, URZ, !UP0 ;  /* 0x0000003f06067287 */ /* 0x000fe2000c000000 */
[----:B-1----:R-:W-:-:S13]  /*13440*/  ISETP.GT.AND P0, PT, R8, 0x7f, PT ;  /* 0x0000007f0800780c */ /* 0x002fda0003f04270 */
[----:B------:R-:W-:Y:S05]  /*13450*/  @P0 BRA `(.L_x_292) ;  /* 0x0000026000000947 */ /* 0x000fea0003800000 */
[----:B------:R-:W1:Y:S01]  /*13460*/  S2R R3, SR_CTAID.X ;  /* 0x0000000000037919 */ /* 0x000e620000002500 */
[----:B-----5:R-:W-:Y:S01]  /*13470*/  IMAD R0, R9, c[0x0][0x4e8], RZ ;  /* 0x00013a0009007a24 */ /* 0x020fe200078e02ff */
[----:B-1----:R-:W-:-:S04]  /*13480*/  LEA R3, R3, R8, 0x7 ;  /* 0x0000000803037211 */ /* 0x002fc800078e38ff */
[----:B------:R-:W-:-:S13]  /*13490*/  ISETP.GE.AND P0, PT, R3, R0, PT ;  /* 0x000000000300720c */ /* 0x000fda0003f06270 */
[----:B------:R-:W-:Y:S05]  /*134a0*/  @P0 BRA `(.L_x_292) ;  /* 0x0000021000000947 */ /* 0x000fea0003800000 */
[----:B------:R-:W1:Y:S01]  /*134b0*/  S2UR UR10, SR_CTAID.Y ;  /* 0x00000000000a79c3 */ /* 0x000e620000002600 */
[----:B------:R-:W-:Y:S01]  /*134c0*/  IMAD.MOV.U32 R0, RZ, RZ, c[0x0][0x4e8] ;  /* 0x00013a00ff007624 */ /* 0x000fe200078e00ff */
[----:B------:R-:W-:Y:S01]  /*134d0*/  ULDC.64 UR4, c[0x0][0x490] ;  /* 0x0001240000047ab9 */ /* 0x000fe20000000a00 */
[----:B------:R-:W-:Y:S01]  /*134e0*/  IMAD.MOV.U32 R2, RZ, RZ, R3 ;  /* 0x000000ffff027224 */ /* 0x000fe200078e0003 */
[----:B------:R-:W-:Y:S02]  /*134f0*/  UMOV UR14, UR8 ;  /* 0x00000008000e7c82 */ /* 0x000fe40008000000 */
[----:B------:R-:W-:Y:S01]  /*13500*/  ISETP.NE.AND P0, PT, R0, 0x1, PT ;  /* 0x000000010000780c */ /* 0x000fe20003f05270 */
[----:B------:R-:W-:-:S12]  /*13510*/  UMOV UR15, UR9 ;  /* 0x00000009000f7c82 */ /* 0x000fd80008000000 */
[----:B------:R-:W-:Y:S01]  /*13520*/  @P0 IMAD.HI.U32 R0, R3, c[0x0][0x4ec], RZ ;  /* 0x00013b0003000a27 */ /* 0x000fe200078e00ff */
[----:B-1----:R-:W-:-:S04]  /*13530*/  USHF.R.S32.HI UR7, URZ, 0x1f, UR10 ;  /* 0x0000001f3f077899 */ /* 0x002fc8000801140a */
[----:B------:R-:W-:Y:S01]  /*13540*/  @P0 SHF.R.U32.HI R2, RZ, c[0x0][0x4f0], R0 ;  /* 0x00013c00ff020a19 */ /* 0x000fe20000011600 */
[----:B------:R-:W-:Y:S02]  /*13550*/  UIMAD.WIDE.U32 UR14, UR10, UR4, UR14 ;  /* 0x000000040a0e72a5 */ /* 0x000fe4000f8e000e */
[----:B------:R-:W-:Y:S01]  /*13560*/  UIMAD UR7, UR7, UR4, URZ ;  /* 0x00000004070772a4 */ /* 0x000fe2000f8e023f */
[----:B------:R-:W-:-:S03]  /*13570*/  IADD3 R0, -R2, RZ, RZ ;  /* 0x000000ff02007210 */ /* 0x000fc60007ffe1ff */
[----:B------:R-:W-:Y:S02]  /*13580*/  UIMAD UR7, UR10, UR5, UR7 ;  /* 0x000000050a0772a4 */ /* 0x000fe4000f8e0207 */
[----:B------:R-:W-:Y:S01]  /*13590*/  IMAD R0, R0, c[0x0][0x4e8], R3 ;  /* 0x00013a0000007a24 */ /* 0x000fe200078e0203 */
[----:B------:R-:W-:Y:S01]  /*135a0*/  ULDC.64 UR4, c[0x0][0x498] ;  /* 0x0001260000047ab9 */ /* 0x000fe20000000a00 */
[----:B------:R-:W-:Y:S01]  /*135b0*/  SHF.R.S32.HI R3, RZ, 0x1f, R2 ;  /* 0x0000001fff037819 */ /* 0x000fe20000011402 */
[----:B------:R-:W-:Y:S02]  /*135c0*/  UIMAD UR10, UR6, UR4, URZ ;  /* 0x00000004060a72a4 */ /* 0x000fe4000f8e023f */
[----:B------:R-:W-:Y:S01]  /*135d0*/  UIADD3 UR15, UR7, UR15, URZ ;  /* 0x0000000f070f7290 */ /* 0x000fe2000fffe03f */
[----:B------:R-:W-:Y:S01]  /*135e0*/  SHF.R.S32.HI R4, RZ, 0x1f, R0 ;  /* 0x0000001fff047819 */ /* 0x000fe20000011400 */
[----:B------:R-:W-:Y:S02]  /*135f0*/  UIMAD UR5, UR13, UR5, UR10 ;  /* 0x000000050d0572a4 */ /* 0x000fe4000f8e020a */
[----:B------:R-:W-:-:S02]  /*13600*/  UIMAD.WIDE.U32 UR14, UR13, UR4, UR14 ;  /* 0x000000040d0e72a5 */ /* 0x000fc4000f8e000e */
[----:B------:R-:W-:Y:S02]  /*13610*/  IMAD R4, R4, c[0x0][0x488], RZ ;  /* 0x0001220004047a24 */ /* 0x000fe400078e02ff */
[----:B------:R-:W-:Y:S02]  /*13620*/  IMAD.U32 R5, RZ, RZ, UR5 ;  /* 0x00000005ff057e24 */ /* 0x000fe4000f8e00ff */
[----:B------:R-:W-:Y:S01]  /*13630*/  IADD3 R2, P0, R2, UR14, RZ ;  /* 0x0000000e02027c10 */ /* 0x000fe2000ff1e0ff */
[----:B------:R-:W-:-:S03]  /*13640*/  IMAD R4, R0, c[0x0][0x48c], R4 ;  /* 0x0001230000047a24 */ /* 0x000fc600078e0204 */
[----:B------:R-:W-:-:S05]  /*13650*/  IADD3.X R3, R3, UR15, R5, P0, !PT ;  /* 0x0000000f03037c10 */ /* 0x000fca00087fe405 */
[----:B------:R-:W-:-:S05]  /*13660*/  IMAD.WIDE.U32 R2, R0, c[0x0][0x488], R2 ;  /* 0x0001220000027a25 */ /* 0x000fca00078e0002 */
[----:B------:R-:W-:Y:S02]  /*13670*/  IADD3 R0, R3, R4, RZ ;  /* 0x0000000403007210 */ /* 0x000fe40007ffe0ff */
[----:B------:R-:W-:-:S04]  /*13680*/  LEA R4, P0, R2, c[0x0][0x450], 0x2 ;  /* 0x0001140002047a11 */ /* 0x000fc800078010ff */
[----:B------:R-:W-:Y:S01]  /*13690*/  LEA.HI.X R5, R2, c[0x0][0x454], R0, 0x2, P0 ;  /* 0x0001150002057a11 */ /* 0x000fe200000f1400 */
[----:B------:R-:W-:-:S05]  /*136a0*/  IMAD.MOV.U32 R0, RZ, RZ, -0x800000 ;  /* 0xff800000ff007424 */ /* 0x000fca00078e00ff */
[----:B------:R1:W-:Y:S03]  /*136b0*/  STG.E [R4.64], R0 ;  /* 0x0000000004007986 */ /* 0x0003e6000c101912 */
.L_x_292:
[----:B------:R-:W-:Y:S05]  /*136c0*/  BSYNC B0 ;  /* 0x0000000000007941 */ /* 0x000fea0003800000 */
.L_x_291:
[----:B------:R-:W2:Y:S01]  /*136d0*/  S2UR UR7, SR_CTAID.Y ;  /* 0x00000000000779c3 */ /* 0x000ea20000002600 */
[----:B------:R-:W3:Y:S01]  /*136e0*/  S2R R14, SR_CTAID.X ;  /* 0x00000000000e7919 */ /* 0x000ee20000002500 */
[----:B-1----:R-:W-:Y:S01]  /*136f0*/  SHF.R.S32.HI R0, RZ, 0x1f, R8 ;  /* 0x0000001fff007819 */ /* 0x002fe20000011408 */
[----:B------:R-:W-:Y:S01]  /*13700*/  IMAD.MOV.U32 R3, RZ, RZ, c[0x0][0x4e8] ;  /* 0x00013a00ff037624 */ /* 0x000fe200078e00ff */
[----:B------:R-:W-:Y:S01]  /*13710*/  ULDC.64 UR4, c[0x0][0x3a0] ;  /* 0x0000e80000047ab9 */ /* 0x000fe20000000a00 */
[----:B-----5:R-:W-:Y:S01]  /*13720*/  IMAD R16, R9, c[0x0][0x4e8], RZ ;  /* 0x00013a0009107a24 */ /* 0x020fe200078e02ff */
[----:B------:R-:W-:Y:S01]  /*13730*/  LEA.HI R0, R0, R8, RZ, 0x3 ;  /* 0x0000000800007211 */ /* 0x000fe200078f18ff */
[----:B------:R-:W-:Y:S01]  /*13740*/  UIMAD UR9, UR9, UR4, URZ ;  /* 0x00000004090972a4 */ /* 0x000fe2000f8e023f */
[----:B------:R-:W-:Y:S01]  /*13750*/  ISETP.NE.AND P0, PT, R3, 0x1, PT ;  /* 0x000000010300780c */ /* 0x000fe20003f05270 */
[----:B------:R-:W-:Y:S01]  /*13760*/  UIMAD.WIDE.U32 UR10, UR8, UR4, URZ ;  /* 0x00000004080a72a5 */ /* 0x000fe2000f8e003f */
[----:B------:R-:W-:Y:S01]  /*13770*/  LOP3.LUT R2, R0, 0xfffffff8, RZ, 0xc0, !PT ;  /* 0xfffffff800027812 */ /* 0x000fe200078ec0ff */
[----:B------:R-:W-:Y:S01]  /*13780*/  UIMAD UR9, UR8, UR5, UR9 ;  /* 0x00000005080972a4 */ /* 0x000fe2000f8e0209 */
[----:B------:R-:W-:Y:S01]  /*13790*/  SHF.R.S32.HI R7, RZ, 0x3, R0 ;  /* 0x00000003ff077819 */ /* 0x000fe20000011400 */
[----:B------:R-:W-:Y:S01]  /*137a0*/  BSSY B0, `(.L_x_293) ;  /* 0x0000043000007945 */ /* 0x000fe20003800000 */
[----:B------:R-:W-:Y:S01]  /*137b0*/  ULDC.64 UR4, c[0x0][0x3e8] ;  /* 0x0000fa0000047ab9 */ /* 0x000fe20000000a00 */
[----:B------:R-:W-:Y:S01]  /*137c0*/  IMAD.IADD R8, R8, 0x1, -R2 ;  /* 0x0000000108087824 */ /* 0x000fe200078e0a02 */
[----:B------:R-:W-:-:S04]  /*137d0*/  UIADD3 UR11, UR11, UR9, URZ ;  /* 0x000000090b0b7290 */ /* 0x000fc8000fffe03f */
[----:B------:R-:W-:Y:S01]  /*137e0*/  LEA R0, R8, R7, 0x5 ;  /* 0x0000000708007211 */ /* 0x000fe200078e28ff */
[----:B--2---:R-:W-:-:S04]  /*137f0*/  USHF.R.S32.HI UR8, URZ, 0x1f, UR7 ;  /* 0x0000001f3f087899 */ /* 0x004fc80008011407 */
[C---:B---3--:R-:W-:Y:S01]  /*13800*/  IMAD R0, R14.reuse, 0x80, R0 ;  /* 0x000000800e007824 */ /* 0x048fe200078e0200 */
[----:B------:R-:W-:Y:S01]  /*13810*/  UIMAD.WIDE.U32 UR10, UR7, UR4, UR10 ;  /* 0x00000004070a72a5 */ /* 0x000fe2000f8e000a */
[----:B------:R-:W-:Y:S01]  /*13820*/  IMAD R14, R14, 0x80, R7 ;  /* 0x000000800e0e7824 */ /* 0x000fe200078e0207 */
[----:B------:R-:W-:Y:S01]  /*13830*/  UIMAD UR8, UR8, UR4, URZ ;  /* 0x00000004080872a4 */ /* 0x000fe2000f8e023f */
[----:B------:R-:W-:-:S03]  /*13840*/  @P0 IMAD.HI.U32 R2, R0, c[0x0][0x4ec], RZ ;  /* 0x00013b0000020a27 */ /* 0x000fc600078e00ff */
[----:B------:R-:W-:Y:S01]  /*13850*/  UIMAD UR8, UR7, UR5, UR8 ;  /* 0x00000005070872a4 */ /* 0x000fe2000f8e0208 */
[----:B------:R-:W-:Y:S01]  /*13860*/  IMAD.MOV.U32 R4, RZ, RZ, R0 ;  /* 0x000000ffff047224 */ /* 0x000fe200078e0000 */
[----:B------:R-:W-:Y:S01]  /*13870*/  @P0 SHF.R.U32.HI R4, RZ, c[0x0][0x4f0], R2 ;  /* 0x00013c00ff040a19 */ /* 0x000fe20000011602 */
[----:B------:R-:W-:Y:S02]  /*13880*/  ULDC.64 UR4, c[0x0][0x3f0] ;  /* 0x0000fc0000047ab9 */ /* 0x000fe40000000a00 */
[----:B------:R-:W-:Y:S01]  /*13890*/  UIMAD UR6, UR6, UR4, URZ ;  /* 0x00000004060672a4 */ /* 0x000fe2000f8e023f */
[----:B------:R-:W-:Y:S01]  /*138a0*/  IADD3 R2, -R4, RZ, RZ ;  /* 0x000000ff04027210 */ /* 0x000fe20007ffe1ff */
[----:B------:R-:W-:Y:S01]  /*138b0*/  UIADD3 UR9, UR8, UR11, URZ ;  /* 0x0000000b08097290 */ /* 0x000fe2000fffe03f */
[----:B------:R-:W-:Y:S01]  /*138c0*/  SHF.R.S32.HI R3, RZ, 0x1f, R4 ;  /* 0x0000001fff037819 */ /* 0x000fe20000011404 */
[----:B------:R-:W-:Y:S02]  /*138d0*/  UIMAD UR5, UR13, UR5, UR6 ;  /* 0x000000050d0572a4 */ /* 0x000fe4000f8e0206 */
[----:B------:R-:W-:Y:S01]  /*138e0*/  UMOV UR8, UR10 ;  /* 0x0000000a00087c82 */ /* 0x000fe20008000000 */
[----:B------:R-:W-:Y:S01]  /*138f0*/  IMAD R5, R2, c[0x0][0x4e8], R0 ;  /* 0x00013a0002057a24 */ /* 0x000fe200078e0200 */
[----:B------:R-:W-:Y:S01]  /*13900*/  UIMAD.WIDE.U32 UR8, UR13, UR4, UR8 ;  /* 0x000000040d0872a5 */ /* 0x000fe2000f8e0008 */
[----:B------:R-:W-:-:S03]  /*13910*/  IMAD R0, R3, c[0x0][0x3e0], RZ ;  /* 0x0000f80003007a24 */ /* 0x000fc600078e02ff */
[----:B------:R-:W-:Y:S01]  /*13920*/  UIADD3 UR5, UR9, UR5, URZ ;  /* 0x0000000509057290 */ /* 0x000fe2000fffe03f */
[----:B------:R-:W-:Y:S01]  /*13930*/  IMAD R6, R4, c[0x0][0x3e4], R0 ;  /* 0x0000f90004067a24 */ /* 0x000fe200078e0200 */
[----:B------:R-:W-:Y:S01]  /*13940*/  SHF.R.S32.HI R0, RZ, 0x1f, R5 ;  /* 0x0000001fff007819 */ /* 0x000fe20000011405 */
[----:B------:R-:W-:Y:S02]  /*13950*/  IMAD.U32 R3, RZ, RZ, UR9 ;  /* 0x00000009ff037e24 */ /* 0x000fe4000f8e00ff */
[----:B------:R-:W-:Y:S01]  /*13960*/  IMAD.U32 R2, RZ, RZ, UR8 ;  /* 0x00000008ff027e24 */ /* 0x000fe2000f8e00ff */
[----:B------:R-:W-:Y:S01]  /*13970*/  MOV R3, UR5 ;  /* 0x0000000500037c02 */ /* 0x000fe20008000f00 */
[----:B------:R-:W-:-:S04]  /*13980*/  IMAD R0, R0, c[0x0][0x3d8], RZ ;  /* 0x0000f60000007a24 */ /* 0x000fc800078e02ff */
[----:B------:R-:W-:-:S04]  /*13990*/  IMAD.WIDE.U32 R2, R4, c[0x0][0x3e0], R2 ;  /* 0x0000f80004027a25 */ /* 0x000fc800078e0002 */
[----:B------:R-:W-:Y:S02]  /*139a0*/  IMAD.IADD R3, R3, 0x1, R6 ;  /* 0x0000000103037824 */ /* 0x000fe400078e0206 */
[C---:B------:R-:W-:Y:S02]  /*139b0*/  IMAD R0, R5.reuse, c[0x0][0x3dc], R0 ;  /* 0x0000f70005007a24 */ /* 0x040fe400078e0200 */
[----:B------:R-:W-:-:S05]  /*139c0*/  IMAD.WIDE.U32 R2, R5, c[0x0][0x3d8], R2 ;  /* 0x0000f60005027a25 */ /* 0x000fca00078e0002 */
[----:B------:R-:W-:Y:S02]  /*139d0*/  IADD3 R0, R3, R0, RZ ;  /* 0x0000000003007210 */ /* 0x000fe40007ffe0ff */
        /* <DEDUP_REMOVED lines=31> */
.L_x_294:
[----:B------:R-:W-:Y:S05]  /*13bd0*/  BSYNC B0 ;  /* 0x0000000000007941 */ /* 0x000fea0003800000 */
.L_x_293:
        /* <DEDUP_REMOVED lines=27> */
.L_x_296:
[----:B------:R-:W-:Y:S05]  /*13d90*/  BSYNC B0 ;  /* 0x0000000000007941 */ /* 0x000fea0003800000 */
.L_x_295:
        /* <DEDUP_REMOVED lines=27> */
.L_x_298:
[----:B------:R-:W-:Y:S05]  /*13f50*/  BSYNC B0 ;  /* 0x0000000000007941 */ /* 0x000fea0003800000 */
.L_x_297:
        /* <DEDUP_REMOVED lines=28> */
.L_x_299:
        /* <DEDUP_REMOVED lines=14> */
.L_x_1465:


//--------------------- .text._ZN7cutlass13device_kernelIN5flash19enable_sm80_to_sm89INS1_16FlashAttnFwdSm80INS1_25CollectiveMainloopFwdSm80ILi8ELi1ELb0EN4cute5tupleIJNS5_1CILi128EEENS7_ILi32EEENS7_ILi256EEEEEELi256ENS_6half_tEfNS_4arch4Sm80ELb0ELb1ELb0ELb1ELb0ELb1ELb1ELb0EEENS1_21CollectiveEpilogueFwdINS6_IJS8_SA_S9_EEENS6_IJNS7_ILi1EEESI_SI_EEESC_SE_Li256ELb1ELb1ELb0ELb0EEENS1_19SingleTileSchedulerILb1ELb0ELb1ELi128EEEEEEEEEvNT_6ParamsE --------------------------
	.section	.text._ZN7cutlass13device_kernelIN5flash19enable_sm80_to_sm89INS1_16FlashAttnFwdSm80INS1_25CollectiveMainloopFwdSm80ILi8ELi1ELb0EN4cute5tupleIJNS5_1CILi128EEENS7_ILi32EEENS7_ILi256EEEEEELi256ENS_6half_tEfNS_4arch4Sm80ELb0ELb1ELb0ELb1ELb0ELb1ELb1ELb0EEENS1_21CollectiveEpilogueFwdINS6_IJS8_SA_S9_EEENS6_IJNS7_ILi1EEESI_SI_EEESC_SE_Li256ELb1ELb1ELb0ELb0EEENS1_19SingleTileSchedulerILb1ELb0ELb1ELi128EEEEEEEEEvNT_6ParamsE,"ax",@progbits
	.sectioninfo	@"SHI_REGISTERS=245"
	.align	128
.text._ZN7cutlass13device_kernelIN5flash19enable_sm80_to_sm89INS1_16FlashAttnFwdSm80INS1_25CollectiveMainloopFwdSm80ILi8ELi1ELb0EN4cute5tupleIJNS5_1CILi128EEENS7_ILi32EEENS7_ILi256EEEEEELi256ENS_6half_tEfNS_4arch4Sm80ELb0ELb1ELb0ELb1ELb0ELb1ELb1ELb0EEENS1_21CollectiveEpilogueFwdINS6_IJS8_SA_S9_EEENS6_IJNS7_ILi1EEESI_SI_EEESC_SE_Li256ELb1ELb1ELb0ELb0EEENS1_19SingleTileSchedulerILb1ELb0ELb1ELi128EEEEEEEEEvNT_6ParamsE:
        .type           _ZN7cutlass13device_kernelIN5flash19enable_sm80_to_sm89INS1_16FlashAttnFwdSm80INS1_25CollectiveMainloopFwdSm80ILi8ELi1ELb0EN4cute5tupleIJNS5_1CILi128EEENS7_ILi32EEENS7_ILi256EEEEEELi256ENS_6half_tEfNS_4arch4Sm80ELb0ELb1ELb0ELb1ELb0ELb1ELb1ELb0EEENS1_21CollectiveEpilogueFwdINS6_IJS8_SA_S9_EEENS6_IJNS7_ILi1EEESI_SI_EEESC_SE_Li256ELb1ELb1ELb0ELb0EEENS1_19SingleTileSchedulerILb1ELb0ELb1ELi128EEEEEEEEEvNT_6ParamsE,@function
        .size           _ZN7cutlass13device_kernelIN5flash19enable_sm80_to_sm89INS1_16FlashAttnFwdSm80INS1_25CollectiveMainloopFwdSm80ILi8ELi1ELb0EN4cute5tupleIJNS5_1CILi128EEENS7_ILi32EEENS7_ILi256EEEEEELi256ENS_6half_tEfNS_4arch4Sm80ELb0ELb1ELb0ELb1ELb0ELb1ELb1ELb0EEENS1_21CollectiveEpilogueFwdINS6_IJS8_SA_S9_EEENS6_IJNS7_ILi1EEESI_SI_EEESC_SE_Li256ELb1ELb1ELb0ELb0EEENS1_19SingleTileSchedulerILb1ELb0ELb1ELi128EEEEEEEEEvNT_6ParamsE,(.L_x_1466 - _ZN7cutlass13device_kernelIN5flash19enable_sm80_to_sm89INS1_16FlashAttnFwdSm80INS1_25CollectiveMainloopFwdSm80ILi8ELi1ELb0EN4cute5tupleIJNS5_1CILi128EEENS7_ILi32EEENS7_ILi256EEEEEELi256ENS_6half_tEfNS_4arch4Sm80ELb0ELb1ELb0ELb1ELb0ELb1ELb1ELb0EEENS1_21CollectiveEpilogueFwdINS6_IJS8_SA_S9_EEENS6_IJNS7_ILi1EEESI_SI_EEESC_SE_Li256ELb1ELb1ELb0ELb0EEENS1_19SingleTileSchedulerILb1ELb0ELb1ELi128EEEEEEEEEvNT_6ParamsE)
        .other          _ZN7cutlass13device_kernelIN5flash19enable_sm80_to_sm89INS1_16FlashAttnFwdSm80INS1_25CollectiveMainloopFwdSm80ILi8ELi1ELb0EN4cute5tupleIJNS5_1CILi128EEENS7_ILi32EEENS7_ILi256EEEEEELi256ENS_6half_tEfNS_4arch4Sm80ELb0ELb1ELb0ELb1ELb0ELb1ELb1ELb0EEENS1_21CollectiveEpilogueFwdINS6_IJS8_SA_S9_EEENS6_IJNS7_ILi1EEESI_SI_EEESC_SE_Li256ELb1ELb1ELb0ELb0EEENS1_19SingleTileSchedulerILb1ELb0ELb1ELi128EEEEEEEEEvNT_6ParamsE,@"STO_CUDA_ENTRY STV_DEFAULT"
_ZN7cutlass13device_kernelIN5flash19enable_sm80_to_sm89INS1_16FlashAttnFwdSm80INS1_25CollectiveMainloopFwdSm80ILi8ELi1ELb0EN4cute5tupleIJNS5_1CILi128EEENS7_ILi32EEENS7_ILi256EEEEEELi256ENS_6half_tEfNS_4arch4Sm80ELb0ELb1ELb0ELb1ELb0ELb1ELb1ELb0EEENS1_21CollectiveEpilogueFwdINS6_IJS8_SA_S9_EEENS6_IJNS7_ILi1EEESI_SI_EEESC_SE_Li256ELb1ELb1ELb0ELb0EEENS1_19SingleTileSchedulerILb1ELb0ELb1ELi128EEEEEEEEEvNT_6ParamsE:
[----:B------:R-:W-:Y:S02]  /*0000*/  MOV R1, c[0x0][0x28] ;  /* 0x00000a0000017a02 */ /* 0x000fe40000000f00 */
[----:B------:R-:W1:Y:S01]  /*0010*/  S2R R55, SR_TID.X ;  /* 0x0000000000377919 */ /* 0x000e620000002100 */
[----:B------:R-:W2:Y:S01]  /*0020*/  S2UR UR29, SR_CTAID.Z ;  /* 0x00000000001d79c3 */ /* 0x000ea20000002700 */
[----:B------:R-:W-:Y:S02]  /*0030*/  UMOV UR8, 0x4 ;  /* 0x0000000400087882 */ /* 0x000fe40000000000 */
[----:B------:R-:W-:Y:S02]  /*0040*/  ULDC.64 UR4, c[0x0][0x568] ;  /* 0x00015a0000047ab9 */ /* 0x000fe40000000a00 */
[----:B------:R-:W-:-:S03]  /*0050*/  ULDC.64 UR30, c[0x0][0x118] ;  /* 0x00004600001e7ab9 */ /* 0x000fc60000000a00 */
[----:B------:R-:W3:Y:S01]  /*0060*/  S2UR UR21, SR_CTAID.X ;  /* 0x00000000001579c3 */ /* 0x000ee20000002500 */
[----:B-1----:R-:W-:Y:S01]  /*0070*/  SHF.R.U32.HI R0, RZ, 0x5, R55 ;  /* 0x00000005ff007819 */ /* 0x002fe20000011637 */
[----:B--2---:R-:W-:-:S05]  /*0080*/  UIMAD.WIDE UR4, UR29, UR8, UR4 ;  /* 0x000000081d0472a5 */ /* 0x004fca000f8e0204 */
[----:B------:R-:W1:Y:S02]  /*0090*/  SHFL.IDX PT, R0, R0, RZ, 0x1f ;  /* 0x00001fff00007589 */ /* 0x000e6400000e0000 */
[----:B-1----:R-:W-:-:S13]  /*00a0*/  ISETP.NE.AND P0, PT, R0, RZ, PT ;  /* 0x000000ff0000720c */ /* 0x002fda0003f05270 */
[----:B------:R-:W-:Y:S05]  /*00b0*/  @!P0 BRA `(.L_x_300) ;  /* 0x000001c000008947 */ /* 0x000fea0003800000 */
[----:B---3--:R-:W-:-:S04]  /*00c0*/  ISETP.NE.U32.AND P0, PT, RZ, c[0x0][0x568], PT ;  /* 0x00015a00ff007a0c */ /* 0x008fc80003f05070 */
[----:B------:R-:W-:-:S13]  /*00d0*/  ISETP.NE.AND.EX P0, PT, RZ, c[0x0][0x56c], PT, P0 ;  /* 0x00015b00ff007a0c */ /* 0x000fda0003f05300 */
[----:B------:R-:W-:Y:S05]  /*00e0*/  @!P0 BRA `(.L_x_301) ;  /* 0x0000005000008947 */ /* 0x000fea0003800000 */
[----:B------:R-:W-:Y:S02]  /*00f0*/  MOV R2, UR4 ;  /* 0x0000000400027c02 */ /* 0x000fe40008000f00 */
[----:B------:R-:W-:-:S05]  /*0100*/  MOV R3, UR5 ;  /* 0x0000000500037c02 */ /* 0x000fca0008000f00 */
[----:B------:R-:W2:Y:S02]  /*0110*/  LDG.E R2, [R2.64] ;  /* 0x0000001e02027981 */ /* 0x000ea4000c1e1900 */
[----:B--2---:R1:W2:Y:S02]  /*0120*/  R2UR UR5, R2 ;  /* 0x00000000020573c2 */ /* 0x0042a400000e0000 */
[----:B-12---:R-:W-:Y:S05]  /*0130*/  BRA `(.L_x_302) ;  /* 0x000000e000007947 */ /* 0x006fea0003800000 */
.L_x_301:
[----:B------:R-:W-:-:S04]  /*0140*/  ISETP.NE.U32.AND P0, PT, RZ, c[0x0][0x560], PT ;  /* 0x00015800ff007a0c */ /* 0x000fc80003f05070 */
[----:B------:R-:W-:-:S13]  /*0150*/  ISETP.NE.AND.EX P0, PT, RZ, c[0x0][0x564], PT, P0 ;  /* 0x00015900ff007a0c */ /* 0x000fda0003f05300 */
[----:B------:R-:W-:Y:S05]  /*0160*/  @!P0 BRA `(.L_x_303) ;  /* 0x000000a000008947 */ /* 0x000fea0003800000 */
[----:B------:R-:W-:Y:S02]  /*0170*/  ULDC.64 UR4, c[0x0][0x560] ;  /* 0x0001580000047ab9 */ /* 0x000fe40000000a00 */
[----:B------:R-:W-:-:S06]  /*0180*/  UIMAD.WIDE UR4, UR29, UR8, UR4 ;  /* 0x000000081d0472a5 */ /* 0x000fcc000f8e0204 */
[----:B------:R-:W-:Y:S02]  /*0190*/  MOV R4, UR4 ;  /* 0x0000000400047c02 */ /* 0x000fe40008000f00 */
[----:B------:R-:W-:-:S05]  /*01a0*/  MOV R5, UR5 ;  /* 0x0000000500057c02 */ /* 0x000fca0008000f00 */
[----:B------:R-:W2:Y:S04]  /*01b0*/  LDG.E R2, [R4.64] ;  /* 0x0000001e04027981 */ /* 0x000ea8000c1e1900 */
[----:B------:R-:W3:Y:S01]  /*01c0*/  LDG.E R0, [R4.64+0x4] ;  /* 0x0000041e04007981 */ /* 0x000ee2000c1e1900 */
[----:B--2---:R-:W1:Y:S08]  /*01d0*/  R2UR UR4, R2 ;  /* 0x00000000020473c2 */ /* 0x004e7000000e0000 */
[----:B---3--:R-:W1:Y:S02]  /*01e0*/  R2UR UR5, R0 ;  /* 0x00000000000573c2 */ /* 0x008e6400000e0000 */
[----:B-1----:R-:W-:Y:S01]  /*01f0*/  UIADD3 UR5, -UR4, UR5, URZ ;  /* 0x0000000504057290 */ /* 0x002fe2000fffe13f */
[----:B------:R-:W-:Y:S05]  /*0200*/  BRA `(.L_x_302) ;  /* 0x0000001000007947 */ /* 0x000fea0003800000 */
.L_x_303:
[----:B------:R-:W-:Y:S02]  /*0210*/  ULDC UR5, c[0x0][0x54c] ;  /* 0x0001530000057ab9 */ /* 0x000fe40000000800 */
.L_x_302:
[----:B------:R-:W-:Y:S02]  /*0220*/  ULDC UR4, c[0x0][0x548] ;  /* 0x0001520000047ab9 */ /* 0x000fe40000000800 */
[----:B------:R-:W-:-:S02]  /*0230*/  USHF.L.U32 UR23, UR21, 0x7, URZ ;  /* 0x0000000715177899 */ /* 0x000fc4000800063f */
[----:B------:R-:W-:-:S04]  /*0240*/  UIMAD UR4, UR5, UR4, URZ ;  /* 0x00000004050472a4 */ /* 0x000fc8000f8e023f */
[----:B------:R-:W-:-:S04]  /*0250*/  UISETP.GE.AND UP0, UPT, UR23, UR4, UPT ;  /* 0x000000041700728c */ /* 0x000fc8000bf06270 */
[----:B------:R-:W-:Y:S01]  /*0260*/  USEL UR29, UR29, 0xffffffff, !UP0 ;  /* 0xffffffff1d1d7887 */ /* 0x000fe2000c000000 */
[----:B------:R-:W-:Y:S05]  /*0270*/  BRA `(.L_x_304) ;  /* 0x000001b000007947 */ /* 0x000fea0003800000 */
.L_x_300:
        /* <DEDUP_REMOVED lines=8> */
.L_x_305:
        /* <DEDUP_REMOVED lines=13> */
.L_x_307:
[----:B------:R-:W-:Y:S02]  /*03d0*/  ULDC UR5, c[0x0][0x54c] ;  /* 0x0001530000057ab9 */ /* 0x000fe40000000800 */
.L_x_306:
[----:B------:R-:W-:Y:S02]  /*03e0*/  ULDC UR4, c[0x0][0x548] ;  /* 0x0001520000047ab9 */ /* 0x000fe40000000800 */
[----:B------:R-:W-:-:S02]  /*03f0*/  USHF.L.U32 UR23, UR21, 0x7, URZ ;  /* 0x0000000715177899 */ /* 0x000fc4000800063f */
[----:B------:R-:W-:-:S04]  /*0400*/  UIMAD UR4, UR5, UR4, URZ ;  /* 0x00000004050472a4 */ /* 0x000fc8000f8e023f */
[----:B------:R-:W-:-:S04]  /*0410*/  UISETP.GE.AND UP0, UPT, UR23, UR4, UPT ;  /* 0x000000041700728c */ /* 0x000fc8000bf06270 */
[----:B------:R-:W-:-:S06]  /*0420*/  USEL UR29, UR29, 0xffffffff, !UP0 ;  /* 0xffffffff1d1d7887 */ /* 0x000fcc000c000000 */
.L_x_304:
[----:B------:R-:W-:-:S13]  /*0430*/  ISETP.LE.AND P0, PT, RZ, UR29, PT ;  /* 0x0000001dff007c0c */ /* 0x000fda000bf03270 */
[----:B------:R-:W-:Y:S05]  /*0440*/  @!P0 EXIT ;  /* 0x000000000000894d */ /* 0x000fea0003800000 */
[----:B------:R-:W-:Y:S01]  /*0450*/  ULDC.64 UR4, c[0x0][0x360] ;  /* 0x0000d80000047ab9 */ /* 0x000fe20000000a00 */
[----:B------:R-:W-:Y:S01]  /*0460*/  ISETP.NE.U32.AND P4, PT, RZ, c[0x0][0x348], PT ;  /* 0x0000d200ff007a0c */ /* 0x000fe20003f85070 */
[----:B------:R-:W-:Y:S02]  /*0470*/  UISETP.NE.U32.AND UP0, UPT, URZ, UR4, UPT ;  /* 0x000000043f00728c */ /* 0x000fe4000bf05070 */
[----:B------:R-:W-:Y:S01]  /*0480*/  ULDC.64 UR10, c[0x0][0x370] ;  /* 0x0000dc00000a7ab9 */ /* 0x000fe20000000a00 */
[----:B------:R-:W-:Y:S01]  /*0490*/  ISETP.NE.AND.EX P4, PT, RZ, c[0x0][0x34c], PT, P4 ;  /* 0x0000d300ff007a0c */ /* 0x000fe20003f85340 */
[----:B------:R-:W-:Y:S02]  /*04a0*/  UISETP.NE.AND.EX UP0, UPT, URZ, UR5, UPT, UP0 ;  /* 0x000000053f00728c */ /* 0x000fe4000bf05300 */
[----:B------:R-:W-:Y:S02]  /*04b0*/  UISETP.NE.U32.AND UP1, UPT, URZ, UR10, UPT ;  /* 0x0000000a3f00728c */ /* 0x000fe4000bf25070 */
[----:B------:R-:W-:-:S02]  /*04c0*/  ULDC.64 UR4, c[0x0][0x360] ;  /* 0x0000d80000047ab9 */ /* 0x000fc40000000a00 */
[----:B------:R-:W-:Y:S01]  /*04d0*/  ULDC.64 UR6, c[0x0][0x350] ;  /* 0x0000d40000067ab9 */ /* 0x000fe20000000a00 */
[----:B------:R-:W-:Y:S01]  /*04e0*/  PLOP3.LUT P1, PT, PT, PT, UP0, 0x80, 0x0 ;  /* 0x000000000000781c */ /* 0x000fe20003f2f008 */
[----:B------:R-:W-:Y:S02]  /*04f0*/  UISETP.NE.U32.AND UP5, UPT, URZ, UR6, UPT ;  /* 0x000000063f00728c */ /* 0x000fe4000bfa5070 */
[----:B------:R-:W-:Y:S02]  /*0500*/  UISETP.NE.AND.EX UP1, UPT, URZ, UR11, UPT, UP1 ;  /* 0x0000000b3f00728c */ /* 0x000fe4000bf25310 */
[----:B------:R-:W-:Y:S02]  /*0510*/  @UP0 UIMAD.WIDE UR4, UR29, UR8, UR4 ;  /* 0x000000081d0402a5 */ /* 0x000fe4000f8e0204 */
[----:B------:R-:W-:Y:S02]  /*0520*/  UISETP.NE.AND.EX UP5, UPT, URZ, UR7, UPT, UP5 ;  /* 0x000000073f00728c */ /* 0x000fe4000bfa5350 */
[----:B------:R-:W-:Y:S01]  /*0530*/  ULDC.64 UR12, c[0x0][0x370] ;  /* 0x0000dc00000c7ab9 */ /* 0x000fe20000000a00 */
[----:B------:R-:W-:Y:S01]  /*0540*/  PLOP3.LUT P3, PT, PT, PT, UP1, 0x80, 0x0 ;  /* 0x000000000000781c */ /* 0x000fe20003f6f018 */
[----:B------:R-:W-:Y:S01]  /*0550*/  IMAD.U32 R13, RZ, RZ, UR5 ;  /* 0x00000005ff0d7e24 */ /* 0x000fe2000f8e00ff */
[----:B------:R-:W-:Y:S01]  /*0560*/  MOV R12, UR4 ;  /* 0x00000004000c7c02 */ /* 0x000fe20008000f00 */
[----:B------:R-:W-:Y:S01]  /*0570*/  ULDC.64 UR4, c[0x0][0x358] ;  /* 0x0000d60000047ab9 */ /* 0x000fe20000000a00 */
[----:B------:R-:W-:Y:S01]  /*0580*/  PLOP3.LUT P2, PT, PT, PT, UP5, 0x80, 0x0 ;  /* 0x000000000000781c */ /* 0x000fe20003f4f058 */
[----:B------:R-:W-:-:S02]  /*0590*/  UISETP.NE.U32.AND UP4, UPT, URZ, UR4, UPT ;  /* 0x000000043f00728c */ /* 0x000fc4000bf85070 */
[----:B------:R-:W-:Y:S01]  /*05a0*/  ULDC.64 UR10, c[0x0][0x348] ;  /* 0x0000d200000a7ab9 */ /* 0x000fe20000000a00 */
[----:B------:R-:W2:Y:S01]  /*05b0*/  @P1 LDG.E R0, [R12.64] ;  /* 0x0000001e0c001981 */ /* 0x000ea2000c1e1900 */
[----:B------:R-:W-:Y:S02]  /*05c0*/  ULDC.64 UR6, c[0x0][0x350] ;  /* 0x0000d40000067ab9 */ /* 0x000fe40000000a00 */
[----:B------:R-:W-:Y:S02]  /*05d0*/  @UP1 UIMAD.WIDE UR12, UR29, UR8, UR12 ;  /* 0x000000081d0c12a5 */ /* 0x000fe4000f8e020c */
[----:B------:R-:W-:Y:S02]  /*05e0*/  UISETP.NE.AND.EX UP4, UPT, URZ, UR5, UPT, UP4 ;  /* 0x000000053f00728c */ /* 0x000fe4000bf85340 */
[----:B------:R-:W-:Y:S02]  /*05f0*/  UIMAD.WIDE UR10, UR29, UR8, UR10 ;  /* 0x000000081d0a72a5 */ /* 0x000fe4000f8e020a */
[----:B------:R-:W-:Y:S01]  /*0600*/  UIMAD.WIDE UR6, UR29, UR8, UR6 ;  /* 0x000000081d0672a5 */ /* 0x000fe2000f8e0206 */
[----:B------:R-:W-:Y:S01]  /*0610*/  IMAD.U32 R4, RZ, RZ, UR12 ;  /* 0x0000000cff047e24 */ /* 0x000fe2000f8e00ff */
[----:B------:R-:W-:Y:S01]  /*0620*/  ULDC.64 UR4, c[0x0][0x358] ;  /* 0x0000d60000047ab9 */ /* 0x000fe20000000a00 */
[----:B------:R-:W-:Y:S01]  /*0630*/  PLOP3.LUT P0, PT, PT, PT, UP4, 0x80, 0x0 ;  /* 0x000000000000781c */ /* 0x000fe20003f0f048 */
[----:B------:R-:W-:Y:S01]  /*0640*/  IMAD.U32 R5, RZ, RZ, UR13 ;  /* 0x0000000dff057e24 */ /* 0x000fe2000f8e00ff */
[----:B------:R-:W-:Y:S01]  /*0650*/  MOV R11, UR11 ;  /* 0x0000000b000b7c02 */ /* 0x000fe20008000f00 */
[----:B------:R-:W-:Y:S01]  /*0660*/  IMAD.U32 R10, RZ, RZ, UR10 ;  /* 0x0000000aff0a7e24 */ /* 0x000fe2000f8e00ff */
[----:B------:R-:W-:Y:S01]  /*0670*/  UIMAD.WIDE UR4, UR29, UR8, UR4 ;  /* 0x000000081d0472a5 */ /* 0x000fe2000f8e0204 */
[----:B------:R-:W-:Y:S01]  /*0680*/  IMAD.U32 R8, RZ, RZ, UR6 ;  /* 0x00000006ff087e24 */ /* 0x000fe2000f8e00ff */
[----:B------:R-:W3:Y:S01]  /*0690*/  @P3 LDG.E R4, [R4.64] ;  /* 0x0000001e04043981 */ /* 0x000ee2000c1e1900 */
[----:B------:R-:W-:Y:S01]  /*06a0*/  IMAD.U32 R9, RZ, RZ, UR7 ;  /* 0x00000007ff097e24 */ /* 0x000fe2000f8e00ff */
[----:B------:R-:W-:-:S02]  /*06b0*/  MOV R77, RZ ;  /* 0x000000ff004d7202 */ /* 0x000fc40000000f00 */
[----:B------:R-:W4:Y:S01]  /*06c0*/  @P4 LDG.E R3, [R10.64] ;  /* 0x0000001e0a034981 */ /* 0x000f22000c1e1900 */
[----:B------:R-:W-:Y:S01]  /*06d0*/  IMAD.U32 R6, RZ, RZ, UR4 ;  /* 0x00000004ff067e24 */ /* 0x000fe2000f8e00ff */
[----:B------:R-:W-:Y:S02]  /*06e0*/  MOV R7, UR5 ;  /* 0x0000000500077c02 */ /* 0x000fe40008000f00 */
[----:B------:R-:W4:Y:S04]  /*06f0*/  @P2 LDG.E R2, [R8.64] ;  /* 0x0000001e08022981 */ /* 0x000f28000c1e1900 */
[----:B------:R1:W5:Y:S01]  /*0700*/  @P0 LDG.E R77, [R6.64] ;  /* 0x0000001e064d0981 */ /* 0x000362000c1e1900 */
[----:B------:R-:W1:Y:S01]  /*0710*/  S2UR UR20, SR_CTAID.Y ;  /* 0x00000000001479c3 */ /* 0x000e620000002600 */
[----:B------:R-:W-:-:S02]  /*0720*/  UMOV UR25, URZ ;  /* 0x0000003f00197c82 */ /* 0x000fc40008000000 */
[----:B------:R-:W-:Y:S02]  /*0730*/  ULDC UR28, c[0x0][0x168] ;  /* 0x00005a00001c7ab9 */ /* 0x000fe40000000800 */
[----:B------:R-:W-:Y:S02]  /*0740*/  UMOV UR26, URZ ;  /* 0x0000003f001a7c82 */ /* 0x000fe40008000000 */
[----:B------:R-:W-:Y:S02]  /*0750*/  UMOV UR24, URZ ;  /* 0x0000003f00187c82 */ /* 0x000fe40008000000 */
[----:B------:R-:W-:Y:S02]  /*0760*/  ULDC UR9, c[0x0][0x1d0] ;  /* 0x0000740000097ab9 */ /* 0x000fe40000000800 */
[----:B------:R-:W-:Y:S02]  /*0770*/  ULDC UR27, c[0x0][0x228] ;  /* 0x00008a00001b7ab9 */ /* 0x000fe40000000800 */
[----:B-1----:R-:W-:Y:S01]  /*0780*/  USHF.R.S32.HI UR19, URZ, 0x1f, UR20 ;  /* 0x0000001f3f137899 */ /* 0x002fe20008011414 */
[----:B--2---:R1:W2:Y:S08]  /*0790*/  @P1 R2UR UR28, R0 ;  /* 0x00000000001c13c2 */ /* 0x0042b000000e0000 */
[----:B---3--:R1:W3:Y:S08]  /*07a0*/  @P3 R2UR UR25, R4 ;  /* 0x00000000041933c2 */ /* 0x0082f000000e0000 */
[----:B----4-:R1:W4:Y:S08]  /*07b0*/  @P4 R2UR UR26, R3 ;  /* 0x00000000031a43c2 */ /* 0x01033000000e0000 */
[----:B------:R1:W1:Y:S01]  /*07c0*/  @P2 R2UR UR24, R2 ;  /* 0x00000000021823c2 */ /* 0x00026200000e0000 */
[----:B------:R-:W-:Y:S05]  /*07d0*/  @P1 BRA `(.L_x_308) ;  /* 0x0000006000001947 */ /* 0x000fea0003800000 */
[----:B--2---:R-:W-:Y:S05]  /*07e0*/  @!P4 BRA `(.L_x_308) ;  /* 0x000000500000c947 */ /* 0x004fea0003800000 */
[----:B-1----:R-:W2:Y:S04]  /*07f0*/  LDG.E R0, [R10.64] ;  /* 0x0000001e0a007981 */ /* 0x002ea8000c1e1900 */
[----:B----4-:R-:W4:Y:S01]  /*0800*/  LDG.E R2, [R10.64+0x4] ;  /* 0x0000041e0a027981 */ /* 0x010f22000c1e1900 */
[----:B--2---:R-:W1:Y:S08]  /*0810*/  R2UR UR28, R0 ;  /* 0x00000000001c73c2 */ /* 0x004e7000000e0000 */
[----:B----4-:R-:W1:Y:S02]  /*0820*/  R2UR UR4, R2 ;  /* 0x00000000020473c2 */ /* 0x010e6400000e0000 */
[----:B-1----:R-:W-:-:S06]  /*0830*/  UIADD3 UR28, -UR28, UR4, URZ ;  /* 0x000000041c1c7290 */ /* 0x002fcc000fffe13f */
.L_x_308:
[----:B--2---:R-:W-:-:S04]  /*0840*/  ISETP.NE.U32.AND P1, PT, RZ, c[0x0][0x368], PT ;  /* 0x0000da00ff007a0c */ /* 0x004fc80003f25070 */
[----:B------:R-:W-:-:S13]  /*0850*/  ISETP.NE.AND.EX P1, PT, RZ, c[0x0][0x36c], PT, P1 ;  /* 0x0000db00ff007a0c */ /* 0x000fda0003f25310 */
[----:B------:R-:W-:Y:S05]  /*0860*/  @!P1 BRA `(.L_x_309) ;  /* 0x0000007000009947 */ /* 0x000fea0003800000 */
[----:B------:R-:W-:Y:S02]  /*0870*/  ULDC.64 UR4, c[0x0][0x368] ;  /* 0x0000da0000047ab9 */ /* 0x000fe40000000a00 */
[----:B------:R-:W-:-:S06]  /*0880*/  UIMAD.WIDE UR4, UR29, UR8, UR4 ;  /* 0x000000081d0472a5 */ /* 0x000fcc000f8e0204 */
[----:B-1----:R-:W-:Y:S02]  /*0890*/  MOV R2, UR4 ;  /* 0x0000000400027c02 */ /* 0x002fe40008000f00 */
[----:B------:R-:W-:-:S05]  /*08a0*/  MOV R3, UR5 ;  /* 0x0000000500037c02 */ /* 0x000fca0008000f00 */
[----:B------:R-:W2:Y:S02]  /*08b0*/  LDG.E R0, [R2.64] ;  /* 0x0000001e02007981 */ /* 0x000ea4000c1e1900 */
[----:B--2---:R1:W2:Y:S02]  /*08c0*/  R2UR UR9, R0 ;  /* 0x00000000000973c2 */ /* 0x0042a400000e0000 */
[----:B-12---:R-:W-:Y:S05]  /*08d0*/  BRA `(.L_x_310) ;  /* 0x0000006000007947 */ /* 0x006fea0003800000 */
.L_x_309:
[----:B------:R-:W-:Y:S05]  /*08e0*/  @!P2 BRA `(.L_x_310) ;  /* 0x000000500000a947 */ /* 0x000fea0003800000 */
[----:B-1----:R-:W2:Y:S04]  /*08f0*/  LDG.E R0, [R8.64] ;  /* 0x0000001e08007981 */ /* 0x002ea8000c1e1900 */
[----:B----4-:R-:W4:Y:S01]  /*0900*/  LDG.E R2, [R8.64+0x4] ;  /* 0x0000041e08027981 */ /* 0x010f22000c1e1900 */
[----:B--2---:R-:W1:Y:S08]  /*0910*/  R2UR UR9, R0 ;  /* 0x00000000000973c2 */ /* 0x004e7000000e0000 */
[----:B----4-:R-:W1:Y:S02]  /*0920*/  R2UR UR4, R2 ;  /* 0x00000000020473c2 */ /* 0x010e6400000e0000 */
[----:B-1----:R-:W-:-:S06]  /*0930*/  UIADD3 UR9, -UR9, UR4, URZ ;  /* 0x0000000409097290 */ /* 0x002fcc000fffe13f */
.L_x_310:
[----:B-1----:R-:W2:Y:S01]  /*0940*/  @P0 LDG.E R0, [R6.64] ;  /* 0x0000001e06000981 */ /* 0x002ea2000c1e1900 */
[----:B------:R-:W-:-:S03]  /*0950*/  ULDC.64 UR4, c[0x0][0x378] ;  /* 0x0000de0000047ab9 */ /* 0x000fc60000000a00 */
[----:B----4-:R-:W4:Y:S01]  /*0960*/  @P0 LDG.E R2, [R6.64+0x4] ;  /* 0x0000041e06020981 */ /* 0x010f22000c1e1900 */
[----:B------:R-:W-:Y:S01]  /*0970*/  UISETP.NE.U32.AND UP0, UPT, URZ, UR4, UPT ;  /* 0x000000043f00728c */ /* 0x000fe2000bf05070 */
[----:B------:R-:W-:-:S03]  /*0980*/  IMAD.U32 R64, RZ, RZ, UR9 ;  /* 0x00000009ff407e24 */ /* 0x000fc6000f8e00ff */
[----:B------:R-:W-:-:S03]  /*0990*/  UISETP.NE.AND.EX UP0, UPT, URZ, UR5, UPT, UP0 ;  /* 0x000000053f00728c */ /* 0x000fc6000bf05300 */
[----:B------:R-:W-:-:S03]  /*09a0*/  ULDC.64 UR4, c[0x0][0x378] ;  /* 0x0000de0000047ab9 */ /* 0x000fc60000000a00 */
[----:B------:R-:W-:-:S05]  /*09b0*/  PLOP3.LUT P1, PT, PT, PT, UP0, 0x80, 0x0 ;  /* 0x000000000000781c */ /* 0x000fca0003f2f008 */
[----:B------:R-:W-:-:S06]  /*09c0*/  @UP0 UIMAD.WIDE UR4, UR29, UR8, UR4 ;  /* 0x000000081d0402a5 */ /* 0x000fcc000f8e0204 */
[----:B------:R-:W-:Y:S01]  /*09d0*/  MOV R4, UR4 ;  /* 0x0000000400047c02 */ /* 0x000fe20008000f00 */
[----:B------:R-:W-:-:S05]  /*09e0*/  IMAD.U32 R5, RZ, RZ, UR5 ;  /* 0x00000005ff057e24 */ /* 0x000fca000f8e00ff */
[----:B------:R1:W5:Y:S01]  /*09f0*/  @P1 LDG.E R64, [R4.64] ;  /* 0x0000001e04401981 */ /* 0x000362000c1e1900 */
[----:B------:R-:W-:Y:S02]  /*0a00*/  ULDC UR4, c[0x0][0x2c4] ;  /* 0x0000b10000047ab9 */ /* 0x000fe40000000800 */
[----:B------:R-:W-:Y:S02]  /*0a10*/  UISETP.NE.AND UP3, UPT, UR4, 0x1, UPT ;  /* 0x000000010400788c */ /* 0x000fe4000bf65270 */
[----:B---3--:R-:W-:Y:S02]  /*0a20*/  UIADD3 UR10, -UR25, UR9, URZ ;  /* 0x00000009190a7290 */ /* 0x008fe4000fffe13f */
[----:B------:R-:W-:-:S07]  /*0a30*/  ULDC.64 UR4, c[0x0][0x2c8] ;  /* 0x0000b20000047ab9 */ /* 0x000fce0000000a00 */
[----:B------:R-:W-:-:S04]  /*0a40*/  @UP3 UIADD3 UR12, UR23, 0x7f, URZ ;  /* 0x0000007f170c3890 */ /* 0x000fc8000fffe03f */
[----:B------:R-:W-:Y:S01]  /*0a50*/  UIMAD.WIDE.U32 UR12, UR12, UR4, URZ ;  /* 0x000000040c0c72a5 */ /* 0x000fe2000f8e003f */
[----:B--2---:R-:W2:Y:S08]  /*0a60*/  @P0 R2UR UR6, R0 ;  /* 0x00000000000603c2 */ /* 0x004eb000000e0000 */
[----:B----4-:R-:W2:Y:S02]  /*0a70*/  @P0 R2UR UR7, R2 ;  /* 0x00000000020703c2 */ /* 0x010ea400000e0000 */
[----:B--2---:R-:W-:-:S02]  /*0a80*/  @UP4 UIADD3 UR27, -UR6, UR7, URZ ;  /* 0x00000007061b4290 */ /* 0x004fc4000fffe13f */
[----:B------:R-:W-:Y:S02]  /*0a90*/  UIADD3 UR6, UR23, 0x7f, URZ ;  /* 0x0000007f17067890 */ /* 0x000fe4000fffe03f */
[----:B------:R-:W-:Y:S02]  /*0aa0*/  @UP3 USHF.R.U32.HI UR6, URZ, UR5, UR13 ;  /* 0x000000053f063299 */ /* 0x000fe4000801160d */
[----:B------:R-:W-:Y:S02]  /*0ab0*/  UIADD3 UR16, UR10, UR27, URZ ;  /* 0x0000001b0a107290 */ /* 0x000fe4000fffe03f */
[----:B------:R-:W-:Y:S02]  /*0ac0*/  ULDC.64 UR4, c[0x0][0x328] ;  /* 0x0000ca0000047ab9 */ /* 0x000fe40000000a00 */
[----:B------:R-:W-:Y:S02]  /*0ad0*/  UISETP.GE.AND UP2, UPT, UR5, 0x1, UPT ;  /* 0x000000010500788c */ /* 0x000fe4000bf46270 */
[----:B------:R-:W-:-:S04]  /*0ae0*/  UIADD3 UR15, UR16, 0x1, -UR28 ;  /* 0x00000001100f7890 */ /* 0x000fc8000fffe81c */
[----:B------:R-:W-:Y:S01]  /*0af0*/  PLOP3.LUT P0, PT, PT, PT, UP2, 0x40, 0x0 ;  /* 0x000000000000781c */ /* 0x000fe20003f0e828 */
[----:B------:R-:W-:-:S04]  /*0b00*/  UIADD3 UR6, UR15, UR6, URZ ;  /* 0x000000060f067290 */ /* 0x000fc8000fffe03f */
[----:B------:R-:W-:-:S08]  /*0b10*/  UIADD3 UR11, UR6, UR4, URZ ;  /* 0x00000004060b7290 */ /* 0x000fd0000fffe03f */
[----:B------:R-:W-:Y:S05]  /*0b20*/  @P0 BRA `(.L_x_311) ;  /* 0x0000012000000947 */ /* 0x000fea0003800000 */
[----:B-1----:R-:W-:Y:S01]  /*0b30*/  ISETP.LT.AND P0, PT, RZ, UR6, PT ;  /* 0x00000006ff007c0c */ /* 0x002fe2000bf01270 */
[----:B------:R-:W-:-:S12]  /*0b40*/  UIADD3 UR4, UR6, -0x1, URZ ;  /* 0xffffffff06047890 */ /* 0x000fd8000fffe03f */
[----:B------:R-:W-:Y:S05]  /*0b50*/  @P0 BRA `(.L_x_312) ;  /* 0x0000007000000947 */ /* 0x000fea0003800000 */
[----:B------:R-:W-:Y:S02]  /*0b60*/  UISETP.NE.AND UP0, UPT, UR5, 0x1, UPT ;  /* 0x000000010500788c */ /* 0x000fe4000bf05270 */
[----:B------:R-:W-:-:S03]  /*0b70*/  UIADD3 UR4, -UR6, URZ, URZ ;  /* 0x0000003f06047290 */ /* 0x000fc6000fffe13f */
[----:B------:R-:W-:Y:S02]  /*0b80*/  ULDC.64 UR6, c[0x0][0x330] ;  /* 0x0000cc0000067ab9 */ /* 0x000fe40000000a00 */
[----:B------:R-:W-:-:S04]  /*0b90*/  UIMAD.WIDE.U32 UR12, UR4, UR6, URZ ;  /* 0x00000006040c72a5 */ /* 0x000fc8000f8e003f */
[----:B------:R-:W-:-:S04]  /*0ba0*/  @UP0 USHF.R.U32.HI UR4, URZ, UR7, UR13 ;  /* 0x000000073f040299 */ /* 0x000fc8000801160d */
[----:B------:R-:W-:Y:S01]  /*0bb0*/  ULOP3.LUT UR4, URZ, UR4, URZ, 0x33, !UPT ;  /* 0x000000043f047292 */ /* 0x000fe2000f8e333f */
[----:B------:R-:W-:Y:S05]  /*0bc0*/  BRA `(.L_x_313) ;  /* 0x0000004000007947 */ /* 0x000fea0003800000 */
.L_x_312:
[----:B------:R-:W-:Y:S02]  /*0bd0*/  UISETP.NE.AND UP0, UPT, UR5, 0x1, UPT ;  /* 0x000000010500788c */ /* 0x000fe4000bf05270 */
[----:B------:R-:W-:Y:S02]  /*0be0*/  ULDC.64 UR6, c[0x0][0x330] ;  /* 0x0000cc0000067ab9 */ /* 0x000fe40000000a00 */
[----:B------:R-:W-:-:S07]  /*0bf0*/  UIMAD.WIDE.U32 UR12, UR4, UR6, URZ ;  /* 0x00000006040c72a5 */ /* 0x000fce000f8e003f */
[----:B------:R-:W-:Y:S02]  /*0c00*/  @UP0 USHF.R.U32.HI UR4, URZ, UR7, UR13 ;  /* 0x000000073f040299 */ /* 0x000fe4000801160d */
.L_x_313:
[----:B------:R-:W-:Y:S02]  /*0c10*/  ULDC UR6, c[0x0][0x32c] ;  /* 0x0000cb0000067ab9 */ /* 0x000fe40000000800 */
[----:B------:R-:W-:-:S04]  /*0c20*/  UIMAD UR6, UR4, UR5, UR6 ;  /* 0x00000005040672a4 */ /* 0x000fc8000f8e0206 */
[----:B------:R-:W-:-:S04]  /*0c30*/  UISETP.LT.AND UP0, UPT, UR11, UR6, UPT ;  /* 0x000000060b00728c */ /* 0x000fc8000bf01270 */
[----:B------:R-:W-:-:S03]  /*0c40*/  USEL UR11, UR11, UR6, UP0 ;  /* 0x000000060b0b7287 */ /* 0x000fc60008000000 */
.L_x_311:
[----:B-1----:R-:W-:Y:S01]  /*0c50*/  ULDC.64 UR6, c[0x0][0x2c8] ;  /* 0x0000b20000067ab9 */ /* 0x002fe20000000a00 */
[----:B------:R-:W-:Y:S01]  /*0c60*/  PLOP3.LUT P0, PT, PT, PT, UP2, 0x40, 0x0 ;  /* 0x000000000000781c */ /* 0x000fe20003f0e828 */
[----:B------:R-:W-:Y:S02]  /*0c70*/  UIMAD.WIDE.U32 UR32, UR23, UR6, URZ ;  /* 0x00000006172072a5 */ /* 0x000fe4000f8e003f */
[----:B------:R-:W-:Y:S02]  /*0c80*/  UIADD3 UR12, UR16, 0x1f, URZ ;  /* 0x0000001f100c7890 */ /* 0x000fe4000fffe03f */
[----:B------:R-:W-:Y:S02]  /*0c90*/  UMOV UR13, UR23 ;  /* 0x00000017000d7c82 */ /* 0x000fe40008000000 */
[----:B------:R-:W-:Y:S02]  /*0ca0*/  UIADD3 UR14, UR16, -UR28, URZ ;  /* 0x8000001c100e7290 */ /* 0x000fe4000fffe03f */
[----:B------:R-:W-:-:S02]  /*0cb0*/  @UP3 UMOV UR17, UR33 ;  /* 0x0000002100113c82 */ /* 0x000fc40008000000 */
[----:B------:R-:W-:Y:S02]  /*0cc0*/  USHF.R.S32.HI UR4, URZ, 0x1f, UR12 ;  /* 0x0000001f3f047899 */ /* 0x000fe4000801140c */
[----:B------:R-:W-:Y:S02]  /*0cd0*/  @UP3 USHF.R.U32.HI UR13, URZ, UR7, UR17 ;  /* 0x000000073f0d3299 */ /* 0x000fe40008011611 */
[----:B------:R-:W-:Y:S02]  /*0ce0*/  ULEA.HI UR4, UR4, UR12, URZ, 0x5 ;  /* 0x0000000c04047291 */ /* 0x000fe4000f8f283f */
[----:B------:R-:W-:Y:S02]  /*0cf0*/  UIADD3 UR7, UR14, UR13, URZ ;  /* 0x0000000d0e077290 */ /* 0x000fe4000fffe03f */
[----:B------:R-:W-:Y:S02]  /*0d00*/  ULDC UR6, c[0x0][0x324] ;  /* 0x0000c90000067ab9 */ /* 0x000fe40000000800 */
[----:B------:R-:W-:-:S02]  /*0d10*/  USHF.R.S32.HI UR13, URZ, 0x5, UR4 ;  /* 0x000000053f0d7899 */ /* 0x000fc40008011404 */
[----:B------:R-:W-:Y:S01]  /*0d20*/  UIADD3 UR6, UR7, -UR6, URZ ;  /* 0x8000000607067290 */ /* 0x000fe2000fffe03f */
[----:B------:R-:W-:Y:S05]  /*0d30*/  @P0 BRA `(.L_x_314) ;  /* 0x0000014000000947 */ /* 0x000fea0003800000 */
        /* <DEDUP_REMOVED lines=11> */
.L_x_315:
[----:B------:R-:W-:-:S03]  /*0df0*/  UISETP.NE.AND UP0, UPT, UR5, 0x1, UPT ;  /* 0x000000010500788c */ /* 0x000fc6000bf05270 */
[----:B------:R-:W-:Y:S02]  /*0e00*/  ULDC.64 UR4, c[0x0][0x330] ;  /* 0x0000cc0000047ab9 */ /* 0x000fe40000000a00 */
[----:B------:R-:W-:-:S07]  /*0e10*/  UIMAD.WIDE.U32 UR32, UR7, UR4, URZ ;  /* 0x00000004072072a5 */ /* 0x000fce000f8e003f */
[----:B------:R-:W-:Y:S02]  /*0e20*/  @UP0 UMOV UR17, UR33 ;  /* 0x0000002100110c82 */ /* 0x000fe40008000000 */
[----:B------:R-:W-:Y:S02]  /*0e30*/  @UP0 USHF.R.U32.HI UR7, URZ, UR5, UR17 ;  /* 0x000000053f070299 */ /* 0x000fe40008011611 */
.L_x_316:
[----:B------:R-:W-:Y:S02]  /*0e40*/  ULDC UR4, c[0x0][0x32c] ;  /* 0x0000cb0000047ab9 */ /* 0x000fe40000000800 */
[----:B------:R-:W-:-:S04]  /*0e50*/  UIMAD UR4, UR7, UR4, URZ ;  /* 0x00000004070472a4 */ /* 0x000fc8000f8e023f */
[----:B------:R-:W-:-:S04]  /*0e60*/  UISETP.LT.AND UP0, UPT, UR6, UR4, UPT ;  /* 0x000000040600728c */ /* 0x000fc8000bf01270 */
[----:B------:R-:W-:Y:S02]  /*0e70*/  USEL UR6, UR6, UR4, !UP0 ;  /* 0x0000000406067287 */ /* 0x000fe4000c000000 */
.L_x_314:
[----:B------:R-:W-:Y:S02]  /*0e80*/  UIADD3 UR11, UR11, 0x1f, URZ ;  /* 0x0000001f0b0b7890 */ /* 0x000fe4000fffe03f */
[----:B------:R-:W-:Y:S02]  /*0e90*/  USHF.R.S32.HI UR4, URZ, 0x1f, UR6 ;  /* 0x0000001f3f047899 */ /* 0x000fe40008011406 */
[----:B------:R-:W-:Y:S02]  /*0ea0*/  USHF.R.S32.HI UR5, URZ, 0x1f, UR11 ;  /* 0x0000001f3f057899 */ /* 0x000fe4000801140b */
[----:B------:R-:W-:Y:S02]  /*0eb0*/  ULEA.HI UR4, UR4, UR6, URZ, 0x5 ;  /* 0x0000000604047291 */ /* 0x000fe4000f8f283f */
[----:B------:R-:W-:Y:S02]  /*0ec0*/  ULEA.HI UR5, UR5, UR11, URZ, 0x5 ;  /* 0x0000000b05057291 */ /* 0x000fe4000f8f283f */
[----:B------:R-:W-:-:S02]  /*0ed0*/  USHF.R.S32.HI UR4, URZ, 0x5, UR4 ;  /* 0x000000053f047899 */ /* 0x000fc40008011404 */
[----:B------:R-:W-:Y:S02]  /*0ee0*/  USHF.R.S32.HI UR5, URZ, 0x5, UR5 ;  /* 0x000000053f057899 */ /* 0x000fe40008011405 */
[----:B------:R-:W-:Y:S02]  /*0ef0*/  UISETP.LT.AND UP1, UPT, URZ, UR4, UPT ;  /* 0x000000043f00728c */ /* 0x000fe4000bf21270 */
[----:B------:R-:W-:Y:S02]  /*0f00*/  UISETP.LT.AND UP0, UPT, UR5, UR13, UPT ;  /* 0x0000000d0500728c */ /* 0x000fe4000bf01270 */
[----:B------:R-:W-:Y:S02]  /*0f10*/  USEL UR4, URZ, UR4, !UP1 ;  /* 0x000000043f047287 */ /* 0x000fe4000c800000 */
[----:B------:R-:W-:Y:S02]  /*0f20*/  USEL UR5, UR5, UR13, UP0 ;  /* 0x0000000d05057287 */ /* 0x000fe40008000000 */
[----:B------:R-:W-:-:S02]  /*0f30*/  ULEA UR4, UR4, -UR10, 0x5 ;  /* 0x8000000a04047291 */ /* 0x000fc4000f8e283f */
[----:B------:R-:W-:Y:S02]  /*0f40*/  ULEA UR5, UR5, -UR10, 0x5 ;  /* 0x8000000a05057291 */ /* 0x000fe4000f8e283f */
[----:B------:R-:W-:Y:S02]  /*0f50*/  UISETP.LT.AND UP1, UPT, URZ, UR4, UPT ;  /* 0x000000043f00728c */ /* 0x000fe4000bf21270 */
[----:B------:R-:W-:Y:S02]  /*0f60*/  UISETP.LT.AND UP0, UPT, UR5, UR27, UPT ;  /* 0x0000001b0500728c */ /* 0x000fe4000bf01270 */
[----:B------:R-:W-:Y:S02]  /*0f70*/  USEL UR4, URZ, UR4, !UP1 ;  /* 0x000000043f047287 */ /* 0x000fe4000c800000 */
[----:B------:R-:W-:Y:S02]  /*0f80*/  USEL UR5, UR5, UR27, UP0 ;  /* 0x0000001b05057287 */ /* 0x000fe40008000000 */
[----:B------:R-:W-:-:S02]  /*0f90*/  USHF.R.U32.HI UR12, URZ, 0x5, UR4 ;  /* 0x000000053f0c7899 */ /* 0x000fc40008011604 */
[----:B------:R-:W-:-:S05]  /*0fa0*/  UISETP.GT.AND UP0, UPT, UR5, UR4, UPT ;  /* 0x000000040500728c */ /* 0x000fca000bf04270 */
[----:B------:R-:W-:-:S06]  /*0fb0*/  UMOV UR10, UR12 ;  /* 0x0000000c000a7c82 */ /* 0x000fcc0008000000 */
[----:B------:R-:W-:-:S04]  /*0fc0*/  @UP0 UIADD3 UR5, UR5, 0x1f, URZ ;  /* 0x0000001f05050890 */ /* 0x000fc8000fffe03f */
[----:B------:R-:W-:-:S04]  /*0fd0*/  @UP0 USHF.R.S32.HI UR4, URZ, 0x1f, UR5 ;  /* 0x0000001f3f040899 */ /* 0x000fc80008011405 */
[----:B------:R-:W-:-:S04]  /*0fe0*/  @UP0 ULEA.HI UR4, UR4, UR5, URZ, 0x5 ;  /* 0x0000000504040291 */ /* 0x000fc8000f8f283f */
[----:B------:R-:W-:-:S04]  /*0ff0*/  @UP0 USHF.R.S32.HI UR10, URZ, 0x5, UR4 ;  /* 0x000000053f0a0899 */ /* 0x000fc80008011404 */
[----:B------:R-:W-:-:S06]  /*1000*/  UISETP.GT.AND UP0, UPT, UR10, UR12, UPT ;  /* 0x0000000c0a00728c */ /* 0x000fcc000bf04270 */
[----:B------:R-:W-:-:S13]  /*1010*/  PLOP3.LUT P0, PT, PT, PT, UP0, 0x80, 0x0 ;  /* 0x000000000000781c */ /* 0x000fda0003f0f008 */
[----:B------:R-:W-:Y:S05]  /*1020*/  @!P0 BRA `(.L_x_317) ;  /* 0x00003c7000008947 */ /* 0x000fea0003800000 */
[----:B------:R-:W-:Y:S02]  /*1030*/  ULDC.64 UR4, c[0x0][0x340] ;  /* 0x0000d00000047ab9 */ /* 0x000fe40000000a00 */
[----:B------:R-:W-:Y:S02]  /*1040*/  UISETP.NE.U32.AND UP0, UPT, URZ, UR4, UPT ;  /* 0x000000043f00728c */ /* 0x000fe4000bf05070 */
[----:B------:R-:W-:Y:S02]  /*1050*/  UMOV UR32, 0x5 ;  /* 0x0000000500207882 */ /* 0x000fe40000000000 */
[----:B------:R-:W-:Y:S02]  /*1060*/  UISETP.NE.AND.EX UP0, UPT, URZ, UR5, UPT, UP0 ;  /* 0x000000053f00728c */ /* 0x000fe4000bf05300 */
[----:B------:R-:W-:Y:S02]  /*1070*/  ULDC.64 UR6, c[0x0][0x238] ;  /* 0x00008e0000067ab9 */ /* 0x000fe40000000a00 */
[----:B------:R-:W-:-:S02]  /*1080*/  ULDC.64 UR4, c[0x0][0x340] ;  /* 0x0000d00000047ab9 */ /* 0x000fc40000000a00 */
[----:B------:R-:W-:-:S05]  /*1090*/  PLOP3.LUT P0, PT, PT, PT, UP0, 0x80, 0x0 ;  /* 0x000000000000781c */ /* 0x000fca0003f0f008 */
[----:B------:R-:W-:-:S06]  /*10a0*/  @UP0 UIMAD.WIDE UR4, UR29, UR8, UR4 ;  /* 0x000000081d0402a5 */ /* 0x000fcc000f8e0204 */
[----:B------:R-:W-:Y:S02]  /*10b0*/  IMAD.U32 R2, RZ, RZ, UR4 ;  /* 0x00000004ff027e24 */ /* 0x000fe4000f8e00ff */
[----:B------:R-:W-:Y:S01]  /*10c0*/  IMAD.U32 R3, RZ, RZ, UR5 ;  /* 0x00000005ff037e24 */ /* 0x000fe2000f8e00ff */
[----:B------:R-:W-:-:S04]  /*10d0*/  ULDC.64 UR4, c[0x0][0x240] ;  /* 0x0000900000047ab9 */ /* 0x000fc80000000a00 */
[----:B------:R1:W2:Y:S01]  /*10e0*/  @P0 LDG.E R0, [R2.64] ;  /* 0x0000001e02000981 */ /* 0x0002a2000c1e1900 */
[----:B------:R-:W-:Y:S01]  /*10f0*/  UIMAD UR4, UR19, UR4, URZ ;  /* 0x00000004130472a4 */ /* 0x000fe2000f8e023f */
[----:B------:R-:W-:Y:S01]  /*1100*/  IMAD.U32 R112, RZ, RZ, UR20 ;  /* 0x00000014ff707e24 */ /* 0x000fe2000f8e00ff */
[----:B------:R-:W-:Y:S01]  /*1110*/  USHF.R.S32.HI UR34, URZ, 0x1f, UR29 ;  /* 0x0000001f3f227899 */ /* 0x000fe2000801141d */
[----:B------:R-:W-:Y:S01]  /*1120*/  BSSY B0, `(.L_x_318) ;  /* 0x000006f000007945 */ /* 0x000fe20003800000 */
[----:B------:R-:W-:Y:S02]  /*1130*/  UIADD3 UR9, UR24, UR9, URZ ;  /* 0x0000000918097290 */ /* 0x000fe4000fffe03f */
[----:B------:R-:W-:Y:S02]  /*1140*/  UIADD3 UR22, UR10, -0x1, URZ ;  /* 0xffffffff0a167890 */ /* 0x000fe4000fffe03f */
[----:B------:R-:W-:Y:S02]  /*1150*/  USEL UR10, UR34, URZ, !UP4 ;  /* 0x0000003f220a7287 */ /* 0x000fe4000e000000 */
[----:B------:R-:W-:-:S02]  /*1160*/  USHF.L.U64.HI UR17, UR6, UR32, UR7 ;  /* 0x0000002006117299 */ /* 0x000fc40008010207 */
[----:B------:R-:W-:Y:S02]  /*1170*/  USHF.L.U32 UR18, UR6, 0x5, URZ ;  /* 0x0000000506127899 */ /* 0x000fe4000800063f */
[----:B------:R-:W-:Y:S02]  /*1180*/  UIMAD UR33, UR20, UR5, UR4 ;  /* 0x00000005142172a4 */ /* 0x000fe4000f8e0204 */
[----:B------:R-:W-:Y:S02]  /*1190*/  USHF.R.S32.HI UR8, URZ, 0x1f, UR9 ;  /* 0x0000001f3f087899 */ /* 0x000fe40008011409 */
[----:B------:R-:W-:Y:S02]  /*11a0*/  ULDC.64 UR6, c[0x0][0x1e0] ;  /* 0x0000780000067ab9 */ /* 0x000fe40000000a00 */
[----:B------:R-:W-:Y:S02]  /*11b0*/  ULDC.64 UR4, c[0x0][0x248] ;  /* 0x0000920000047ab9 */ /* 0x000fe40000000a00 */
[----:B------:R-:W-:Y:S01]  /*11c0*/  UIMAD.WIDE.U32 UR38, UR9, UR6, URZ ;  /* 0x00000006092672a5 */ /* 0x000fe2000f8e003f */
[----:B-1----:R-:W-:Y:S01]  /*11d0*/  SHF.R.S32.HI R2, RZ, 0x1f, R55 ;  /* 0x0000001fff027819 */ /* 0x002fe20000011437 */
[----:B------:R-:W-:Y:S01]  /*11e0*/  UIMAD UR4, UR10, UR4, URZ ;  /* 0x000000040a0472a4 */ /* 0x000fe2000f8e023f */
[----:B------:R-:W-:Y:S01]  /*11f0*/  IMAD.U32 R3, RZ, RZ, UR22 ;  /* 0x00000016ff037e24 */ /* 0x000fe2000f8e00ff */
[----:B------:R-:W-:Y:S01]  /*1200*/  UIMAD UR6, UR8, UR6, URZ ;  /* 0x00000006080672a4 */ /* 0x000fe2000f8e023f */
[CC--:B------:R-:W-:Y:S01]  /*1210*/  LEA.HI R14, R2.reuse, R55.reuse, RZ, 0x3 ;  /* 0x00000037020e7211 */ /* 0x0c0fe200078f18ff */
[----:B------:R-:W-:Y:S01]  /*1220*/  USEL UR11, UR29, URZ, !UP4 ;  /* 0x0000003f1d0b7287 */ /* 0x000fe2000e000000 */
[----:B------:R-:W-:Y:S01]  /*1230*/  LEA.HI R84, R2, R55, RZ, 0x6 ;  /* 0x0000003702547211 */ /* 0x000fe200078f30ff */
[----:B------:R-:W-:Y:S01]  /*1240*/  UIMAD UR7, UR9, UR7, UR6 ;  /* 0x00000007090772a4 */ /* 0x000fe2000f8e0206 */
[----:B------:R-:W-:Y:S01]  /*1250*/  SHF.R.S32.HI R99, RZ, 0x3, R14 ;  /* 0x00000003ff637819 */ /* 0x000fe2000001140e */
[----:B------:R-:W-:Y:S01]  /*1260*/  UIMAD UR6, UR11, UR5, UR4 ;  /* 0x000000050b0672a4 */ /* 0x000fe2000f8e0204 */
[----:B------:R-:W-:Y:S01]  /*1270*/  LOP3.LUT R14, R14, 0xfffffff8, RZ, 0xc0, !PT ;  /* 0xfffffff80e0e7812 */ /* 0x000fe200078ec0ff */
[----:B------:R-:W-:Y:S01]  /*1280*/  UIADD3 UR39, UR39, UR7, URZ ;  /* 0x0000000727277290 */ /* 0x000fe2000fffe03f */
[----:B------:R-:W-:Y:S01]  /*1290*/  SHF.R.S32.HI R72, RZ, 0x1f, R99 ;  /* 0x0000001fff487819 */ /* 0x000fe20000011463 */
[----:B------:R-:W-:Y:S01]  /*12a0*/  ULDC.64 UR4, c[0x0][0x1e8] ;  /* 0x00007a0000047ab9 */ /* 0x000fe20000000a00 */
[----:B------:R-:W-:Y:S01]  /*12b0*/  IADD3 R76, -R99, UR27, RZ ;  /* 0x0000001b634c7c10 */ /* 0x000fe2000fffe1ff */
[----:B------:R-:W-:Y:S01]  /*12c0*/  IMAD.IADD R14, R55, 0x1, -R14 ;  /* 0x00000001370e7824 */ /* 0x000fe200078e0a0e */
[----:B------:R-:W-:Y:S01]  /*12d0*/  UIMAD UR35, UR19, UR4, URZ ;  /* 0x00000004132372a4 */ /* 0x000fe2000f8e023f */
[----:B------:R-:W-:Y:S01]  /*12e0*/  IMAD.SHL.U32 R9, R99, 0x40, RZ ;  /* 0x0000004063097824 */ /* 0x000fe200078e00ff */
[----:B------:R-:W-:Y:S01]  /*12f0*/  UIMAD.WIDE.U32 UR38, UR20, UR4, UR38 ;  /* 0x00000004142672a5 */ /* 0x000fe2000f8e0026 */
[C---:B------:R-:W-:Y:S01]  /*1300*/  IMAD.SHL.U32 R16, R14.reuse, 0x8, RZ ;  /* 0x000000080e107824 */ /* 0x040fe200078e00ff */
[----:B------:R-:W-:Y:S01]  /*1310*/  UIMAD UR7, UR20, UR5, UR35 ;  /* 0x00000005140772a4 */ /* 0x000fe2000f8e0223 */
[----:B------:R-:W-:Y:S01]  /*1320*/  IMAD.SHL.U32 R14, R14, 0x4, RZ ;  /* 0x000000040e0e7824 */ /* 0x000fe200078e00ff */
[----:B------:R-:W-:Y:S01]  /*1330*/  LOP3.LUT R9, R9, 0x1c0, RZ, 0xc0, !PT ;  /* 0x000001c009097812 */ /* 0x000fe200078ec0ff */
[----:B------:R-:W-:Y:S01]  /*1340*/  IMAD R3, R3, -0x20, R76 ;  /* 0xffffffe003037824 */ /* 0x000fe200078e024c */
[----:B------:R-:W-:Y:S01]  /*1350*/  SHF.R.S32.HI R17, RZ, 0x1f, R16 ;  /* 0x0000001fff117819 */ /* 0x000fe20000011410 */
[----:B------:R-:W-:Y:S01]  /*1360*/  IMAD.SHL.U32 R84, R84, 0x8, RZ ;  /* 0x0000000854547824 */ /* 0x000fe200078e00ff */
[----:B------:R-:W-:Y:S01]  /*1370*/  IADD3 R12, R14, 0x40, RZ ;  /* 0x000000400e0c7810 */ /* 0x000fe20007ffe0ff */
[----:B------:R-:W-:Y:S01]  /*1380*/  ULDC.64 UR4, c[0x0][0x1f0] ;  /* 0x00007c0000047ab9 */ /* 0x000fe20000000a00 */
[----:B------:R-:W-:Y:S01]  /*1390*/  ISETP.GT.AND P2, PT, R3, RZ, PT ;  /* 0x000000ff0300720c */ /* 0x000fe20003f44270 */
[----:B------:R-:W-:Y:S01]  /*13a0*/  UIADD3 UR39, UR39, UR7, URZ ;  /* 0x0000000727277290 */ /* 0x000fe2000fffe03f */
[----:B------:R-:W-:Y:S01]  /*13b0*/  ISETP.GE.AND P1, PT, R16, c[0x0][0x1d4], PT ;  /* 0x0000750010007a0c */ /* 0x000fe20003f26270 */
[----:B------:R-:W-:Y:S01]  /*13c0*/  IMAD.IADD R11, R14, 0x1, R12 ;  /* 0x000000010e0b7824 */ /* 0x000fe200078e020c */
[C---:B------:R-:W-:Y:S01]  /*13d0*/  IADD3 R98, R16.reuse, 0x80, RZ ;  /* 0x0000008010627810 */ /* 0x040fe20007ffe0ff */
[----:B------:R-:W-:Y:S01]  /*13e0*/  IMAD.U32 R110, RZ, RZ, UR11 ;  /* 0x0000000bff6e7e24 */ /* 0x000fe2000f8e00ff */
[----:B------:R-:W-:Y:S01]  /*13f0*/  IADD3 R97, R16, 0xc0, RZ ;  /* 0x000000c010617810 */ /* 0x000fe20007ffe0ff */
[----:B------:R-:W-:Y:S01]  /*1400*/  IMAD R2, R72, c[0x0][0x1e0], RZ ;  /* 0x0000780048027a24 */ /* 0x000fe200078e02ff */
[----:B------:R-:W-:Y:S01]  /*1410*/  SEL R3, RZ, 0x1, P1 ;  /* 0x00000001ff037807 */ /* 0x000fe20000800000 */
[----:B------:R-:W-:Y:S01]  /*1420*/  IMAD.WIDE.U32 R116, R99, c[0x0][0x1e0], RZ ;  /* 0x0000780063747a25 */ /* 0x000fe200078e00ff */
[----:B------:R-:W-:-:S02]  /*1430*/  LOP3.LUT R84, R84, 0xfffffe00, RZ, 0xc0, !PT ;  /* 0xfffffe0054547812 */ /* 0x000fc400078ec0ff */
[----:B------:R-:W-:Y:S01]  /*1440*/  LOP3.LUT R96, R9, 0x38, R16, 0xf8, !PT ;  /* 0x0000003809607812 */ /* 0x000fe200078ef810 */
[----:B------:R-:W-:Y:S01]  /*1450*/  IMAD R81, R99, c[0x0][0x1e4], R2 ;  /* 0x0000790063517a24 */ /* 0x000fe200078e0202 */
[----:B------:R-:W-:Y:S02]  /*1460*/  SHF.R.U32.HI R7, RZ, 0x3, R9 ;  /* 0x00000003ff077819 */ /* 0x000fe40000011609 */
[----:B------:R-:W-:Y:S01]  /*1470*/  ISETP.GE.AND P1, PT, R98, c[0x0][0x1d4], PT ;  /* 0x0000750062007a0c */ /* 0x000fe20003f26270 */
[----:B------:R-:W-:Y:S01]  /*1480*/  IMAD.IADD R81, R117, 0x1, R81 ;  /* 0x0000000175517824 */ /* 0x000fe200078e0251 */
[----:B------:R-:W-:-:S05]  /*1490*/  LOP3.LUT R96, R84, R96, R7, 0xf6, !PT ;  /* 0x0000006054607212 */ /* 0x000fca00078ef607 */
[----:B------:R-:W-:Y:S01]  /*14a0*/  IMAD.SHL.U32 R96, R96, 0x2, RZ ;  /* 0x0000000260607824 */ /* 0x000fe200078e00ff */
[----:B--2---:R1:W2:Y:S01]  /*14b0*/  @P0 R2UR UR36, R0 ;  /* 0x00000000002403c2 */ /* 0x0042a200000e0000 */
[----:B-----5:R-:W-:-:S04]  /*14c0*/  IADD3 R79, P0, R99, R77, RZ ;  /* 0x0000004d634f7210 */ /* 0x020fc80007f1e0ff */
[----:B------:R-:W-:Y:S01]  /*14d0*/  LEA.HI.X.SX32 R77, R77, R72, 0x1, P0 ;  /* 0x000000484d4d7211 */ /* 0x000fe200000f0eff */
[----:B------:R-:W-:Y:S01]  /*14e0*/  IMAD.WIDE.U32 R4, R79, c[0x0][0x238], R16 ;  /* 0x00008e004f047a25 */ /* 0x000fe200078e0010 */
[----:B------:R-:W-:-:S03]  /*14f0*/  ISETP.GE.AND P0, PT, R11, c[0x0][0x1d4], PT ;  /* 0x000075000b007a0c */ /* 0x000fc60003f06270 */
[----:B-1----:R-:W-:Y:S01]  /*1500*/  IMAD R0, R77, c[0x0][0x238], RZ ;  /* 0x00008e004d007a24 */ /* 0x002fe200078e02ff */
[----:B--2---:R-:W-:-:S03]  /*1510*/  @UP0 USHF.R.S32.HI UR37, URZ, 0x1f, UR36 ;  /* 0x0000001f3f250899 */ /* 0x004fc60008011424 */
[----:B------:R-:W-:Y:S01]  /*1520*/  IMAD R0, R79, c[0x0][0x23c], R0 ;  /* 0x00008f004f007a24 */ /* 0x000fe200078e0200 */
[----:B------:R-:W-:-:S03]  /*1530*/  @!UP0 UMOV UR36, UR29 ;  /* 0x0000001d00248c82 */ /* 0x000fc60008000000 */
[----:B------:R-:W-:Y:S01]  /*1540*/  IMAD.IADD R5, R5, 0x1, R0 ;  /* 0x0000000105057824 */ /* 0x000fe200078e0200 */
[----:B------:R-:W-:Y:S01]  /*1550*/  @!UP0 UMOV UR37, UR34 ;  /* 0x0000002200258c82 */ /* 0x000fe20008000000 */
[----:B------:R-:W-:Y:S01]  /*1560*/  SEL R0, RZ, 0xffffffff, P0 ;  /* 0xffffffffff007807 */ /* 0x000fe20000000000 */
[----:B------:R-:W-:Y:S01]  /*1570*/  USEL UR34, UR36, URZ, !UP5 ;  /* 0x0000003f24227287 */ /* 0x000fe2000e800000 */
[----:B------:R-:W-:Y:S01]  /*1580*/  IMAD.WIDE.U32 R112, R112, c[0x0][0x240], R4 ;  /* 0x0000900070707a25 */ /* 0x000fe200078e0004 */
[----:B------:R-:W-:-:S03]  /*1590*/  ISETP.GE.AND P0, PT, R97, c[0x0][0x1d4], PT ;  /* 0x0000750061007a0c */ /* 0x000fc60003f06270 */
[----:B------:R-:W-:Y:S01]  /*15a0*/  IMAD.SHL.U32 R0, R0, 0x2, RZ ;  /* 0x0000000200007824 */ /* 0x000fe200078e00ff */
[----:B------:R-:W-:Y:S01]  /*15b0*/  IADD3 R113, R113, UR33, RZ ;  /* 0x0000002171717c10 */ /* 0x000fe2000fffe0ff */
[----:B------:R-:W-:Y:S01]  /*15c0*/  USEL UR33, UR37, URZ, !UP5 ;  /* 0x0000003f25217287 */ /* 0x000fe2000e800000 */
[----:B------:R-:W-:Y:S01]  /*15d0*/  SEL R92, RZ, 0x8, P0 ;  /* 0x00000008ff5c7807 */ /* 0x000fe20000000000 */
[----:B------:R-:W-:Y:S01]  /*15e0*/  UIMAD.WIDE.U32 UR36, UR34, UR4, UR38 ;  /* 0x00000004222472a5 */ /* 0x000fe2000f8e0026 */
[----:B------:R-:W-:Y:S01]  /*15f0*/  LOP3.LUT R0, R0, 0x2, R3, 0xe2, !PT ;  /* 0x0000000200007812 */ /* 0x000fe200078ee203 */
[----:B------:R-:W-:Y:S01]  /*1600*/  UIMAD UR7, UR33, UR4, URZ ;  /* 0x00000004210772a4 */ /* 0x000fe2000f8e023f */
[----:B------:R-:W-:Y:S01]  /*1610*/  IMAD.WIDE.U32 R112, R110, c[0x0][0x248], R112 ;  /* 0x000092006e707a25 */ /* 0x000fe200078e0070 */
[----:B------:R-:W-:Y:S02]  /*1620*/  SEL R3, RZ, 0x4, P1 ;  /* 0x00000004ff037807 */ /* 0x000fe40000800000 */
[----:B------:R-:W-:-:S02]  /*1630*/  UIMAD UR5, UR34, UR5, UR7 ;  /* 0x00000005220572a4 */ /* 0x000fc4000f8e0207 */
[----:B------:R-:W-:Y:S02]  /*1640*/  IADD3 R115, R113, UR6, RZ ;  /* 0x0000000671737c10 */ /* 0x000fe4000fffe0ff */
[----:B------:R-:W-:Y:S01]  /*1650*/  UIADD3 UR35, UR37, UR5, URZ ;  /* 0x0000000525237290 */ /* 0x000fe2000fffe03f */
[----:B------:R-:W-:Y:S01]  /*1660*/  LOP3.LUT R92, R92, R0, R3, 0xfe, !PT ;  /* 0x000000005c5c7212 */ /* 0x000fe200078efe03 */
[----:B------:R-:W-:Y:S05]  /*1670*/  @!P2 BRA `(.L_x_319) ;  /* 0x000001900000a947 */ /* 0x000fea0003800000 */
[----:B------:R-:W-:Y:S01]  /*1680*/  IMAD.U32 R3, RZ, RZ, UR18 ;  /* 0x00000012ff037e24 */ /* 0x000fe2000f8e00ff */
[C---:B------:R-:W-:Y:S01]  /*1690*/  LOP3.LUT R0, R92.reuse, 0xff, RZ, 0xc0, !PT ;  /* 0x000000ff5c007812 */ /* 0x040fe200078ec0ff */
[----:B------:R-:W-:Y:S01]  /*16a0*/  IMAD.MOV.U32 R114, RZ, RZ, R112 ;  /* 0x000000ffff727224 */ /* 0x000fe200078e0070 */
[----:B------:R-:W-:Y:S01]  /*16b0*/  USHF.R.S32.HI UR5, URZ, 0x1f, UR22 ;  /* 0x0000001f3f057899 */ /* 0x000fe20008011416 */
[----:B------:R-:W-:Y:S01]  /*16c0*/  IMAD.SHL.U32 R4, R92, 0x10, RZ ;  /* 0x000000105c047824 */ /* 0x000fe200078e00ff */
[----:B------:R-:W-:Y:S01]  /*16d0*/  UIMAD UR4, UR17, UR22, URZ ;  /* 0x00000016110472a4 */ /* 0x000fe2000f8e023f */
[----:B------:R-:W-:-:S03]  /*16e0*/  IMAD.WIDE.U32 R18, R3, UR22, R114 ;  /* 0x0000001603127c25 */ /* 0x000fc6000f8e0072 */
[----:B------:R-:W-:Y:S01]  /*16f0*/  UIMAD UR4, UR5, UR18, UR4 ;  /* 0x00000012050472a4 */ /* 0x000fe2000f8e0204 */
[----:B------:R-:W-:Y:S01]  /*1700*/  IMAD.SHL.U32 R3, R0, 0x8, RZ ;  /* 0x0000000800037824 */ /* 0x000fe200078e00ff */
[----:B------:R-:W-:Y:S01]  /*1710*/  LOP3.LUT P4, RZ, R4, 0x10, RZ, 0xc0, !PT ;  /* 0x0000001004ff7812 */ /* 0x000fe2000788c0ff */
[C---:B------:R-:W-:Y:S02]  /*1720*/  IMAD.SHL.U32 R2, R0.reuse, 0x4, RZ ;  /* 0x0000000400027824 */ /* 0x040fe400078e00ff */
[----:B------:R-:W-:Y:S01]  /*1730*/  IMAD.SHL.U32 R0, R0, 0x2, RZ ;  /* 0x0000000200007824 */ /* 0x000fe200078e00ff */
[----:B------:R-:W-:Y:S02]  /*1740*/  LOP3.LUT P3, RZ, R3, 0x10, RZ, 0xc0, !PT ;  /* 0x0000001003ff7812 */ /* 0x000fe4000786c0ff */
[----:B------:R-:W-:Y:S02]  /*1750*/  LOP3.LUT P2, RZ, R2, 0x10, RZ, 0xc0, !PT ;  /* 0x0000001002ff7812 */ /* 0x000fe4000784c0ff */
[----:B------:R-:W-:-:S02]  /*1760*/  LOP3.LUT P1, RZ, R0, 0x10, RZ, 0xc0, !PT ;  /* 0x0000001000ff7812 */ /* 0x000fc4000782c0ff */
[----:B------:R-:W-:Y:S02]  /*1770*/  IADD3 R0, R19, UR4, RZ ;  /* 0x0000000413007c10 */ /* 0x000fe4000fffe0ff */
[----:B------:R-:W-:-:S04]  /*1780*/  LEA R2, P0, R18, c[0x0][0x220], 0x1 ;  /* 0x0000880012027a11 */ /* 0x000fc800078008ff */
        /* <DEDUP_REMOVED lines=8> */
.L_x_319:
[----:B------:R-:W-:Y:S05]  /*1810*/  BSYNC B0 ;  /* 0x0000000000007941 */ /* 0x000fea0003800000 */
.L_x_318:
[----:B------:R-:W-:Y:S01]  /*1820*/  IMAD.MOV.U32 R0, RZ, RZ, c[0x0][0x27c] ;  /* 0x00009f00ff007624 */ /* 0x000fe200078e00ff */
[----:B------:R-:W-:Y:S01]  /*1830*/  ISETP.GE.AND P1, PT, R16, c[0x0][0x27c], PT ;  /* 0x00009f0010007a0c */ /* 0x000fe20003f26270 */
[----:B------:R-:W-:Y:S01]  /*1840*/  ULDC.64 UR4, c[0x0][0x260] ;  /* 0x0000980000047ab9 */ /* 0x000fe20000000a00 */
[----:B------:R-:W-:Y:S01]  /*1850*/  ISETP.GE.AND P0, PT, R11, c[0x0][0x27c], PT ;  /* 0x00009f000b007a0c */ /* 0x000fe20003f06270 */
[----:B------:R-:W-:Y:S01]  /*1860*/  UIMAD UR4, UR19, UR4, URZ ;  /* 0x00000004130472a4 */ /* 0x000fe2000f8e023f */
[C---:B------:R-:W-:Y:S01]  /*1870*/  ISETP.GE.AND P6, PT, R0.reuse, 0x1, PT ;  /* 0x000000010000780c */ /* 0x040fe20003fc6270 */
[----:B------:R-:W-:Y:S01]  /*1880*/  IMAD.SHL.U32 R0, R0, 0x2, RZ ;  /* 0x0000000200007824 */ /* 0x000fe200078e00ff */
[----:B-1----:R-:W-:Y:S01]  /*1890*/  SEL R3, RZ, c[0x0][0x27c], !P1 ;  /* 0x00009f00ff037a07 */ /* 0x002fe20004800000 */
[----:B------:R-:W-:Y:S01]  /*18a0*/  UIMAD UR6, UR20, UR5, UR4 ;  /* 0x00000005140672a4 */ /* 0x000fe2000f8e0204 */
[----:B------:R-:W-:Y:S01]  /*18b0*/  IMAD.U32 R19, RZ, RZ, UR20 ;  /* 0x00000014ff137e24 */ /* 0x000fe2000f8e00ff */
[----:B------:R-:W0:Y:S01]  /*18c0*/  LDGDEPBAR ;  /* 0x00000000000079af */ /* 0x000e220000000000 */
[----:B------:R-:W-:Y:S01]  /*18d0*/  IADD3 R5, -R0, c[0x0][0x1d4], RZ ;  /* 0x0000750000057a10 */ /* 0x000fe20007ffe1ff */
[----:B------:R-:W-:Y:S01]  /*18e0*/  IMAD.IADD R3, R16, 0x1, R3 ;  /* 0x0000000110037824 */ /* 0x000fe200078e0203 */
[----:B------:R-:W-:Y:S01]  /*18f0*/  ULDC.64 UR4, c[0x0][0x210] ;  /* 0x0000840000047ab9 */ /* 0x000fe20000000a00 */
[----:B------:R-:W-:Y:S01]  /*1900*/  IMAD.WIDE.U32 R18, R19, c[0x0][0x210], R16 ;  /* 0x0000840013127a25 */ /* 0x000fe200078e0010 */
[CC--:B------:R-:W-:Y:S01]  /*1910*/  SEL R13, R0.reuse, R5.reuse, !P1 ;  /* 0x00000005000d7207 */ /* 0x0c0fe20004800000 */
[----:B------:R-:W-:Y:S01]  /*1920*/  UIMAD UR4, UR19, UR4, URZ ;  /* 0x00000004130472a4 */ /* 0x000fe2000f8e023f */
[----:B------:R-:W-:Y:S01]  /*1930*/  SEL R5, R0, R5, !P0 ;  /* 0x0000000500057207 */ /* 0x000fe20004000000 */
[----:B------:R-:W-:Y:S01]  /*1940*/  IMAD.U32 R21, RZ, RZ, UR20 ;  /* 0x00000014ff157e24 */ /* 0x000fe2000f8e00ff */
[----:B------:R-:W-:Y:S01]  /*1950*/  SEL R0, RZ, c[0x0][0x27c], !P0 ;  /* 0x00009f00ff007a07 */ /* 0x000fe20004000000 */
[----:B------:R-:W-:Y:S01]  /*1960*/  UIMAD UR4, UR20, UR5, UR4 ;  /* 0x00000005140472a4 */ /* 0x000fe2000f8e0204 */
[----:B------:R-:W-:Y:S01]  /*1970*/  SHF.R.S32.HI R4, RZ, 0x1f, R3 ;  /* 0x0000001fff047819 */ /* 0x000fe20000011403 */
[----:B------:R-:W-:Y:S01]  /*1980*/  IMAD.WIDE.U32 R20, R21, c[0x0][0x260], R16 ;  /* 0x0000980015147a25 */ /* 0x000fe200078e0010 */
[----:B------:R-:W-:-:S02]  /*1990*/  SHF.R.S32.HI R2, RZ, 0x1f, R13 ;  /* 0x0000001fff027819 */ /* 0x000fc4000001140d */
[CC--:B------:R-:W-:Y:S01]  /*19a0*/  LEA.HI R91, R4.reuse, R3.reuse, RZ, 0x3 ;  /* 0x00000003045b7211 */ /* 0x0c0fe200078f18ff */
[----:B------:R-:W-:Y:S01]  /*19b0*/  IMAD.IADD R0, R11, 0x1, R0 ;  /* 0x000000010b007824 */ /* 0x000fe200078e0200 */
[----:B------:R-:W-:Y:S01]  /*19c0*/  LEA.HI R4, R4, R3, RZ, 0x6 ;  /* 0x0000000304047211 */ /* 0x000fe200078f30ff */
[----:B------:R-:W-:Y:S01]  /*19d0*/  IMAD R102, R72, c[0x0][0x290], RZ ;  /* 0x0000a40048667a24 */ /* 0x000fe200078e02ff */
[----:B------:R-:W-:Y:S01]  /*19e0*/  LEA.HI R2, R2, R13, RZ, 0x4 ;  /* 0x0000000d02027211 */ /* 0x000fe200078f20ff */
[----:B------:R-:W-:Y:S01]  /*19f0*/  IMAD R100, R72, c[0x0][0x280], RZ ;  /* 0x0000a00048647a24 */ /* 0x000fe200078e02ff */
[----:B------:R-:W-:Y:S01]  /*1a00*/  SHF.R.S32.HI R3, RZ, 0x1f, R0 ;  /* 0x0000001fff037819 */ /* 0x000fe20000011400 */
[----:B------:R-:W-:Y:S01]  /*1a10*/  IMAD.SHL.U32 R4, R4, 0x20, RZ ;  /* 0x0000002004047824 */ /* 0x000fe200078e00ff */
[----:B------:R-:W-:Y:S01]  /*1a20*/  LOP3.LUT R8, R9, 0x38, R91, 0xf8, !PT ;  /* 0x0000003809087812 */ /* 0x000fe200078ef85b */
[----:B------:R-:W-:Y:S01]  /*1a30*/  IMAD.WIDE.U32 R106, R99, c[0x0][0x290], R16 ;  /* 0x0000a400636a7a25 */ /* 0x000fe200078e0010 */
[----:B------:R-:W-:-:S02]  /*1a40*/  LEA.HI R90, R3, R0, RZ, 0x3 ;  /* 0x00000000035a7211 */ /* 0x000fc400078f18ff */
[----:B------:R-:W-:Y:S01]  /*1a50*/  LEA.HI R3, R3, R0, RZ, 0x6 ;  /* 0x0000000003037211 */ /* 0x000fe200078f30ff */
[----:B------:R-:W-:Y:S01]  /*1a60*/  IMAD.WIDE.U32 R104, R99, c[0x0][0x280], R16 ;  /* 0x0000a00063687a25 */ /* 0x000fe200078e0010 */
[----:B------:R-:W-:Y:S02]  /*1a70*/  LOP3.LUT R6, R9, 0x38, R90, 0xf8, !PT ;  /* 0x0000003809067812 */ /* 0x000fe400078ef85a */
[----:B------:R-:W-:Y:S01]  /*1a80*/  SHF.R.S32.HI R0, RZ, 0x1f, R5 ;  /* 0x0000001fff007819 */ /* 0x000fe20000011405 */
[----:B------:R-:W-:Y:S01]  /*1a90*/  IMAD.SHL.U32 R3, R3, 0x20, RZ ;  /* 0x0000002003037824 */ /* 0x000fe200078e00ff */
[----:B------:R-:W-:Y:S01]  /*1aa0*/  LOP3.LUT R85, R6, R7, RZ, 0x3c, !PT ;  /* 0x0000000706557212 */ /* 0x000fe200078e3cff */
[C---:B------:R-:W-:Y:S01]  /*1ab0*/  IMAD R102, R99.reuse, c[0x0][0x294], R102 ;  /* 0x0000a50063667a24 */ /* 0x040fe200078e0266 */
[----:B------:R-:W-:Y:S01]  /*1ac0*/  LEA.HI R0, R0, R5, RZ, 0x4 ;  /* 0x0000000500007211 */ /* 0x000fe200078f20ff */
[----:B------:R-:W-:Y:S01]  /*1ad0*/  IMAD R100, R99, c[0x0][0x284], R100 ;  /* 0x0000a10063647a24 */ /* 0x000fe200078e0264 */
[----:B------:R-:W-:Y:S01]  /*1ae0*/  LOP3.LUT R3, R3, 0x7ffff800, RZ, 0xc0, !PT ;  /* 0x7ffff80003037812 */ /* 0x000fe200078ec0ff */
[----:B------:R-:W-:Y:S01]  /*1af0*/  IMAD.SHL.U32 R95, R92, 0x10, RZ ;  /* 0x000000105c5f7824 */ /* 0x000fe200078e00ff */
[----:B------:R-:W-:Y:S01]  /*1b00*/  SHF.R.S32.HI R2, RZ, 0x4, R2 ;  /* 0x00000004ff027819 */ /* 0x000fe20000011402 */
[----:B------:R-:W-:Y:S01]  /*1b10*/  IMAD.IADD R107, R107, 0x1, R102 ;  /* 0x000000016b6b7824 */ /* 0x000fe200078e0266 */
[----:B------:R-:W-:Y:S01]  /*1b20*/  IADD3 R85, R85, R3, R84 ;  /* 0x0000000355557210 */ /* 0x000fe20007ffe054 */
[----:B------:R-:W-:Y:S01]  /*1b30*/  IMAD.IADD R105, R105, 0x1, R100 ;  /* 0x0000000169697824 */ /* 0x000fe200078e0264 */
[----:B------:R-:W-:Y:S01]  /*1b40*/  SHF.R.S32.HI R3, RZ, 0x4, R0 ;  /* 0x00000004ff037819 */ /* 0x000fe20000011400 */
[----:B------:R-:W-:Y:S01]  /*1b50*/  IMAD.U32 R108, RZ, RZ, UR34 ;  /* 0x00000022ff6c7e24 */ /* 0x000fe2000f8e00ff */
[----:B------:R-:W-:Y:S01]  /*1b60*/  LOP3.LUT R4, R4, 0x7ffff800, RZ, 0xc0, !PT ;  /* 0x7ffff80004047812 */ /* 0x000fe200078ec0ff */
[----:B------:R-:W-:Y:S01]  /*1b70*/  IMAD.WIDE.U32 R104, R64, c[0x0][0x280], R104 ;  /* 0x0000a00040687a25 */ /* 0x000fe200078e0068 */
[----:B------:R-:W-:-:S02]  /*1b80*/  LOP3.LUT R87, R8, R7, RZ, 0x3c, !PT ;  /* 0x0000000708577212 */ /* 0x000fc400078e3cff */
[----:B------:R-:W-:Y:S01]  /*1b90*/  LEA.HI.SX32 R89, R91, R2, 0x1d ;  /* 0x000000025b597211 */ /* 0x000fe200078feaff */
[----:B------:R-:W-:Y:S01]  /*1ba0*/  IMAD.WIDE.U32 R106, R64, c[0x0][0x290], R106 ;  /* 0x0000a400406a7a25 */ /* 0x000fe200078e006a */
[----:B------:R-:W-:Y:S02]  /*1bb0*/  LEA.HI.SX32 R3, R90, R3, 0x1d ;  /* 0x000000035a037211 */ /* 0x000fe400078feaff */
[----:B------:R-:W-:Y:S01]  /*1bc0*/  IADD3 R87, R87, R4, R84 ;  /* 0x0000000457577210 */ /* 0x000fe20007ffe054 */
[----:B------:R-:W-:Y:S01]  /*1bd0*/  IMAD.SHL.U32 R85, R85, 0x2, RZ ;  /* 0x0000000255557824 */ /* 0x000fe200078e00ff */
[----:B------:R-:W-:Y:S01]  /*1be0*/  SHF.R.S32.HI R4, RZ, 0x1f, R89 ;  /* 0x0000001fff047819 */ /* 0x000fe20000011459 */
[----:B------:R-:W-:Y:S01]  /*1bf0*/  IMAD.SHL.U32 R88, R3, 0x8, RZ ;  /* 0x0000000803587824 */ /* 0x000fe200078e00ff */
[----:B------:R-:W-:Y:S01]  /*1c00*/  SHF.R.S32.HI R0, RZ, 0x1f, R3 ;  /* 0x0000001fff007819 */ /* 0x000fe20000011403 */
[----:B------:R-:W-:Y:S01]  /*1c10*/  IMAD.SHL.U32 R87, R87, 0x2, RZ ;  /* 0x0000000257577824 */ /* 0x000fe200078e00ff */
[----:B------:R-:W-:Y:S01]  /*1c20*/  IADD3 R19, R19, UR4, RZ ;  /* 0x0000000413137c10 */ /* 0x000fe2000fffe0ff */
[----:B------:R-:W-:Y:S01]  /*1c30*/  ULDC.64 UR4, c[0x0][0x290] ;  /* 0x0000a40000047ab9 */ /* 0x000fe20000000a00 */
[----:B------:R-:W-:Y:S01]  /*1c40*/  LEA.HI R4, R4, R89, RZ, 0x3 ;  /* 0x0000005904047211 */ /* 0x000fe200078f18ff */
[----:B------:R-:W-:Y:S01]  /*1c50*/  USHF.L.U64.HI UR38, UR4, UR32, UR5 ;  /* 0x0000002004267299 */ /* 0x000fe20008010205 */
[----:B------:R-:W-:Y:S01]  /*1c60*/  IMAD.SHL.U32 R89, R89, 0x8, RZ ;  /* 0x0000000859597824 */ /* 0x000fe200078e00ff */
[----:B------:R-:W-:Y:S01]  /*1c70*/  USHF.L.U32 UR39, UR4, 0x5, URZ ;  /* 0x0000000504277899 */ /* 0x000fe2000800063f */
[----:B------:R-:W-:Y:S01]  /*1c80*/  LEA.HI R0, R0, R3, RZ, 0x3 ;  /* 0x0000000300007211 */ /* 0x000fe200078f18ff */
[----:B------:R-:W-:Y:S01]  /*1c90*/  IMAD.SHL.U32 R4, R4, 0x100, RZ ;  /* 0x0000010004047824 */ /* 0x000fe200078e00ff */
[----:B------:R-:W-:Y:S01]  /*1ca0*/  SHF.R.S32.HI R15, RZ, 0x1f, R14 ;  /* 0x0000001fff0f7819 */ /* 0x000fe2000001140e */
[----:B------:R-:W-:Y:S01]  /*1cb0*/  ULDC.64 UR4, c[0x0][0x280] ;  /* 0x0000a00000047ab9 */ /* 0x000fe20000000a00 */
[----:B------:R-:W-:Y:S01]  /*1cc0*/  SHF.R.S32.HI R65, RZ, 0x1f, R64 ;  /* 0x0000001fff417819 */ /* 0x000fe20000011440 */
[----:B------:R-:W-:Y:S01]  /*1cd0*/  USHF.L.U64.HI UR40, UR4, UR32, UR5 ;  /* 0x0000002004287299 */ /* 0x000fe20008010205 */
[----:B------:R-:W-:Y:S01]  /*1ce0*/  LOP3.LUT R5, R9, 0x38, R89, 0xf8, !PT ;  /* 0x0000003809057812 */ /* 0x000fe200078ef859 */
[----:B------:R-:W-:Y:S01]  /*1cf0*/  USHF.L.U32 UR41, UR4, 0x5, URZ ;  /* 0x0000000504297899 */ /* 0x000fe2000800063f */
[----:B------:R-:W-:Y:S01]  /*1d00*/  IMAD.SHL.U32 R0, R0, 0x100, RZ ;  /* 0x0000010000007824 */ /* 0x000fe200078e00ff */
[----:B------:R-:W-:Y:S01]  /*1d10*/  IADD3 R21, R21, UR6, RZ ;  /* 0x0000000615157c10 */ /* 0x000fe2000fffe0ff */
[----:B------:R-:W-:Y:S01]  /*1d20*/  ULDC.64 UR4, c[0x0][0x1e0] ;  /* 0x0000780000047ab9 */ /* 0x000fe20000000a00 */
[----:B------:R-:W-:Y:S01]  /*1d30*/  IMAD.WIDE.U32 R24, R99, c[0x0][0x290], R14 ;  /* 0x0000a40063187a25 */ /* 0x000fe200078e000e */
[----:B------:R-:W-:Y:S01]  /*1d40*/  LOP3.LUT R2, R9, 0x38, R88, 0xf8, !PT ;  /* 0x0000003809027812 */ /* 0x000fe200078ef858 */
[----:B------:R-:W-:Y:S01]  /*1d50*/  USHF.L.U64.HI UR32, UR4, UR32, UR5 ;  /* 0x0000002004207299 */ /* 0x000fe20008010205 */
[----:B------:R-:W-:Y:S01]  /*1d60*/  LOP3.LUT R92, R92, 0xff, RZ, 0xc0, !PT ;  /* 0x000000ff5c5c7812 */ /* 0x000fe200078ec0ff */
[----:B------:R-:W-:Y:S01]  /*1d70*/  IMAD.WIDE.U32 R22, R99, c[0x0][0x280], R14 ;  /* 0x0000a00063167a25 */ /* 0x000fe200078e000e */
[----:B------:R-:W-:Y:S01]  /*1d80*/  USHF.L.U32 UR42, UR4, 0x5, URZ ;  /* 0x00000005042a7899 */ /* 0x000fe2000800063f */
[-C--:B------:R-:W-:Y:S01]  /*1d90*/  LOP3.LUT R5, R5, R7.reuse, RZ, 0x3c, !PT ;  /* 0x0000000705057212 */ /* 0x080fe200078e3cff */
[----:B------:R-:W-:Y:S01]  /*1da0*/  ULDC.64 UR6, c[0x0][0x268] ;  /* 0x00009a0000067ab9 */ /* 0x000fe20000000a00 */
[----:B------:R-:W-:Y:S01]  /*1db0*/  LOP3.LUT R86, R4, 0x7ffff800, RZ, 0xc0, !PT ;  /* 0x7ffff80004567812 */ /* 0x000fe200078ec0ff */
[----:B------:R-:W-:Y:S01]  /*1dc0*/  ULDC.64 UR4, c[0x0][0x218] ;  /* 0x0000860000047ab9 */ /* 0x000fe20000000a00 */
[C---:B------:R-:W-:Y:S01]  /*1dd0*/  IMAD R3, R65.reuse, c[0x0][0x290], RZ ;  /* 0x0000a40041037a24 */ /* 0x040fe200078e02ff */
[----:B------:R-:W-:Y:S01]  /*1de0*/  UIMAD UR6, UR10, UR6, URZ ;  /* 0x000000060a0672a4 */ /* 0x000fe2000f8e023f */
[----:B------:R-:W-:Y:S01]  /*1df0*/  IMAD.IADD R103, R102, 0x1, R25 ;  /* 0x0000000166677824 */ /* 0x000fe200078e0219 */
[----:B------:R-:W-:Y:S01]  /*1e00*/  UIMAD UR4, UR33, UR4, URZ ;  /* 0x00000004210472a4 */ /* 0x000fe2000f8e023f */
[----:B------:R-:W-:Y:S01]  /*1e10*/  IMAD.IADD R101, R100, 0x1, R23 ;  /* 0x0000000164657824 */ /* 0x000fe200078e0217 */
[----:B------:R-:W-:Y:S01]  /*1e20*/  LOP3.LUT R7, R2, R7, RZ, 0x3c, !PT ;  /* 0x0000000702077212 */ /* 0x000fe200078e3cff */
[----:B------:R-:W-:Y:S01]  /*1e30*/  IMAD R65, R65, c[0x0][0x280], RZ ;  /* 0x0000a00041417a24 */ /* 0x000fe200078e02ff */
[----:B------:R-:W-:Y:S01]  /*1e40*/  LOP3.LUT R0, R0, 0x7ffff800, RZ, 0xc0, !PT ;  /* 0x7ffff80000007812 */ /* 0x000fe200078ec0ff */
[----:B------:R-:W-:Y:S01]  /*1e50*/  IMAD.MOV.U32 R102, RZ, RZ, R24 ;  /* 0x000000ffff667224 */ /* 0x000fe200078e0018 */
[----:B------:R-:W-:Y:S01]  /*1e60*/  IADD3 R86, R5, R86, R84 ;  /* 0x0000005605567210 */ /* 0x000fe20007ffe054 */
[----:B------:R-:W-:Y:S01]  /*1e70*/  IMAD.MOV.U32 R100, RZ, RZ, R22 ;  /* 0x000000ffff647224 */ /* 0x000fe200078e0016 */
[----:B------:R-:W-:Y:S01]  /*1e80*/  UIMAD UR6, UR11, UR7, UR6 ;  /* 0x000000070b0672a4 */ /* 0x000fe2000f8e0206 */
[C---:B------:R-:W-:Y:S01]  /*1e90*/  IMAD.SHL.U32 R94, R92.reuse, 0x8, RZ ;  /* 0x000000085c5e7824 */ /* 0x040fe200078e00ff */
[----:B------:R-:W-:Y:S01]  /*1ea0*/  UIMAD UR5, UR34, UR5, UR4 ;  /* 0x00000005220572a4 */ /* 0x000fe2000f8e0204 */
[----:B------:R-:W-:Y:S01]  /*1eb0*/  IMAD.SHL.U32 R93, R92, 0x4, RZ ;  /* 0x000000045c5d7824 */ /* 0x000fe200078e00ff */
[----:B------:R-:W-:Y:S01]  /*1ec0*/  IADD3 R84, R7, R0, R84 ;  /* 0x0000000007547210 */ /* 0x000fe20007ffe054 */
[----:B------:R-:W-:Y:S01]  /*1ed0*/  IMAD.WIDE.U32 R110, R110, c[0x0][0x268], R20 ;  /* 0x00009a006e6e7a25 */ /* 0x000fe200078e0014 */
[----:B------:R-:W-:Y:S01]  /*1ee0*/  IADD3 R73, P2, R99, UR9, RZ ;  /* 0x0000000963497c10 */ /* 0x000fe2000ff5e0ff */
[----:B------:R-:W-:Y:S01]  /*1ef0*/  ULDC.U8 UR4, c[0x0][0x298] ;  /* 0x0000a60000047ab9 */ /* 0x000fe20000000000 */
[----:B------:R-:W-:Y:S01]  /*1f00*/  IADD3 R70, P1, P0, R116, UR36, R16 ;  /* 0x0000002474467c10 */ /* 0x000fe2000f83e010 */
[----:B------:R-:W-:Y:S01]  /*1f10*/  IMAD.WIDE.U32 R108, R108, c[0x0][0x218], R18 ;  /* 0x000086006c6c7a25 */ /* 0x000fe200078e0012 */
[----:B------:R-:W-:-:S02]  /*1f20*/  LOP3.LUT R91, R91, 0xfffffff8, RZ, 0xc0, !PT ;  /* 0xfffffff85b5b7812 */ /* 0x000fc400078ec0ff */
[----:B------:R-:W-:Y:S01]  /*1f30*/  LOP3.LUT R90, R90, 0xfffffff8, RZ, 0xc0, !PT ;  /* 0xfffffff85a5a7812 */ /* 0x000fe200078ec0ff */
[----:B------:R-:W-:Y:S01]  /*1f40*/  IMAD.SHL.U32 R92, R92, 0x2, RZ ;  /* 0x000000025c5c7824 */ /* 0x000fe200078e00ff */
[----:B------:R-:W-:Y:S01]  /*1f50*/  IADD3 R10, R14, 0x60, RZ ;  /* 0x000000600e0a7810 */ /* 0x000fe20007ffe0ff */
[----:B------:R-:W-:Y:S01]  /*1f60*/  IMAD R65, R64, c[0x0][0x284], R65 ;  /* 0x0000a10040417a24 */ /* 0x000fe200078e0241 */
[----:B------:R-:W-:Y:S01]  /*1f70*/  IADD3 R9, R14, 0x20, RZ ;  /* 0x000000200e097810 */ /* 0x000fe20007ffe0ff */
[C---:B------:R-:W-:Y:S01]  /*1f80*/  IMAD R3, R64.reuse, c[0x0][0x294], R3 ;  /* 0x0000a50040037a24 */ /* 0x040fe200078e0203 */
[----:B------:R-:W-:Y:S01]  /*1f90*/  ISETP.NE.AND P5, PT, RZ, UR4, PT ;  /* 0x00000004ff007c0c */ /* 0x000fe2000bfa5270 */
[----:B------:R-:W-:Y:S01]  /*1fa0*/  IMAD.WIDE.U32 R102, R64, c[0x0][0x290], R102 ;  /* 0x0000a40040667a25 */ /* 0x000fe200078e0066 */
[----:B------:R-:W-:Y:S02]  /*1fb0*/  LOP3.LUT R95, R95, 0x10, RZ, 0xc0, !PT ;  /* 0x000000105f5f7812 */ /* 0x000fe400078ec0ff */
[----:B------:R-:W-:Y:S01]  /*1fc0*/  IADD3.X R72, R72, UR8, RZ, P2, !PT ;  /* 0x0000000848487c10 */ /* 0x000fe200097fe4ff */
[----:B------:R-:W-:Y:S01]  /*1fd0*/  IMAD.WIDE.U32 R100, R64, c[0x0][0x280], R100 ;  /* 0x0000a00040647a25 */ /* 0x000fe200078e0064 */
[----:B------:R-:W-:-:S02]  /*1fe0*/  IADD3.X R69, R81, UR35, R17, P1, P0 ;  /* 0x0000002351457c10 */ /* 0x000fc40008fe0411 */
[----:B------:R-:W-:Y:S01]  /*1ff0*/  LOP3.LUT R94, R94, 0x10, RZ, 0xc0, !PT ;  /* 0x000000105e5e7812 */ /* 0x000fe200078ec0ff */
[----:B------:R-:W-:Y:S01]  /*2000*/  IMAD.IADD R67, R105, 0x1, R65 ;  /* 0x0000000169437824 */ /* 0x000fe200078e0241 */
[----:B------:R-:W-:Y:S01]  /*2010*/  LOP3.LUT R93, R93, 0x10, RZ, 0xc0, !PT ;  /* 0x000000105d5d7812 */ /* 0x000fe200078ec0ff */
[----:B------:R-:W-:Y:S01]  /*2020*/  IMAD.IADD R68, R107, 0x1, R3 ;  /* 0x000000016b447824 */ /* 0x000fe200078e0203 */
[----:B------:R-:W-:Y:S01]  /*2030*/  LOP3.LUT R92, R92, 0x10, RZ, 0xc0, !PT ;  /* 0x000000105c5c7812 */ /* 0x000fe200078ec0ff */
[----:B------:R-:W-:Y:S01]  /*2040*/  IMAD.IADD R66, R3, 0x1, R103 ;  /* 0x0000000103427824 */ /* 0x000fe200078e0267 */
[----:B------:R-:W-:Y:S01]  /*2050*/  IADD3 R75, R111, UR6, RZ ;  /* 0x000000066f4b7c10 */ /* 0x000fe2000fffe0ff */
[----:B------:R-:W-:Y:S01]  /*2060*/  IMAD.IADD R65, R65, 0x1, R101 ;  /* 0x0000000141417824 */ /* 0x000fe200078e0265 */
[----:B------:R-:W-:Y:S01]  /*2070*/  IADD3 R71, R109, UR5, RZ ;  /* 0x000000056d477c10 */ /* 0x000fe2000fffe0ff */
[----:B------:R-:W-:Y:S01]  /*2080*/  IMAD.SHL.U32 R86, R86, 0x2, RZ ;  /* 0x0000000256567824 */ /* 0x000fe200078e00ff */
[----:B------:R-:W-:Y:S01]  /*2090*/  SHF.R.S32.HI R83, RZ, 0x1f, R91 ;  /* 0x0000001fff537819 */ /* 0x000fe2000001145b */
[----:B------:R-:W-:Y:S01]  /*20a0*/  IMAD.SHL.U32 R84, R84, 0x2, RZ ;  /* 0x0000000254547824 */ /* 0x000fe200078e00ff */
[----:B------:R-:W-:-:S02]  /*20b0*/  SHF.R.S32.HI R82, RZ, 0x1f, R90 ;  /* 0x0000001fff527819 */ /* 0x000fc4000001145a */
[----:B------:R-:W-:Y:S02]  /*20c0*/  SHF.R.S32.HI R80, RZ, 0x1f, R89 ;  /* 0x0000001fff507819 */ /* 0x000fe40000011459 */
[----:B------:R-:W-:Y:S01]  /*20d0*/  SHF.R.S32.HI R78, RZ, 0x1f, R88 ;  /* 0x0000001fff4e7819 */ /* 0x000fe20000011458 */
[----:B------:R-:W-:Y:S06]  /*20e0*/  BAR.SYNC.DEFER_BLOCKING 0x0 ;  /* 0x0000000000007b1d */ /* 0x000fec0000010000 */
.L_x_338:
[----:B------:R-:W-:Y:S01]  /*20f0*/  USHF.R.S32.HI UR8, URZ, 0x1f, UR22 ;  /* 0x0000001f3f087899 */ /* 0x000fe20008011416 */
[----:B------:R-:W-:Y:S04]  /*2100*/  DEPBAR.LE SB0, 0x0 ;  /* 0x000080000000791a */ /* 0x000fe80000000000 */
[----:B------:R-:W-:Y:S01]  /*2110*/  UIMAD UR7, UR32, UR22, URZ ;  /* 0x00000016200772a4 */ /* 0x000fe2000f8e023f */
[----:B------:R-:W-:Y:S01]  /*2120*/  BAR.SYNC.DEFER_BLOCKING 0x0 ;  /* 0x0000000000007b1d */ /* 0x000fe20000010000 */
[----:B------:R-:W-:Y:S02]  /*2130*/  UIMAD.WIDE.U32 UR46, UR42, UR22, URZ ;  /* 0x000000162a2e72a5 */ /* 0x000fe4000f8e003f */
[----:B------:R-:W-:Y:S04]  /*2140*/  UIMAD UR7, UR8, UR42, UR7 ;  /* 0x0000002a080772a4 */ /* 0x000fe8000f8e0207 */
[----:B------:R-:W-:Y:S01]  /*2150*/  IADD3 R3, P1, R70, UR46, RZ ;  /* 0x0000002e46037c10 */ /* 0x000fe2000ff3e0ff */
[----:B------:R-:W-:Y:S03]  /*2160*/  UIADD3 UR7, UR47, UR7, URZ ;  /* 0x000000072f077290 */ /* 0x000fe6000fffe03f */
[----:B------:R-:W-:Y:S03]  /*2170*/  LEA R52, P0, R3, c[0x0][0x1c8], 0x1 ;  /* 0x0000720003347a11 */ /* 0x000fe600078008ff */
[----:B------:R-:W-:Y:S04]  /*2180*/  IADD3.X R0, R69, UR7, RZ, P1, !PT ;  /* 0x0000000745007c10 */ /* 0x000fe80008ffe4ff */
[----:B------:R-:W-:Y:S01]  /*2190*/  LEA.HI.X R53, R3, c[0x0][0x1cc], R0, 0x1, P0 ;  /* 0x0000730003357a11 */ /* 0x000fe200000f0c00 */
[----:B------:R-:W-:Y:S01]  /*21a0*/  BSSY B1, `(.L_x_320) ;  /* 0x000025a000017945 */ /* 0x000fe20003800000 */
[----:B-1---5:R-:W-:-:S05]  /*21b0*/  @!P6 BRA `(.L_x_321) ;  /* 0x000024600000e947 */ /* 0x022fca0003800000 */
[----:B------:R-:W-:Y:S02]  /*21c0*/  UIMAD UR6, UR40, UR22, URZ ;  /* 0x00000016280672a4 */ /* 0x000fe4000f8e023f */
[----:B------:R-:W-:Y:S02]  /*21d0*/  UIMAD UR5, UR38, UR22, URZ ;  /* 0x00000016260572a4 */ /* 0x000fe4000f8e023f */
[----:B------:R-:W-:Y:S02]  /*21e0*/  UIMAD UR4, UR22, -0x20, UR27 ;  /* 0xffffffe0160478a4 */ /* 0x000fe4000f8e021b */
[----:B------:R-:W-:Y:S02]  /*21f0*/  UIMAD.WIDE.U32 UR44, UR41, UR22, URZ ;  /* 0x00000016292c72a5 */ /* 0x000fe4000f8e003f */
[----:B------:R-:W-:Y:S02]  /*2200*/  UIMAD.WIDE.U32 UR10, UR39, UR22, URZ ;  /* 0x00000016270a72a5 */ /* 0x000fe4000f8e003f */
[----:B------:R-:W-:Y:S02]  /*2210*/  UIMAD UR6, UR8, UR41, UR6 ;  /* 0x00000029080672a4 */ /* 0x000fe4000f8e0206 */
[----:B------:R-:W-:Y:S02]  /*2220*/  UIMAD UR5, UR8, UR39, UR5 ;  /* 0x00000027080572a4 */ /* 0x000fe4000f8e0205 */
[----:B------:R-:W-:Y:S02]  /*2230*/  UISETP.LT.AND UP0, UPT, UR4, 0x20, UPT ;  /* 0x000000200400788c */ /* 0x000fe4000bf01270 */
[----:B------:R-:W-:Y:S02]  /*2240*/  UIADD3 UR6, UR45, UR6, URZ ;  /* 0x000000062d067290 */ /* 0x000fe4000fffe03f */
[----:B------:R-:W-:Y:S02]  /*2250*/  UIADD3 UR5, UR11, UR5, URZ ;  /* 0x000000050b057290 */ /* 0x000fe4000fffe03f */
[----:B------:R-:W-:Y:S01]  /*2260*/  USEL UR4, UR4, 0x20, UP0 ;  /* 0x0000002004047887 */ /* 0x000fe20008000000 */
[----:B------:R-:W-:-:S05]  /*2270*/  @!P5 BRA `(.L_x_322) ;  /* 0x000012000000d947 */ /* 0x000fca0003800000 */
[----:B------:R-:W-:Y:S01]  /*2280*/  ISETP.GE.AND P4, PT, R99, UR4, PT ;  /* 0x0000000463007c0c */ /* 0x000fe2000bf86270 */
        /* <DEDUP_REMOVED lines=10> */
[----:B------:R-:W-:Y:S01]  /*2330*/  IADD3 R3, P1, R100, UR44, RZ ;  /* 0x0000002c64037c10 */ /* 0x000fe2000ff3e0ff */
[----:B------:R-:W-:Y:S01]  /*2340*/  CS2R R50, SRZ ;  /* 0x0000000000327805 */ /* 0x000fe2000001ff00 */
[----:B------:R-:W-:Y:S01]  /*2350*/  IADD3 R5, P0, R102, UR10, RZ ;  /* 0x0000000a66057c10 */ /* 0x000fe2000ff1e0ff */
[----:B------:R-:W-:Y:S01]  /*2360*/  CS2R R46, SRZ ;  /* 0x00000000002e7805 */ /* 0x000fe2000001ff00 */
[----:B------:R-:W-:Y:S01]  /*2370*/  IADD3.X R0, R65, UR6, RZ, P1, !PT ;  /* 0x0000000641007c10 */ /* 0x000fe20008ffe4ff */
[----:B------:R-:W-:Y:S01]  /*2380*/  CS2R R44, SRZ ;  /* 0x00000000002c7805 */ /* 0x000fe2000001ff00 */
[----:B------:R-:W-:Y:S01]  /*2390*/  LEA R6, P1, R3, c[0x0][0x270], 0x1 ;  /* 0x00009c0003067a11 */ /* 0x000fe200078208ff */
[----:B------:R-:W-:Y:S01]  /*23a0*/  CS2R R40, SRZ ;  /* 0x0000000000287805 */ /* 0x000fe2000001ff00 */
[----:B------:R-:W-:Y:S01]  /*23b0*/  IADD3.X R2, R66, UR5, RZ, P0, !PT ;  /* 0x0000000542027c10 */ /* 0x000fe200087fe4ff */
[----:B------:R-:W-:Y:S01]  /*23c0*/  CS2R R32, SRZ ;  /* 0x0000000000207805 */ /* 0x000fe2000001ff00 */
[----:B------:R-:W-:Y:S01]  /*23d0*/  LEA R4, P0, R5, c[0x0][0x288], 0x1 ;  /* 0x0000a20005047a11 */ /* 0x000fe200078008ff */
[----:B------:R-:W-:Y:S01]  /*23e0*/  CS2R R28, SRZ ;  /* 0x00000000001c7805 */ /* 0x000fe2000001ff00 */
[----:B------:R-:W-:Y:S01]  /*23f0*/  LEA.HI.X R7, R3, c[0x0][0x274], R0, 0x1, P1 ;  /* 0x00009d0003077a11 */ /* 0x000fe200008f0c00 */
[----:B------:R-:W-:Y:S01]  /*2400*/  CS2R R24, SRZ ;  /* 0x0000000000187805 */ /* 0x000fe2000001ff00 */
[----:B------:R-:W-:Y:S01]  /*2410*/  ISETP.GE.AND P3, PT, R14, c[0x0][0x27c], PT ;  /* 0x00009f000e007a0c */ /* 0x000fe20003f66270 */
[----:B------:R-:W-:Y:S01]  /*2420*/  CS2R R18, SRZ ;  /* 0x0000000000127805 */ /* 0x000fe2000001ff00 */
[----:B------:R-:W-:Y:S02]  /*2430*/  LEA.HI.X R5, R5, c[0x0][0x28c], R2, 0x1, P0 ;  /* 0x0000a30005057a11 */ /* 0x000fe400000f0c02 */
[----:B------:R-:W-:Y:S02]  /*2440*/  ISETP.GE.AND P2, PT, R9, c[0x0][0x27c], PT ;  /* 0x00009f0009007a0c */ /* 0x000fe40003f46270 */
[----:B------:R-:W-:Y:S02]  /*2450*/  ISETP.GE.AND P1, PT, R12, c[0x0][0x27c], PT ;  /* 0x00009f000c007a0c */ /* 0x000fe40003f26270 */
[----:B------:R-:W-:Y:S05]  /*2460*/  ISETP.GE.AND P0, PT, R10, c[0x0][0x27c], PT ;  /* 0x00009f000a007a0c */ /* 0x000fea0003f06270 */
[----:B------:R1:W5:Y:S04]  /*2470*/  @!P3 LDG.E.64 R50, [R6.64] ;  /* 0x0000001e0632b981 */ /* 0x000368000c1e1b00 */
[----:B------:R1:W5:Y:S04]  /*2480*/  @!P2 LDG.E.64 R46, [R6.64+0x40] ;  /* 0x0000401e062ea981 */ /* 0x000368000c1e1b00 */
[----:B------:R1:W5:Y:S04]  /*2490*/  @!P1 LDG.E.64 R44, [R6.64+0x80] ;  /* 0x0000801e062c9981 */ /* 0x000368000c1e1b00 */
[----:B------:R1:W5:Y:S04]  /*24a0*/  @!P0 LDG.E.64 R40, [R6.64+0xc0] ;  /* 0x0000c01e06288981 */ /* 0x000368000c1e1b00 */
[----:B------:R1:W5:Y:S04]  /*24b0*/  @!P3 LDG.E.64 R32, [R4.64] ;  /* 0x0000001e0420b981 */ /* 0x000368000c1e1b00 */
[----:B------:R1:W5:Y:S04]  /*24c0*/  @!P2 LDG.E.64 R28, [R4.64+0x40] ;  /* 0x0000401e041ca981 */ /* 0x000368000c1e1b00 */
[----:B------:R1:W5:Y:S04]  /*24d0*/  @!P1 LDG.E.64 R24, [R4.64+0x80] ;  /* 0x0000801e04189981 */ /* 0x000368000c1e1b00 */
[----:B------:R1:W5:Y:S02]  /*24e0*/  @!P0 LDG.E.64 R18, [R4.64+0xc0] ;  /* 0x0000c01e04128981 */ /* 0x000364000c1e1b00 */
.L_x_324:
[----:B------:R-:W-:Y:S05]  /*24f0*/  BSYNC B0 ;  /* 0x0000000000007941 */ /* 0x000fea0003800000 */
.L_x_323:
[----:B------:R-:W-:-:S05]  /*2500*/  @P4 BRA `(.L_x_325) ;  /* 0x0000223000004947 */ /* 0x000fca0003800000 */
[----:B------:R-:W-:Y:S01]  /*2510*/  ISETP.GE.AND P0, PT, R16, c[0x0][0x1d4], PT ;  /* 0x0000750010007a0c */ /* 0x000fe20003f06270 */
[----:B-----5:R-:W-:Y:S01]  /*2520*/  IMAD.MOV.U32 R13, RZ, RZ, R44 ;  /* 0x000000ffff0d7224 */ /* 0x020fe200078e002c */
[----:B------:R-:W-:Y:S01]  /*2530*/  MOV R8, R45 ;  /* 0x0000002d00087202 */ /* 0x000fe20000000f00 */
[----:B------:R-:W-:Y:S01]  /*2540*/  IMAD.MOV.U32 R0, RZ, RZ, R19 ;  /* 0x000000ffff007224 */ /* 0x000fe200078e0013 */
[----:B------:R-:W-:Y:S01]  /*2550*/  MOV R2, R18 ;  /* 0x0000001200027202 */ /* 0x000fe20000000f00 */
[----:B------:R-:W-:Y:S01]  /*2560*/  IMAD.MOV.U32 R21, RZ, RZ, R40 ;  /* 0x000000ffff157224 */ /* 0x000fe200078e0028 */
[----:B------:R-:W-:Y:S01]  /*2570*/  PRMT R42, R8, 0x5410, R13 ;  /* 0x00005410082a7816 */ /* 0x000fe2000000000d */
[----:B------:R-:W-:Y:S01]  /*2580*/  IMAD.MOV.U32 R20, RZ, RZ, R41 ;  /* 0x000000ffff147224 */ /* 0x000fe200078e0029 */
[----:B-1----:R-:W-:Y:S01]  /*2590*/  PRMT R5, R0, 0x5410, R2 ;  /* 0x0000541000057816 */ /* 0x002fe20000000002 */
        /* <DEDUP_REMOVED lines=67> */
.L_x_327:
[----:B------:R-:W-:Y:S05]  /*29d0*/  BSYNC B0 ;  /* 0x0000000000007941 */ /* 0x000fea0003800000 */
.L_x_326:
        /* <DEDUP_REMOVED lines=56> */
.L_x_329:
[----:B------:R-:W-:Y:S05]  /*2d60*/  BSYNC B0 ;  /* 0x0000000000007941 */ /* 0x000fea0003800000 */
.L_x_328:
        /* <DEDUP_REMOVED lines=56> */
.L_x_331:
[----:B------:R-:W-:Y:S05]  /*30f0*/  BSYNC B0 ;  /* 0x0000000000007941 */ /* 0x000fea0003800000 */
.L_x_330:
        /* <DEDUP_REMOVED lines=56> */
.L_x_322:
        /* <DEDUP_REMOVED lines=13> */
[----:B------:R-:W-:Y:S01]  /*3550*/  ISETP.GE.AND P2, PT, R16, c[0x0][0x27c], PT ;  /* 0x00009f0010007a0c */ /* 0x000fe20003f46270 */
[----:B------:R-:W-:Y:S01]  /*3560*/  CS2R R56, SRZ ;  /* 0x0000000000387805 */ /* 0x000fe2000001ff00 */
[----:B------:R-:W-:Y:S01]  /*3570*/  ISETP.GE.AND P1, PT, R11, c[0x0][0x27c], PT ;  /* 0x00009f000b007a0c */ /* 0x000fe20003f26270 */
[----:B------:R-:W-:Y:S01]  /*3580*/  CS2R R26, SRZ ;  /* 0x00000000001a7805 */ /* 0x000fe2000001ff00 */
[----:B------:R-:W-:Y:S01]  /*3590*/  IADD3 R5, P0, R106, UR10, RZ ;  /* 0x0000000a6a057c10 */ /* 0x000fe2000ff1e0ff */
[----:B------:R-:W-:Y:S01]  /*35a0*/  CS2R R24, SRZ ;  /* 0x0000000000187805 */ /* 0x000fe2000001ff00 */
[----:B------:R-:W-:Y:S02]  /*35b0*/  IADD3.X R0, R67, UR6, RZ, P4, !PT ;  /* 0x0000000643007c10 */ /* 0x000fe4000a7fe4ff */
[----:B------:R-:W-:Y:S02]  /*35c0*/  LEA R6, P4, R3, c[0x0][0x270], 0x1 ;  /* 0x00009c0003067a11 */ /* 0x000fe400078808ff */
[----:B------:R-:W-:Y:S02]  /*35d0*/  IADD3.X R2, R68, UR5, RZ, P0, !PT ;  /* 0x0000000544027c10 */ /* 0x000fe400087fe4ff */
[----:B------:R-:W-:Y:S02]  /*35e0*/  LEA R4, P0, R5, c[0x0][0x288], 0x1 ;  /* 0x0000a20005047a11 */ /* 0x000fe400078008ff */
[----:B------:R-:W-:Y:S02]  /*35f0*/  LEA.HI.X R7, R3, c[0x0][0x274], R0, 0x1, P4 ;  /* 0x00009d0003077a11 */ /* 0x000fe400020f0c00 */
[----:B------:R-:W-:Y:S03]  /*3600*/  LEA.HI.X R5, R5, c[0x0][0x28c], R2, 0x1, P0 ;  /* 0x0000a30005057a11 */ /* 0x000fe600000f0c02 */
[----:B------:R1:W5:Y:S04]  /*3610*/  @!P2 LDG.E.128 R40, [R6.64] ;  /* 0x0000001e0628a981 */ /* 0x000368000c1e1d00 */
[----:B------:R1:W5:Y:S04]  /*3620*/  @!P1 LDG.E.128 R56, [R6.64+0x80] ;  /* 0x0000801e06389981 */ /* 0x000368000c1e1d00 */
[----:B------:R1:W5:Y:S04]  /*3630*/  @!P2 LDG.E.128 R28, [R4.64] ;  /* 0x0000001e041ca981 */ /* 0x000368000c1e1d00 */
[----:B------:R1:W5:Y:S02]  /*3640*/  @!P1 LDG.E.128 R24, [R4.64+0x80] ;  /* 0x0000801e04189981 */ /* 0x000364000c1e1d00 */
.L_x_333:
[----:B------:R-:W-:Y:S05]  /*3650*/  BSYNC B0 ;  /* 0x0000000000007941 */ /* 0x000fea0003800000 */
.L_x_332:
[----:B------:R-:W-:Y:S04]  /*3660*/  IADD3 R74, P0, R116, UR46, RZ ;  /* 0x0000002e744a7c10 */ /* 0x000fe8000ff1e0ff */
[----:B------:R-:W-:Y:S01]  /*3670*/  IADD3.X R119, R81, UR7, RZ, P0, !PT ;  /* 0x0000000751777c10 */ /* 0x000fe200087fe4ff */
        /* <DEDUP_REMOVED lines=23> */
[----:B------:R-:W-:Y:S01]  /*37f0*/  IADD3 R118, P3, P2, R74, UR36, R91 ;  /* 0x000000244a767c10 */ /* 0x000fe2000fa7e05b */
[----:B------:R-:W-:Y:S01]  /*3800*/  IMAD.MOV.U32 R44, RZ, RZ, R41 ;  /* 0x000000ffff2c7224 */ /* 0x000fe200078e0029 */
[----:B------:R-:W-:Y:S01]  /*3810*/  MOV R50, R40 ;  /* 0x0000002800327202 */ /* 0x000fe20000000f00 */
[----:B------:R-:W2:Y:S01]  /*3820*/  LDS.128 R20, [R87+0xc080] ;  /* 0x00c0800057147984 */ /* 0x000ea20000000c00 */
[----:B------:R-:W-:Y:S02]  /*3830*/  LEA R124, P4, R118, c[0x0][0x1c8], 0x1 ;  /* 0x00007200767c7a11 */ /* 0x000fe400078808ff */
[C---:B------:R-:W-:Y:S01]  /*3840*/  IADD3.X R121, R119.reuse, UR35, R83, P3, P2 ;  /* 0x0000002377797c10 */ /* 0x040fe20009fe4453 */
        /* <DEDUP_REMOVED lines=16> */
[----:B------:R-:W-:Y:S01]  /*3950*/  @!P1 IADD3 R123, P3, P2, R74, UR36, R89 ;  /* 0x000000244a7b9c10 */ /* 0x000fe2000fa7e059 */
[----:B------:R-:W-:Y:S01]  /*3960*/  @!P0 HADD2.F32 R30, -RZ, R30.H0_H0 ;  /* 0x2000001eff1e8230 */ /* 0x000fe20000004100 */
[--C-:B------:R-:W-:Y:S02]  /*3970*/  @!P0 SHF.R.U32.HI R46, RZ, 0x10, R41.reuse ;  /* 0x00000010ff2e8819 */ /* 0x100fe40000011629 */
[----:B------:R-:W-:Y:S02]  /*3980*/  @!P1 IADD3.X R120, R119, UR35, R80, P3, P2 ;  /* 0x0000002377789c10 */ /* 0x000fe40009fe4450 */
        /* <DEDUP_REMOVED lines=85> */
.L_x_335:
[----:B------:R-:W-:Y:S05]  /*3ee0*/  BSYNC B0 ;  /* 0x0000000000007941 */ /* 0x000fea0003800000 */
.L_x_334:
[----:B------:R-:W-:Y:S11]  /*3ef0*/  ISETP.GE.AND P0, PT, R11, c[0x0][0x1d4], PT ;  /* 0x000075000b007a0c */ /* 0x000ff60003f06270 */
[----:B------:R-:W-:Y:S02]  /*3f00*/  @!UPT UIADD3 URZ, URZ, URZ, URZ ;  /* 0x0000003f3f3ff290 */ /* 0x000fe4000fffe03f */
[----:B------:R-:W-:-:S05]  /*3f10*/  @P0 BRA `(.L_x_325) ;  /* 0x0000082000000947 */ /* 0x000fca0003800000 */
[----:B------:R-:W-:Y:S01]  /*3f20*/  LDS.128 R48, [R84+0xc080] ;  /* 0x00c0800054307984 */ /* 0x000fe20000000c00 */
[----:B------:R-:W-:Y:S02]  /*3f30*/  ISETP.GE.AND P0, PT, R11, c[0x0][0x27c], PT ;  /* 0x00009f000b007a0c */ /* 0x000fe40003f06270 */
[----:B------:R-:W-:Y:S04]  /*3f40*/  IADD3 R46, P2, P1, R74, UR36, R90 ;  /* 0x000000244a2e7c10 */ /* 0x000fe8000f95e05a */
[----:B------:R-:W-:Y:S01]  /*3f50*/  IADD3.X R47, R119, UR35, R82, P2, P1 ;  /* 0x00000023772f7c10 */ /* 0x000fe200097e2452 */
[----:B-1----:R-:W1:Y:S01]  /*3f60*/  LDS.128 R20, [R85+0xc080] ;  /* 0x00c0800055147984 */ /* 0x002e620000000c00 */
[C---:B------:R-:W-:Y:S04]  /*3f70*/  LEA R60, P1, R46.reuse, c[0x0][0x1c8], 0x1 ;  /* 0x000072002e3c7a11 */ /* 0x040fe800078208ff */
[----:B------:R-:W-:Y:S01]  /*3f80*/  LEA.HI.X R61, R46, c[0x0][0x1cc], R47, 0x1, P1 ;  /* 0x000073002e3d7a11 */ /* 0x000fe200008f0c2f */
[--C-:B------:R-:W-:Y:S01]  /*3f90*/  @!P0 HADD2.F32 R31, -RZ, R54.reuse.H0_H0 ;  /* 0x20000036ff1f8230 */ /* 0x100fe20000004100 */
[--C-:B------:R-:W-:Y:S01]  /*3fa0*/  @!P0 SHF.R.U32.HI R28, RZ, 0x10, R25.reuse ;  /* 0x00000010ff1c8819 */ /* 0x100fe20000011619 */
[----:B------:R-:W-:Y:S01]  /*3fb0*/  @!P0 HADD2.F32 R35, -RZ, R54.H1_H1 ;  /* 0x30000036ff238230 */ /* 0x000fe20000004100 */
[----:B------:R-:W-:Y:S01]  /*3fc0*/  @!P0 SHF.R.U64 R24, R24, 0x10, R25 ;  /* 0x0000001018188819 */ /* 0x000fe20000001219 */
[--C-:B------:R-:W-:Y:S01]  /*3fd0*/  @!P0 HADD2.F32 R44, -RZ, R53.reuse.H1_H1 ;  /* 0x30000035ff2c8230 */ /* 0x100fe20000004100 */
[----:B------:R-:W-:Y:S01]  /*3fe0*/  @!P0 SHF.R.U32.HI R36, RZ, 0x10, R57 ;  /* 0x00000010ff248819 */ /* 0x000fe20000011639 */
[----:B------:R-:W-:Y:S01]  /*3ff0*/  @!P0 HADD2.F32 R28, -RZ, R28.H0_H0 ;  /* 0x2000001cff1c8230 */ /* 0x000fe20000004100 */
[--C-:B------:R-:W-:Y:S01]  /*4000*/  @!P0 SHF.R.U32.HI R19, RZ, 0x10, R27.reuse ;  /* 0x00000010ff138819 */ /* 0x100fe2000001161b */
[----:B------:R-:W-:Y:S01]  /*4010*/  @!P0 HADD2.F32 R39, -RZ, R53.H0_H0 ;  /* 0x20000035ff278230 */ /* 0x000fe20000004100 */
[----:B------:R-:W-:Y:S01]  /*4020*/  @!P0 SHF.R.U64 R26, R26, 0x10, R27 ;  /* 0x000000101a1a8819 */ /* 0x000fe2000000121b */
[----:B------:R-:W-:Y:S01]  /*4030*/  @!P0 HADD2.F32 R27, -RZ, R18.H1_H1 ;  /* 0x30000012ff1b8230 */ /* 0x000fe20000004100 */
[----:B------:R-:W-:Y:S01]  /*4040*/  @!P0 SHF.R.U64 R33, R56, 0x10, R57 ;  /* 0x0000001038218819 */ /* 0x000fe20000001239 */
[----:B------:R-:W-:Y:S01]  /*4050*/  @!P0 HADD2.F32 R36, -RZ, R36.H0_H0 ;  /* 0x20000024ff248230 */ /* 0x000fe20000004100 */
        /* <DEDUP_REMOVED lines=12> */
[--C-:B------:R-:W-:Y:S01]  /*4120*/  @!P0 HADD2.F32 R37, -RZ, R29.reuse.H1_H1 ;  /* 0x3000001dff258230 */ /* 0x100fe20000004100 */
[----:B------:R-:W-:Y:S01]  /*4130*/  @!P0 MOV R41, R50 ;  /* 0x0000003200298202 */ /* 0x000fe20000000f00 */
[----:B------:R-:W-:Y:S01]  /*4140*/  @!P0 HADD2.F32 R34, -RZ, R29.H0_H0 ;  /* 0x2000001dff228230 */ /* 0x000fe20000004100 */
[-C--:B------:R-:W-:Y:S01]  /*4150*/  @!P0 FMUL.FTZ R3, R30, R27.reuse ;  /* 0x0000001b1e038220 */ /* 0x080fe20000410000 */
[----:B------:R-:W-:Y:S01]  /*4160*/  @!P0 HADD2.F32 R25, -RZ, R25.H1_H1 ;  /* 0x30000019ff198230 */ /* 0x000fe20000004100 */
[-C--:B------:R-:W-:Y:S01]  /*4170*/  @!P0 FMUL.FTZ R47, R37, R28.reuse ;  /* 0x0000001c252f8220 */ /* 0x080fe20000410000 */
[----:B------:R-:W-:Y:S01]  /*4180*/  @!P0 HADD2.F32 R29, -RZ, R32.H0_H0 ;  /* 0x20000020ff1d8230 */ /* 0x000fe20000004100 */
[----:B------:R-:W-:Y:S01]  /*4190*/  @!P0 FMUL.FTZ R46, R34, R27 ;  /* 0x0000001b222e8220 */ /* 0x000fe20000410000 */
[----:B------:R-:W-:Y:S01]  /*41a0*/  @!P0 HADD2.F32 R27, -RZ, R18.H0_H0 ;  /* 0x20000012ff1b8230 */ /* 0x000fe20000004100 */
[C---:B------:R-:W-:Y:S01]  /*41b0*/  @!P0 FMUL.FTZ R4, R25.reuse, R28 ;  /* 0x0000001c19048220 */ /* 0x040fe20000410000 */
[----:B------:R-:W-:Y:S01]  /*41c0*/  @!P0 MOV R18, R20 ;  /* 0x0000001400128202 */ /* 0x000fe20000000f00 */
[----:B------:R-:W-:Y:S01]  /*41d0*/  @!P0 FFMA.FTZ R47, R25, R36, -R47 ;  /* 0x00000024192f8223 */ /* 0x000fe2000001082f */
[----:B------:R-:W-:Y:S01]  /*41e0*/  @!P0 HADD2.F32 R25, -RZ, R24.H0_H0 ;  /* 0x20000018ff198230 */ /* 0x000fe20000004100 */
[----:B------:R-:W-:Y:S01]  /*41f0*/  @!P0 FMUL.FTZ R52, R29, R27 ;  /* 0x0000001b1d348220 */ /* 0x000fe20000410000 */
[----:B------:R-:W-:Y:S01]  /*4200*/  @!P0 HADD2.F32 R32, -RZ, R32.H1_H1 ;  /* 0x30000020ff208230 */ /* 0x000fe20000004100 */
[----:B------:R-:W-:Y:S01]  /*4210*/  @!P0 FFMA.FTZ R46, R30, R35, -R46 ;  /* 0x000000231e2e8223 */ /* 0x000fe2000001082e */
[--C-:B------:R-:W-:Y:S02]  /*4220*/  @!P0 HADD2.F32 R24, -RZ, R18.reuse.H0_H0 ;  /* 0x20000012ff188230 */ /* 0x100fe40000004100 */
[----:B------:R-:W-:Y:S01]  /*4230*/  @!P0 HADD2.F32 R18, -RZ, R18.H1_H1 ;  /* 0x30000012ff128230 */ /* 0x000fe20000004100 */
[----:B------:R-:W-:Y:S01]  /*4240*/  @!P0 FMUL.FTZ R63, R32, R25 ;  /* 0x00000019203f8220 */ /* 0x000fe20000410000 */
[----:B------:R-:W-:Y:S01]  /*4250*/  @!P0 F2FP.PACK_AB R46, R47, R46 ;  /* 0x0000002e2f2e823e */ /* 0x000fe200000000ff */
[C---:B------:R-:W-:Y:S01]  /*4260*/  @!P0 FMUL.FTZ R0, R24.reuse, R27 ;  /* 0x0000001b18008220 */ /* 0x040fe20000410000 */
[----:B------:R-:W-:Y:S01]  /*4270*/  @!P0 MOV R27, R22 ;  /* 0x00000016001b8202 */ /* 0x000fe20000000f00 */
[----:B------:R-:W-:Y:S01]  /*4280*/  @!P0 FFMA.FTZ R52, R24, R31, -R52 ;  /* 0x0000001f18348223 */ /* 0x000fe20000010834 */
[----:B------:R-:W-:Y:S01]  /*4290*/  @!P0 MOV R21, R46 ;  /* 0x0000002e00158202 */ /* 0x000fe20000000f00 */
[----:B------:R-:W-:Y:S01]  /*42a0*/  @!P0 IMAD.MOV.U32 R24, RZ, RZ, R23 ;  /* 0x000000ffff188224 */ /* 0x000fe200078e0017 */
[--C-:B------:R-:W-:Y:S01]  /*42b0*/  @!P0 HADD2.F32 R42, -RZ, R38.reuse.H0_H0 ;  /* 0x20000026ff2a8230 */ /* 0x100fe20000004100 */
[C---:B------:R-:W-:Y:S01]  /*42c0*/  @!P0 FMUL.FTZ R2, R18.reuse, R25 ;  /* 0x0000001912028220 */ /* 0x040fe20000410000 */
[----:B------:R-:W-:Y:S01]  /*42d0*/  @!P0 HADD2.F32 R28, -RZ, R27.H0_H0 ;  /* 0x2000001bff1c8230 */ /* 0x000fe20000004100 */
[----:B------:R-:W-:Y:S01]  /*42e0*/  @!P0 FFMA.FTZ R63, R18, R33, -R63 ;  /* 0x00000021123f8223 */ /* 0x000fe2000001083f */
[--C-:B------:R-:W-:Y:S01]  /*42f0*/  @!P0 HADD2.F32 R18, -RZ, R13.reuse.H0_H0 ;  /* 0x2000000dff128230 */ /* 0x100fe20000004100 */
[----:B------:R-:W-:Y:S01]  /*4300*/  @!P0 FFMA.FTZ R0, R29, R31, R0 ;  /* 0x0000001f1d008223 */ /* 0x000fe20000010000 */
[----:B------:R-:W-:Y:S01]  /*4310*/  @!P0 HADD2.F32 R25, -RZ, R13.H1_H1 ;  /* 0x3000000dff198230 */ /* 0x000fe20000004100 */
[----:B------:R-:W-:Y:S01]  /*4320*/  @!P0 FFMA.FTZ R2, R32, R33, R2 ;  /* 0x0000002120028223 */ /* 0x000fe20000010002 */
[----:B------:R-:W-:Y:S01]  /*4330*/  @!P0 HADD2.F32 R13, -RZ, R19.H0_H0 ;  /* 0x20000013ff0d8230 */ /* 0x000fe20000004100 */
[----:B------:R-:W-:Y:S01]  /*4340*/  @!P0 FMUL.FTZ R121, R42, R18 ;  /* 0x000000122a798220 */ /* 0x000fe20000410000 */
[----:B------:R-:W-:Y:S01]  /*4350*/  @!P0 HADD2.F32 R43, -RZ, R38.H1_H1 ;  /* 0x30000026ff2b8230 */ /* 0x000fe20000004100 */
[----:B------:R-:W-:Y:S01]  /*4360*/  @!P0 FMUL.FTZ R5, R28, R25 ;  /* 0x000000191c058220 */ /* 0x000fe20000410000 */
[--C-:B------:R-:W-:Y:S01]  /*4370*/  @!P0 HADD2.F32 R38, -RZ, R41.reuse.H0_H0 ;  /* 0x20000029ff268230 */ /* 0x100fe20000004100 */
[----:B------:R-:W-:Y:S01]  /*4380*/  @!P0 FFMA.FTZ R3, R34, R35, R3 ;  /* 0x0000002322038223 */ /* 0x000fe20000010003 */
[----:B------:R-:W-:Y:S01]  /*4390*/  @!P0 HADD2.F32 R41, -RZ, R41.H1_H1 ;  /* 0x30000029ff298230 */ /* 0x000fe20000004100 */
[----:B------:R-:W-:Y:S01]  /*43a0*/  @!P0 FMUL.FTZ R62, R43, R13 ;  /* 0x0000000d2b3e8220 */ /* 0x000fe20000410000 */
[--C-:B------:R-:W-:Y:S01]  /*43b0*/  @!P0 HADD2.F32 R19, -RZ, R24.reuse.H0_H0 ;  /* 0x20000018ff138230 */ /* 0x100fe20000004100 */
[----:B------:R-:W-:Y:S01]  /*43c0*/  @!P0 FMUL.FTZ R123, R38, R25 ;  /* 0x00000019267b8220 */ /* 0x000fe20000410000 */
[----:B------:R-:W-:Y:S01]  /*43d0*/  @!P0 HADD2.F32 R24, -RZ, R24.H1_H1 ;  /* 0x30000018ff188230 */ /* 0x000fe20000004100 */
[----:B------:R-:W-:Y:S01]  /*43e0*/  @!P0 FMUL.FTZ R118, R41, R26 ;  /* 0x0000001a29768220 */ /* 0x000fe20000410000 */
[----:B------:R-:W-:Y:S01]  /*43f0*/  @!P0 HADD2.F32 R27, -RZ, R27.H1_H1 ;  /* 0x3000001bff1b8230 */ /* 0x000fe20000004100 */
[----:B------:R-:W-:Y:S01]  /*4400*/  @!P0 FFMA.FTZ R121, R19, R44, -R121 ;  /* 0x0000002c13798223 */ /* 0x000fe20000010879 */
[----:B------:R-:W-:Y:S01]  /*4410*/  @!P0 F2FP.PACK_AB R63, R63, R52 ;  /* 0x000000343f3f823e */ /* 0x000fe200000000ff */
[----:B------:R-:W-:Y:S01]  /*4420*/  @!P0 FFMA.FTZ R62, R24, R45, -R62 ;  /* 0x0000002d183e8223 */ /* 0x000fe2000001083e */
[----:B------:R-:W-:Y:S01]  /*4430*/  @!P0 F2FP.PACK_AB R46, R2, R0 ;  /* 0x00000000022e823e */ /* 0x000fe200000000ff */
[----:B------:R-:W-:Y:S02]  /*4440*/  @!P0 FFMA.FTZ R123, R28, R39, -R123 ;  /* 0x000000271c7b8223 */ /* 0x000fe4000001087b */
[C---:B------:R-:W-:Y:S01]  /*4450*/  @!P0 FFMA.FTZ R118, R27.reuse, R40, -R118 ;  /* 0x000000281b768223 */ /* 0x040fe20000010876 */
[----:B------:R-:W-:Y:S01]  /*4460*/  @!P0 F2FP.PACK_AB R62, R62, R121 ;  /* 0x000000793e3e823e */ /* 0x000fe200000000ff */
[----:B------:R-:W-:Y:S02]  /*4470*/  @!P0 IMAD.MOV.U32 R20, RZ, RZ, R63 ;  /* 0x000000ffff148224 */ /* 0x000fe400078e003f */
        /* <DEDUP_REMOVED lines=20> */
[----:B------:R-:W-:Y:S04]  /*45c0*/  IADD3 R74, P1, P0, R74, UR36, R88 ;  /* 0x000000244a4a7c10 */ /* 0x000fe8000f83e058 */
[----:B------:R-:W-:Y:S02]  /*45d0*/  IADD3.X R119, R119, UR35, R78, P1, P0 ;  /* 0x0000002377777c10 */ /* 0x000fe40008fe044e */
[C---:B------:R-:W-:Y:S04]  /*45e0*/  LEA R2, P0, R74.reuse, c[0x0][0x1c8], 0x1 ;  /* 0x000072004a027a11 */ /* 0x040fe800078008ff */
[----:B------:R-:W-:Y:S05]  /*45f0*/  LEA.HI.X R3, R74, c[0x0][0x1cc], R119, 0x1, P0 ;  /* 0x000073004a037a11 */ /* 0x000fea00000f0c77 */
[----:B------:R1:W-:Y:S01]  /*4600*/  STG.E.128 [R2.64], R48 ;  /* 0x0000003002007986 */ /* 0x0003e2000c101d1e */
[----:B------:R-:W-:-:S05]  /*4610*/  BRA `(.L_x_325) ;  /* 0x0000012000007947 */ /* 0x000fca0003800000 */
.L_x_321:
[----:B------:R-:W-:Y:S04]  /*4620*/  UIMAD UR4, UR22, -0x20, UR27 ;  /* 0xffffffe0160478a4 */ /* 0x000fe8000f8e021b */
[----:B------:R-:W-:Y:S04]  /*4630*/  UISETP.LT.AND UP0, UPT, UR4, 0x20, UPT ;  /* 0x000000200400788c */ /* 0x000fe8000bf01270 */
[----:B------:R-:W-:Y:S06]  /*4640*/  USEL UR4, UR4, 0x20, UP0 ;  /* 0x0000002004047887 */ /* 0x000fec0008000000 */
[----:B------:R-:W-:Y:S11]  /*4650*/  ISETP.GE.AND P0, PT, R99, UR4, PT ;  /* 0x0000000463007c0c */ /* 0x000ff6000bf06270 */
        /* <DEDUP_REMOVED lines=14> */
.L_x_325:
[----:B------:R-:W-:Y:S05]  /*4740*/  BSYNC B1 ;  /* 0x0000000000017941 */ /* 0x000fea0003800000 */
.L_x_320:
[----:B------:R-:W-:Y:S01]  /*4750*/  USHF.L.U32 UR4, UR22, 0x5, URZ ;  /* 0x0000000516047899 */ /* 0x000fe2000800063f */
[----:B-1----:R-:W-:Y:S01]  /*4760*/  IMAD.U32 R3, RZ, RZ, UR8 ;  /* 0x00000008ff037e24 */ /* 0x002fe2000f8e00ff */
[----:B------:R-:W-:Y:S04]  /*4770*/  BSSY B0, `(.L_x_336) ;  /* 0x0000037000007945 */ /* 0x000fe80003800000 */
[----:B------:R-:W-:Y:S01]  /*4780*/  IADD3 R0, R76, -UR4, RZ ;  /* 0x800000044c007c10 */ /* 0x000fe2000fffe0ff */
[----:B------:R-:W-:Y:S03]  /*4790*/  UIADD3 UR4, -UR4, UR27, URZ ;  /* 0x0000001b04047290 */ /* 0x000fe6000fffe13f */
[----:B------:R-:W-:Y:S01]  /*47a0*/  ISETP.GE.AND P0, PT, R0, 0x1, PT ;  /* 0x000000010000780c */ /* 0x000fe20003f06270 */
[----:B------:R-:W-:Y:S01]  /*47b0*/  IMAD.U32 R0, RZ, RZ, UR22 ;  /* 0x00000016ff007e24 */ /* 0x000fe2000f8e00ff */
[----:B------:R-:W-:Y:S04]  /*47c0*/  UISETP.LT.AND UP0, UPT, UR4, 0x20, UPT ;  /* 0x000000200400788c */ /* 0x000fe8000bf01270 */
[----:B------:R-:W-:Y:S07]  /*47d0*/  USEL UR4, UR4, 0x20, UP0 ;  /* 0x0000002004047887 */ /* 0x000fee0008000000 */
[C---:B------:R-:W-:Y:S01]  /*47e0*/  @P0 LEA R5, P1, R0.reuse, R79, 0x5 ;  /* 0x0000004f00050211 */ /* 0x040fe200078228ff */
[----:B------:R-:W-:Y:S01]  /*47f0*/  @P0 IMAD.MOV.U32 R74, RZ, RZ, R110 ;  /* 0x000000ffff4a0224 */ /* 0x000fe200078e006e */
[----:B------:R-:W-:Y:S02]  /*4800*/  @P0 ISETP.NE.U32.AND P4, PT, R95, RZ, PT ;  /* 0x000000ff5f00020c */ /* 0x000fe40003f85070 */
[----:B------:R-:W-:Y:S01]  /*4810*/  @P0 LEA.HI.X R0, R0, R77, R3, 0x5, P1 ;  /* 0x0000004d00000211 */ /* 0x000fe200008f2c03 */
[----:B------:R-:W-:Y:S01]  /*4820*/  @P0 IMAD.WIDE.U32 R6, R5, c[0x0][0x258], R74 ;  /* 0x0000960005060a25 */ /* 0x000fe200078e004a */
[----:B------:R-:W-:Y:S02]  /*4830*/  @P0 ISETP.NE.U32.AND P3, PT, R94, RZ, PT ;  /* 0x000000ff5e00020c */ /* 0x000fe40003f65070 */
[----:B------:R-:W-:Y:S01]  /*4840*/  @P0 ISETP.NE.U32.AND P2, PT, R93, RZ, PT ;  /* 0x000000ff5d00020c */ /* 0x000fe20003f45070 */
[----:B------:R-:W-:Y:S01]  /*4850*/  @P0 IMAD R0, R0, c[0x0][0x258], RZ ;  /* 0x0000960000000a24 */ /* 0x000fe200078e02ff */
[C---:B------:R-:W-:Y:S03]  /*4860*/  @P0 LEA R4, P1, R6.reuse, c[0x0][0x250], 0x1 ;  /* 0x0000940006040a11 */ /* 0x040fe600078208ff */
[----:B------:R-:W-:Y:S04]  /*4870*/  @P0 IMAD R0, R5, c[0x0][0x25c], R0 ;  /* 0x0000970005000a24 */ /* 0x000fe800078e0200 */
        /* <DEDUP_REMOVED lines=10> */
[----:B------:R-:W-:Y:S03]  /*4920*/  ISETP.GE.AND P0, PT, R99, UR4, PT ;  /* 0x0000000463007c0c */ /* 0x000fe6000bf06270 */
[----:B------:R-:W0:Y:S01]  /*4930*/  LDGDEPBAR ;  /* 0x00000000000079af */ /* 0x000e220000000000 */
[----:B------:R-:W-:Y:S04]  /*4940*/  DEPBAR.LE SB0, 0x0 ;  /* 0x000080000000791a */ /* 0x000fe80000000000 */
[----:B------:R-:W-:Y:S06]  /*4950*/  BAR.SYNC.DEFER_BLOCKING 0x0 ;  /* 0x0000000000007b1d */ /* 0x000fec0000010000 */
[----:B------:R-:W-:-:S05]  /*4960*/  @P0 BRA `(.L_x_337) ;  /* 0x0000017000000947 */ /* 0x000fca0003800000 */
[----:B-1----:R-:W-:Y:S01]  /*4970*/  ISETP.GE.AND P3, PT, R16, c[0x0][0x1d4], PT ;  /* 0x0000750010007a0c */ /* 0x002fe20003f66270 */
[----:B------:R-:W-:Y:S01]  /*4980*/  IMAD.U32 R0, RZ, RZ, UR22 ;  /* 0x00000016ff007e24 */ /* 0x000fe2000f8e00ff */
[----:B------:R-:W-:Y:S01]  /*4990*/  ISETP.GE.AND P2, PT, R11, c[0x0][0x1d4], PT ;  /* 0x000075000b007a0c */ /* 0x000fe20003f46270 */
[----:B-----5:R-:W-:Y:S01]  /*49a0*/  IMAD.MOV.U32 R18, RZ, RZ, R108 ;  /* 0x000000ffff127224 */ /* 0x020fe200078e006c */
[----:B------:R-:W-:Y:S01]  /*49b0*/  ISETP.GE.AND P1, PT, R98, c[0x0][0x1d4], PT ;  /* 0x0000750062007a0c */ /* 0x000fe20003f26270 */
[----:B------:R-:W-:Y:S01]  /*49c0*/  IMAD.MOV.U32 R19, RZ, RZ, R71 ;  /* 0x000000ffff137224 */ /* 0x000fe200078e0047 */
[----:B------:R-:W-:Y:S02]  /*49d0*/  ISETP.GE.AND P0, PT, R97, c[0x0][0x1d4], PT ;  /* 0x0000750061007a0c */ /* 0x000fe40003f06270 */
[C---:B------:R-:W-:Y:S04]  /*49e0*/  LEA R2, P4, R0.reuse, R73, 0x5 ;  /* 0x0000004900027211 */ /* 0x040fe800078828ff */
[----:B------:R-:W-:Y:S01]  /*49f0*/  LEA.HI.X R3, R0, R72, R3, 0x5, P4 ;  /* 0x0000004800037211 */ /* 0x000fe200020f2c03 */
[----:B------:R-:W1:Y:S01]  /*4a00*/  @!P3 LDS.128 R28, [R96+0x8080] ;  /* 0x00808000601cb984 */ /* 0x000e620000000c00 */
[----:B------:R-:W-:Y:S03]  /*4a10*/  IMAD.WIDE.U32 R18, R2, c[0x0][0x208], R18 ;  /* 0x0000820002127a25 */ /* 0x000fe600078e0012 */
[----:B------:R-:W2:Y:S01]  /*4a20*/  @!P2 LDS.128 R24, [R96+0x9080] ;  /* 0x009080006018a984 */ /* 0x000ea20000000c00 */
[----:B------:R-:W-:Y:S01]  /*4a30*/  IMAD R3, R3, c[0x0][0x208], RZ ;  /* 0x0000820003037a24 */ /* 0x000fe200078e02ff */
[----:B------:R-:W-:Y:S02]  /*4a40*/  LEA R32, P4, R18, c[0x0][0x1f8], 0x1 ;  /* 0x00007e0012207a11 */ /* 0x000fe400078808ff */
[----:B------:R-:W3:Y:S01]  /*4a50*/  @!P1 LDS.128 R20, [R96+0xa080] ;  /* 0x00a0800060149984 */ /* 0x000ee20000000c00 */
[----:B------:R-:W-:Y:S03]  /*4a60*/  IMAD R3, R2, c[0x0][0x20c], R3 ;  /* 0x0000830002037a24 */ /* 0x000fe600078e0203 */
[----:B------:R-:W4:Y:S01]  /*4a70*/  @!P0 LDS.128 R4, [R96+0xb080] ;  /* 0x00b0800060048984 */ /* 0x000f220000000c00 */
[----:B------:R-:W-:Y:S05]  /*4a80*/  IMAD.IADD R3, R19, 0x1, R3 ;  /* 0x0000000113037824 */ /* 0x000fea00078e0203 */
[----:B------:R-:W-:Y:S05]  /*4a90*/  LEA.HI.X R33, R18, c[0x0][0x1fc], R3, 0x1, P4 ;  /* 0x00007f0012217a11 */ /* 0x000fea00020f0c03 */
[----:B-1----:R1:W-:Y:S04]  /*4aa0*/  @!P3 STG.E.128 [R32.64], R28 ;  /* 0x0000001c2000b986 */ /* 0x0023e8000c101d1e */
[----:B--2---:R1:W-:Y:S04]  /*4ab0*/  @!P2 STG.E.128 [R32.64+0x80], R24 ;  /* 0x000080182000a986 */ /* 0x0043e8000c101d1e */
[----:B---3--:R1:W-:Y:S04]  /*4ac0*/  @!P1 STG.E.128 [R32.64+0x100], R20 ;  /* 0x0001001420009986 */ /* 0x0083e8000c101d1e */
[----:B----4-:R1:W-:Y:S02]  /*4ad0*/  @!P0 STG.E.128 [R32.64+0x180], R4 ;  /* 0x0001800420008986 */ /* 0x0103e4000c101d1e */
.L_x_337:
[----:B-1----:R-:W-:Y:S05]  /*4ae0*/  BSYNC B0 ;  /* 0x0000000000007941 */ /* 0x002fea0003800000 */
.L_x_336:
[----:B------:R-:W-:Y:S01]  /*4af0*/  UISETP.GT.AND UP0, UPT, UR22, UR12, UPT ;  /* 0x0000000c1600728c */ /* 0x000fe2000bf04270 */
[----:B------:R-:W-:Y:S01]  /*4b00*/  IMAD.U32 R0, RZ, RZ, UR18 ;  /* 0x00000012ff007e24 */ /* 0x000fe2000f8e00ff */
[----:B------:R-:W-:Y:S04]  /*4b10*/  UIADD3 UR22, UR22, -0x1, URZ ;  /* 0xffffffff16167890 */ /* 0x000fe8000fffe03f */
[----:B------:R-:W-:Y:S05]  /*4b20*/  PLOP3.LUT P0, PT, PT, PT, UP0, 0x80, 0x0 ;  /* 0x000000000000781c */ /* 0x000fea0003f0f008 */
[----:B------:R-:W-:Y:S02]  /*4b30*/  @UP0 USHF.R.S32.HI UR5, URZ, 0x1f, UR22 ;  /* 0x0000001f3f050899 */ /* 0x000fe40008011416 */
[----:B------:R-:W-:Y:S04]  /*4b40*/  @UP0 UIMAD UR4, UR17, UR22, URZ ;  /* 0x00000016110402a4 */ /* 0x000fe8000f8e023f */
[----:B------:R-:W-:Y:S02]  /*4b50*/  @UP0 UIMAD UR4, UR5, UR18, UR4 ;  /* 0x00000012050402a4 */ /* 0x000fe4000f8e0204 */
[----:B------:R-:W-:Y:S01]  /*4b60*/  @P0 IMAD.MOV.U32 R2, RZ, RZ, R112 ;  /* 0x000000ffff020224 */ /* 0x000fe200078e0070 */
[----:B------:R-:W-:Y:S01]  /*4b70*/  @P0 ISETP.NE.U32.AND P4, PT, R95, RZ, PT ;  /* 0x000000ff5f00020c */ /* 0x000fe20003f85070 */
[----:B------:R-:W-:Y:S01]  /*4b80*/  @P0 IMAD.MOV.U32 R3, RZ, RZ, R115 ;  /* 0x000000ffff030224 */ /* 0x000fe200078e0073 */
[----:B------:R-:W-:Y:S02]  /*4b90*/  @P0 ISETP.NE.U32.AND P3, PT, R94, RZ, PT ;  /* 0x000000ff5e00020c */ /* 0x000fe40003f65070 */
[----:B------:R-:W-:Y:S01]  /*4ba0*/  @P0 ISETP.NE.U32.AND P2, PT, R93, RZ, PT ;  /* 0x000000ff5d00020c */ /* 0x000fe20003f45070 */
[----:B------:R-:W-:Y:S05]  /*4bb0*/  @P0 IMAD.WIDE.U32 R2, R0, UR22, R2 ;  /* 0x0000001600020c25 */ /* 0x000fea000f8e0002 */
[C---:B------:R-:W-:Y:S02]  /*4bc0*/  @P0 LEA R4, P1, R2.reuse, c[0x0][0x220], 0x1 ;  /* 0x0000880002040a11 */ /* 0x040fe400078208ff */
[----:B------:R-:W-:Y:S04]  /*4bd0*/  @P0 IADD3 R0, R3, UR4, RZ ;  /* 0x0000000403000c10 */ /* 0x000fe8000fffe0ff */
        /* <DEDUP_REMOVED lines=8> */
[----:B------:R1:W-:Y:S04]  /*4c60*/  @P0 LDGSTS.E.BYPASS.LTC128B.128 [R96+0xf080], [R4.64+0x180], P1 ;  /* 0x0f08018004600fae */ /* 0x0003e80008901d5e */
[----:B------:R-:W0:Y:S01]  /*4c70*/  LDGDEPBAR ;  /* 0x00000000000079af */ /* 0x000e220000000000 */
[----:B------:R-:W-:-:S05]  /*4c80*/  @P0 BRA `(.L_x_338) ;  /* 0xffffd46000000947 */ /* 0x000fca000383ffff */
[----:B------:R-:W-:Y:S06]  /*4c90*/  BAR.SYNC.DEFER_BLOCKING 0x0 ;  /* 0x0000000000007b1d */ /* 0x000fec0000010000 */
.L_x_317:
[----:B------:R-:W-:Y:S01]  /*4ca0*/  UIADD3 UR6, UR23, 0x7f, URZ ;  /* 0x0000007f17067890 */ /* 0x000fe2000fffe03f */
[----:B------:R-:W-:Y:S01]  /*4cb0*/  PLOP3.LUT P0, PT, PT, PT, UP2, 0x40, 0x0 ;  /* 0x000000000000781c */ /* 0x000fe20003f0e828 */
[----:B------:R-:W-:-:S02]  /*4cc0*/  ULDC.64 UR4, c[0x0][0x2c8] ;  /* 0x0000b20000047ab9 */ /* 0x000fc40000000a00 */
[----:B------:R-:W-:Y:S02]  /*4cd0*/  UIMAD.WIDE.U32 UR8, UR6, UR4, URZ ;  /* 0x00000004060872a5 */ /* 0x000fe4000f8e003f */
[----:B------:R-:W-:Y:S02]  /*4ce0*/  ULDC UR7, c[0x0][0x328] ;  /* 0x0000ca0000077ab9 */ /* 0x000fe40000000800 */
[----:B------:R-:W-:Y:S02]  /*4cf0*/  @UP3 USHF.R.U32.HI UR6, URZ, UR5, UR9 ;  /* 0x000000053f063299 */ /* 0x000fe40008011609 */
[----:B------:R-:W-:Y:S02]  /*4d00*/  UIADD3 UR24, UR24, UR25, URZ ;  /* 0x0000001918187290 */ /* 0x000fe4000fffe03f */
[----:B------:R-:W-:-:S04]  /*4d10*/  UIADD3 UR15, UR15, UR6, URZ ;  /* 0x000000060f0f7290 */ /* 0x000fc8000fffe03f */
[----:B------:R-:W-:Y:S01]  /*4d20*/  UIADD3 UR7, UR15, UR7, URZ ;  /* 0x000000070f077290 */ /* 0x000fe2000fffe03f */
[----:B------:R-:W-:Y:S05]  /*4d30*/  @P0 BRA `(.L_x_339) ;  /* 0x0000015000000947 */ /* 0x000fea0003800000 */
[----:B------:R-:W-:Y:S01]  /*4d40*/  ISETP.LT.AND P0, PT, RZ, UR15, PT ;  /* 0x0000000fff007c0c */ /* 0x000fe2000bf01270 */
[----:B------:R-:W-:Y:S02]  /*4d50*/  UIADD3 UR8, UR15, -0x1, URZ ;  /* 0xffffffff0f087890 */ /* 0x000fe4000fffe03f */
[----:B------:R-:W-:-:S10]  /*4d60*/  ULDC UR6, c[0x0][0x32c] ;  /* 0x0000cb0000067ab9 */ /* 0x000fd40000000800 */
[----:B------:R-:W-:Y:S05]  /*4d70*/  @P0 BRA `(.L_x_340) ;  /* 0x0000008000000947 */ /* 0x000fea0003800000 */
[----:B------:R-:W-:Y:S02]  /*4d80*/  UISETP.NE.AND UP0, UPT, UR6, 0x1, UPT ;  /* 0x000000010600788c */ /* 0x000fe4000bf05270 */
[----:B------:R-:W-:Y:S02]  /*4d90*/  UIADD3 UR8, -UR15, URZ, URZ ;  /* 0x0000003f0f087290 */ /* 0x000fe4000fffe13f */
[----:B------:R-:W-:Y:S02]  /*4da0*/  ULDC.64 UR4, c[0x0][0x330] ;  /* 0x0000cc0000047ab9 */ /* 0x000fe40000000a00 */
[----:B------:R-:W-:-:S07]  /*4db0*/  UIMAD.WIDE.U32 UR10, UR8, UR4, URZ ;  /* 0x00000004080a72a5 */ /* 0x000fce000f8e003f */
[----:B------:R-:W-:Y:S02]  /*4dc0*/  @UP0 UMOV UR9, UR11 ;  /* 0x0000000b00090c82 */ /* 0x000fe40008000000 */
[----:B------:R-:W-:-:S04]  /*4dd0*/  @UP0 USHF.R.U32.HI UR8, URZ, UR5, UR9 ;  /* 0x000000053f080299 */ /* 0x000fc80008011609 */
[----:B------:R-:W-:Y:S01]  /*4de0*/  ULOP3.LUT UR8, URZ, UR8, URZ, 0x33, !UPT ;  /* 0x000000083f087292 */ /* 0x000fe2000f8e333f */
[----:B------:R-:W-:Y:S05]  /*4df0*/  BRA `(.L_x_341) ;  /* 0x0000005000007947 */ /* 0x000fea0003800000 */
.L_x_340:
[----:B------:R-:W-:Y:S02]  /*4e00*/  UISETP.NE.AND UP0, UPT, UR6, 0x1, UPT ;  /* 0x000000010600788c */ /* 0x000fe4000bf05270 */
[----:B------:R-:W-:Y:S02]  /*4e10*/  ULDC.64 UR4, c[0x0][0x330] ;  /* 0x0000cc0000047ab9 */ /* 0x000fe40000000a00 */
[----:B------:R-:W-:-:S07]  /*4e20*/  UIMAD.WIDE.U32 UR10, UR8, UR4, URZ ;  /* 0x00000004080a72a5 */ /* 0x000fce000f8e003f */
[----:B------:R-:W-:Y:S02]  /*4e30*/  @UP0 UMOV UR9, UR11 ;  /* 0x0000000b00090c82 */ /* 0x000fe40008000000 */
[----:B------:R-:W-:Y:S02]  /*4e40*/  @UP0 USHF.R.U32.HI UR8, URZ, UR5, UR9 ;  /* 0x000000053f080299 */ /* 0x000fe40008011609 */
.L_x_341:
[----:B------:R-:W-:Y:S02]  /*4e50*/  ULDC UR4, c[0x0][0x32c] ;  /* 0x0000cb0000047ab9 */ /* 0x000fe40000000800 */
[----:B------:R-:W-:-:S04]  /*4e60*/  UIMAD UR4, UR8, UR6, UR4 ;  /* 0x00000006080472a4 */ /* 0x000fc8000f8e0204 */
[----:B------:R-:W-:-:S04]  /*4e70*/  UISETP.LT.AND UP0, UPT, UR7, UR4, UPT ;  /* 0x000000040700728c */ /* 0x000fc8000bf01270 */
[----:B------:R-:W-:-:S04]  /*4e80*/  USEL UR7, UR7, UR4, UP0 ;  /* 0x0000000407077287 */ /* 0x000fc80008000000 */
.L_x_339:
[----:B------:R-:W-:Y:S01]  /*4e90*/  UIADD3 UR6, UR7, 0x1f, URZ ;  /* 0x0000001f07067890 */ /* 0x000fe2000fffe03f */
[----:B------:R-:W-:Y:S01]  /*4ea0*/  PLOP3.LUT P0, PT, PT, PT, UP2, 0x40, 0x0 ;  /* 0x000000000000781c */ /* 0x000fe20003f0e828 */
[----:B------:R-:W-:Y:S02]  /*4eb0*/  ULDC.64 UR4, c[0x0][0x2c8] ;  /* 0x0000b20000047ab9 */ /* 0x000fe40000000a00 */
[----:B------:R-:W-:Y:S02]  /*4ec0*/  USHF.R.S32.HI UR7, URZ, 0x1f, UR6 ;  /* 0x0000001f3f077899 */ /* 0x000fe40008011406 */
[----:B------:R-:W-:Y:S02]  /*4ed0*/  UIMAD.WIDE.U32 UR8, UR23, UR4, URZ ;  /* 0x00000004170872a5 */ /* 0x000fe4000f8e003f */
[----:B------:R-:W-:Y:S02]  /*4ee0*/  ULEA.HI UR7, UR7, UR6, URZ, 0x5 ;  /* 0x0000000607077291 */ /* 0x000fe4000f8f283f */
[----:B------:R-:W-:-:S02]  /*4ef0*/  ULDC UR4, c[0x0][0x324] ;  /* 0x0000c90000047ab9 */ /* 0x000fc40000000800 */
[----:B------:R-:W-:Y:S02]  /*4f00*/  UMOV UR6, UR23 ;  /* 0x0000001700067c82 */ /* 0x000fe40008000000 */
[----:B------:R-:W-:Y:S02]  /*4f10*/  USHF.R.S32.HI UR7, URZ, 0x5, UR7 ;  /* 0x000000053f077899 */ /* 0x000fe40008011407 */
[----:B------:R-:W-:Y:S02]  /*4f20*/  @UP3 USHF.R.U32.HI UR6, URZ, UR5, UR9 ;  /* 0x000000053f063299 */ /* 0x000fe40008011609 */
[----:B------:R-:W-:Y:S02]  /*4f30*/  UISETP.LT.AND UP0, UPT, UR7, UR13, UPT ;  /* 0x0000000d0700728c */ /* 0x000fe4000bf01270 */
[----:B------:R-:W-:Y:S02]  /*4f40*/  UIADD3 UR5, UR14, UR6, URZ ;  /* 0x000000060e057290 */ /* 0x000fe4000fffe03f */
[----:B------:R-:W-:-:S02]  /*4f50*/  USEL UR13, UR7, UR13, UP0 ;  /* 0x0000000d070d7287 */ /* 0x000fc40008000000 */
[----:B------:R-:W-:Y:S01]  /*4f60*/  UIADD3 UR6, UR5, -UR4, URZ ;  /* 0x8000000405067290 */ /* 0x000fe2000fffe03f */
        /* <DEDUP_REMOVED lines=13> */
.L_x_343:
[----:B------:R-:W-:Y:S02]  /*5040*/  ULDC UR4, c[0x0][0x32c] ;  /* 0x0000cb0000047ab9 */ /* 0x000fe40000000800 */
[----:B------:R-:W-:-:S03]  /*5050*/  UISETP.NE.AND UP0, UPT, UR4, 0x1, UPT ;  /* 0x000000010400788c */ /* 0x000fc6000bf05270 */
[----:B------:R-:W-:Y:S02]  /*5060*/  ULDC.64 UR4, c[0x0][0x330] ;  /* 0x0000cc0000047ab9 */ /* 0x000fe40000000a00 */
[----:B------:R-:W-:-:S06]  /*5070*/  UIMAD.WIDE.U32 UR8, UR7, UR4, URZ ;  /* 0x00000004070872a5 */ /* 0x000fcc000f8e003f */
[----:B------:R-:W-:Y:S02]  /*5080*/  @UP0 USHF.R.U32.HI UR7, URZ, UR5, UR9 ;  /* 0x000000053f070299 */ /* 0x000fe40008011609 */
.L_x_344:
[----:B------:R-:W-:Y:S02]  /*5090*/  ULDC UR4, c[0x0][0x32c] ;  /* 0x0000cb0000047ab9 */ /* 0x000fe40000000800 */
[----:B------:R-:W-:-:S04]  /*50a0*/  UIMAD UR4, UR7, UR4, URZ ;  /* 0x00000004070472a4 */ /* 0x000fc8000f8e023f */
[----:B------:R-:W-:-:S04]  /*50b0*/  UISETP.LT.AND UP0, UPT, UR6, UR4, UPT ;  /* 0x000000040600728c */ /* 0x000fc8000bf01270 */
[----:B------:R-:W-:-:S04]  /*50c0*/  USEL UR6, UR6, UR4, !UP0 ;  /* 0x0000000406067287 */ /* 0x000fc8000c000000 */
.L_x_342:
[----:B------:R-:W-:Y:S01]  /*50d0*/  USHF.R.S32.HI UR4, URZ, 0x1f, UR6 ;  /* 0x0000001f3f047899 */ /* 0x000fe20008011406 */
[----:B------:R-:W-:Y:S01]  /*50e0*/  PLOP3.LUT P2, PT, PT, PT, PT, 0x80, 0x0 ;  /* 0x000000000000781c */ /* 0x000fe20003f4f070 */
[----:B------:R-:W-:Y:S01]  /*50f0*/  IMAD.MOV.U32 R3, RZ, RZ, RZ ;  /* 0x000000ffff037224 */ /* 0x000fe200078e00ff */
[----:B------:R-:W-:Y:S01]  /*5100*/  CS2R R128, SRZ ;  /* 0x0000000000807805 */ /* 0x000fe2000001ff00 */
[----:B------:R-:W-:Y:S01]  /*5110*/  ULEA.HI UR6, UR4, UR6, URZ, 0x5 ;  /* 0x0000000604067291 */ /* 0x000fe2000f8f283f */
[----:B------:R-:W-:Y:S01]  /*5120*/  IMAD.MOV.U32 R130, RZ, RZ, RZ ;  /* 0x000000ffff827224 */ /* 0x000fe200078e00ff */
[----:B------:R-:W-:Y:S01]  /*5130*/  CS2R R126, SRZ ;  /* 0x00000000007e7805 */ /* 0x000fe2000001ff00 */
[----:B------:R-:W-:Y:S01]  /*5140*/  CS2R R124, SRZ ;  /* 0x00000000007c7805 */ /* 0x000fe2000001ff00 */
[----:B------:R-:W-:Y:S01]  /*5150*/  USHF.R.S32.HI UR6, URZ, 0x5, UR6 ;  /* 0x000000053f067899 */ /* 0x000fe20008011406 */
[----:B------:R-:W-:Y:S01]  /*5160*/  CS2R R122, SRZ ;  /* 0x00000000007a7805 */ /* 0x000fe2000001ff00 */
[----:B------:R-:W-:Y:S01]  /*5170*/  CS2R R120, SRZ ;  /* 0x0000000000787805 */ /* 0x000fe2000001ff00 */
[----:B------:R-:W-:Y:S01]  /*5180*/  CS2R R118, SRZ ;  /* 0x0000000000767805 */ /* 0x000fe2000001ff00 */
[----:B------:R-:W-:Y:S01]  /*5190*/  UISETP.LT.AND UP0, UPT, URZ, UR6, UPT ;  /* 0x000000063f00728c */ /* 0x000fe2000bf01270 */
[----:B------:R-:W-:Y:S01]  /*51a0*/  CS2R R116, SRZ ;  /* 0x0000000000747805 */ /* 0x000fe2000001ff00 */
[----:B------:R-:W-:Y:S01]  /*51b0*/  CS2R R114, SRZ ;  /* 0x0000000000727805 */ /* 0x000fe2000001ff00 */
[----:B------:R-:W-:Y:S01]  /*51c0*/  CS2R R112, SRZ ;  /* 0x0000000000707805 */ /* 0x000fe2000001ff00 */
[----:B------:R-:W-:Y:S01]  /*51d0*/  USEL UR6, URZ, UR6, !UP0 ;  /* 0x000000063f067287 */ /* 0x000fe2000c000000 */
[----:B------:R-:W-:Y:S01]  /*51e0*/  CS2R R110, SRZ ;  /* 0x00000000006e7805 */ /* 0x000fe2000001ff00 */
[----:B------:R-:W-:Y:S01]  /*51f0*/  CS2R R108, SRZ ;  /* 0x00000000006c7805 */ /* 0x000fe2000001ff00 */
[----:B------:R-:W-:Y:S01]  /*5200*/  CS2R R106, SRZ ;  /* 0x00000000006a7805 */ /* 0x000fe2000001ff00 */
[----:B------:R-:W-:Y:S01]  /*5210*/  UISETP.GT.AND UP0, UPT, UR13, UR6, UPT ;  /* 0x000000060d00728c */ /* 0x000fe2000bf04270 */
[----:B------:R-:W-:Y:S01]  /*5220*/  CS2R R104, SRZ ;  /* 0x0000000000687805 */ /* 0x000fe2000001ff00 */
[----:B------:R-:W-:Y:S01]  /*5230*/  CS2R R102, SRZ ;  /* 0x0000000000667805 */ /* 0x000fe2000001ff00 */
[----:B------:R-:W-:Y:S01]  /*5240*/  CS2R R100, SRZ ;  /* 0x0000000000647805 */ /* 0x000fe2000001ff00 */
[----:B------:R-:W-:Y:S01]  /*5250*/  CS2R R98, SRZ ;  /* 0x0000000000627805 */ /* 0x000fe2000001ff00 */
[----:B-1----:R-:W-:Y:S01]  /*5260*/  CS2R R96, SRZ ;  /* 0x0000000000607805 */ /* 0x002fe2000001ff00 */
        /* <DEDUP_REMOVED lines=10> */
[----:B-----5:R-:W-:Y:S01]  /*5310*/  CS2R R76, SRZ ;  /* 0x00000000004c7805 */ /* 0x020fe2000001ff00 */
        /* <DEDUP_REMOVED lines=39> */
[----:B------:R-:W-:Y:S05]  /*5590*/  @!P0 BRA `(.L_x_345) ;  /* 0x0001420000008947 */ /* 0x000fea0003800000 */
[----:B------:R-:W-:Y:S02]  /*55a0*/  ULDC.64 UR4, c[0x0][0x340] ;  /* 0x0000d00000047ab9 */ /* 0x000fe40000000a00 */
[----:B------:R-:W-:-:S02]  /*55b0*/  UISETP.NE.U32.AND UP1, UPT, URZ, UR4, UPT ;  /* 0x000000043f00728c */ /* 0x000fc4000bf25070 */
[----:B------:R-:W-:Y:S02]  /*55c0*/  ULDC.64 UR8, c[0x0][0x340] ;  /* 0x0000d00000087ab9 */ /* 0x000fe40000000a00 */
[----:B------:R-:W-:-:S06]  /*55d0*/  UISETP.NE.AND.EX UP1, UPT, URZ, UR5, UPT, UP1 ;  /* 0x000000053f00728c */ /* 0x000fcc000bf25310 */
[----:B------:R-:W-:-:S05]  /*55e0*/  PLOP3.LUT P3, PT, PT, PT, UP1, 0x80, 0x0 ;  /* 0x000000000000781c */ /* 0x000fca0003f6f018 */
[----:B------:R-:W-:Y:S02]  /*55f0*/  @UP1 UMOV UR4, 0x4 ;  /* 0x0000000400041882 */ /* 0x000fe40000000000 */
[----:B------:R-:W-:-:S06]  /*5600*/  @UP1 UIMAD.WIDE UR4, UR29, UR4, UR8 ;  /* 0x000000041d0412a5 */ /* 0x000fcc000f8e0208 */
[----:B------:R-:W-:Y:S02]  /*5610*/  IMAD.U32 R4, RZ, RZ, UR4 ;  /* 0x00000004ff047e24 */ /* 0x000fe4000f8e00ff */
[----:B------:R-:W-:Y:S01]  /*5620*/  IMAD.U32 R5, RZ, RZ, UR5 ;  /* 0x00000005ff057e24 */ /* 0x000fe2000f8e00ff */
[----:B------:R-:W-:Y:S01]  /*5630*/  SHF.R.S32.HI R6, RZ, 0x1f, R55 ;  /* 0x0000001fff067819 */ /* 0x000fe20000011437 */
[----:B------:R-:W-:-:S03]  /*5640*/  ULDC.64 UR4, c[0x0][0x348] ;  /* 0x0000d20000047ab9 */ /* 0x000fc60000000a00 */
[----:B------:R1:W2:Y:S01]  /*5650*/  @P3 LDG.E R0, [R4.64] ;  /* 0x0000001e04003981 */ /* 0x0002a2000c1e1900 */
[----:B------:R-:W-:Y:S01]  /*5660*/  UISETP.NE.U32.AND UP0, UPT, URZ, UR4, UPT ;  /* 0x000000043f00728c */ /* 0x000fe2000bf05070 */
[CC--:B------:R-:W-:Y:S01]  /*5670*/  LEA.HI R2, R6.reuse, R55.reuse, RZ, 0x4 ;  /* 0x0000003706027211 */ /* 0x0c0fe200078f20ff */
[----:B------:R-:W-:Y:S01]  /*5680*/  USHF.R.S32.HI UR7, URZ, 0x1f, UR26 ;  /* 0x0000001f3f077899 */ /* 0x000fe2000801141a */
[----:B------:R-:W-:Y:S01]  /*5690*/  LEA.HI R54, R6, R55, RZ, 0x3 ;  /* 0x0000003706367211 */ /* 0x000fe200078f18ff */
[----:B------:R-:W-:Y:S01]  /*56a0*/  UISETP.NE.AND.EX UP0, UPT, URZ, UR5, UPT, UP0 ;  /* 0x000000053f00728c */ /* 0x000fe2000bf05300 */
[----:B------:R-:W-:Y:S01]  /*56b0*/  SHF.R.S32.HI R3, RZ, 0x4, R2 ;  /* 0x00000004ff037819 */ /* 0x000fe20000011402 */
[----:B------:R-:W-:Y:S01]  /*56c0*/  USHF.R.S32.HI UR12, URZ, 0x1f, UR24 ;  /* 0x0000001f3f0c7899 */ /* 0x000fe20008011418 */
[----:B------:R-:W-:Y:S01]  /*56d0*/  PLOP3.LUT P2, PT, PT, PT, UP3, 0x80, 0x0 ;  /* 0x000000000000781c */ /* 0x000fe20003f4f038 */
[----:B------:R-:W-:Y:S01]  /*56e0*/  ULDC.64 UR4, c[0x0][0x178] ;  /* 0x00005e0000047ab9 */ /* 0x000fe20000000a00 */
[C---:B------:R-:W-:Y:S01]  /*56f0*/  LEA.HI R63, R2.reuse, R3, RZ, 0x1 ;  /* 0x00000003023f7211 */ /* 0x040fe200078f08ff */
[----:B------:R-:W-:Y:S01]  /*5700*/  UIMAD UR7, UR7, UR4, URZ ;  /* 0x00000004070772a4 */ /* 0x000fe2000f8e023f */
[----:B------:R-:W-:Y:S01]  /*5710*/  PLOP3.LUT P0, PT, PT, PT, UP3, 0x80, 0x0 ;  /* 0x000000000000781c */ /* 0x000fe20003f0f038 */
[----:B------:R-:W-:Y:S01]  /*5720*/  UIMAD.WIDE.U32 UR8, UR26, UR4, URZ ;  /* 0x000000041a0872a5 */ /* 0x000fe2000f8e003f */
[----:B------:R-:W-:Y:S01]  /*5730*/  LOP3.LUT R63, R63, 0xfffffffe, RZ, 0xc0, !PT ;  /* 0xfffffffe3f3f7812 */ /* 0x000fe200078ec0ff */
[----:B------:R-:W-:Y:S01]  /*5740*/  UIMAD UR26, UR26, UR5, UR7 ;  /* 0x000000051a1a72a4 */ /* 0x000fe2000f8e0207 */
[----:B------:R-:W-:Y:S01]  /*5750*/  LOP3.LUT R2, R2, 0xfffffff0, RZ, 0xc0, !PT ;  /* 0xfffffff002027812 */ /* 0x000fe200078ec0ff */
[----:B------:R-:W-:Y:S01]  /*5760*/  USEL UR11, UR29, URZ, !UP0 ;  /* 0x0000003f1d0b7287 */ /* 0x000fe2000c000000 */
[----:B------:R-:W-:Y:S01]  /*5770*/  LEA.HI R119, R6, R55, RZ, 0x6 ;  /* 0x0000003706777211 */ /* 0x000fe200078f30ff */
[----:B------:R-:W-:Y:S01]  /*5780*/  ULDC UR7, c[0x0][0x2c4] ;  /* 0x0000b10000077ab9 */ /* 0x000fe20000000800 */
[----:B------:R-:W-:Y:S01]  /*5790*/  IMAD.IADD R63, R3, 0x1, -R63 ;  /* 0x00000001033f7824 */ /* 0x000fe200078e0a3f */
[----:B------:R-:W-:Y:S01]  /*57a0*/  UIMAD UR7, UR28, UR7, URZ ;  /* 0x000000071c0772a4 */ /* 0x000fe2000f8e023f */
[----:B------:R-:W-:Y:S01]  /*57b0*/  IMAD.IADD R11, R55, 0x1, -R2 ;  /* 0x00000001370b7824 */ /* 0x000fe200078e0a02 */
[----:B------:R-:W-:Y:S01]  /*57c0*/  ULDC.64 UR4, c[0x0][0x1b8] ;  /* 0x00006e0000047ab9 */ /* 0x000fe20000000a00 */
[----:B------:R-:W-:Y:S01]  /*57d0*/  IMAD.SHL.U32 R119, R119, 0x8, RZ ;  /* 0x0000000877777824 */ /* 0x000fe200078e00ff */
[----:B-1----:R-:W-:Y:S01]  /*57e0*/  LOP3.LUT R4, R54, 0xfffffff8, RZ, 0xc0, !PT ;  /* 0xfffffff836047812 */ /* 0x002fe200078ec0ff */
[----:B------:R-:W-:Y:S01]  /*57f0*/  UIADD3 UR27, UR9, UR26, URZ ;  /* 0x0000001a091b7290 */ /* 0x000fe2000fffe03f */
[----:B------:R-:W-:Y:S01]  /*5800*/  SHF.R.S32.HI R54, RZ, 0x3, R54 ;  /* 0x00000003ff367819 */ /* 0x000fe20000011436 */
[----:B------:R-:W-:Y:S01]  /*5810*/  UIMAD UR10, UR19, UR4, URZ ;  /* 0x00000004130a72a4 */ /* 0x000fe2000f8e023f */
[----:B------:R-:W-:Y:S01]  /*5820*/  SHF.R.S32.HI R16, RZ, 0x1f, R11 ;  /* 0x0000001fff107819 */ /* 0x000fe2000001140b */
[----:B------:R-:W-:Y:S01]  /*5830*/  IMAD.IADD R61, R55, 0x1, -R4 ;  /* 0x00000001373d7824 */ /* 0x000fe200078e0a04 */
[C---:B------:R-:W-:Y:S01]  /*5840*/  IADD3 R14, R54.reuse, UR23, RZ ;  /* 0x00000017360e7c10 */ /* 0x040fe2000fffe0ff */
[----:B------:R-:W-:Y:S01]  /*5850*/  UMOV UR26, UR8 ;  /* 0x00000008001a7c82 */ /* 0x000fe20008000000 */
[----:B------:R-:W-:Y:S01]  /*5860*/  IMAD.SHL.U32 R121, R54, 0x40, RZ ;  /* 0x0000004036797824 */ /* 0x000fe200078e00ff */
[----:B------:R-:W-:Y:S01]  /*5870*/  USHF.R.S32.HI UR8, URZ, 0x1f, UR29 ;  /* 0x0000001f3f087899 */ /* 0x000fe2000801141d */
[C---:B------:R-:W-:Y:S01]  /*5880*/  IMAD R3, R61.reuse, 0x20, R54 ;  /* 0x000000203d037824 */ /* 0x040fe200078e0236 */
[C---:B------:R-:W-:Y:S01]  /*5890*/  ISETP.GE.AND P1, PT, R14.reuse, UR7, PT ;  /* 0x000000070e007c0c */ /* 0x040fe2000bf26270 */
[----:B------:R-:W-:Y:S01]  /*58a0*/  IMAD.SHL.U32 R80, R61, 0x8, RZ ;  /* 0x000000083d507824 */ /* 0x000fe200078e00ff */
[----:B------:R-:W-:Y:S01]  /*58b0*/  IADD3 R4, R14, 0x20, RZ ;  /* 0x000000200e047810 */ /* 0x000fe20007ffe0ff */
[----:B------:R-:W-:Y:S01]  /*58c0*/  UIMAD UR9, UR20, UR5, UR10 ;  /* 0x00000005140972a4 */ /* 0x000fe2000f8e020a */
[----:B------:R-:W-:Y:S01]  /*58d0*/  IADD3 R3, R3, UR23, RZ ;  /* 0x0000001703037c10 */ /* 0x000fe2000fffe0ff */
[----:B------:R-:W-:Y:S01]  /*58e0*/  UIMAD.WIDE.U32 UR26, UR20, UR4, UR26 ;  /* 0x00000004141a72a5 */ /* 0x000fe2000f8e001a */
[----:B------:R-:W-:Y:S01]  /*58f0*/  ISETP.GE.AND P4, PT, R4, UR7, PT ;  /* 0x0000000704007c0c */ /* 0x000fe2000bf86270 */
[----:B------:R-:W-:Y:S01]  /*5900*/  USEL UR10, UR8, URZ, !UP0 ;  /* 0x0000003f080a7287 */ /* 0x000fe2000c000000 */
[C---:B------:R-:W-:Y:S01]  /*5910*/  IADD3 R9, R80.reuse, 0x80, RZ ;  /* 0x0000008050097810 */ /* 0x040fe20007ffe0ff */
[----:B------:R-:W-:Y:S01]  /*5920*/  @P2 IMAD.HI.U32 R4, R3, c[0x0][0x2c8], RZ ;  /* 0x0000b20003042a27 */ /* 0x000fe200078e00ff */
[----:B------:R-:W-:Y:S01]  /*5930*/  ULDC.64 UR4, c[0x0][0x1c0] ;  /* 0x0000700000047ab9 */ /* 0x000fe20000000a00 */
[----:B------:R-:W-:Y:S01]  /*5940*/  IADD3 R8, R80, 0xc0, RZ ;  /* 0x000000c050087810 */ /* 0x000fe20007ffe0ff */
[----:B------:R-:W-:Y:S01]  /*5950*/  UIMAD UR10, UR10, UR4, URZ ;  /* 0x000000040a0a72a4 */ /* 0x000fe2000f8e023f */
[----:B------:R-:W-:Y:S01]  /*5960*/  IMAD.MOV.U32 R7, RZ, RZ, R3 ;  /* 0x000000ffff077224 */ /* 0x000fe200078e0003 */
[----:B------:R-:W-:Y:S01]  /*5970*/  @P0 SHF.R.U32.HI R7, RZ, c[0x0][0x2cc], R4 ;  /* 0x0000b300ff070a19 */ /* 0x000fe20000011604 */
[----:B------:R-:W-:Y:S01]  /*5980*/  UIADD3 UR27, UR27, UR9, URZ ;  /* 0x000000091b1b7290 */ /* 0x000fe2000fffe03f */
[----:B------:R-:W-:Y:S01]  /*5990*/  @!P1 SHF.R.S32.HI R4, RZ, 0x1f, R9 ;  /* 0x0000001fff049819 */ /* 0x000fe20000011409 */
[----:B------:R-:W-:Y:S01]  /*59a0*/  UIMAD UR5, UR11, UR5, UR10 ;  /* 0x000000050b0572a4 */ /* 0x000fe2000f8e020a */
[----:B------:R-:W-:Y:S01]  /*59b0*/  IADD3 R13, P0, R54, UR24, RZ ;  /* 0x00000018360d7c10 */ /* 0x000fe2000ff1e0ff */
[----:B------:R-:W-:Y:S01]  /*59c0*/  UIMAD.WIDE.U32 UR26, UR11, UR4, UR26 ;  /* 0x000000040b1a72a5 */ /* 0x000fe2000f8e001a */
[----:B------:R-:W-:Y:S01]  /*59d0*/  ISETP.GE.AND P5, PT, R9, c[0x0][0x198], PT ;  /* 0x0000660009007a0c */ /* 0x000fe20003fa6270 */
[--C-:B------:R-:W-:Y:S01]  /*59e0*/  IMAD.MOV R12, RZ, RZ, -R7.reuse ;  /* 0x000000ffff0c7224 */ /* 0x100fe200078e0a07 */
[----:B------:R-:W-:Y:S01]  /*59f0*/  @!P1 LEA.HI R9, R4, R9, RZ, 0x3 ;  /* 0x0000000904099211 */ /* 0x000fe200078f18ff */
[----:B------:R-:W-:Y:S01]  /*5a00*/  UIADD3 UR5, UR27, UR5, URZ ;  /* 0x000000051b057290 */ /* 0x000fe2000fffe03f */
[----:B------:R-:W-:Y:S01]  /*5a10*/  LEA.HI.X.SX32 R4, R54, UR12, 0x1, P0 ;  /* 0x0000000c36047c11 */ /* 0x000fe200080f0eff */
[----:B------:R-:W-:Y:S01]  /*5a20*/  IMAD.U32 R19, RZ, RZ, UR27 ;  /* 0x0000001bff137e24 */ /* 0x000fe2000f8e00ff */
[----:B------:R-:W-:Y:S01]  /*5a30*/  @!P1 SHF.R.S32.HI R5, RZ, 0x1f, R8 ;  /* 0x0000001fff059819 */ /* 0x000fe20000011408 */
[----:B------:R-:W-:Y:S01]  /*5a40*/  IMAD.U32 R18, RZ, RZ, UR26 ;  /* 0x0000001aff127e24 */ /* 0x000fe2000f8e00ff */
[----:B------:R-:W-:Y:S01]  /*5a50*/  P2R R10, PR, RZ, 0x10 ;  /* 0x00000010ff0a7803 */ /* 0x000fe20000000000 */
[----:B------:R-:W-:Y:S01]  /*5a60*/  IMAD R2, R4, c[0x0][0x1e0], RZ ;  /* 0x0000780004027a24 */ /* 0x000fe200078e02ff */
[----:B------:R-:W-:Y:S01]  /*5a70*/  ISETP.GE.AND P4, PT, R8, c[0x0][0x198], PT ;  /* 0x0000660008007a0c */ /* 0x000fe20003f86270 */
[----:B------:R-:W-:Y:S01]  /*5a80*/  IMAD.U32 R19, RZ, RZ, UR5 ;  /* 0x00000005ff137e24 */ /* 0x000fe2000f8e00ff */
[----:B------:R-:W-:Y:S01]  /*5a90*/  @!P1 LEA.HI R8, R5, R8, RZ, 0x3 ;  /* 0x0000000805089211 */ /* 0x000fe200078f18ff */
[----:B------:R-:W-:Y:S01]  /*5aa0*/  IMAD R5, R13, c[0x0][0x1e4], R2 ;  /* 0x000079000d057a24 */ /* 0x000fe200078e0202 */
[----:B------:R-:W-:Y:S01]  /*5ab0*/  SHF.R.S32.HI R2, RZ, 0x1f, R7 ;  /* 0x0000001fff027819 */ /* 0x000fe20000011407 */
[----:B------:R-:W-:Y:S01]  /*5ac0*/  IMAD R12, R12, c[0x0][0x2c4], R3 ;  /* 0x0000b1000c0c7a24 */ /* 0x000fe200078e0203 */
[----:B------:R-:W-:Y:S01]  /*5ad0*/  LEA.HI R3, R16, R11, RZ, 0x3 ;  /* 0x0000000b10037211 */ /* 0x000fe200078f18ff */
[----:B------:R-:W-:Y:S01]  /*5ae0*/  IMAD.SHL.U32 R98, R61, 0x8, RZ ;  /* 0x000000083d627824 */ /* 0x000fe200078e00ff */
[----:B------:R-:W-:Y:S01]  /*5af0*/  LOP3.LUT R121, R121, 0x1c0, RZ, 0xc0, !PT ;  /* 0x000001c079797812 */ /* 0x000fe200078ec0ff */
[----:B------:R-:W-:Y:S01]  /*5b00*/  IMAD R2, R2, c[0x0][0x1b0], RZ ;  /* 0x00006c0002027a24 */ /* 0x000fe200078e02ff */
[----:B------:R-:W-:Y:S01]  /*5b10*/  LOP3.LUT R16, R3, 0xfffffff8, RZ, 0xc0, !PT ;  /* 0xfffffff803107812 */ /* 0x000fe200078ec0ff */
[C---:B------:R-:W-:Y:S01]  /*5b20*/  IMAD.WIDE.U32 R18, R7.reuse, c[0x0][0x1b0], R18 ;  /* 0x00006c0007127a25 */ /* 0x040fe200078e0012 */
[----:B------:R-:W-:Y:S01]  /*5b30*/  SHF.R.S32.HI R99, RZ, 0x1f, R98 ;  /* 0x0000001fff637819 */ /* 0x000fe20000011462 */
[----:B------:R-:W-:Y:S01]  /*5b40*/  ULDC.64 UR4, c[0x0][0x1e8] ;  /* 0x00007a0000047ab9 */ /* 0x000fe20000000a00 */
[----:B------:R-:W-:Y:S01]  /*5b50*/  IADD3 R62, R98, 0x40, RZ ;  /* 0x00000040623e7810 */ /* 0x000fe20007ffe0ff */
[----:B------:R-:W-:Y:S01]  /*5b60*/  IMAD R2, R7, c[0x0][0x1b4], R2 ;  /* 0x00006d0007027a24 */ /* 0x000fe200078e0202 */
[----:B------:R-:W-:Y:S01]  /*5b70*/  SHF.R.S32.HI R7, RZ, 0x1f, R12 ;  /* 0x0000001fff077819 */ /* 0x000fe2000001140c */
[----:B------:R-:W-:Y:S01]  /*5b80*/  IMAD R4, R4, c[0x0][0x208], RZ ;  /* 0x0000820004047a24 */ /* 0x000fe200078e02ff */
[----:B------:R-:W-:Y:S01]  /*5b90*/  @!P1 LOP3.LUT R8, R8, 0xfffffff8, RZ, 0xc0, !PT ;  /* 0xfffffff808089812 */ /* 0x000fe200078ec0ff */
[----:B------:R-:W-:Y:S01]  /*5ba0*/  IMAD.IADD R19, R19, 0x1, R2 ;  /* 0x0000000113137824 */ /* 0x000fe200078e0202 */
[----:B------:R-:W-:Y:S01]  /*5bb0*/  LOP3.LUT R119, R119, 0xfffffe00, RZ, 0xc0, !PT ;  /* 0xfffffe0077777812 */ /* 0x000fe200078ec0ff */
[----:B------:R-:W-:Y:S01]  /*5bc0*/  IMAD R7, R7, c[0x0][0x1a8], RZ ;  /* 0x00006a0007077a24 */ /* 0x000fe200078e02ff */
[----:B------:R-:W-:Y:S01]  /*5bd0*/  SHF.R.U32.HI R120, RZ, 0x3, R121 ;  /* 0x00000003ff787819 */ /* 0x000fe20000011679 */
[----:B------:R-:W-:Y:S01]  /*5be0*/  IMAD R4, R13, c[0x0][0x20c], R4 ;  /* 0x000083000d047a24 */ /* 0x000fe200078e0204 */
[----:B------:R-:W-:Y:S01]  /*5bf0*/  @!P1 LOP3.LUT R9, R9, 0xfffffff8, RZ, 0xc0, !PT ;  /* 0xfffffff809099812 */ /* 0x000fe200078ec0ff */
[--C-:B------:R-:W-:Y:S01]  /*5c00*/  IMAD.WIDE.U32 R20, R13, c[0x0][0x1e0], R98.reuse ;  /* 0x000078000d147a25 */ /* 0x100fe200078e0062 */
[----:B------:R-:W-:Y:S01]  /*5c10*/  UIMAD UR4, UR19, UR4, URZ ;  /* 0x00000004130472a4 */ /* 0x000fe2000f8e023f */
[----:B------:R-:W-:Y:S01]  /*5c20*/  LOP3.LUT R215, R215, 0xfffffffd, RZ, 0xc0, !PT ;  /* 0xfffffffdd7d77812 */ /* 0x000fe200078ec0ff */
[----:B------:R-:W-:Y:S01]  /*5c30*/  BSSY B0, `(.L_x_346) ;  /* 0x000006f000007945 */ /* 0x000fe20003800000 */
[----:B------:R-:W-:Y:S01]  /*5c40*/  IMAD.WIDE.U32 R22, R13, c[0x0][0x208], R98 ;  /* 0x000082000d167a25 */ /* 0x000fe200078e0062 */
[----:B------:R-:W-:-:S03]  /*5c50*/  UIMAD UR9, UR20, UR5, UR4 ;  /* 0x00000005140972a4 */ /* 0x000fc6000f8e0204 */
[C---:B------:R-:W-:Y:S01]  /*5c60*/  IMAD R7, R12.reuse, c[0x0][0x1ac], R7 ;  /* 0x00006b000c077a24 */ /* 0x040fe200078e0207 */
[----:B------:R-:W-:Y:S01]  /*5c70*/  ULDC.64 UR4, c[0x0][0x210] ;  /* 0x0000840000047ab9 */ /* 0x000fe20000000a00 */
[----:B------:R-:W-:Y:S01]  /*5c80*/  IMAD.WIDE.U32 R12, R12, c[0x0][0x1a8], R18 ;  /* 0x00006a000c0c7a25 */ /* 0x000fe200078e0012 */
[----:B------:R-:W-:-:S03]  /*5c90*/  UIMAD UR4, UR19, UR4, URZ ;  /* 0x00000004130472a4 */ /* 0x000fc6000f8e023f */
[----:B------:R-:W-:Y:S01]  /*5ca0*/  IMAD.IADD R13, R13, 0x1, R7 ;  /* 0x000000010d0d7824 */ /* 0x000fe200078e0207 */
[C---:B------:R-:W-:Y:S01]  /*5cb0*/  LEA R15, P0, R12.reuse, c[0x0][0x160], 0x1 ;  /* 0x000058000c0f7a11 */ /* 0x040fe200078008ff */
[----:B------:R-:W-:Y:S01]  /*5cc0*/  IMAD.IADD R11, R11, 0x1, -R16 ;  /* 0x000000010b0b7824 */ /* 0x000fe200078e0a10 */
[----:B------:R-:W-:Y:S01]  /*5cd0*/  UIMAD UR4, UR20, UR5, UR4 ;  /* 0x00000005140472a4 */ /* 0x000fe2000f8e0204 */
[----:B------:R-:W-:Y:S01]  /*5ce0*/  IMAD.IADD R23, R23, 0x1, R4 ;  /* 0x0000000117177824 */ /* 0x000fe200078e0204 */
[----:B------:R-:W-:Y:S01]  /*5cf0*/  LEA.HI.X R13, R12, c[0x0][0x164], R13, 0x1, P0 ;  /* 0x000059000c0d7a11 */ /* 0x000fe200000f0c0d */
[----:B------:R-:W1:Y:S01]  /*5d00*/  SHFL.IDX PT, R16, R15, RZ, 0x181f ;  /* 0x00181fff0f107589 */ /* 0x000e6200000e0000 */
[C---:B------:R-:W-:Y:S01]  /*5d10*/  IMAD.SHL.U32 R4, R11.reuse, 0x40, RZ ;  /* 0x000000400b047824 */ /* 0x040fe200078e00ff */
[C---:B------:R-:W-:Y:S01]  /*5d20*/  LOP3.LUT P6, RZ, R11.reuse, 0x4, RZ, 0xc0, !PT ;  /* 0x000000040bff7812 */ /* 0x040fe200078cc0ff */
[----:B------:R-:W-:Y:S01]  /*5d30*/  IMAD.MOV.U32 R2, RZ, RZ, 0x10 ;  /* 0x00000010ff027424 */ /* 0x000fe200078e00ff */
[----:B------:R-:W3:Y:S01]  /*5d40*/  SHFL.IDX PT, R17, R13, RZ, 0x181f ;  /* 0x00181fff0d117589 */ /* 0x000ee200000e0000 */
[----:B------:R-:W-:Y:S01]  /*5d50*/  LOP3.LUT P2, RZ, R11, 0x2, RZ, 0xc0, !PT ;  /* 0x000000020bff7812 */ /* 0x000fe2000784c0ff */
[----:B------:R-:W-:Y:S01]  /*5d60*/  IMAD.IADD R21, R21, 0x1, R5 ;  /* 0x0000000115157824 */ /* 0x000fe200078e0205 */
[----:B------:R-:W-:Y:S01]  /*5d70*/  @!P1 SHF.R.S32.HI R11, RZ, 0x1f, R62 ;  /* 0x0000001fff0b9819 */ /* 0x000fe2000001143e */
[----:B------:R-:W-:Y:S01]  /*5d80*/  IMAD.SHL.U32 R5, R63, 0x8, RZ ;  /* 0x000000083f057824 */ /* 0x000fe200078e00ff */
[----:B------:R-:W-:Y:S01]  /*5d90*/  LOP3.LUT R4, R4, 0x1c0, RZ, 0xc0, !PT ;  /* 0x000001c004047812 */ /* 0x000fe200078ec0ff */
[----:B------:R-:W-:Y:S01]  /*5da0*/  IMAD.U32 R217, RZ, RZ, UR20 ;  /* 0x00000014ffd97e24 */ /* 0x000fe2000f8e00ff */
[----:B------:R-:W-:Y:S01]  /*5db0*/  @!P1 LEA.HI R11, R11, R62, RZ, 0x3 ;  /* 0x0000003e0b0b9211 */ /* 0x000fe200078f18ff */
[----:B------:R-:W-:Y:S01]  /*5dc0*/  IMAD.U32 R229, RZ, RZ, UR20 ;  /* 0x00000014ffe57e24 */ /* 0x000fe2000f8e00ff */
[----:B------:R-:W-:Y:S01]  /*5dd0*/  SEL R2, R2, 0xfffffff0, !P2 ;  /* 0xfffffff002027807 */ /* 0x000fe20005000000 */
[----:B------:R-:W-:Y:S01]  /*5de0*/  IMAD.WIDE.U32 R216, R217, c[0x0][0x1e8], R20 ;  /* 0x00007a00d9d87a25 */ /* 0x000fe200078e0014 */
[----:B------:R-:W-:-:S02]  /*5df0*/  ISETP.GE.AND P2, PT, R62, c[0x0][0x198], PT ;  /* 0x000066003e007a0c */ /* 0x000fc40003f46270 */
[----:B------:R-:W-:Y:S01]  /*5e00*/  LOP3.LUT R5, R4, 0x8, R5, 0xf8, !PT ;  /* 0x0000000804057812 */ /* 0x000fe200078ef805 */
[----:B------:R-:W-:Y:S01]  /*5e10*/  IMAD.WIDE.U32 R228, R229, c[0x0][0x210], R22 ;  /* 0x00008400e5e47a25 */ /* 0x000fe200078e0016 */
[----:B------:R-:W-:Y:S02]  /*5e20*/  SHF.R.U32.HI R4, RZ, 0x3, R4 ;  /* 0x00000003ff047819 */ /* 0x000fe40000011604 */
[----:B------:R-:W-:Y:S02]  /*5e30*/  @!P1 LOP3.LUT R11, R11, 0xfffffff8, RZ, 0xc0, !PT ;  /* 0xfffffff80b0b9812 */ /* 0x000fe400078ec0ff */
[----:B------:R-:W-:Y:S02]  /*5e40*/  LOP3.LUT R4, R5, R4, RZ, 0x3c, !PT ;  /* 0x0000000405047212 */ /* 0x000fe400078e3cff */
[----:B-1----:R-:W-:Y:S02]  /*5e50*/  @!P1 LEA R18, P0, R80, R16, 0x1 ;  /* 0x0000001050129211 */ /* 0x002fe400078008ff */
[----:B------:R-:W-:Y:S01]  /*5e60*/  IADD3 R229, R229, UR4, RZ ;  /* 0x00000004e5e57c10 */ /* 0x000fe2000fffe0ff */
[----:B---3--:R-:W-:Y:S01]  /*5e70*/  @!P1 IMAD.WIDE R24, R8, 0x2, R16 ;  /* 0x0000000208189825 */ /* 0x008fe200078e0210 */
[----:B------:R-:W-:Y:S01]  /*5e80*/  @!P1 LEA.HI.X R19, R80, R17, R99, 0x1, P0 ;  /* 0x0000001150139211 */ /* 0x000fe200000f0c63 */
[----:B------:R-:W-:Y:S01]  /*5e90*/  ULDC.64 UR4, c[0x0][0x350] ;  /* 0x0000d40000047ab9 */ /* 0x000fe20000000a00 */
[----:B------:R-:W-:Y:S01]  /*5ea0*/  ISETP.NE.AND P0, PT, R10, RZ, PT ;  /* 0x000000ff0a00720c */ /* 0x000fe20003f05270 */
[--C-:B------:R-:W-:Y:S01]  /*5eb0*/  @!P1 IMAD.WIDE R20, R11, 0x2, R16.reuse ;  /* 0x000000020b149825 */ /* 0x100fe200078e0210 */
[----:B------:R-:W-:Y:S01]  /*5ec0*/  IADD3 R8, R98, 0x80, RZ ;  /* 0x0000008062087810 */ /* 0x000fe20007ffe0ff */
[----:B------:R-:W-:Y:S01]  /*5ed0*/  UISETP.NE.U32.AND UP0, UPT, URZ, UR4, UPT ;  /* 0x000000043f00728c */ /* 0x000fe2000bf05070 */
[----:B------:R-:W-:Y:S01]  /*5ee0*/  P2R R7, PR, RZ, 0x1 ;  /* 0x00000001ff077803 */ /* 0x000fe20000000000 */
[----:B------:R-:W-:Y:S01]  /*5ef0*/  @!P1 IMAD.WIDE R22, R9, 0x2, R16 ;  /* 0x0000000209169825 */ /* 0x000fe200078e0210 */
[----:B------:R-:W-:Y:S01]  /*5f00*/  ISETP.GE.AND P0, PT, R8, c[0x0][0x1d4], PT ;  /* 0x0000750008007a0c */ /* 0x000fe20003f06270 */
[----:B------:R-:W-:Y:S01]  /*5f10*/  UISETP.NE.AND.EX UP0, UPT, URZ, UR5, UPT, UP0 ;  /* 0x000000053f00728c */ /* 0x000fe2000bf05300 */
[----:B------:R-:W-:Y:S01]  /*5f20*/  IADD3 R217, R217, UR9, RZ ;  /* 0x00000009d9d97c10 */ /* 0x000fe2000fffe0ff */
[----:B------:R-:W-:Y:S01]  /*5f30*/  IMAD.MOV.U32 R11, RZ, RZ, 0x20 ;  /* 0x00000020ff0b7424 */ /* 0x000fe200078e00ff */
[----:B------:R-:W-:Y:S01]  /*5f40*/  ULDC.64 UR4, c[0x0][0x1f0] ;  /* 0x00007c0000047ab9 */ /* 0x000fe20000000a00 */
[----:B------:R1:W3:Y:S04]  /*5f50*/  SHFL.IDX PT, R16, R15, 0x1, 0x181f ;  /* 0x00381f000f107f89 */ /* 0x0002e800000e0000 */
[----:B------:R1:W4:Y:S04]  /*5f60*/  SHFL.IDX PT, R17, R13, 0x1, 0x181f ;  /* 0x00381f000d117f89 */ /* 0x00032800000e0000 */
[----:B------:R-:W-:-:S04]  /*5f70*/  @P0 LOP3.LUT R215, R215, 0x2, RZ, 0xfc, !PT ;  /* 0x00000002d7d70812 */ /* 0x000fc800078efcff */
[----:B------:R-:W-:Y:S01]  /*5f80*/  LOP3.LUT R215, R215, 0xfffffffe, RZ, 0xc0, !PT ;  /* 0xfffffffed7d77812 */ /* 0x000fe200078ec0ff */
[----:B--2---:R2:W5:Y:S01]  /*5f90*/  @P3 R2UR UR10, R0 ;  /* 0x00000000000a33c2 */ /* 0x00456200000e0000 */
[----:B------:R-:W-:Y:S02]  /*5fa0*/  ISETP.GE.AND P3, PT, R80, c[0x0][0x198], PT ;  /* 0x0000660050007a0c */ /* 0x000fe40003f66270 */
[----:B--2---:R-:W-:Y:S01]  /*5fb0*/  LOP3.LUT R0, R121, 0x38, R98, 0xf8, !PT ;  /* 0x0000003879007812 */ /* 0x004fe200078ef862 */
[----:B-----5:R-:W-:-:S03]  /*5fc0*/  @UP1 USHF.R.S32.HI UR11, URZ, 0x1f, UR10 ;  /* 0x0000001f3f0b1899 */ /* 0x020fc6000801140a */
[----:B------:R-:W-:Y:S01]  /*5fd0*/  LOP3.LUT R0, R119, R0, R120, 0xf6, !PT ;  /* 0x0000000077007212 */ /* 0x000fe200078ef678 */
[----:B------:R-:W-:Y:S02]  /*5fe0*/  @!UP1 UMOV UR10, UR29 ;  /* 0x0000001d000a9c82 */ /* 0x000fe40008000000 */
[----:B------:R-:W-:Y:S02]  /*5ff0*/  USEL UR9, UR10, URZ, !UP0 ;  /* 0x0000003f0a097287 */ /* 0x000fe4000c000000 */
[----:B------:R-:W-:Y:S01]  /*6000*/  @!P1 IMAD.SHL.U32 R5, R0, 0x2, RZ ;  /* 0x0000000200059824 */ /* 0x000fe200078e00ff */
[----:B------:R-:W-:Y:S02]  /*6010*/  @!UP1 UMOV UR11, UR8 ;  /* 0x00000008000b9c82 */ /* 0x000fe40008000000 */
[----:B------:R-:W-:Y:S01]  /*6020*/  USEL UR8, UR11, URZ, !UP0 ;  /* 0x0000003f0b087287 */ /* 0x000fe2000c000000 */
[----:B------:R-:W-:Y:S01]  /*6030*/  IMAD.U32 R9, RZ, RZ, UR9 ;  /* 0x00000009ff097e24 */ /* 0x000fe2000f8e00ff */
[----:B------:R2:W-:Y:S02]  /*6040*/  @!P1 LDGSTS.E.BYPASS.LTC128B.128 [R5+0x10080], [R18.64], !P3 ;  /* 0x1008000012059fae */ /* 0x0005e4000d901d5e */
[----:B------:R-:W-:Y:S01]  /*6050*/  UIMAD UR4, UR8, UR4, URZ ;  /* 0x00000004080472a4 */ /* 0x000fe2000f8e023f */
[C---:B------:R-:W-:Y:S01]  /*6060*/  IMAD.WIDE.U32 R216, R9.reuse, c[0x0][0x1f0], R216 ;  /* 0x00007c0009d87a25 */ /* 0x040fe200078e00d8 */
[----:B------:R2:W-:Y:S02]  /*6070*/  @!P1 LDGSTS.E.BYPASS.LTC128B.128 [R5+0x14080], [R20.64], !P2 ;  /* 0x1408000014059fae */ /* 0x0005e4000d101d5e */
[----:B------:R-:W-:Y:S01]  /*6080*/  UIMAD UR10, UR9, UR5, UR4 ;  /* 0x00000005090a72a4 */ /* 0x000fe2000f8e0204 */
[----:B------:R-:W-:Y:S01]  /*6090*/  IMAD.WIDE.U32 R228, R9, c[0x0][0x218], R228 ;  /* 0x0000860009e47a25 */ /* 0x000fe200078e00e4 */
[----:B------:R2:W-:Y:S01]  /*60a0*/  @!P1 LDGSTS.E.BYPASS.LTC128B.128 [R5+0x18080], [R22.64], !P5 ;  /* 0x1808000016059fae */ /* 0x0005e2000e901d5e */
[----:B------:R-:W-:-:S02]  /*60b0*/  ULDC.64 UR4, c[0x0][0x218] ;  /* 0x0000860000047ab9 */ /* 0x000fc40000000a00 */
[----:B------:R-:W-:Y:S01]  /*60c0*/  UIMAD UR4, UR8, UR4, URZ ;  /* 0x00000004080472a4 */ /* 0x000fe2000f8e023f */
[----:B------:R2:W-:Y:S01]  /*60d0*/  @!P1 LDGSTS.E.BYPASS.LTC128B.128 [R5+0x1c080], [R24.64], !P4 ;  /* 0x1c08000018059fae */ /* 0x0005e2000e101d5e */
[----:B------:R-:W-:Y:S01]  /*60e0*/  IMAD.SHL.U32 R9, R3, 0x40, RZ ;  /* 0x0000004003097824 */ /* 0x000fe200078e00ff */
[----:B------:R-:W-:Y:S01]  /*60f0*/  IADD3 R223, R217, UR10, RZ ;  /* 0x0000000ad9df7c10 */ /* 0x000fe2000fffe0ff */
[----:B------:R-:W-:Y:S01]  /*6100*/  UIMAD UR4, UR9, UR5, UR4 ;  /* 0x00000005090472a4 */ /* 0x000fe2000f8e0204 */
[----:B------:R-:W-:Y:S02]  /*6110*/  SEL R3, R11, 0xffffffe0, !P6 ;  /* 0xffffffe00b037807 */ /* 0x000fe40007000000 */
[----:B------:R-:W-:Y:S02]  /*6120*/  LOP3.LUT R4, R4, 0xfffffe00, R9, 0xf8, !PT ;  /* 0xfffffe0004047812 */ /* 0x000fe400078ef809 */
[----:B------:R-:W-:Y:S02]  /*6130*/  ISETP.GE.AND P6, PT, R98, c[0x0][0x1d4], PT ;  /* 0x0000750062007a0c */ /* 0x000fe40003fc6270 */
[----:B------:R-:W-:-:S02]  /*6140*/  IADD3 R221, R229, UR4, RZ ;  /* 0x00000004e5dd7c10 */ /* 0x000fc4000fffe0ff */
[----:B--2---:R-:W-:-:S04]  /*6150*/  IADD3 R5, R98, 0xc0, RZ ;  /* 0x000000c062057810 */ /* 0x004fc80007ffe0ff */
[----:B------:R-:W-:-:S13]  /*6160*/  ISETP.GE.AND P0, PT, R5, c[0x0][0x1d4], PT ;  /* 0x0000750005007a0c */ /* 0x000fda0003f06270 */
[----:B------:R-:W-:Y:S02]  /*6170*/  @P0 LOP3.LUT R215, R215, 0x1, RZ, 0xfc, !PT ;  /* 0x00000001d7d70812 */ /* 0x000fe400078efcff */
[----:B------:R-:W-:Y:S02]  /*6180*/  ISETP.GE.AND P0, PT, R62, c[0x0][0x1d4], PT ;  /* 0x000075003e007a0c */ /* 0x000fe40003f06270 */
[----:B------:R-:W-:-:S11]  /*6190*/  LOP3.LUT R215, R215, 0xfffffffb, RZ, 0xc0, !PT ;  /* 0xfffffffbd7d77812 */ /* 0x000fd600078ec0ff */
[----:B------:R-:W-:Y:S02]  /*61a0*/  @P0 LOP3.LUT R215, R215, 0x4, RZ, 0xfc, !PT ;  /* 0x00000004d7d70812 */ /* 0x000fe400078efcff */
[----:B------:R-:W-:-:S13]  /*61b0*/  ISETP.NE.AND P0, PT, R7, RZ, PT ;  /* 0x000000ff0700720c */ /* 0x000fda0003f05270 */
[----:B------:R-:W-:Y:S05]  /*61c0*/  @P0 BRA `(.L_x_347) ;  /* 0x0000015000000947 */ /* 0x000fea0003800000 */
[----:B-1-34-:R-:W-:Y:S01]  /*61d0*/  IADD3 R12, R80, 0x80, RZ ;  /* 0x00000080500c7810 */ /* 0x01afe20007ffe0ff */
[----:B------:R-:W-:Y:S01]  /*61e0*/  IMAD.SHL.U32 R11, R0, 0x2, RZ ;  /* 0x00000002000b7824 */ /* 0x000fe200078e00ff */
[----:B------:R-:W-:Y:S02]  /*61f0*/  IADD3 R8, R80, 0xc0, RZ ;  /* 0x000000c050087810 */ /* 0x000fe40007ffe0ff */
[----:B------:R-:W-:Y:S02]  /*6200*/  SHF.R.S32.HI R9, RZ, 0x1f, R62 ;  /* 0x0000001fff097819 */ /* 0x000fe4000001143e */
[----:B------:R-:W-:Y:S02]  /*6210*/  SHF.R.S32.HI R7, RZ, 0x1f, R12 ;  /* 0x0000001fff077819 */ /* 0x000fe4000001140c */
[----:B------:R-:W-:Y:S02]  /*6220*/  SHF.R.S32.HI R5, RZ, 0x1f, R8 ;  /* 0x0000001fff057819 */ /* 0x000fe40000011408 */
[----:B------:R-:W-:-:S02]  /*6230*/  LEA.HI R9, R9, R62, RZ, 0x3 ;  /* 0x0000003e09097211 */ /* 0x000fc400078f18ff */
[----:B------:R-:W-:Y:S02]  /*6240*/  LEA.HI R7, R7, R12, RZ, 0x3 ;  /* 0x0000000c07077211 */ /* 0x000fe400078f18ff */
[----:B------:R-:W-:Y:S02]  /*6250*/  LEA.HI R5, R5, R8, RZ, 0x3 ;  /* 0x0000000805057211 */ /* 0x000fe400078f18ff */
[C---:B------:R-:W-:Y:S02]  /*6260*/  LEA R18, P0, R80.reuse, R16, 0x1 ;  /* 0x0000001050127211 */ /* 0x040fe400078008ff */
[----:B------:R-:W-:Y:S02]  /*6270*/  LOP3.LUT R9, R9, 0xfffffff8, RZ, 0xc0, !PT ;  /* 0xfffffff809097812 */ /* 0x000fe400078ec0ff */
[----:B------:R-:W-:Y:S02]  /*6280*/  LOP3.LUT R7, R7, 0xfffffff8, RZ, 0xc0, !PT ;  /* 0xfffffff807077812 */ /* 0x000fe400078ec0ff */
[----:B------:R-:W-:Y:S01]  /*6290*/  LOP3.LUT R5, R5, 0xfffffff8, RZ, 0xc0, !PT ;  /* 0xfffffff805057812 */ /* 0x000fe200078ec0ff */
[----:B------:R-:W-:Y:S01]  /*62a0*/  IMAD.WIDE R8, R9, 0x2, R16 ;  /* 0x0000000209087825 */ /* 0x000fe200078e0210 */
[----:B------:R-:W-:-:S03]  /*62b0*/  LEA.HI.X R19, R80, R17, R99, 0x1, P0 ;  /* 0x0000001150137211 */ /* 0x000fc600000f0c63 */
[--C-:B------:R-:W-:Y:S02]  /*62c0*/  IMAD.WIDE R20, R7, 0x2, R16.reuse ;  /* 0x0000000207147825 */ /* 0x100fe400078e0210 */
[----:B------:R1:W-:Y:S02]  /*62d0*/  LDGSTS.E.BYPASS.LTC128B.128 [R11+0x11080], [R18.64], !P3 ;  /* 0x11080000120b7fae */ /* 0x0003e4000d901d5e */
[----:B------:R-:W-:Y:S02]  /*62e0*/  IMAD.WIDE R16, R5, 0x2, R16 ;  /* 0x0000000205107825 */ /* 0x000fe400078e0210 */
[----:B------:R1:W-:Y:S04]  /*62f0*/  LDGSTS.E.BYPASS.LTC128B.128 [R11+0x15080], [R8.64], !P2 ;  /* 0x15080000080b7fae */ /* 0x0003e8000d101d5e */
[----:B------:R1:W-:Y:S04]  /*6300*/  LDGSTS.E.BYPASS.LTC128B.128 [R11+0x19080], [R20.64], !P5 ;  /* 0x19080000140b7fae */ /* 0x0003e8000e901d5e */
[----:B------:R1:W-:Y:S02]  /*6310*/  LDGSTS.E.BYPASS.LTC128B.128 [R11+0x1d080], [R16.64], !P4 ;  /* 0x1d080000100b7fae */ /* 0x0003e4000e101d5e */
.L_x_347:
[----:B-1-34-:R-:W-:Y:S05]  /*6320*/  BSYNC B0 ;  /* 0x0000000000007941 */ /* 0x01afea0003800000 */
.L_x_346:
[----:B------:R-:W-:Y:S01]  /*6330*/  IADD3 R5, R14, 0x40, RZ ;  /* 0x000000400e057810 */ /* 0x000fe20007ffe0ff */
[----:B------:R1:W2:Y:S01]  /*6340*/  SHFL.IDX PT, R17, R13, 0x2, 0x181f ;  /* 0x00581f000d117f89 */ /* 0x0002a200000e0000 */
[----:B------:R-:W-:Y:S02]  /*6350*/  BSSY B0, `(.L_x_348) ;  /* 0x000001b000007945 */ /* 0x000fe40003800000 */
[----:B------:R-:W-:Y:S01]  /*6360*/  ISETP.GE.AND P0, PT, R5, UR7, PT ;  /* 0x0000000705007c0c */ /* 0x000fe2000bf06270 */
[----:B------:R1:W3:Y:S03]  /*6370*/  SHFL.IDX PT, R16, R15, 0x2, 0x181f ;  /* 0x00581f000f107f89 */ /* 0x0002e600000e0000 */
[----:B------:R-:W-:-:S09]  /*6380*/  P2R R9, PR, RZ, 0x1 ;  /* 0x00000001ff097803 */ /* 0x000fd20000000000 */
[----:B------:R-:W-:Y:S05]  /*6390*/  @P0 BRA `(.L_x_349) ;  /* 0x0000016000000947 */ /* 0x000fea0003800000 */
[----:B------:R-:W-:Y:S01]  /*63a0*/  IADD3 R12, R80, 0x80, RZ ;  /* 0x00000080500c7810 */ /* 0x000fe20007ffe0ff */
        /* <DEDUP_REMOVED lines=8> */
[C---:B---3--:R-:W-:Y:S02]  /*6430*/  LEA R18, P0, R80.reuse, R16, 0x1 ;  /* 0x0000001050127211 */ /* 0x048fe400078008ff */
[----:B------:R-:W-:Y:S02]  /*6440*/  LOP3.LUT R11, R11, 0xfffffff8, RZ, 0xc0, !PT ;  /* 0xfffffff80b0b7812 */ /* 0x000fe400078ec0ff */
[----:B------:R-:W-:Y:S02]  /*6450*/  LOP3.LUT R7, R7, 0xfffffff8, RZ, 0xc0, !PT ;  /* 0xfffffff807077812 */ /* 0x000fe400078ec0ff */
[----:B------:R-:W-:Y:S01]  /*6460*/  LOP3.LUT R5, R5, 0xfffffff8, RZ, 0xc0, !PT ;  /* 0xfffffff805057812 */ /* 0x000fe200078ec0ff */
[----:B--2---:R-:W-:Y:S01]  /*6470*/  IMAD.WIDE R22, R11, 0x2, R16 ;  /* 0x000000020b167825 */ /* 0x004fe200078e0210 */
[----:B------:R-:W-:-:S03]  /*6480*/  LEA.HI.X R19, R80, R17, R99, 0x1, P0 ;  /* 0x0000001150137211 */ /* 0x000fc600000f0c63 */
[--C-:B------:R-:W-:Y:S02]  /*6490*/  IMAD.WIDE R24, R7, 0x2, R16.reuse ;  /* 0x0000000207187825 */ /* 0x100fe400078e0210 */
[----:B------:R-:W-:Y:S01]  /*64a0*/  @!PT LDS RZ, [RZ] ;  /* 0x00000000fffff984 */ /* 0x000fe20000000800 */
[----:B------:R2:W-:Y:S02]  /*64b0*/  LDGSTS.E.BYPASS.LTC128B.128 [R21+0x12080], [R18.64], !P3 ;  /* 0x1208000012157fae */ /* 0x0005e4000d901d5e */
[----:B------:R-:W-:Y:S02]  /*64c0*/  IMAD.WIDE R16, R5, 0x2, R16 ;  /* 0x0000000205107825 */ /* 0x000fe400078e0210 */
[----:B------:R2:W-:Y:S04]  /*64d0*/  LDGSTS.E.BYPASS.LTC128B.128 [R21+0x16080], [R22.64], !P2 ;  /* 0x1608000016157fae */ /* 0x0005e8000d101d5e */
[----:B------:R2:W-:Y:S04]  /*64e0*/  LDGSTS.E.BYPASS.LTC128B.128 [R21+0x1a080], [R24.64], !P5 ;  /* 0x1a08000018157fae */ /* 0x0005e8000e901d5e */
[----:B------:R2:W-:Y:S02]  /*64f0*/  LDGSTS.E.BYPASS.LTC128B.128 [R21+0x1e080], [R16.64], !P4 ;  /* 0x1e08000010157fae */ /* 0x0005e4000e101d5e */
.L_x_349:
[----:B------:R-:W-:Y:S05]  /*6500*/  BSYNC B0 ;  /* 0x0000000000007941 */ /* 0x000fea0003800000 */
.L_x_348:
[----:B------:R-:W-:Y:S01]  /*6510*/  IADD3 R5, R14, 0x60, RZ ;  /* 0x000000600e057810 */ /* 0x000fe20007ffe0ff */
[----:B--2---:R2:W4:Y:S01]  /*6520*/  SHFL.IDX PT, R17, R13, 0x3, 0x181f ;  /* 0x00781f000d117f89 */ /* 0x00452200000e0000 */
[----:B------:R-:W-:Y:S01]  /*6530*/  UIADD3 UR10, UR13, -0x1, URZ ;  /* 0xffffffff0d0a7890 */ /* 0x000fe2000fffe03f */
[----:B------:R-:W-:Y:S01]  /*6540*/  BSSY B0, `(.L_x_350) ;  /* 0x000001b000007945 */ /* 0x000fe20003800000 */
[----:B------:R-:W-:Y:S01]  /*6550*/  ISETP.GE.AND P0, PT, R5, UR7, PT ;  /* 0x0000000705007c0c */ /* 0x000fe2000bf06270 */
[----:B---3--:R2:W3:Y:S03]  /*6560*/  SHFL.IDX PT, R16, R15, 0x3, 0x181f ;  /* 0x00781f000f107f89 */ /* 0x0084e600000e0000 */
[----:B------:R-:W-:-:S09]  /*6570*/  P2R R8, PR, RZ, 0x1 ;  /* 0x00000001ff087803 */ /* 0x000fd20000000000 */
[----:B------:R-:W-:Y:S05]  /*6580*/  @P0 BRA `(.L_x_351) ;  /* 0x0000016000000947 */ /* 0x000fea0003800000 */
[----:B------:R-:W-:Y:S01]  /*6590*/  SHF.R.S32.HI R5, RZ, 0x1f, R62 ;  /* 0x0000001fff057819 */ /* 0x000fe2000001143e */
[----:B------:R-:W-:Y:S01]  /*65a0*/  IMAD.SHL.U32 R7, R0, 0x2, RZ ;  /* 0x0000000200077824 */ /* 0x000fe200078e00ff */
[C---:B------:R-:W-:Y:S02]  /*65b0*/  IADD3 R12, R80.reuse, 0x80, RZ ;  /* 0x00000080500c7810 */ /* 0x040fe40007ffe0ff */
[----:B------:R-:W-:Y:S02]  /*65c0*/  LEA.HI R5, R5, R62, RZ, 0x3 ;  /* 0x0000003e05057211 */ /* 0x000fe400078f18ff */
[C---:B---3--:R-:W-:Y:S02]  /*65d0*/  LEA R18, P0, R80.reuse, R16, 0x1 ;  /* 0x0000001050127211 */ /* 0x048fe400078008ff */
[----:B------:R-:W-:Y:S02]  /*65e0*/  LOP3.LUT R5, R5, 0xfffffff8, RZ, 0xc0, !PT ;  /* 0xfffffff805057812 */ /* 0x000fe400078ec0ff */
[----:B----4-:R-:W-:-:S03]  /*65f0*/  LEA.HI.X R19, R80, R17, R99, 0x1, P0 ;  /* 0x0000001150137211 */ /* 0x010fc600000f0c63 */
[----:B------:R-:W-:Y:S01]  /*6600*/  IMAD.WIDE R22, R5, 0x2, R16 ;  /* 0x0000000205167825 */ /* 0x000fe200078e0210 */
[----:B------:R-:W-:Y:S01]  /*6610*/  SHF.R.S32.HI R5, RZ, 0x1f, R12 ;  /* 0x0000001fff057819 */ /* 0x000fe2000001140c */
[----:B------:R-:W-:Y:S01]  /*6620*/  @!PT LDS RZ, [RZ] ;  /* 0x00000000fffff984 */ /* 0x000fe20000000800 */
[----:B------:R3:W-:Y:S03]  /*6630*/  LDGSTS.E.BYPASS.LTC128B.128 [R7+0x13080], [R18.64], !P3 ;  /* 0x1308000012077fae */ /* 0x0007e6000d901d5e */
[----:B------:R-:W-:Y:S01]  /*6640*/  LEA.HI R5, R5, R12, RZ, 0x3 ;  /* 0x0000000c05057211 */ /* 0x000fe200078f18ff */
[----:B------:R3:W-:Y:S01]  /*6650*/  LDGSTS.E.BYPASS.LTC128B.128 [R7+0x17080], [R22.64], !P2 ;  /* 0x1708000016077fae */ /* 0x0007e2000d101d5e */
[----:B------:R-:W-:Y:S02]  /*6660*/  IADD3 R12, R80, 0xc0, RZ ;  /* 0x000000c0500c7810 */ /* 0x000fe40007ffe0ff */
[----:B------:R-:W-:-:S05]  /*6670*/  LOP3.LUT R5, R5, 0xfffffff8, RZ, 0xc0, !PT ;  /* 0xfffffff805057812 */ /* 0x000fca00078ec0ff */
[----:B------:R-:W-:Y:S01]  /*6680*/  IMAD.WIDE R20, R5, 0x2, R16 ;  /* 0x0000000205147825 */ /* 0x000fe200078e0210 */
[----:B------:R-:W-:-:S04]  /*6690*/  SHF.R.S32.HI R5, RZ, 0x1f, R12 ;  /* 0x0000001fff057819 */ /* 0x000fc8000001140c */
[----:B------:R-:W-:Y:S01]  /*66a0*/  LEA.HI R5, R5, R12, RZ, 0x3 ;  /* 0x0000000c05057211 */ /* 0x000fe200078f18ff */
[----:B------:R3:W-:Y:S03]  /*66b0*/  LDGSTS.E.BYPASS.LTC128B.128 [R7+0x1b080], [R20.64], !P5 ;  /* 0x1b08000014077fae */ /* 0x0007e6000e901d5e */
[----:B------:R-:W-:-:S05]  /*66c0*/  LOP3.LUT R5, R5, 0xfffffff8, RZ, 0xc0, !PT ;  /* 0xfffffff805057812 */ /* 0x000fca00078ec0ff */
[----:B------:R-:W-:-:S05]  /*66d0*/  IMAD.WIDE R16, R5, 0x2, R16 ;  /* 0x0000000205107825 */ /* 0x000fca00078e0210 */
[----:B------:R3:W-:Y:S02]  /*66e0*/  LDGSTS.E.BYPASS.LTC128B.128 [R7+0x1f080], [R16.64], !P4 ;  /* 0x1f08000010077fae */ /* 0x0007e4000e101d5e */
.L_x_351:
[----:B------:R-:W-:Y:S05]  /*66f0*/  BSYNC B0 ;  /* 0x0000000000007941 */ /* 0x000fea0003800000 */
.L_x_350:
[----:B------:R-:W-:Y:S01]  /*6700*/  USHF.L.U32 UR9, UR10, 0x5, URZ ;  /* 0x000000050a097899 */ /* 0x000fe2000800063f */
[----:B------:R-:W0:Y:S01]  /*6710*/  LDGDEPBAR ;  /* 0x00000000000079af */ /* 0x000e220000000000 */
[----:B------:R-:W-:Y:S01]  /*6720*/  ULDC.64 UR4, c[0x0][0x1e0] ;  /* 0x0000780000047ab9 */ /* 0x000fe20000000a00 */
[C---:B------:R-:W-:Y:S01]  /*6730*/  LOP3.LUT P5, RZ, R215.reuse, 0x4, RZ, 0xc0, !PT ;  /* 0x00000004d7ff7812 */ /* 0x040fe200078ac0ff */
[----:B------:R-:W-:Y:S01]  /*6740*/  UMOV UR11, 0x5 ;  /* 0x00000005000b7882 */ /* 0x000fe20000000000 */
[C---:B------:R-:W-:Y:S01]  /*6750*/  LOP3.LUT P4, RZ, R215.reuse, 0x2, RZ, 0xc0, !PT ;  /* 0x00000002d7ff7812 */ /* 0x040fe2000788c0ff */
[----:B------:R-:W-:Y:S01]  /*6760*/  IMAD.U32 R5, RZ, RZ, UR9 ;  /* 0x00000009ff057e24 */ /* 0x000fe2000f8e00ff */
[----:B------:R-:W-:Y:S01]  /*6770*/  USHF.L.U32 UR8, UR4, 0x5, URZ ;  /* 0x0000000504087899 */ /* 0x000fe2000800063f */
[----:B------:R-:W-:Y:S01]  /*6780*/  BAR.SYNC.DEFER_BLOCKING 0x0 ;  /* 0x0000000000007b1d */ /* 0x000fe20000010000 */
[----:B------:R-:W-:Y:S01]  /*6790*/  USHF.L.U64.HI UR11, UR4, UR11, UR5 ;  /* 0x0000000b040b7299 */ /* 0x000fe20008010205 */
[----:B------:R-:W-:Y:S01]  /*67a0*/  LOP3.LUT P3, RZ, R215, 0x1, RZ, 0xc0, !PT ;  /* 0x00000001d7ff7812 */ /* 0x000fe2000786c0ff */
[----:B------:R-:W-:Y:S01]  /*67b0*/  USHF.R.S32.HI UR12, URZ, 0x1f, UR10 ;  /* 0x0000001f3f0c7899 */ /* 0x000fe2000801140a */
[----:B---3--:R-:W-:-:S02]  /*67c0*/  IADD3 R7, -R5, UR16, -R54 ;  /* 0x0000001005077c10 */ /* 0x008fc4000fffe936 */
[----:B------:R-:W-:Y:S02]  /*67d0*/  LEA.HI R52, R6, R55, RZ, 0x5 ;  /* 0x0000003706347211 */ /* 0x000fe400078f28ff */
[----:B------:R-:W-:Y:S01]  /*67e0*/  ISETP.GE.AND P0, PT, R7, 0x1, PT ;  /* 0x000000010700780c */ /* 0x000fe20003f06270 */
[----:B------:R-:W-:Y:S01]  /*67f0*/  IMAD.U32 R7, RZ, RZ, UR8 ;  /* 0x00000008ff077e24 */ /* 0x000fe2000f8e00ff */
[----:B------:R-:W-:Y:S02]  /*6800*/  SEL R60, RZ, 0x1, P6 ;  /* 0x00000001ff3c7807 */ /* 0x000fe40003000000 */
[----:B------:R-:W-:-:S09]  /*6810*/  SHF.R.S32.HI R53, RZ, 0x5, R52 ;  /* 0x00000005ff357819 */ /* 0x000fd20000011434 */
[----:B------:R-:W-:Y:S01]  /*6820*/  VOTEU.ANY UP0, P0 ;  /* 0x00000000003f7886 */ /* 0x000fe20000000100 */
[----:B------:R-:W-:-:S04]  /*6830*/  @P0 IMAD.MOV.U32 R222, RZ, RZ, R216 ;  /* 0x000000ffffde0224 */ /* 0x000fc800078e00d8 */
[----:B------:R-:W-:Y:S01]  /*6840*/  @UP0 UIMAD UR4, UR11, UR10, URZ ;  /* 0x0000000a0b0402a4 */ /* 0x000fe2000f8e023f */
[----:B----4-:R-:W-:-:S03]  /*6850*/  @P0 IMAD.WIDE.U32 R16, R7, UR10, R222 ;  /* 0x0000000a07100c25 */ /* 0x010fc6000f8e00de */
[----:B------:R-:W-:Y:S02]  /*6860*/  @UP0 UIMAD UR4, UR12, UR8, UR4 ;  /* 0x000000080c0402a4 */ /* 0x000fe4000f8e0204 */
[----:B------:R-:W-:-:S04]  /*6870*/  @P0 LEA R12, P2, R16, c[0x0][0x1c8], 0x1 ;  /* 0x00007200100c0a11 */ /* 0x000fc800078408ff */
[----:B------:R-:W-:-:S04]  /*6880*/  @P0 IADD3 R11, R17, UR4, RZ ;  /* 0x00000004110b0c10 */ /* 0x000fc8000fffe0ff */
[----:B-12---:R-:W-:Y:S01]  /*6890*/  @P0 LEA.HI.X R13, R16, c[0x0][0x1cc], R11, 0x1, P2 ;  /* 0x00007300100d0a11 */ /* 0x006fe200010f0c0b */
[----:B------:R-:W-:-:S05]  /*68a0*/  @P0 IMAD.SHL.U32 R11, R0, 0x2, RZ ;  /* 0x00000002000b0824 */ /* 0x000fca00078e00ff */
[----:B------:R-:W-:Y:S01]  /*68b0*/  @!PT LDS RZ, [RZ] ;  /* 0x00000000fffff984 */ /* 0x000fe20000000800 */
[----:B------:R-:W-:Y:S01]  /*68c0*/  @!PT LDS RZ, [RZ] ;  /* 0x00000000fffff984 */ /* 0x000fe20000000800 */
[----:B------:R-:W-:Y:S01]  /*68d0*/  @!PT LDS RZ, [RZ] ;  /* 0x00000000fffff984 */ /* 0x000fe20000000800 */
[----:B------:R1:W-:Y:S04]  /*68e0*/  @P0 LDGSTS.E.BYPASS.LTC128B.128 [R11+0xc080], [R12.64], !P6 ;  /* 0x0c0800000c0b0fae */ /* 0x0003e8000f101d5e */
[----:B------:R1:W-:Y:S04]  /*68f0*/  @P0 LDGSTS.E.BYPASS.LTC128B.128 [R11+0xd080], [R12.64+0x80], !P5 ;  /* 0x0d0800800c0b0fae */ /* 0x0003e8000e901d5e */
[----:B------:R1:W-:Y:S04]  /*6900*/  @P0 LDGSTS.E.BYPASS.LTC128B.128 [R11+0xe080], [R12.64+0x100], !P4 ;  /* 0x0e0801000c0b0fae */ /* 0x0003e8000e101d5e */
[----:B------:R1:W-:Y:S01]  /*6910*/  @P0 LDGSTS.E.BYPASS.LTC128B.128 [R11+0xf080], [R12.64+0x180], !P3 ;  /* 0x0f0801800c0b0fae */ /* 0x0003e2000d901d5e */
[----:B------:R-:W-:-:S03]  /*6920*/  ISETP.LT.AND P0, PT, RZ, c[0x0][0x27c], PT ;  /* 0x00009f00ff007a0c */ /* 0x000fc60003f01270 */
[----:B------:R-:W0:Y:S10]  /*6930*/  LDGDEPBAR ;  /* 0x00000000000079af */ /* 0x000e340000000000 */
[----:B------:R-:W-:Y:S05]  /*6940*/  @P0 BRA `(.L_x_352) ;  /* 0x0000002000000947 */ /* 0x000fea0003800000 */
[----:B------:R-:W-:-:S04]  /*6950*/  DEPBAR.LE SB0, 0x1 ;  /* 0x000080400000791a */ /* 0x000fc80000000000 */
[----:B------:R-:W-:Y:S05]  /*6960*/  BRA `(.L_x_353) ;  /* 0x00008e4000007947 */ /* 0x000fea0003800000 */
.L_x_352:
[----:B------:R-:W-:Y:S01]  /*6970*/  ULDC.U8 UR4, c[0x0][0x298] ;  /* 0x0000a60000047ab9 */ /* 0x000fe20000000000 */
[----:B-1----:R-:W-:Y:S01]  /*6980*/  SHF.R.S32.HI R13, RZ, 0x1f, R64 ;  /* 0x0000001fff0d7819 */ /* 0x002fe20000011440 */
[----:B------:R-:W-:Y:S01]  /*6990*/  IMAD.WIDE.U32 R16, R64, c[0x0][0x280], RZ ;  /* 0x0000a00040107a25 */ /* 0x000fe200078e00ff */
[----:B------:R-:W-:Y:S01]  /*69a0*/  ISETP.NE.AND P0, PT, RZ, UR4, PT ;  /* 0x00000004ff007c0c */ /* 0x000fe2000bf05270 */
[----:B------:R-:W-:Y:S01]  /*69b0*/  BSSY B2, `(.L_x_353) ;  /* 0x00008df000027945 */ /* 0x000fe20003800000 */
[----:B------:R-:W-:Y:S01]  /*69c0*/  SHF.L.U32 R122, R0, 0x1, RZ ;  /* 0x00000001007a7819 */ /* 0x000fe200000006ff */
[C---:B------:R-:W-:Y:S02]  /*69d0*/  IMAD R11, R13.reuse, c[0x0][0x280], RZ ;  /* 0x0000a0000d0b7a24 */ /* 0x040fe400078e02ff */
[----:B------:R-:W-:Y:S02]  /*69e0*/  IMAD R13, R13, c[0x0][0x290], RZ ;  /* 0x0000a4000d0d7a24 */ /* 0x000fe400078e02ff */
[C---:B------:R-:W-:Y:S01]  /*69f0*/  IMAD R12, R64.reuse, c[0x0][0x284], R11 ;  /* 0x0000a100400c7a24 */ /* 0x040fe200078e020b */
[----:B------:R-:W-:Y:S01]  /*6a00*/  LEA R11, R61, R14, 0x5 ;  /* 0x0000000e3d0b7211 */ /* 0x000fe200078e28ff */
[----:B------:R-:W-:-:S02]  /*6a10*/  IMAD R13, R64, c[0x0][0x294], R13 ;  /* 0x0000a500400d7a24 */ /* 0x000fc400078e020d */
[----:B------:R-:W-:Y:S01]  /*6a20*/  IMAD.WIDE.U32 R64, R64, c[0x0][0x290], RZ ;  /* 0x0000a40040407a25 */ /* 0x000fe200078e00ff */
[----:B------:R-:W-:-:S04]  /*6a30*/  IADD3 R15, R12, R17, RZ ;  /* 0x000000110c0f7210 */ /* 0x000fc80007ffe0ff */
[----:B------:R-:W-:Y:S01]  /*6a40*/  IADD3 R13, R13, R65, RZ ;  /* 0x000000410d0d7210 */ /* 0x000fe20007ffe0ff */
[----:B------:R-:W-:Y:S05]  /*6a50*/  @!P0 BRA `(.L_x_354) ;  /* 0x0000450000008947 */ /* 0x000fea0003800000 */
[----:B------:R-:W-:Y:S01]  /*6a60*/  PLOP3.LUT P0, PT, PT, PT, UP3, 0x80, 0x0 ;  /* 0x000000000000781c */ /* 0x000fe20003f0f038 */
[----:B------:R-:W-:Y:S01]  /*6a70*/  IMAD.MOV.U32 R14, RZ, RZ, R16 ;  /* 0x000000ffff0e7224 */ /* 0x000fe200078e0010 */
[----:B------:R-:W-:Y:S01]  /*6a80*/  BSSY B0, `(.L_x_355) ;  /* 0x0000049000007945 */ /* 0x000fe20003800000 */
[----:B------:R-:W-:Y:S01]  /*6a90*/  IMAD.SHL.U32 R16, R61, 0x4, RZ ;  /* 0x000000043d107824 */ /* 0x000fe200078e00ff */
        /* <DEDUP_REMOVED lines=9> */
[----:B------:R-:W-:Y:S01]  /*6b30*/  @P0 IMAD.HI.U32 R12, R11, c[0x0][0x2c8], RZ ;  /* 0x0000b2000b0c0a27 */ /* 0x000fe200078e00ff */
[----:B------:R-:W-:-:S13]  /*6b40*/  PLOP3.LUT P0, PT, PT, PT, UP3, 0x80, 0x0 ;  /* 0x000000000000781c */ /* 0x000fda0003f0f038 */
[----:B------:R-:W-:-:S04]  /*6b50*/  @P0 SHF.R.U32.HI R11, RZ, c[0x0][0x2cc], R12 ;  /* 0x0000b300ff0b0a19 */ /* 0x000fc8000001160c */
[----:B------:R-:W-:Y:S01]  /*6b60*/  SHF.R.S32.HI R12, RZ, 0x1f, R11 ;  /* 0x0000001fff0c7819 */ /* 0x000fe2000001140b */
[----:B------:R-:W-:-:S04]  /*6b70*/  IMAD.WIDE.U32 R14, R11, c[0x0][0x280], R14 ;  /* 0x0000a0000b0e7a25 */ /* 0x000fc800078e000e */
[----:B------:R-:W-:Y:S01]  /*6b80*/  IMAD R18, R12, c[0x0][0x280], RZ ;  /* 0x0000a0000c127a24 */ /* 0x000fe200078e02ff */
[----:B------:R-:W-:-:S03]  /*6b90*/  LEA R17, P0, R14, c[0x0][0x270], 0x1 ;  /* 0x00009c000e117a11 */ /* 0x000fc600078008ff */
[----:B------:R-:W-:Y:S02]  /*6ba0*/  IMAD R18, R11, c[0x0][0x284], R18 ;  /* 0x0000a1000b127a24 */ /* 0x000fe400078e0212 */
[----:B------:R1:W2:Y:S03]  /*6bb0*/  SHFL.IDX PT, R22, R17, RZ, 0x181f ;  /* 0x00181fff11167589 */ /* 0x0002a600000e0000 */
[----:B------:R-:W-:-:S04]  /*6bc0*/  IADD3 R18, R15, R18, RZ ;  /* 0x000000120f127210 */ /* 0x000fc80007ffe0ff */
[----:B------:R-:W-:Y:S01]  /*6bd0*/  LEA.HI.X R18, R14, c[0x0][0x274], R18, 0x1, P0 ;  /* 0x00009d000e127a11 */ /* 0x000fe200000f0c12 */
[----:B------:R-:W-:Y:S02]  /*6be0*/  IMAD R14, R12, c[0x0][0x290], RZ ;  /* 0x0000a4000c0e7a24 */ /* 0x000fe400078e02ff */
[----:B------:R-:W-:Y:S02]  /*6bf0*/  IMAD.MOV.U32 R12, RZ, RZ, R64 ;  /* 0x000000ffff0c7224 */ /* 0x000fe400078e0040 */
[----:B------:R1:W3:Y:S02]  /*6c00*/  SHFL.IDX PT, R23, R18, RZ, 0x181f ;  /* 0x00181fff12177589 */ /* 0x0002e400000e0000 */
[----:B------:R-:W-:-:S04]  /*6c10*/  IMAD.WIDE.U32 R20, R11, c[0x0][0x290], R12 ;  /* 0x0000a4000b147a25 */ /* 0x000fc800078e000c */
[----:B------:R-:W-:Y:S01]  /*6c20*/  IMAD R13, R11, c[0x0][0x294], R14 ;  /* 0x0000a5000b0d7a24 */ /* 0x000fe200078e020e */
[----:B------:R-:W-:-:S04]  /*6c30*/  LEA R12, P0, R20, c[0x0][0x288], 0x1 ;  /* 0x0000a200140c7a11 */ /* 0x000fc800078008ff */
[----:B------:R-:W-:-:S04]  /*6c40*/  IADD3 R13, R21, R13, RZ ;  /* 0x0000000d150d7210 */ /* 0x000fc80007ffe0ff */
[----:B------:R-:W-:Y:S02]  /*6c50*/  LEA.HI.X R13, R20, c[0x0][0x28c], R13, 0x1, P0 ;  /* 0x0000a300140d7a11 */ /* 0x000fe400000f0c0d */
[----:B------:R1:W4:Y:S04]  /*6c60*/  SHFL.IDX PT, R20, R12, RZ, 0x181f ;  /* 0x00181fff0c147589 */ /* 0x00032800000e0000 */
[----:B------:R1:W1:Y:S01]  /*6c70*/  SHFL.IDX PT, R21, R13, RZ, 0x181f ;  /* 0x00181fff0d157589 */ /* 0x00026200000e0000 */
[----:B------:R-:W-:Y:S05]  /*6c80*/  @P1 BRA `(.L_x_356) ;  /* 0x0000028000001947 */ /* 0x000fea0003800000 */
[C---:B--2---:R-:W-:Y:S01]  /*6c90*/  ISETP.GE.AND P0, PT, R16.reuse, c[0x0][0x27c], PT ;  /* 0x00009f0010007a0c */ /* 0x044fe20003f06270 */
[----:B------:R-:W-:Y:S01]  /*6ca0*/  CS2R R100, SRZ ;  /* 0x0000000000647805 */ /* 0x000fe2000001ff00 */
[----:B------:R-:W-:Y:S01]  /*6cb0*/  CS2R R102, SRZ ;  /* 0x0000000000667805 */ /* 0x000fe2000001ff00 */
[----:B------:R-:W-:-:S10]  /*6cc0*/  IADD3 R11, R16, 0x20, RZ ;  /* 0x00000020100b7810 */ /* 0x000fd40007ffe0ff */
[----:B---3--:R-:W-:-:S04]  /*6cd0*/  @!P0 IMAD.WIDE R26, R16, 0x2, R22 ;  /* 0x00000002101a8825 */ /* 0x008fc800078e0216 */
[----:B-1--4-:R-:W-:Y:S01]  /*6ce0*/  @!P0 IMAD.WIDE R24, R16, 0x2, R20 ;  /* 0x0000000210188825 */ /* 0x012fe200078e0214 */
[----:B------:R1:W5:Y:S04]  /*6cf0*/  @!P0 LD.E.64 R100, [R26.64] ;  /* 0x0000001e1a648980 */ /* 0x000368000c101b00 */
[----:B------:R2:W5:Y:S01]  /*6d00*/  @!P0 LD.E.64 R102, [R24.64] ;  /* 0x0000001e18668980 */ /* 0x000562000c101b00 */
[----:B------:R-:W-:Y:S01]  /*6d10*/  ISETP.GE.AND P0, PT, R11, c[0x0][0x27c], PT ;  /* 0x00009f000b007a0c */ /* 0x000fe20003f06270 */
[----:B------:R-:W-:Y:S01]  /*6d20*/  CS2R R126, SRZ ;  /* 0x00000000007e7805 */ /* 0x000fe2000001ff00 */
[----:B------:R-:W-:-:S11]  /*6d30*/  CS2R R124, SRZ ;  /* 0x00000000007c7805 */ /* 0x000fd6000001ff00 */
[----:B------:R-:W-:-:S04]  /*6d40*/  @!P0 SHF.R.S32.HI R14, RZ, 0x1f, R11 ;  /* 0x0000001fff0e8819 */ /* 0x000fc8000001140b */
[----:B------:R-:W-:-:S04]  /*6d50*/  @!P0 LEA.HI R11, R14, R11, RZ, 0x2 ;  /* 0x0000000b0e0b8211 */ /* 0x000fc800078f10ff */
[----:B------:R-:W-:-:S05]  /*6d60*/  @!P0 LOP3.LUT R11, R11, 0xfffffffc, RZ, 0xc0, !PT ;  /* 0xfffffffc0b0b8812 */ /* 0x000fca00078ec0ff */
[----:B------:R-:W-:-:S04]  /*6d70*/  @!P0 IMAD.WIDE R28, R11, 0x2, R22 ;  /* 0x000000020b1c8825 */ /* 0x000fc800078e0216 */
[----:B------:R-:W-:Y:S01]  /*6d80*/  @!P0 IMAD.WIDE R30, R11, 0x2, R20 ;  /* 0x000000020b1e8825 */ /* 0x000fe200078e0214 */
[----:B------:R-:W-:Y:S01]  /*6d90*/  IADD3 R11, R16, 0x40, RZ ;  /* 0x00000040100b7810 */ /* 0x000fe20007ffe0ff */
        /* <DEDUP_REMOVED lines=8> */
[----:B--2---:R-:W-:-:S04]  /*6e20*/  @!P0 IMAD.WIDE R24, R11, 0x2, R22 ;  /* 0x000000020b188825 */ /* 0x004fc800078e0216 */
[----:B-1----:R-:W-:Y:S01]  /*6e30*/  @!P0 IMAD.WIDE R26, R11, 0x2, R20 ;  /* 0x000000020b1a8825 */ /* 0x002fe200078e0214 */
        /* <DEDUP_REMOVED lines=11> */
[----:B------:R3:W5:Y:S04]  /*6ef0*/  @!P0 LD.E.64 R110, [R22.64] ;  /* 0x0000001e166e8980 */ /* 0x000768000c101b00 */
[----:B------:R3:W5:Y:S02]  /*6f00*/  @!P0 LD.E.64 R108, [R20.64] ;  /* 0x0000001e146c8980 */ /* 0x000764000c101b00 */
.L_x_356:
[----:B--2---:R-:W-:Y:S05]  /*6f10*/  BSYNC B0 ;  /* 0x0000000000007941 */ /* 0x004fea0003800000 */
.L_x_355:
[----:B------:R-:W-:Y:S01]  /*6f20*/  ISETP.NE.AND P0, PT, R10, RZ, PT ;  /* 0x000000ff0a00720c */ /* 0x000fe20003f05270 */
[----:B-----5:R-:W-:Y:S01]  /*6f30*/  IMAD.MOV.U32 R11, RZ, RZ, R120 ;  /* 0x000000ffff0b7224 */ /* 0x020fe200078e0078 */
[----:B------:R-:W-:Y:S01]  /*6f40*/  MOV R10, R121 ;  /* 0x00000079000a7202 */ /* 0x000fe20000000f00 */
[----:B------:R-:W-:Y:S01]  /*6f50*/  IMAD.MOV.U32 R15, RZ, RZ, R110 ;  /* 0x000000ffff0f7224 */ /* 0x000fe200078e006e */
[----:B------:R-:W-:Y:S01]  /*6f60*/  MOV R19, R109 ;  /* 0x0000006d00137202 */ /* 0x000fe20000000f00 */
[----:B------:R-:W-:Y:S01]  /*6f70*/  IMAD.MOV.U32 R14, RZ, RZ, R111 ;  /* 0x000000ffff0e7224 */ /* 0x000fe200078e006f */
[----:B------:R-:W-:Y:S01]  /*6f80*/  PRMT R87, R10, 0x5410, R11 ;  /* 0x000054100a577816 */ /* 0x000fe2000000000b */
[----:B------:R-:W-:Y:S01]  /*6f90*/  IMAD.MOV.U32 R10, RZ, RZ, R101 ;  /* 0x000000ffff0a7224 */ /* 0x000fe200078e0065 */
[----:B------:R-:W-:Y:S01]  /*6fa0*/  MOV R11, R100 ;  /* 0x00000064000b7202 */ /* 0x000fe20000000f00 */
[----:B---3--:R-:W-:Y:S01]  /*6fb0*/  IMAD.MOV.U32 R22, RZ, RZ, R108 ;  /* 0x000000ffff167224 */ /* 0x008fe200078e006c */
[----:B------:R-:W-:Y:S01]  /*6fc0*/  PRMT R83, R14, 0x5410, R15 ;  /* 0x000054100e537816 */ /* 0x000fe2000000000f */
[----:B------:R-:W-:Y:S01]  /*6fd0*/  IMAD.MOV.U32 R15, RZ, RZ, R126 ;  /* 0x000000ffff0f7224 */ /* 0x000fe200078e007e */
[----:B------:R-:W-:Y:S01]  /*6fe0*/  PRMT R99, R10, 0x5410, R11 ;  /* 0x000054100a637816 */ /* 0x000fe2000000000b */
[----:B------:R-:W-:Y:S01]  /*6ff0*/  IMAD.MOV.U32 R11, RZ, RZ, R118 ;  /* 0x000000ffff0b7224 */ /* 0x000fe200078e0076 */
[----:B------:R-:W-:Y:S01]  /*7000*/  PRMT R82, R19, 0x5410, R22 ;  /* 0x0000541013527816 */ /* 0x000fe20000000016 */
[----:B------:R-:W-:Y:S01]  /*7010*/  IMAD.MOV.U32 R10, RZ, RZ, R119 ;  /* 0x000000ffff0a7224 */ /* 0x000fe200078e0077 */
[----:B------:R-:W-:Y:S01]  /*7020*/  MOV R22, R124 ;  /* 0x0000007c00167202 */ /* 0x000fe20000000f00 */
[----:B------:R-:W-:Y:S01]  /*7030*/  IMAD.MOV.U32 R14, RZ, RZ, R127 ;  /* 0x000000ffff0e7224 */ /* 0x000fe200078e007f */
[----:B-1----:R1:W2:Y:S01]  /*7040*/  SHFL.IDX PT, R21, R18, 0x1, 0x181f ;  /* 0x00381f0012157f89 */ /* 0x0022a200000e0000 */
[----:B------:R-:W-:Y:S01]  /*7050*/  IMAD.MOV.U32 R19, RZ, RZ, R125 ;  /* 0x000000ffff137224 */ /* 0x000fe200078e007d */
[----:B------:R-:W-:Y:S01]  /*7060*/  PRMT R86, R10, 0x5410, R11 ;  /* 0x000054100a567816 */ /* 0x000fe2000000000b */
[----:B------:R-:W-:Y:S01]  /*7070*/  IMAD.MOV.U32 R11, RZ, RZ, R102 ;  /* 0x000000ffff0b7224 */ /* 0x000fe200078e0066 */
[----:B------:R-:W-:Y:S01]  /*7080*/  PRMT R93, R14, 0x5410, R15 ;  /* 0x000054100e5d7816 */ /* 0x000fe2000000000f */
[----:B----4-:R1:W3:Y:S01]  /*7090*/  SHFL.IDX PT, R20, R17, 0x1, 0x181f ;  /* 0x00381f0011147f89 */ /* 0x0102e200000e0000 */
[----:B------:R-:W-:Y:S01]  /*70a0*/  MOV R10, R103 ;  /* 0x00000067000a7202 */ /* 0x000fe20000000f00 */
[----:B------:R-:W-:Y:S01]  /*70b0*/  BSSY B0, `(.L_x_357) ;  /* 0x0000035000007945 */ /* 0x000fe20003800000 */
[----:B------:R-:W-:Y:S01]  /*70c0*/  PRMT R92, R19, 0x5410, R22 ;  /* 0x00005410135c7816 */ /* 0x000fe20000000016 */
[----:B------:R1:W4:Y:S01]  /*70d0*/  SHFL.IDX PT, R15, R13, 0x1, 0x181f ;  /* 0x00381f000d0f7f89 */ /* 0x00032200000e0000 */
[----:B------:R-:W-:Y:S01]  /*70e0*/  PRMT R98, R10, 0x5410, R11 ;  /* 0x000054100a627816 */ /* 0x000fe2000000000b */
[----:B------:R-:W-:Y:S01]  /*70f0*/  CS2R R84, SRZ ;  /* 0x0000000000547805 */ /* 0x000fe2000001ff00 */
[----:B------:R-:W-:Y:S01]  /*7100*/  CS2R R90, SRZ ;  /* 0x00000000005a7805 */ /* 0x000fe2000001ff00 */
[----:B------:R1:W1:Y:S01]  /*7110*/  SHFL.IDX PT, R14, R12, 0x1, 0x181f ;  /* 0x00381f000c0e7f89 */ /* 0x00026200000e0000 */
        /* <DEDUP_REMOVED lines=9> */
[----:B------:R-:W-:-:S10]  /*71b0*/  IADD3 R11, R16, 0x20, RZ ;  /* 0x00000020100b7810 */ /* 0x000fd40007ffe0ff */
[----:B--23--:R-:W-:-:S04]  /*71c0*/  @!P0 IMAD.WIDE R24, R16, 0x2, R20 ;  /* 0x0000000210188825 */ /* 0x00cfc800078e0214 */
[----:B-1--4-:R-:W-:Y:S01]  /*71d0*/  @!P0 IMAD.WIDE R22, R16, 0x2, R14 ;  /* 0x0000000210168825 */ /* 0x012fe200078e020e */
[----:B------:R1:W5:Y:S04]  /*71e0*/  @!P0 LD.E.64 R96, [R24.64] ;  /* 0x0000001e18608980 */ /* 0x000368000c101b00 */
[----:B------:R2:W5:Y:S01]  /*71f0*/  @!P0 LD.E.64 R94, [R22.64] ;  /* 0x0000001e165e8980 */ /* 0x000562000c101b00 */
[----:B------:R-:W-:Y:S01]  /*7200*/  ISETP.GE.AND P0, PT, R11, c[0x0][0x27c], PT ;  /* 0x00009f000b007a0c */ /* 0x000fe20003f06270 */
[----:B------:R-:W-:Y:S01]  /*7210*/  CS2R R90, SRZ ;  /* 0x00000000005a7805 */ /* 0x000fe2000001ff00 */
[----:B------:R-:W-:-:S11]  /*7220*/  CS2R R88, SRZ ;  /* 0x0000000000587805 */ /* 0x000fd6000001ff00 */
[----:B------:R-:W-:-:S04]  /*7230*/  @!P0 SHF.R.S32.HI R10, RZ, 0x1f, R11 ;  /* 0x0000001fff0a8819 */ /* 0x000fc8000001140b */
[----:B------:R-:W-:Y:S02]  /*7240*/  @!P0 LEA.HI R10, R10, R11, RZ, 0x2 ;  /* 0x0000000b0a0a8211 */ /* 0x000fe400078f10ff */
[----:B------:R-:W-:Y:S02]  /*7250*/  IADD3 R11, R16, 0x40, RZ ;  /* 0x00000040100b7810 */ /* 0x000fe40007ffe0ff */
[----:B------:R-:W-:-:S05]  /*7260*/  @!P0 LOP3.LUT R10, R10, 0xfffffffc, RZ, 0xc0, !PT ;  /* 0xfffffffc0a0a8812 */ /* 0x000fca00078ec0ff */
[----:B------:R-:W-:-:S04]  /*7270*/  @!P0 IMAD.WIDE R26, R10, 0x2, R20 ;  /* 0x000000020a1a8825 */ /* 0x000fc800078e0214 */
[----:B------:R-:W-:Y:S01]  /*7280*/  @!P0 IMAD.WIDE R28, R10, 0x2, R14 ;  /* 0x000000020a1c8825 */ /* 0x000fe200078e020e */
        /* <DEDUP_REMOVED lines=9> */
[----:B--2---:R-:W-:-:S04]  /*7320*/  @!P0 IMAD.WIDE R22, R10, 0x2, R20 ;  /* 0x000000020a168825 */ /* 0x004fc800078e0214 */
[----:B-1----:R-:W-:Y:S01]  /*7330*/  @!P0 IMAD.WIDE R24, R10, 0x2, R14 ;  /* 0x000000020a188825 */ /* 0x002fe200078e020e */
        /* <DEDUP_REMOVED lines=12> */
.L_x_358:
[----:B------:R-:W-:Y:S05]  /*7400*/  BSYNC B0 ;  /* 0x0000000000007941 */ /* 0x000fea0003800000 */
.L_x_357:
[----:B------:R-:W-:Y:S01]  /*7410*/  ISETP.NE.AND P0, PT, R9, RZ, PT ;  /* 0x000000ff0900720c */ /* 0x000fe20003f05270 */
[----:B-1---5:R-:W-:Y:S01]  /*7420*/  IMAD.MOV.U32 R14, RZ, RZ, R76 ;  /* 0x000000ffff0e7224 */ /* 0x022fe200078e004c */
[----:B------:R-:W-:Y:S01]  /*7430*/  MOV R9, R85 ;  /* 0x0000005500097202 */ /* 0x000fe20000000f00 */
[----:B---3--:R-:W-:Y:S01]  /*7440*/  IMAD.MOV.U32 R11, RZ, RZ, R77 ;  /* 0x000000ffff0b7224 */ /* 0x008fe200078e004d */
[----:B------:R1:W3:Y:S01]  /*7450*/  SHFL.IDX PT, R23, R18, 0x2, 0x181f ;  /* 0x00581f0012177f89 */ /* 0x0002e200000e0000 */
[----:B------:R-:W-:Y:S01]  /*7460*/  IMAD.MOV.U32 R10, RZ, RZ, R84 ;  /* 0x000000ffff0a7224 */ /* 0x000fe200078e0054 */
[----:B------:R-:W-:Y:S01]  /*7470*/  BSSY B0, `(.L_x_359) ;  /* 0x000004a000007945 */ /* 0x000fe20003800000 */
[----:B------:R-:W-:Y:S01]  /*7480*/  CS2R R26, SRZ ;  /* 0x00000000001a7805 */ /* 0x000fe2000001ff00 */
[----:B------:R-:W-:Y:S01]  /*7490*/  PRMT R58, R11, 0x5410, R14 ;  /* 0x000054100b3a7816 */ /* 0x000fe2000000000e */
[----:B------:R-:W-:Y:S01]  /*74a0*/  IMAD.MOV.U32 R14, RZ, RZ, R90 ;  /* 0x000000ffff0e7224 */ /* 0x000fe200078e005a */
[----:B------:R-:W-:Y:S01]  /*74b0*/  PRMT R62, R9, 0x5410, R10 ;  /* 0x00005410093e7816 */ /* 0x000fe2000000000a */
[----:B------:R-:W-:Y:S01]  /*74c0*/  IMAD.MOV.U32 R11, RZ, RZ, R91 ;  /* 0x000000ffff0b7224 */ /* 0x000fe200078e005b */
[----:B------:R-:W-:Y:S01]  /*74d0*/  MOV R10, R96 ;  /* 0x00000060000a7202 */ /* 0x000fe20000000f00 */
[----:B------:R-:W-:Y:S01]  /*74e0*/  IMAD.MOV.U32 R9, RZ, RZ, R97 ;  /* 0x000000ffff097224 */ /* 0x000fe200078e0061 */
[----:B------:R1:W4:Y:S01]  /*74f0*/  SHFL.IDX PT, R22, R17, 0x2, 0x181f ;  /* 0x00581f0011167f89 */ /* 0x00032200000e0000 */
[----:B------:R-:W-:Y:S01]  /*7500*/  CS2R R44, SRZ ;  /* 0x00000000002c7805 */ /* 0x000fe2000001ff00 */
[----:B------:R-:W-:Y:S01]  /*7510*/  PRMT R73, R11, 0x5410, R14 ;  /* 0x000054100b497816 */ /* 0x000fe2000000000e */
[----:B------:R-:W-:Y:S01]  /*7520*/  IMAD.MOV.U32 R14, RZ, RZ, R74 ;  /* 0x000000ffff0e7224 */ /* 0x000fe200078e004a */
[----:B------:R-:W-:Y:S01]  /*7530*/  PRMT R79, R9, 0x5410, R10 ;  /* 0x00005410094f7816 */ /* 0x000fe2000000000a */
[----:B------:R-:W-:Y:S01]  /*7540*/  IMAD.MOV.U32 R10, RZ, RZ, R80 ;  /* 0x000000ffff0a7224 */ /* 0x000fe200078e0050 */
[----:B------:R-:W-:Y:S01]  /*7550*/  MOV R11, R75 ;  /* 0x0000004b000b7202 */ /* 0x000fe20000000f00 */
[----:B------:R-:W-:Y:S01]  /*7560*/  IMAD.MOV.U32 R9, RZ, RZ, R81 ;  /* 0x000000ffff097224 */ /* 0x000fe200078e0051 */
[----:B--2---:R1:W2:Y:S01]  /*7570*/  SHFL.IDX PT, R21, R13, 0x2, 0x181f ;  /* 0x00581f000d157f89 */ /* 0x0042a200000e0000 */
[----:B------:R-:W-:Y:S01]  /*7580*/  CS2R R56, SRZ ;  /* 0x0000000000387805 */ /* 0x000fe2000001ff00 */
[----:B------:R-:W-:Y:S01]  /*7590*/  PRMT R51, R11, 0x5410, R14 ;  /* 0x000054100b337816 */ /* 0x000fe2000000000e */
[----:B------:R-:W-:Y:S01]  /*75a0*/  IMAD.MOV.U32 R11, RZ, RZ, R89 ;  /* 0x000000ffff0b7224 */ /* 0x000fe200078e0059 */
[----:B------:R-:W-:Y:S01]  /*75b0*/  PRMT R59, R9, 0x5410, R10 ;  /* 0x00005410093b7816 */ /* 0x000fe2000000000a */
[----:B------:R-:W-:Y:S01]  /*75c0*/  IMAD.MOV.U32 R10, RZ, RZ, R94 ;  /* 0x000000ffff0a7224 */ /* 0x000fe200078e005e */
[----:B------:R-:W-:Y:S01]  /*75d0*/  MOV R14, R88 ;  /* 0x00000058000e7202 */ /* 0x000fe20000000f00 */
[----:B------:R1:W1:Y:S01]  /*75e0*/  SHFL.IDX PT, R20, R12, 0x2, 0x181f ;  /* 0x00581f000c147f89 */ /* 0x00026200000e0000 */
[----:B------:R-:W-:Y:S01]  /*75f0*/  MOV R9, R95 ;  /* 0x0000005f00097202 */ /* 0x000fe20000000f00 */
[----:B------:R-:W-:Y:S01]  /*7600*/  CS2R R66, SRZ ;  /* 0x0000000000427805 */ /* 0x000fe2000001ff00 */
[----:B------:R-:W-:Y:S01]  /*7610*/  PRMT R72, R11, 0x5410, R14 ;  /* 0x000054100b487816 */ /* 0x000fe2000000000e */
[----:B------:R-:W-:Y:S01]  /*7620*/  CS2R R70, SRZ ;  /* 0x0000000000467805 */ /* 0x000fe2000001ff00 */
[----:B------:R-:W-:Y:S01]  /*7630*/  PRMT R78, R9, 0x5410, R10 ;  /* 0x00005410094e7816 */ /* 0x000fe2000000000a */
[----:B------:R-:W-:Y:S01]  /*7640*/  CS2R R42, SRZ ;  /* 0x00000000002a7805 */ /* 0x000fe2000001ff00 */
[----:B------:R-:W-:Y:S01]  /*7650*/  CS2R R48, SRZ ;  /* 0x0000000000307805 */ /* 0x000fe2000001ff00 */
[----:B------:R-:W-:Y:S01]  /*7660*/  CS2R R64, SRZ ;  /* 0x0000000000407805 */ /* 0x000fe2000001ff00 */
[----:B------:R-:W-:Y:S01]  /*7670*/  CS2R R68, SRZ ;  /* 0x0000000000447805 */ /* 0x000fe2000001ff00 */
[----:B------:R-:W-:Y:S05]  /*7680*/  @P0 BRA `(.L_x_360) ;  /* 0x0000028000000947 */ /* 0x000fea0003800000 */
[C---:B---34-:R-:W-:Y:S01]  /*7690*/  IADD3 R10, R16.reuse, 0x20, RZ ;  /* 0x00000020100a7810 */ /* 0x058fe20007ffe0ff */
[----:B------:R-:W-:Y:S01]  /*76a0*/  CS2R R70, SRZ ;  /* 0x0000000000467805 */ /* 0x000fe2000001ff00 */
[----:B------:R-:W-:Y:S01]  /*76b0*/  ISETP.GE.AND P1, PT, R16, c[0x0][0x27c], PT ;  /* 0x00009f0010007a0c */ /* 0x000fe20003f26270 */
[----:B------:R-:W-:Y:S01]  /*76c0*/  CS2R R68, SRZ ;  /* 0x0000000000447805 */ /* 0x000fe2000001ff00 */
[----:B------:R-:W-:Y:S01]  /*76d0*/  ISETP.GE.AND P0, PT, R10, c[0x0][0x27c], PT ;  /* 0x00009f000a007a0c */ /* 0x000fe20003f06270 */
[----:B------:R-:W-:Y:S01]  /*76e0*/  CS2R R66, SRZ ;  /* 0x0000000000427805 */ /* 0x000fe2000001ff00 */
[----:B------:R-:W-:Y:S01]  /*76f0*/  CS2R R64, SRZ ;  /* 0x0000000000407805 */ /* 0x000fe2000001ff00 */
[----:B------:R-:W-:-:S08]  /*7700*/  IADD3 R14, R16, 0x40, RZ ;  /* 0x00000040100e7810 */ /* 0x000fd00007ffe0ff */
[C---:B------:R-:W-:Y:S02]  /*7710*/  @!P1 IMAD.WIDE R32, R16.reuse, 0x2, R22 ;  /* 0x0000000210209825 */ /* 0x040fe400078e0216 */
[----:B------:R-:W-:Y:S02]  /*7720*/  @!P0 SHF.R.S32.HI R9, RZ, 0x1f, R10 ;  /* 0x0000001fff098819 */ /* 0x000fe4000001140a */
[----:B-12---:R-:W-:Y:S01]  /*7730*/  @!P1 IMAD.WIDE R30, R16, 0x2, R20 ;  /* 0x00000002101e9825 */ /* 0x006fe200078e0214 */
[----:B------:R1:W5:Y:S01]  /*7740*/  @!P1 LD.E.64 R70, [R32.64] ;  /* 0x0000001e20469980 */ /* 0x000362000c101b00 */
[----:B------:R-:W-:-:S03]  /*7750*/  @!P0 LEA.HI R9, R9, R10, RZ, 0x2 ;  /* 0x0000000a09098211 */ /* 0x000fc600078f10ff */
[----:B------:R1:W5:Y:S01]  /*7760*/  @!P1 LD.E.64 R68, [R30.64] ;  /* 0x0000001e1e449980 */ /* 0x000362000c101b00 */
[----:B------:R-:W-:Y:S02]  /*7770*/  @!P0 LOP3.LUT R9, R9, 0xfffffffc, RZ, 0xc0, !PT ;  /* 0xfffffffc09098812 */ /* 0x000fe400078ec0ff */
[----:B------:R-:W-:-:S03]  /*7780*/  IADD3 R10, R16, 0x60, RZ ;  /* 0x00000060100a7810 */ /* 0x000fc60007ffe0ff */
[----:B------:R-:W-:-:S04]  /*7790*/  @!P0 IMAD.WIDE R24, R9, 0x2, R22 ;  /* 0x0000000209188825 */ /* 0x000fc800078e0216 */
[----:B------:R-:W-:Y:S01]  /*77a0*/  @!P0 IMAD.WIDE R28, R9, 0x2, R20 ;  /* 0x00000002091c8825 */ /* 0x000fe200078e0214 */
[----:B------:R-:W-:Y:S01]  /*77b0*/  ISETP.GE.AND P1, PT, R14, c[0x0][0x27c], PT ;  /* 0x00009f000e007a0c */ /* 0x000fe20003f26270 */
[----:B------:R1:W5:Y:S04]  /*77c0*/  @!P0 LD.E.64 R66, [R24.64] ;  /* 0x0000001e18428980 */ /* 0x000368000c101b00 */
[----:B------:R1:W5:Y:S01]  /*77d0*/  @!P0 LD.E.64 R64, [R28.64] ;  /* 0x0000001e1c408980 */ /* 0x000362000c101b00 */
[----:B------:R-:W-:-:S07]  /*77e0*/  ISETP.GE.AND P0, PT, R10, c[0x0][0x27c], PT ;  /* 0x00009f000a007a0c */ /* 0x000fce0003f06270 */
[----:B------:R-:W-:-:S04]  /*77f0*/  @!P1 SHF.R.S32.HI R11, RZ, 0x1f, R14 ;  /* 0x0000001fff0b9819 */ /* 0x000fc8000001140e */
[----:B------:R-:W-:Y:S02]  /*7800*/  @!P1 LEA.HI R11, R11, R14, RZ, 0x2 ;  /* 0x0000000e0b0b9211 */ /* 0x000fe400078f10ff */
[----:B------:R-:W-:Y:S02]  /*7810*/  @!P0 SHF.R.S32.HI R9, RZ, 0x1f, R10 ;  /* 0x0000001fff098819 */ /* 0x000fe4000001140a */
[----:B------:R-:W-:Y:S02]  /*7820*/  @!P1 LOP3.LUT R11, R11, 0xfffffffc, RZ, 0xc0, !PT ;  /* 0xfffffffc0b0b9812 */ /* 0x000fe400078ec0ff */
[----:B------:R-:W-:-:S04]  /*7830*/  @!P0 LEA.HI R9, R9, R10, RZ, 0x2 ;  /* 0x0000000a09098211 */ /* 0x000fc800078f10ff */
[----:B------:R-:W-:Y:S01]  /*7840*/  @!P0 LOP3.LUT R9, R9, 0xfffffffc, RZ, 0xc0, !PT ;  /* 0xfffffffc09098812 */ /* 0x000fe200078ec0ff */
[C---:B------:R-:W-:Y:S01]  /*7850*/  @!P1 IMAD.WIDE R14, R11.reuse, 0x2, R22 ;  /* 0x000000020b0e9825 */ /* 0x040fe200078e0216 */
[----:B------:R-:W-:Y:S01]  /*7860*/  CS2R R56, SRZ ;  /* 0x0000000000387805 */ /* 0x000fe2000001ff00 */
[----:B------:R-:W-:Y:S01]  /*7870*/  CS2R R44, SRZ ;  /* 0x00000000002c7805 */ /* 0x000fe2000001ff00 */
[----:B------:R-:W-:Y:S01]  /*7880*/  CS2R R48, SRZ ;  /* 0x0000000000307805 */ /* 0x000fe2000001ff00 */
[----:B------:R-:W-:Y:S01]  /*7890*/  @!P1 IMAD.WIDE R10, R11, 0x2, R20 ;  /* 0x000000020b0a9825 */ /* 0x000fe200078e0214 */
[----:B------:R-:W-:Y:S02]  /*78a0*/  CS2R R42, SRZ ;  /* 0x00000000002a7805 */ /* 0x000fe4000001ff00 */
[----:B------:R1:W5:Y:S01]  /*78b0*/  @!P1 LD.E.64 R56, [R14.64] ;  /* 0x0000001e0e389980 */ /* 0x000362000c101b00 */
[----:B------:R-:W-:-:S03]  /*78c0*/  @!P0 IMAD.WIDE R22, R9, 0x2, R22 ;  /* 0x0000000209168825 */ /* 0x000fc600078e0216 */
[----:B------:R1:W5:Y:S01]  /*78d0*/  @!P1 LD.E.64 R48, [R10.64] ;  /* 0x0000001e0a309980 */ /* 0x000362000c101b00 */
[----:B------:R-:W-:-:S03]  /*78e0*/  @!P0 IMAD.WIDE R20, R9, 0x2, R20 ;  /* 0x0000000209148825 */ /* 0x000fc600078e0214 */
[----:B------:R1:W5:Y:S04]  /*78f0*/  @!P0 LD.E.64 R44, [R22.64] ;  /* 0x0000001e162c8980 */ /* 0x000368000c101b00 */
[----:B------:R1:W5:Y:S02]  /*7900*/  @!P0 LD.E.64 R42, [R20.64] ;  /* 0x0000001e142a8980 */ /* 0x000364000c101b00 */
.L_x_360:
[----:B---34-:R-:W-:Y:S05]  /*7910*/  BSYNC B0 ;  /* 0x0000000000007941 */ /* 0x018fea0003800000 */
.L_x_359:
[----:B------:R-:W-:Y:S01]  /*7920*/  ISETP.NE.AND P0, PT, R8, RZ, PT ;  /* 0x000000ff0800720c */ /* 0x000fe20003f05270 */
[----:B-1---5:R-:W-:Y:S01]  /*7930*/  IMAD.MOV.U32 R11, RZ, RZ, R44 ;  /* 0x000000ffff0b7224 */ /* 0x022fe200078e002c */
[----:B------:R-:W-:Y:S01]  /*7940*/  MOV R8, R57 ;  /* 0x0000003900087202 */ /* 0x000fe20000000f00 */
[----:B------:R-:W-:Y:S01]  /*7950*/  IMAD.MOV.U32 R10, RZ, RZ, R45 ;  /* 0x000000ffff0a7224 */ /* 0x000fe200078e002d */
        /* <DEDUP_REMOVED lines=10> */
[----:B------:R4:W2:Y:S01]  /*7a00*/  SHFL.IDX PT, R24, R17, 0x3, 0x181f ;  /* 0x00781f0011187f89 */ /* 0x0008a200000e0000 */
        /* <DEDUP_REMOVED lines=14> */
[----:B------:R4:W2:Y:S01]  /*7af0*/  SHFL.IDX PT, R14, R12, 0x3, 0x181f ;  /* 0x00781f000c0e7f89 */ /* 0x0008a200000e0000 */
[----:B------:R-:W-:Y:S01]  /*7b00*/  MOV R8, R69 ;  /* 0x0000004500087202 */ /* 0x000fe20000000f00 */
[----:B--2---:R-:W-:Y:S01]  /*7b10*/  CS2R R20, SRZ ;  /* 0x0000000000147805 */ /* 0x004fe2000001ff00 */
[----:B------:R-:W-:Y:S01]  /*7b20*/  PRMT R41, R10, 0x5410, R11 ;  /* 0x000054100a297816 */ /* 0x000fe2000000000b */
[----:B-1----:R-:W-:Y:S01]  /*7b30*/  CS2R R18, SRZ ;  /* 0x0000000000127805 */ /* 0x002fe2000001ff00 */
[----:B------:R-:W-:Y:S01]  /*7b40*/  PRMT R47, R8, 0x5410, R9 ;  /* 0x00005410082f7816 */ /* 0x000fe20000000009 */
[----:B------:R-:W-:Y:S01]  /*7b50*/  CS2R R30, SRZ ;  /* 0x00000000001e7805 */ /* 0x000fe2000001ff00 */
[----:B------:R-:W-:Y:S01]  /*7b60*/  CS2R R36, SRZ ;  /* 0x0000000000247805 */ /* 0x000fe2000001ff00 */
[----:B------:R-:W-:Y:S05]  /*7b70*/  @P0 BRA `(.L_x_362) ;  /* 0x0000028000000947 */ /* 0x000fea0003800000 */
[C---:B---3--:R-:W-:Y:S01]  /*7b80*/  ISETP.GE.AND P0, PT, R16.reuse, c[0x0][0x27c], PT ;  /* 0x00009f0010007a0c */ /* 0x048fe20003f06270 */
[----:B------:R-:W-:Y:S01]  /*7b90*/  CS2R R38, SRZ ;  /* 0x0000000000267805 */ /* 0x000fe2000001ff00 */
[----:B------:R-:W-:Y:S01]  /*7ba0*/  CS2R R36, SRZ ;  /* 0x0000000000247805 */ /* 0x000fe2000001ff00 */
[----:B----4-:R-:W-:-:S02]  /*7bb0*/  IADD3 R13, R16, 0x20, RZ ;  /* 0x00000020100d7810 */ /* 0x010fc40007ffe0ff */
        /* <DEDUP_REMOVED lines=8> */
[----:B------:R-:W-:Y:S01]  /*7c40*/  ISETP.GE.AND P0, PT, R9, c[0x0][0x27c], PT ;  /* 0x00009f0009007a0c */ /* 0x000fe20003f06270 */
[----:B------:R-:W-:-:S08]  /*7c50*/  CS2R R32, SRZ ;  /* 0x0000000000207805 */ /* 0x000fd0000001ff00 */
[----:B------:R-:W-:Y:S02]  /*7c60*/  @!P2 SHF.R.S32.HI R12, RZ, 0x1f, R13 ;  /* 0x0000001fff0ca819 */ /* 0x000fe4000001140d */
[----:B------:R-:W-:Y:S02]  /*7c70*/  @!P1 SHF.R.S32.HI R10, RZ, 0x1f, R11 ;  /* 0x0000001fff0a9819 */ /* 0x000fe4000001140b */
[----:B------:R-:W-:Y:S02]  /*7c80*/  @!P0 SHF.R.S32.HI R8, RZ, 0x1f, R9 ;  /* 0x0000001fff088819 */ /* 0x000fe40000011409 */
[----:B------:R-:W-:Y:S02]  /*7c90*/  @!P2 LEA.HI R12, R12, R13, RZ, 0x2 ;  /* 0x0000000d0c0ca211 */ /* 0x000fe400078f10ff */
[----:B------:R-:W-:Y:S02]  /*7ca0*/  @!P1 LEA.HI R11, R10, R11, RZ, 0x2 ;  /* 0x0000000b0a0b9211 */ /* 0x000fe400078f10ff */
[----:B------:R-:W-:-:S02]  /*7cb0*/  @!P0 LEA.HI R8, R8, R9, RZ, 0x2 ;  /* 0x0000000908088211 */ /* 0x000fc400078f10ff */
[----:B------:R-:W-:Y:S02]  /*7cc0*/  @!P2 LOP3.LUT R10, R12, 0xfffffffc, RZ, 0xc0, !PT ;  /* 0xfffffffc0c0aa812 */ /* 0x000fe400078ec0ff */
[----:B------:R-:W-:Y:S02]  /*7cd0*/  @!P1 LOP3.LUT R9, R11, 0xfffffffc, RZ, 0xc0, !PT ;  /* 0xfffffffc0b099812 */ /* 0x000fe400078ec0ff */
[----:B------:R-:W-:Y:S01]  /*7ce0*/  @!P0 LOP3.LUT R8, R8, 0xfffffffc, RZ, 0xc0, !PT ;  /* 0xfffffffc08088812 */ /* 0x000fe200078ec0ff */
[--C-:B------:R-:W-:Y:S01]  /*7cf0*/  @!P2 IMAD.WIDE R106, R10, 0x2, R24.reuse ;  /* 0x000000020a6aa825 */ /* 0x100fe200078e0218 */
[----:B------:R-:W-:Y:S01]  /*7d00*/  CS2R R30, SRZ ;  /* 0x00000000001e7805 */ /* 0x000fe2000001ff00 */
[----:B------:R-:W-:Y:S01]  /*7d10*/  CS2R R22, SRZ ;  /* 0x0000000000167805 */ /* 0x000fe2000001ff00 */
[----:B------:R-:W-:Y:S01]  /*7d20*/  CS2R R26, SRZ ;  /* 0x00000000001a7805 */ /* 0x000fe2000001ff00 */
[--C-:B------:R-:W-:Y:S01]  /*7d30*/  @!P1 IMAD.WIDE R12, R9, 0x2, R24.reuse ;  /* 0x00000002090c9825 */ /* 0x100fe200078e0218 */
[----:B--2---:R-:W-:Y:S01]  /*7d40*/  CS2R R18, SRZ ;  /* 0x0000000000127805 */ /* 0x004fe2000001ff00 */
[----:B-1----:R-:W-:Y:S01]  /*7d50*/  CS2R R20, SRZ ;  /* 0x0000000000147805 */ /* 0x002fe2000001ff00 */
[----:B------:R1:W5:Y:S01]  /*7d60*/  @!P2 LD.E.64 R32, [R106.64] ;  /* 0x0000001e6a20a980 */ /* 0x000362000c101b00 */
[----:B------:R-:W-:-:S03]  /*7d70*/  @!P0 IMAD.WIDE R24, R8, 0x2, R24 ;  /* 0x0000000208188825 */ /* 0x000fc600078e0218 */
[----:B------:R1:W5:Y:S01]  /*7d80*/  @!P1 LD.E.64 R22, [R12.64] ;  /* 0x0000001e0c169980 */ /* 0x000362000c101b00 */
[----:B------:R-:W-:-:S03]  /*7d90*/  @!P1 IMAD.WIDE R104, R9, 0x2, R14 ;  /* 0x0000000209689825 */ /* 0x000fc600078e020e */
[----:B------:R1:W5:Y:S01]  /*7da0*/  @!P0 LD.E.64 R26, [R24.64] ;  /* 0x0000001e181a8980 */ /* 0x000362000c101b00 */
[----:B------:R-:W-:-:S03]  /*7db0*/  @!P2 IMAD.WIDE R10, R10, 0x2, R14 ;  /* 0x000000020a0aa825 */ /* 0x000fc600078e020e */
[----:B------:R1:W5:Y:S01]  /*7dc0*/  @!P1 LD.E.64 R18, [R104.64] ;  /* 0x0000001e68129980 */ /* 0x000362000c101b00 */
[----:B------:R-:W-:-:S03]  /*7dd0*/  @!P0 IMAD.WIDE R8, R8, 0x2, R14 ;  /* 0x0000000208088825 */ /* 0x000fc600078e020e */
[----:B------:R1:W5:Y:S04]  /*7de0*/  @!P2 LD.E.64 R30, [R10.64] ;  /* 0x0000001e0a1ea980 */ /* 0x000368000c101b00 */
[----:B------:R1:W5:Y:S02]  /*7df0*/  @!P0 LD.E.64 R20, [R8.64] ;  /* 0x0000001e08148980 */ /* 0x000364000c101b00 */
.L_x_362:
[----:B---3--:R-:W-:Y:S05]  /*7e00*/  BSYNC B0 ;  /* 0x0000000000007941 */ /* 0x008fea0003800000 */
.L_x_361:
[----:B------:R-:W-:Y:S01]  /*7e10*/  UIADD3 UR4, -UR23, UR7, URZ ;  /* 0x0000000717047290 */ /* 0x000fe2000fffe13f */
[----:B-1---5:R-:W-:Y:S01]  /*7e20*/  IMAD.MOV.U32 R8, RZ, RZ, R26 ;  /* 0x000000ffff087224 */ /* 0x022fe200078e001a */
[----:B------:R-:W-:-:S04]  /*7e30*/  DEPBAR.LE SB0, 0x1 ;  /* 0x000080400000791a */ /* 0x000fc80000000000 */
[----:B------:R-:W-:Y:S01]  /*7e40*/  IMAD.MOV.U32 R11, RZ, RZ, R27 ;  /* 0x000000ffff0b7224 */ /* 0x000fe200078e001b */
[----:B------:R-:W-:Y:S01]  /*7e50*/  UISETP.LT.AND UP0, UPT, UR4, 0x80, UPT ;  /* 0x000000800400788c */ /* 0x000fe2000bf01270 */
[----:B------:R-:W-:Y:S01]  /*7e60*/  IMAD.MOV.U32 R10, RZ, RZ, R22 ;  /* 0x000000ffff0a7224 */ /* 0x000fe200078e0016 */
[----:B------:R-:W-:Y:S01]  /*7e70*/  BSSY B1, `(.L_x_363) ;  /* 0x00000d5000017945 */ /* 0x000fe20003800000 */
[----:B------:R-:W-:Y:S01]  /*7e80*/  IMAD.MOV.U32 R9, RZ, RZ, R23 ;  /* 0x000000ffff097224 */ /* 0x000fe200078e0017 */
[----:B------:R-:W-:Y:S01]  /*7e90*/  PRMT R15, R11, 0x5410, R8 ;  /* 0x000054100b0f7816 */ /* 0x000fe20000000008 */
[----:B------:R-:W-:Y:S01]  /*7ea0*/  USEL UR4, UR4, 0x80, UP0 ;  /* 0x0000008004047887 */ /* 0x000fe20008000000 */
[----:B------:R-:W-:Y:S01]  /*7eb0*/  MOV R8, R32 ;  /* 0x0000002000087202 */ /* 0x000fe20000000f00 */
[----:B------:R-:W-:Y:S01]  /*7ec0*/  IMAD.MOV.U32 R11, RZ, RZ, R33 ;  /* 0x000000ffff0b7224 */ /* 0x000fe200078e0021 */
[----:B------:R-:W-:Y:S01]  /*7ed0*/  PRMT R14, R9, 0x5410, R10 ;  /* 0x00005410090e7816 */ /* 0x000fe2000000000a */
[----:B------:R-:W-:Y:S01]  /*7ee0*/  IMAD.MOV.U32 R10, RZ, RZ, R38 ;  /* 0x000000ffff0a7224 */ /* 0x000fe200078e0026 */
[----:B------:R-:W-:Y:S01]  /*7ef0*/  PRMT R24, R24, 0x5410, R8 ;  /* 0x0000541018187816 */ /* 0x000fe20000000008 */
[----:B------:R-:W-:Y:S01]  /*7f00*/  IMAD.MOV.U32 R9, RZ, RZ, R39 ;  /* 0x000000ffff097224 */ /* 0x000fe200078e0027 */
[----:B------:R-:W-:Y:S01]  /*7f10*/  MOV R8, R20 ;  /* 0x0000001400087202 */ /* 0x000fe20000000f00 */
[----:B------:R-:W-:Y:S01]  /*7f20*/  BAR.SYNC.DEFER_BLOCKING 0x0 ;  /* 0x0000000000007b1d */ /* 0x000fe20000010000 */
[----:B------:R-:W-:-:S02]  /*7f30*/  ISETP.GE.AND P0, PT, R54, UR4, PT ;  /* 0x0000000436007c0c */ /* 0x000fc4000bf06270 */
[----:B------:R-:W-:Y:S01]  /*7f40*/  PRMT R28, R9, 0x5410, R10 ;  /* 0x00005410091c7816 */ /* 0x000fe2000000000a */
[----:B------:R-:W-:Y:S01]  /*7f50*/  IMAD.MOV.U32 R10, RZ, RZ, R21 ;  /* 0x000000ffff0a7224 */ /* 0x000fe200078e0015 */
[----:B----4-:R-:W-:Y:S01]  /*7f60*/  PRMT R13, R13, 0x5410, R8 ;  /* 0x000054100d0d7816 */ /* 0x010fe20000000008 */
[----:B------:R-:W-:Y:S01]  /*7f70*/  IMAD.MOV.U32 R9, RZ, RZ, R18 ;  /* 0x000000ffff097224 */ /* 0x000fe200078e0012 */
[----:B------:R-:W-:Y:S02]  /*7f80*/  MOV R8, R19 ;  /* 0x0000001300087202 */ /* 0x000fe40000000f00 */
[----:B------:R-:W-:Y:S01]  /*7f90*/  PRMT R24, R11, 0x7610, R24 ;  /* 0x000076100b187816 */ /* 0x000fe20000000018 */
[----:B------:R-:W-:Y:S01]  /*7fa0*/  IMAD.MOV.U32 R11, RZ, RZ, R30 ;  /* 0x000000ffff0b7224 */ /* 0x000fe200078e001e */
[----:B------:R-:W-:Y:S01]  /*7fb0*/  PRMT R13, R10, 0x7610, R13 ;  /* 0x000076100a0d7816 */ /* 0x000fe2000000000d */
[----:B------:R-:W-:Y:S01]  /*7fc0*/  IMAD.MOV.U32 R10, RZ, RZ, R31 ;  /* 0x000000ffff0a7224 */ /* 0x000fe200078e001f */
[----:B------:R-:W-:Y:S01]  /*7fd0*/  PRMT R12, R8, 0x5410, R9 ;  /* 0x00005410080c7816 */ /* 0x000fe20000000009 */
[----:B------:R-:W-:Y:S01]  /*7fe0*/  IMAD.MOV.U32 R8, RZ, RZ, R37 ;  /* 0x000000ffff087224 */ /* 0x000fe200078e0025 */
[----:B------:R-:W-:-:S02]  /*7ff0*/  MOV R9, R36 ;  /* 0x0000002400097202 */ /* 0x000fc40000000f00 */
[----:B------:R-:W-:Y:S02]  /*8000*/  PRMT R17, R10, 0x5410, R11 ;  /* 0x000054100a117816 */ /* 0x000fe4000000000b */
[----:B------:R-:W-:Y:S01]  /*8010*/  PRMT R25, R8, 0x5410, R9 ;  /* 0x0000541008197816 */ /* 0x000fe20000000009 */
[----:B------:R-:W-:Y:S05]  /*8020*/  @P0 BRA `(.L_x_364) ;  /* 0x00000b9000000947 */ /* 0x000fea0003800000 */
[----:B------:R-:W-:Y:S01]  /*8030*/  ISETP.GE.AND P0, PT, R16, c[0x0][0x27c], PT ;  /* 0x00009f0010007a0c */ /* 0x000fe20003f06270 */
[----:B------:R-:W-:-:S12]  /*8040*/  BSSY B0, `(.L_x_365) ;  /* 0x000002c000007945 */ /* 0x000fd80003800000 */
[----:B------:R-:W-:Y:S05]  /*8050*/  @P0 BRA `(.L_x_366) ;  /* 0x000002a000000947 */ /* 0x000fea0003800000 */
[----:B------:R-:W1:Y:S01]  /*8060*/  LDS.128 R8, [R122+0x10080] ;  /* 0x010080007a087984 */ /* 0x000e620000000c00 */
[--C-:B------:R-:W-:Y:S01]  /*8070*/  SHF.R.U64 R102, R102, 0x10, R103.reuse ;  /* 0x0000001066667819 */ /* 0x100fe20000001267 */
[----:B------:R-:W-:Y:S01]  /*8080*/  HADD2.F32 R112, -RZ, R98.H1_H1 ;  /* 0x30000062ff707230 */ /* 0x000fe20000004100 */
[----:B------:R-:W-:Y:S01]  /*8090*/  SHF.R.U32.HI R103, RZ, 0x10, R103 ;  /* 0x00000010ff677819 */ /* 0x000fe20000011667 */
[----:B------:R-:W-:Y:S01]  /*80a0*/  HADD2.F32 R113, -RZ, R99.H1_H1 ;  /* 0x30000063ff717230 */ /* 0x000fe20000004100 */
[--C-:B------:R-:W-:Y:S01]  /*80b0*/  SHF.R.U64 R100, R100, 0x10, R101.reuse ;  /* 0x0000001064647819 */ /* 0x100fe20000001265 */
[----:B------:R-:W-:Y:S01]  /*80c0*/  HADD2.F32 R102, -RZ, R102.H0_H0 ;  /* 0x20000066ff667230 */ /* 0x000fe20000004100 */
[----:B------:R-:W-:Y:S01]  /*80d0*/  SHF.R.U32.HI R101, RZ, 0x10, R101 ;  /* 0x00000010ff657819 */ /* 0x000fe20000011665 */
[----:B------:R-:W-:Y:S02]  /*80e0*/  HADD2.F32 R103, -RZ, R103.H0_H0 ;  /* 0x20000067ff677230 */ /* 0x000fe40000004100 */
[----:B------:R-:W-:-:S02]  /*80f0*/  HADD2.F32 R99, -RZ, R99.H0_H0 ;  /* 0x20000063ff637230 */ /* 0x000fc40000004100 */
[----:B------:R-:W-:Y:S02]  /*8100*/  HADD2.F32 R114, -RZ, R101.H0_H0 ;  /* 0x20000065ff727230 */ /* 0x000fe40000004100 */
[----:B------:R-:W-:Y:S02]  /*8110*/  HADD2.F32 R100, -RZ, R100.H0_H0 ;  /* 0x20000064ff647230 */ /* 0x000fe40000004100 */
[--C-:B-1----:R-:W-:Y:S02]  /*8120*/  HADD2.F32 R104, -RZ, R11.reuse.H0_H0 ;  /* 0x2000000bff687230 */ /* 0x102fe40000004100 */
[----:B------:R-:W-:Y:S02]  /*8130*/  HADD2.F32 R11, -RZ, R11.H1_H1 ;  /* 0x3000000bff0b7230 */ /* 0x000fe40000004100 */
[--C-:B------:R-:W-:Y:S02]  /*8140*/  HADD2.F32 R105, -RZ, R8.reuse.H0_H0 ;  /* 0x20000008ff697230 */ /* 0x100fe40000004100 */
[----:B------:R-:W-:Y:S01]  /*8150*/  HADD2.F32 R106, -RZ, R8.H1_H1 ;  /* 0x30000008ff6a7230 */ /* 0x000fe20000004100 */
[CC--:B------:R-:W-:Y:S01]  /*8160*/  FMUL.FTZ R101, R11.reuse, R103.reuse ;  /* 0x000000670b657220 */ /* 0x0c0fe20000410000 */
[--C-:B------:R-:W-:Y:S01]  /*8170*/  HADD2.F32 R8, -RZ, R10.reuse.H0_H0 ;  /* 0x2000000aff087230 */ /* 0x100fe20000004100 */
[C---:B------:R-:W-:Y:S01]  /*8180*/  FMUL.FTZ R103, R104.reuse, R103 ;  /* 0x0000006768677220 */ /* 0x040fe20000410000 */
[--C-:B------:R-:W-:Y:S01]  /*8190*/  HADD2.F32 R107, -RZ, R9.reuse.H0_H0 ;  /* 0x20000009ff6b7230 */ /* 0x100fe20000004100 */
[-C--:B------:R-:W-:Y:S01]  /*81a0*/  FFMA.FTZ R101, R104, R114.reuse, -R101 ;  /* 0x0000007268657223 */ /* 0x080fe20000010865 */
[----:B------:R-:W-:Y:S01]  /*81b0*/  HADD2.F32 R10, -RZ, R10.H1_H1 ;  /* 0x3000000aff0a7230 */ /* 0x000fe20000004100 */
[----:B------:R-:W-:Y:S01]  /*81c0*/  FFMA.FTZ R114, R11, R114, R103 ;  /* 0x000000720b727223 */ /* 0x000fe20000010067 */
[----:B------:R-:W-:Y:S01]  /*81d0*/  HADD2.F32 R9, -RZ, R9.H1_H1 ;  /* 0x30000009ff097230 */ /* 0x000fe20000004100 */
[-C--:B------:R-:W-:Y:S01]  /*81e0*/  FMUL.FTZ R116, R106, R112.reuse ;  /* 0x000000706a747220 */ /* 0x080fe20000410000 */
[----:B------:R-:W-:Y:S01]  /*81f0*/  HADD2.F32 R11, -RZ, R98.H0_H0 ;  /* 0x20000062ff0b7230 */ /* 0x000fe20000004100 */
[----:B------:R-:W-:-:S02]  /*8200*/  FMUL.FTZ R112, R105, R112 ;  /* 0x0000007069707220 */ /* 0x000fc40000410000 */
[-C--:B------:R-:W-:Y:S02]  /*8210*/  FMUL.FTZ R103, R9, R102.reuse ;  /* 0x0000006609677220 */ /* 0x080fe40000410000 */
[-C--:B------:R-:W-:Y:S02]  /*8220*/  FMUL.FTZ R98, R10, R11.reuse ;  /* 0x0000000b0a627220 */ /* 0x080fe40000410000 */
[C---:B------:R-:W-:Y:S02]  /*8230*/  FMUL.FTZ R11, R8.reuse, R11 ;  /* 0x0000000b080b7220 */ /* 0x040fe40000410000 */
[----:B------:R-:W-:Y:S02]  /*8240*/  FMUL.FTZ R102, R107, R102 ;  /* 0x000000666b667220 */ /* 0x000fe40000410000 */
[----:B------:R-:W-:Y:S02]  /*8250*/  FFMA.FTZ R116, R105, R113, -R116 ;  /* 0x0000007169747223 */ /* 0x000fe40000010874 */
[----:B------:R-:W-:-:S02]  /*8260*/  FFMA.FTZ R98, R8, R99, -R98 ;  /* 0x0000006308627223 */ /* 0x000fc40000010862 */
[----:B------:R-:W-:Y:S02]  /*8270*/  FFMA.FTZ R113, R106, R113, R112 ;  /* 0x000000716a717223 */ /* 0x000fe40000010070 */
[----:B------:R-:W-:Y:S01]  /*8280*/  FFMA.FTZ R99, R10, R99, R11 ;  /* 0x000000630a637223 */ /* 0x000fe2000001000b */
[----:B------:R-:W-:Y:S01]  /*8290*/  F2FP.PACK_AB R11, R114, R101 ;  /* 0x00000065720b723e */ /* 0x000fe200000000ff */
[----:B------:R-:W-:Y:S01]  /*82a0*/  FFMA.FTZ R103, R107, R100, -R103 ;  /* 0x000000646b677223 */ /* 0x000fe20000010867 */
[----:B------:R-:W-:Y:S01]  /*82b0*/  F2FP.PACK_AB R8, R113, R116 ;  /* 0x000000747108723e */ /* 0x000fe200000000ff */
[----:B------:R-:W-:Y:S01]  /*82c0*/  FFMA.FTZ R102, R9, R100, R102 ;  /* 0x0000006409667223 */ /* 0x000fe20000010066 */
[----:B------:R-:W-:-:S04]  /*82d0*/  F2FP.PACK_AB R10, R99, R98 ;  /* 0x00000062630a723e */ /* 0x000fc800000000ff */
[----:B------:R-:W-:-:S05]  /*82e0*/  F2FP.PACK_AB R9, R102, R103 ;  /* 0x000000676609723e */ /* 0x000fca00000000ff */
[----:B------:R1:W-:Y:S02]  /*82f0*/  STS.128 [R122+0x10080], R8 ;  /* 0x010080087a007388 */ /* 0x0003e40000000c00 */
.L_x_366:
[----:B------:R-:W-:Y:S05]  /*8300*/  BSYNC B0 ;  /* 0x0000000000007941 */ /* 0x000fea0003800000 */
.L_x_365:
[----:B-1----:R-:W-:Y:S01]  /*8310*/  IADD3 R8, R16, 0x20, RZ ;  /* 0x0000002010087810 */ /* 0x002fe20007ffe0ff */
[----:B------:R-:W-:Y:S03]  /*8320*/  BSSY B0, `(.L_x_367) ;  /* 0x000002d000007945 */ /* 0x000fe60003800000 */
[----:B------:R-:W-:-:S13]  /*8330*/  ISETP.GE.AND P0, PT, R8, c[0x0][0x27c], PT ;  /* 0x00009f0008007a0c */ /* 0x000fda0003f06270 */
[----:B------:R-:W-:Y:S05]  /*8340*/  @P0 BRA `(.L_x_368) ;  /* 0x000002a000000947 */ /* 0x000fea0003800000 */
[----:B------:R-:W1:Y:S01]  /*8350*/  LDS.128 R8, [R122+0x14080] ;  /* 0x014080007a087984 */ /* 0x000e620000000c00 */
[--C-:B------:R-:W-:Y:S01]  /*8360*/  SHF.R.U64 R99, R124, 0x10, R125.reuse ;  /* 0x000000107c637819 */ /* 0x100fe2000000127d */
[----:B------:R-:W-:Y:S01]  /*8370*/  HADD2.F32 R104, -RZ, R92.H1_H1 ;  /* 0x3000005cff687230 */ /* 0x000fe20000004100 */
[----:B------:R-:W-:Y:S01]  /*8380*/  SHF.R.U32.HI R124, RZ, 0x10, R125 ;  /* 0x00000010ff7c7819 */ /* 0x000fe2000001167d */
[--C-:B------:R-:W-:Y:S01]  /*8390*/  HADD2.F32 R106, -RZ, R93.reuse.H1_H1 ;  /* 0x3000005dff6a7230 */ /* 0x100fe20000004100 */
[--C-:B------:R-:W-:Y:S01]  /*83a0*/  SHF.R.U64 R98, R126, 0x10, R127.reuse ;  /* 0x000000107e627819 */ /* 0x100fe2000000127f */
[----:B------:R-:W-:Y:S01]  /*83b0*/  HADD2.F32 R93, -RZ, R93.H0_H0 ;  /* 0x2000005dff5d7230 */ /* 0x000fe20000004100 */
[----:B------:R-:W-:Y:S01]  /*83c0*/  SHF.R.U32.HI R126, RZ, 0x10, R127 ;  /* 0x00000010ff7e7819 */ /* 0x000fe2000001167f */
[----:B------:R-:W-:-:S04]  /*83d0*/  HADD2.F32 R124, -RZ, R124.H0_H0 ;  /* 0x2000007cff7c7230 */ /* 0x000fc80000004100 */
        /* <DEDUP_REMOVED lines=12> */
[----:B------:R-:W-:Y:S01]  /*84a0*/  HADD2.F32 R11, -RZ, R92.H0_H0 ;  /* 0x2000005cff0b7230 */ /* 0x000fe20000004100 */
[-C--:B------:R-:W-:Y:S01]  /*84b0*/  FMUL.FTZ R107, R102, R104.reuse ;  /* 0x00000068666b7220 */ /* 0x080fe20000410000 */
[----:B------:R-:W-:Y:S01]  /*84c0*/  HADD2.F32 R9, -RZ, R9.H1_H1 ;  /* 0x30000009ff097230 */ /* 0x000fe20000004100 */
[C---:B------:R-:W-:Y:S01]  /*84d0*/  FMUL.FTZ R113, R101.reuse, R104 ;  /* 0x0000006865717220 */ /* 0x040fe20000410000 */
[----:B------:R-:W-:Y:S01]  /*84e0*/  HADD2.F32 R92, -RZ, R99.H0_H0 ;  /* 0x20000063ff5c7230 */ /* 0x000fe20000004100 */
[----:B------:R-:W-:Y:S01]  /*84f0*/  FFMA.FTZ R107, R101, R106, -R107 ;  /* 0x0000006a656b7223 */ /* 0x000fe2000001086b */
[----:B------:R-:W-:Y:S01]  /*8500*/  HADD2.F32 R100, -RZ, R98.H0_H0 ;  /* 0x20000062ff647230 */ /* 0x000fe20000004100 */
[----:B------:R-:W-:-:S02]  /*8510*/  FMUL.FTZ R98, R10, R11 ;  /* 0x0000000b0a627220 */ /* 0x000fc40000410000 */
[-C--:B------:R-:W-:Y:S02]  /*8520*/  FMUL.FTZ R99, R9, R92.reuse ;  /* 0x0000005c09637220 */ /* 0x080fe40000410000 */
[C---:B------:R-:W-:Y:S02]  /*8530*/  FMUL.FTZ R11, R8.reuse, R11 ;  /* 0x0000000b080b7220 */ /* 0x040fe40000410000 */
[C---:B------:R-:W-:Y:S02]  /*8540*/  FMUL.FTZ R92, R103.reuse, R92 ;  /* 0x0000005c675c7220 */ /* 0x040fe40000410000 */
[-C--:B------:R-:W-:Y:S02]  /*8550*/  FFMA.FTZ R98, R8, R93.reuse, -R98 ;  /* 0x0000005d08627223 */ /* 0x080fe40000010862 */
[----:B------:R-:W-:Y:S02]  /*8560*/  FFMA.FTZ R102, R102, R106, R113 ;  /* 0x0000006a66667223 */ /* 0x000fe40000010071 */
[----:B------:R-:W-:Y:S01]  /*8570*/  FFMA.FTZ R93, R10, R93, R11 ;  /* 0x0000005d0a5d7223 */ /* 0x000fe2000001000b */
[----:B------:R-:W-:Y:S01]  /*8580*/  F2FP.PACK_AB R11, R124, R105 ;  /* 0x000000697c0b723e */ /* 0x000fe200000000ff */
[-C--:B------:R-:W-:Y:S01]  /*8590*/  FFMA.FTZ R99, R103, R100.reuse, -R99 ;  /* 0x0000006467637223 */ /* 0x080fe20000010863 */
[----:B------:R-:W-:Y:S01]  /*85a0*/  F2FP.PACK_AB R8, R102, R107 ;  /* 0x0000006b6608723e */ /* 0x000fe200000000ff */
[----:B------:R-:W-:Y:S01]  /*85b0*/  FFMA.FTZ R92, R9, R100, R92 ;  /* 0x00000064095c7223 */ /* 0x000fe2000001005c */
[----:B------:R-:W-:-:S04]  /*85c0*/  F2FP.PACK_AB R10, R93, R98 ;  /* 0x000000625d0a723e */ /* 0x000fc800000000ff */
[----:B------:R-:W-:-:S05]  /*85d0*/  F2FP.PACK_AB R9, R92, R99 ;  /* 0x000000635c09723e */ /* 0x000fca00000000ff */
[----:B------:R1:W-:Y:S02]  /*85e0*/  STS.128 [R122+0x14080], R8 ;  /* 0x014080087a007388 */ /* 0x0003e40000000c00 */
.L_x_368:
[----:B------:R-:W-:Y:S05]  /*85f0*/  BSYNC B0 ;  /* 0x0000000000007941 */ /* 0x000fea0003800000 */
.L_x_367:
        /* <DEDUP_REMOVED lines=46> */
.L_x_370:
[----:B------:R-:W-:Y:S05]  /*88e0*/  BSYNC B0 ;  /* 0x0000000000007941 */ /* 0x000fea0003800000 */
.L_x_369:
[----:B-1----:R-:W-:-:S04]  /*88f0*/  IADD3 R8, R16, 0x60, RZ ;  /* 0x0000006010087810 */ /* 0x002fc80007ffe0ff */
        /* <DEDUP_REMOVED lines=44> */
.L_x_364:
[----:B------:R-:W-:Y:S05]  /*8bc0*/  BSYNC B1 ;  /* 0x0000000000017941 */ /* 0x000fea0003800000 */
.L_x_363:
[----:B-1----:R-:W-:Y:S01]  /*8bd0*/  IADD3 R8, R54, 0x20, RZ ;  /* 0x0000002036087810 */ /* 0x002fe20007ffe0ff */
[----:B------:R-:W-:Y:S03]  /*8be0*/  BSSY B1, `(.L_x_371) ;  /* 0x00000bc000017945 */ /* 0x000fe60003800000 */
[----:B------:R-:W-:-:S13]  /*8bf0*/  ISETP.GE.AND P0, PT, R8, UR4, PT ;  /* 0x0000000408007c0c */ /* 0x000fda000bf06270 */
[----:B------:R-:W-:Y:S05]  /*8c00*/  @P0 BRA `(.L_x_372) ;  /* 0x00000b9000000947 */ /* 0x000fea0003800000 */
[----:B------:R-:W-:Y:S01]  /*8c10*/  ISETP.GE.AND P0, PT, R16, c[0x0][0x27c], PT ;  /* 0x00009f0010007a0c */ /* 0x000fe20003f06270 */
[----:B------:R-:W-:-:S12]  /*8c20*/  BSSY B0, `(.L_x_373) ;  /* 0x000002c000007945 */ /* 0x000fd80003800000 */
[----:B------:R-:W-:Y:S05]  /*8c30*/  @P0 BRA `(.L_x_374) ;  /* 0x000002a000000947 */ /* 0x000fea0003800000 */
[----:B------:R-:W1:Y:S01]  /*8c40*/  LDS.128 R8, [R122+0x11080] ;  /* 0x011080007a087984 */ /* 0x000e620000000c00 */
[--C-:B------:R-:W-:Y:S01]  /*8c50*/  SHF.R.U64 R83, R94, 0x10, R95.reuse ;  /* 0x000000105e537819 */ /* 0x100fe2000000125f */
[--C-:B------:R-:W-:Y:S01]  /*8c60*/  HADD2.F32 R98, -RZ, R79.reuse.H1_H1 ;  /* 0x3000004fff627230 */ /* 0x100fe20000004100 */
[----:B------:R-:W-:Y:S01]  /*8c70*/  SHF.R.U32.HI R94, RZ, 0x10, R95 ;  /* 0x00000010ff5e7819 */ /* 0x000fe2000001165f */
[----:B------:R-:W-:Y:S01]  /*8c80*/  HADD2.F32 R95, -RZ, R78.H1_H1 ;  /* 0x3000004eff5f7230 */ /* 0x000fe20000004100 */
        /* <DEDUP_REMOVED lines=37> */
.L_x_374:
[----:B------:R-:W-:Y:S05]  /*8ee0*/  BSYNC B0 ;  /* 0x0000000000007941 */ /* 0x000fea0003800000 */
.L_x_373:
[----:B-1----:R-:W-:Y:S01]  /*8ef0*/  IADD3 R8, R16, 0x20, RZ ;  /* 0x0000002010087810 */ /* 0x002fe20007ffe0ff */
[----:B------:R-:W-:Y:S03]  /*8f00*/  BSSY B0, `(.L_x_375) ;  /* 0x000002d000007945 */ /* 0x000fe60003800000 */
[----:B------:R-:W-:-:S13]  /*8f10*/  ISETP.GE.AND P0, PT, R8, c[0x0][0x27c], PT ;  /* 0x00009f0008007a0c */ /* 0x000fda0003f06270 */
        /* <DEDUP_REMOVED lines=43> */
.L_x_376:
[----:B------:R-:W-:Y:S05]  /*91d0*/  BSYNC B0 ;  /* 0x0000000000007941 */ /* 0x000fea0003800000 */
.L_x_375:
        /* <DEDUP_REMOVED lines=18> */
[--C-:B------:R-:W-:Y:S02]  /*9300*/  HADD2.F32 R81, -RZ, R8.reuse.H1_H1 ;  /* 0x30000008ff517230 */ /* 0x100fe40000004100 */
[----:B------:R-:W-:Y:S01]  /*9310*/  HADD2.F32 R79, -RZ, R8.H0_H0 ;  /* 0x20000008ff4f7230 */ /* 0x000fe20000004100 */
[-C--:B------:R-:W-:Y:S01]  /*9320*/  FMUL.FTZ R83, R11, R80.reuse ;  /* 0x000000500b537220 */ /* 0x080fe20000410000 */
[--C-:B------:R-:W-:Y:S01]  /*9330*/  HADD2.F32 R8, -RZ, R10.reuse.H0_H0 ;  /* 0x2000000aff087230 */ /* 0x100fe20000004100 */
[----:B------:R-:W-:Y:S01]  /*9340*/  FMUL.FTZ R80, R78, R80 ;  /* 0x000000504e507220 */ /* 0x000fe20000410000 */
[--C-:B------:R-:W-:Y:S01]  /*9350*/  HADD2.F32 R82, -RZ, R9.reuse.H0_H0 ;  /* 0x20000009ff527230 */ /* 0x100fe20000004100 */
[----:B------:R-:W-:Y:S01]  /*9360*/  FMUL.FTZ R85, R81, R86 ;  /* 0x0000005651557220 */ /* 0x000fe20000410000 */
[----:B------:R-:W-:Y:S01]  /*9370*/  HADD2.F32 R10, -RZ, R10.H1_H1 ;  /* 0x3000000aff0a7230 */ /* 0x000fe20000004100 */
[----:B------:R-:W-:Y:S01]  /*9380*/  FFMA.FTZ R80, R11, R84, R80 ;  /* 0x000000540b507223 */ /* 0x000fe20000010050 */
[----:B------:R-:W-:Y:S01]  /*9390*/  HADD2.F32 R9, -RZ, R9.H1_H1 ;  /* 0x30000009ff097230 */ /* 0x000fe20000004100 */
[C---:B------:R-:W-:Y:S01]  /*93a0*/  FMUL.FTZ R86, R79.reuse, R86 ;  /* 0x000000564f567220 */ /* 0x040fe20000410000 */
[----:B------:R-:W-:Y:S01]  /*93b0*/  HADD2.F32 R11, -RZ, R62.H0_H0 ;  /* 0x2000003eff0b7230 */ /* 0x000fe20000004100 */
[----:B------:R-:W-:-:S02]  /*93c0*/  FFMA.FTZ R85, R79, R88, -R85 ;  /* 0x000000584f557223 */ /* 0x000fc40000010855 */
[----:B------:R-:W-:Y:S02]  /*93d0*/  FMUL.FTZ R62, R10, R59 ;  /* 0x0000003b0a3e7220 */ /* 0x000fe40000410000 */
[----:B------:R-:W-:Y:S02]  /*93e0*/  FMUL.FTZ R79, R9, R73 ;  /* 0x00000049094f7220 */ /* 0x000fe40000410000 */
[----:B------:R-:W-:Y:S02]  /*93f0*/  FMUL.FTZ R59, R8, R59 ;  /* 0x0000003b083b7220 */ /* 0x000fe40000410000 */
[C---:B------:R-:W-:Y:S02]  /*9400*/  FMUL.FTZ R73, R82.reuse, R73 ;  /* 0x0000004952497220 */ /* 0x040fe40000410000 */
[----:B------:R-:W-:Y:S02]  /*9410*/  FFMA.FTZ R79, R82, R72, -R79 ;  /* 0x00000048524f7223 */ /* 0x000fe4000001084f */
[----:B------:R-:W-:-:S02]  /*9420*/  FFMA.FTZ R83, R78, R84, -R83 ;  /* 0x000000544e537223 */ /* 0x000fc40000010853 */
[----:B------:R-:W-:Y:S02]  /*9430*/  FFMA.FTZ R86, R81, R88, R86 ;  /* 0x0000005851567223 */ /* 0x000fe40000010056 */
[-C--:B------:R-:W-:Y:S02]  /*9440*/  FFMA.FTZ R62, R8, R11.reuse, -R62 ;  /* 0x0000000b083e7223 */ /* 0x080fe4000001083e */
[----:B------:R-:W-:Y:S01]  /*9450*/  FFMA.FTZ R59, R10, R11, R59 ;  /* 0x0000000b0a3b7223 */ /* 0x000fe2000001003b */
[----:B------:R-:W-:Y:S01]  /*9460*/  F2FP.PACK_AB R11, R80, R83 ;  /* 0x00000053500b723e */ /* 0x000fe200000000ff */
[----:B------:R-:W-:Y:S01]  /*9470*/  FFMA.FTZ R72, R9, R72, R73 ;  /* 0x0000004809487223 */ /* 0x000fe20000010049 */
[----:B------:R-:W-:Y:S02]  /*9480*/  F2FP.PACK_AB R8, R86, R85 ;  /* 0x000000555608723e */ /* 0x000fe400000000ff */
[----:B------:R-:W-:Y:S02]  /*9490*/  F2FP.PACK_AB R10, R59, R62 ;  /* 0x0000003e3b0a723e */ /* 0x000fe400000000ff */
[----:B------:R-:W-:-:S05]  /*94a0*/  F2FP.PACK_AB R9, R72, R79 ;  /* 0x0000004f4809723e */ /* 0x000fca00000000ff */
[----:B------:R1:W-:Y:S02]  /*94b0*/  STS.128 [R122+0x19080], R8 ;  /* 0x019080087a007388 */ /* 0x0003e40000000c00 */
.L_x_378:
[----:B------:R-:W-:Y:S05]  /*94c0*/  BSYNC B0 ;  /* 0x0000000000007941 */ /* 0x000fea0003800000 */
.L_x_377:
[----:B-1----:R-:W-:-:S04]  /*94d0*/  IADD3 R8, R16, 0x60, RZ ;  /* 0x0000006010087810 */ /* 0x002fc80007ffe0ff */
[----:B------:R-:W-:-:S13]  /*94e0*/  ISETP.GE.AND P0, PT, R8, c[0x0][0x27c], PT ;  /* 0x00009f0008007a0c */ /* 0x000fda0003f06270 */
[----:B------:R-:W-:Y:S05]  /*94f0*/  @P0 BRA `(.L_x_372) ;  /* 0x000002a000000947 */ /* 0x000fea0003800000 */
[----:B------:R-:W1:Y:S01]  /*9500*/  LDS.128 R8, [R122+0x1d080] ;  /* 0x01d080007a087984 */ /* 0x000e620000000c00 */
[--C-:B------:R-:W-:Y:S01]  /*9510*/  SHF.R.U64 R62, R74, 0x10, R75.reuse ;  /* 0x000000104a3e7819 */ /* 0x100fe2000000124b */
[--C-:B------:R-:W-:Y:S01]  /*9520*/  HADD2.F32 R78, -RZ, R51.reuse.H1_H1 ;  /* 0x30000033ff4e7230 */ /* 0x100fe20000004100 */
[----:B------:R-:W-:Y:S01]  /*9530*/  SHF.R.U32.HI R74, RZ, 0x10, R75 ;  /* 0x00000010ff4a7819 */ /* 0x000fe2000001164b */
[----:B------:R-:W-:Y:S01]  /*9540*/  HADD2.F32 R51, -RZ, R51.H0_H0 ;  /* 0x20000033ff337230 */ /* 0x000fe20000004100 */
[--C-:B------:R-:W-:Y:S01]  /*9550*/  SHF.R.U64 R59, R76, 0x10, R77.reuse ;  /* 0x000000104c3b7819 */ /* 0x100fe2000000124d */
[----:B------:R-:W-:Y:S01]  /*9560*/  HADD2.F32 R62, -RZ, R62.H0_H0 ;  /* 0x2000003eff3e7230 */ /* 0x000fe20000004100 */
[----:B------:R-:W-:Y:S01]  /*9570*/  SHF.R.U32.HI R76, RZ, 0x10, R77 ;  /* 0x00000010ff4c7819 */ /* 0x000fe2000001164d */
[----:B------:R-:W-:Y:S02]  /*9580*/  HADD2.F32 R74, -RZ, R74.H0_H0 ;  /* 0x2000004aff4a7230 */ /* 0x000fe40000004100 */
[----:B------:R-:W-:-:S02]  /*9590*/  HADD2.F32 R80, -RZ, R58.H1_H1 ;  /* 0x3000003aff507230 */ /* 0x000fc40000004100 */
        /* <DEDUP_REMOVED lines=13> */
[----:B------:R-:W-:Y:S01]  /*9670*/  FMUL.FTZ R81, R75, R78 ;  /* 0x0000004e4b517220 */ /* 0x000fe20000410000 */
[----:B------:R-:W-:Y:S01]  /*9680*/  HADD2.F32 R11, -RZ, R58.H0_H0 ;  /* 0x2000003aff0b7230 */ /* 0x000fe20000004100 */
[----:B------:R-:W-:Y:S01]  /*9690*/  FMUL.FTZ R58, R10, R51 ;  /* 0x000000330a3a7220 */ /* 0x000fe20000410000 */
[----:B------:R-:W-:Y:S01]  /*96a0*/  HADD2.F32 R72, -RZ, R59.H0_H0 ;  /* 0x2000003bff487230 */ /* 0x000fe20000004100 */
[----:B------:R-:W-:-:S02]  /*96b0*/  FMUL.FTZ R59, R9, R62 ;  /* 0x0000003e093b7220 */ /* 0x000fc40000410000 */
[----:B------:R-:W-:Y:S02]  /*96c0*/  FMUL.FTZ R78, R73, R78 ;  /* 0x0000004e494e7220 */ /* 0x000fe40000410000 */
[C---:B------:R-:W-:Y:S02]  /*96d0*/  FMUL.FTZ R51, R8.reuse, R51 ;  /* 0x0000003308337220 */ /* 0x040fe40000410000 */
[----:B------:R-:W-:Y:S02]  /*96e0*/  FMUL.FTZ R62, R77, R62 ;  /* 0x0000003e4d3e7220 */ /* 0x000fe40000410000 */
[-C--:B------:R-:W-:Y:S02]  /*96f0*/  FFMA.FTZ R81, R73, R80.reuse, -R81 ;  /* 0x0000005049517223 */ /* 0x080fe40000010851 */
[----:B------:R-:W-:Y:S02]  /*9700*/  FFMA.FTZ R78, R75, R80, R78 ;  /* 0x000000504b4e7223 */ /* 0x000fe4000001004e */
[----:B------:R-:W-:-:S02]  /*9710*/  FFMA.FTZ R58, R8, R11, -R58 ;  /* 0x0000000b083a7223 */ /* 0x000fc4000001083a */
        /* <DEDUP_REMOVED lines=8> */
.L_x_372:
[----:B------:R-:W-:Y:S05]  /*97a0*/  BSYNC B1 ;  /* 0x0000000000017941 */ /* 0x000fea0003800000 */
.L_x_371:
        /* <DEDUP_REMOVED lines=18> */
[--C-:B-1----:R-:W-:Y:S02]  /*98d0*/  HADD2.F32 R59, -RZ, R11.reuse.H0_H0 ;  /* 0x2000000bff3b7230 */ /* 0x102fe40000004100 */
[----:B------:R-:W-:Y:S02]  /*98e0*/  HADD2.F32 R11, -RZ, R11.H1_H1 ;  /* 0x3000000bff0b7230 */ /* 0x000fe40000004100 */
[--C-:B------:R-:W-:Y:S02]  /*98f0*/  HADD2.F32 R69, -RZ, R8.reuse.H1_H1 ;  /* 0x30000008ff457230 */ /* 0x100fe40000004100 */
[----:B------:R-:W-:Y:S01]  /*9900*/  HADD2.F32 R62, -RZ, R8.H0_H0 ;  /* 0x20000008ff3e7230 */ /* 0x000fe20000004100 */
[----:B------:R-:W-:Y:S01]  /*9910*/  FMUL.FTZ R70, R11, R68 ;  /* 0x000000440b467220 */ /* 0x000fe20000410000 */
[--C-:B------:R-:W-:Y:S01]  /*9920*/  HADD2.F32 R8, -RZ, R10.reuse.H0_H0 ;  /* 0x2000000aff087230 */ /* 0x100fe20000004100 */
[----:B------:R-:W-:Y:S01]  /*9930*/  FMUL.FTZ R75, R69, R72 ;  /* 0x00000048454b7220 */ /* 0x000fe20000410000 */
[--C-:B------:R-:W-:Y:S01]  /*9940*/  HADD2.F32 R71, -RZ, R9.reuse.H0_H0 ;  /* 0x20000009ff477230 */ /* 0x100fe20000004100 */
[C---:B------:R-:W-:Y:S01]  /*9950*/  FMUL.FTZ R68, R59.reuse, R68 ;  /* 0x000000443b447220 */ /* 0x040fe20000410000 */
[----:B------:R-:W-:Y:S01]  /*9960*/  HADD2.F32 R10, -RZ, R10.H1_H1 ;  /* 0x3000000aff0a7230 */ /* 0x000fe20000004100 */
[----:B------:R-:W-:Y:S01]  /*9970*/  FFMA.FTZ R70, R59, R74, -R70 ;  /* 0x0000004a3b467223 */ /* 0x000fe20000010846 */
        /* <DEDUP_REMOVED lines=8> */
[----:B------:R-:W-:Y:S02]  /*9a00*/  FMUL.FTZ R58, R71, R58 ;  /* 0x0000003a473a7220 */ /* 0x000fe40000410000 */
[----:B------:R-:W-:Y:S02]  /*9a10*/  FFMA.FTZ R11, R11, R74, R68 ;  /* 0x0000004a0b0b7223 */ /* 0x000fe40000010044 */
[----:B------:R-:W-:Y:S02]  /*9a20*/  FFMA.FTZ R72, R69, R73, R72 ;  /* 0x0000004945487223 */ /* 0x000fe40000010048 */
[-C--:B------:R-:W-:Y:S01]  /*9a30*/  FFMA.FTZ R50, R8, R59.reuse, -R50 ;  /* 0x0000003b08327223 */ /* 0x080fe20000010832 */
[----:B------:R-:W-:Y:S01]  /*9a40*/  F2FP.PACK_AB R11, R11, R70 ;  /* 0x000000460b0b723e */ /* 0x000fe200000000ff */
[----:B------:R-:W-:Y:S01]  /*9a50*/  FFMA.FTZ R47, R10, R59, R47 ;  /* 0x0000003b0a2f7223 */ /* 0x000fe2000001002f */
[----:B------:R-:W-:Y:S01]  /*9a60*/  F2FP.PACK_AB R8, R72, R75 ;  /* 0x0000004b4808723e */ /* 0x000fe200000000ff */
[----:B------:R-:W-:-:S02]  /*9a70*/  FFMA.FTZ R51, R71, R62, -R51 ;  /* 0x0000003e47337223 */ /* 0x000fc40000010833 */
[----:B------:R-:W-:Y:S01]  /*9a80*/  FFMA.FTZ R58, R9, R62, R58 ;  /* 0x0000003e093a7223 */ /* 0x000fe2000001003a */
[----:B------:R-:W-:-:S04]  /*9a90*/  F2FP.PACK_AB R10, R47, R50 ;  /* 0x000000322f0a723e */ /* 0x000fc800000000ff */
[----:B------:R-:W-:-:S05]  /*9aa0*/  F2FP.PACK_AB R9, R58, R51 ;  /* 0x000000333a09723e */ /* 0x000fca00000000ff */
[----:B------:R1:W-:Y:S02]  /*9ab0*/  STS.128 [R122+0x12080], R8 ;  /* 0x012080087a007388 */ /* 0x0003e40000000c00 */
.L_x_382:
[----:B------:R-:W-:Y:S05]  /*9ac0*/  BSYNC B0 ;  /* 0x0000000000007941 */ /* 0x000fea0003800000 */
.L_x_381:
[----:B-1----:R-:W-:Y:S01]  /*9ad0*/  IADD3 R8, R16, 0x20, RZ ;  /* 0x0000002010087810 */ /* 0x002fe20007ffe0ff */
[----:B------:R-:W-:Y:S03]  /*9ae0*/  BSSY B0, `(.L_x_383) ;  /* 0x000002d000007945 */ /* 0x000fe60003800000 */
[----:B------:R-:W-:-:S13]  /*9af0*/  ISETP.GE.AND P0, PT, R8, c[0x0][0x27c], PT ;  /* 0x00009f0008007a0c */ /* 0x000fda0003f06270 */
[----:B------:R-:W-:Y:S05]  /*9b00*/  @P0 BRA `(.L_x_384) ;  /* 0x000002a000000947 */ /* 0x000fea0003800000 */
[----:B------:R-:W1:Y:S01]  /*9b10*/  LDS.128 R8, [R122+0x16080] ;  /* 0x016080007a087984 */ /* 0x000e620000000c00 */
[--C-:B------:R-:W-:Y:S02]  /*9b20*/  SHF.R.U64 R50, R64, 0x10, R65.reuse ;  /* 0x0000001040327819 */ /* 0x100fe40000001241 */
[----:B------:R-:W-:Y:S01]  /*9b30*/  SHF.R.U32.HI R64, RZ, 0x10, R65 ;  /* 0x00000010ff407819 */ /* 0x000fe20000011641 */
[--C-:B------:R-:W-:Y:S01]  /*9b40*/  HADD2.F32 R65, -RZ, R41.reuse.H1_H1 ;  /* 0x30000029ff417230 */ /* 0x100fe20000004100 */
[--C-:B------:R-:W-:Y:S01]  /*9b50*/  SHF.R.U64 R47, R66, 0x10, R67.reuse ;  /* 0x00000010422f7819 */ /* 0x100fe20000001243 */
[----:B------:R-:W-:Y:S01]  /*9b60*/  HADD2.F32 R41, -RZ, R41.H0_H0 ;  /* 0x20000029ff297230 */ /* 0x000fe20000004100 */
[----:B------:R-:W-:Y:S01]  /*9b70*/  SHF.R.U32.HI R66, RZ, 0x10, R67 ;  /* 0x00000010ff427819 */ /* 0x000fe20000011643 */
[----:B------:R-:W-:Y:S02]  /*9b80*/  HADD2.F32 R64, -RZ, R64.H0_H0 ;  /* 0x20000040ff407230 */ /* 0x000fe40000004100 */
[----:B------:R-:W-:-:S02]  /*9b90*/  HADD2.F32 R67, -RZ, R46.H1_H1 ;  /* 0x3000002eff437230 */ /* 0x000fc40000004100 */
[----:B------:R-:W-:Y:S02]  /*9ba0*/  HADD2.F32 R68, -RZ, R66.H0_H0 ;  /* 0x20000042ff447230 */ /* 0x000fe40000004100 */
[----:B------:R-:W-:Y:S02]  /*9bb0*/  HADD2.F32 R50, -RZ, R50.H0_H0 ;  /* 0x20000032ff327230 */ /* 0x000fe40000004100 */
[----:B------:R-:W-:Y:S02]  /*9bc0*/  HADD2.F32 R47, -RZ, R47.H0_H0 ;  /* 0x2000002fff2f7230 */ /* 0x000fe40000004100 */
[--C-:B-1----:R-:W-:Y:S02]  /*9bd0*/  HADD2.F32 R51, -RZ, R11.reuse.H0_H0 ;  /* 0x2000000bff337230 */ /* 0x102fe40000004100 */
[----:B------:R-:W-:Y:S02]  /*9be0*/  HADD2.F32 R11, -RZ, R11.H1_H1 ;  /* 0x3000000bff0b7230 */ /* 0x000fe40000004100 */
[----:B------:R-:W-:-:S02]  /*9bf0*/  HADD2.F32 R59, -RZ, R8.H1_H1 ;  /* 0x30000008ff3b7230 */ /* 0x000fc40000004100 */
[----:B------:R-:W-:Y:S01]  /*9c00*/  HADD2.F32 R58, -RZ, R8.H0_H0 ;  /* 0x20000008ff3a7230 */ /* 0x000fe20000004100 */
[-C--:B------:R-:W-:Y:S01]  /*9c10*/  FMUL.FTZ R66, R11, R64.reuse ;  /* 0x000000400b427220 */ /* 0x080fe20000410000 */
[--C-:B------:R-:W-:Y:S01]  /*9c20*/  HADD2.F32 R8, -RZ, R10.reuse.H0_H0 ;  /* 0x2000000aff087230 */ /* 0x100fe20000004100 */
[-C--:B------:R-:W-:Y:S01]  /*9c30*/  FMUL.FTZ R69, R59, R65.reuse ;  /* 0x000000413b457220 */ /* 0x080fe20000410000 */
[--C-:B------:R-:W-:Y:S01]  /*9c40*/  HADD2.F32 R62, -RZ, R9.reuse.H0_H0 ;  /* 0x20000009ff3e7230 */ /* 0x100fe20000004100 */
[C---:B------:R-:W-:Y:S01]  /*9c50*/  FMUL.FTZ R64, R51.reuse, R64 ;  /* 0x0000004033407220 */ /* 0x040fe20000410000 */
[----:B------:R-:W-:Y:S01]  /*9c60*/  HADD2.F32 R10, -RZ, R10.H1_H1 ;  /* 0x3000000aff0a7230 */ /* 0x000fe20000004100 */
[----:B------:R-:W-:Y:S01]  /*9c70*/  FFMA.FTZ R66, R51, R68, -R66 ;  /* 0x0000004433427223 */ /* 0x000fe20000010842 */
[----:B------:R-:W-:Y:S01]  /*9c80*/  HADD2.F32 R9, -RZ, R9.H1_H1 ;  /* 0x30000009ff097230 */ /* 0x000fe20000004100 */
[C---:B------:R-:W-:Y:S01]  /*9c90*/  FMUL.FTZ R70, R58.reuse, R65 ;  /* 0x000000413a467220 */ /* 0x040fe20000410000 */
[----:B------:R-:W-:Y:S01]  /*9ca0*/  HADD2.F32 R51, -RZ, R46.H0_H0 ;  /* 0x2000002eff337230 */ /* 0x000fe20000004100 */
[----:B------:R-:W-:-:S02]  /*9cb0*/  FFMA.FTZ R69, R58, R67, -R69 ;  /* 0x000000433a457223 */ /* 0x000fc40000010845 */
[-C--:B------:R-:W-:Y:S02]  /*9cc0*/  FMUL.FTZ R46, R10, R41.reuse ;  /* 0x000000290a2e7220 */ /* 0x080fe40000410000 */
[-C--:B------:R-:W-:Y:S02]  /*9cd0*/  FMUL.FTZ R58, R9, R50.reuse ;  /* 0x00000032093a7220 */ /* 0x080fe40000410000 */
[----:B------:R-:W-:Y:S02]  /*9ce0*/  FMUL.FTZ R41, R8, R41 ;  /* 0x0000002908297220 */ /* 0x000fe40000410000 */
[----:B------:R-:W-:Y:S02]  /*9cf0*/  FMUL.FTZ R50, R62, R50 ;  /* 0x000000323e327220 */ /* 0x000fe40000410000 */
[----:B------:R-:W-:Y:S02]  /*9d00*/  FFMA.FTZ R11, R11, R68, R64 ;  /* 0x000000440b0b7223 */ /* 0x000fe40000010040 */
[----:B------:R-:W-:-:S02]  /*9d10*/  FFMA.FTZ R70, R59, R67, R70 ;  /* 0x000000433b467223 */ /* 0x000fc40000010046 */
[-C--:B------:R-:W-:Y:S01]  /*9d20*/  FFMA.FTZ R46, R8, R51.reuse, -R46 ;  /* 0x00000033082e7223 */ /* 0x080fe2000001082e */
[----:B------:R-:W-:Y:S01]  /*9d30*/  F2FP.PACK_AB R11, R11, R66 ;  /* 0x000000420b0b723e */ /* 0x000fe200000000ff */
[----:B------:R-:W-:Y:S01]  /*9d40*/  FFMA.FTZ R41, R10, R51, R41 ;  /* 0x000000330a297223 */ /* 0x000fe20000010029 */
[----:B------:R-:W-:Y:S01]  /*9d50*/  F2FP.PACK_AB R8, R70, R69 ;  /* 0x000000454608723e */ /* 0x000fe200000000ff */
[-C--:B------:R-:W-:Y:S02]  /*9d60*/  FFMA.FTZ R58, R62, R47.reuse, -R58 ;  /* 0x0000002f3e3a7223 */ /* 0x080fe4000001083a */
[----:B------:R-:W-:Y:S01]  /*9d70*/  FFMA.FTZ R9, R9, R47, R50 ;  /* 0x0000002f09097223 */ /* 0x000fe20000010032 */
[----:B------:R-:W-:-:S04]  /*9d80*/  F2FP.PACK_AB R10, R41, R46 ;  /* 0x0000002e290a723e */ /* 0x000fc800000000ff */
[----:B------:R-:W-:-:S05]  /*9d90*/  F2FP.PACK_AB R9, R9, R58 ;  /* 0x0000003a0909723e */ /* 0x000fca00000000ff */
[----:B------:R1:W-:Y:S02]  /*9da0*/  STS.128 [R122+0x16080], R8 ;  /* 0x016080087a007388 */ /* 0x0003e40000000c00 */
.L_x_384:
[----:B------:R-:W-:Y:S05]  /*9db0*/  BSYNC B0 ;  /* 0x0000000000007941 */ /* 0x000fea0003800000 */
.L_x_383:
[----:B-1----:R-:W-:Y:S01]  /*9dc0*/  IADD3 R8, R16, 0x40, RZ ;  /* 0x0000004010087810 */ /* 0x002fe20007ffe0ff */
[----:B------:R-:W-:Y:S03]  /*9dd0*/  BSSY B0, `(.L_x_385) ;  /* 0x000002d000007945 */ /* 0x000fe60003800000 */
[----:B------:R-:W-:-:S13]  /*9de0*/  ISETP.GE.AND P0, PT, R8, c[0x0][0x27c], PT ;  /* 0x00009f0008007a0c */ /* 0x000fda0003f06270 */
[----:B------:R-:W-:Y:S05]  /*9df0*/  @P0 BRA `(.L_x_386) ;  /* 0x000002a000000947 */ /* 0x000fea0003800000 */
[----:B------:R-:W1:Y:S01]  /*9e00*/  LDS.128 R8, [R122+0x1a080] ;  /* 0x01a080007a087984 */ /* 0x000e620000000c00 */
[--C-:B------:R-:W-:Y:S01]  /*9e10*/  SHF.R.U64 R46, R48, 0x10, R49.reuse ;  /* 0x00000010302e7819 */ /* 0x100fe20000001231 */
[----:B------:R-:W-:Y:S01]  /*9e20*/  HADD2.F32 R59, -RZ, R40.H1_H1 ;  /* 0x30000028ff3b7230 */ /* 0x000fe20000004100 */
[----:B------:R-:W-:Y:S02]  /*9e30*/  SHF.R.U32.HI R48, RZ, 0x10, R49 ;  /* 0x00000010ff307819 */ /* 0x000fe40000011631 */
[--C-:B------:R-:W-:Y:S01]  /*9e40*/  SHF.R.U64 R41, R56, 0x10, R57.reuse ;  /* 0x0000001038297819 */ /* 0x100fe20000001239 */
[----:B------:R-:W-:Y:S01]  /*9e50*/  HADD2.F32 R46, -RZ, R46.H0_H0 ;  /* 0x2000002eff2e7230 */ /* 0x000fe20000004100 */
[----:B------:R-:W-:Y:S01]  /*9e60*/  SHF.R.U32.HI R56, RZ, 0x10, R57 ;  /* 0x00000010ff387819 */ /* 0x000fe20000011639 */
[----:B------:R-:W-:Y:S02]  /*9e70*/  HADD2.F32 R48, -RZ, R48.H0_H0 ;  /* 0x20000030ff307230 */ /* 0x000fe40000004100 */
[----:B------:R-:W-:-:S02]  /*9e80*/  HADD2.F32 R57, -RZ, R35.H1_H1 ;  /* 0x30000023ff397230 */ /* 0x000fc40000004100 */
[----:B------:R-:W-:Y:S02]  /*9e90*/  HADD2.F32 R58, -RZ, R56.H0_H0 ;  /* 0x20000038ff3a7230 */ /* 0x000fe40000004100 */
[----:B------:R-:W-:Y:S02]  /*9ea0*/  HADD2.F32 R35, -RZ, R35.H0_H0 ;  /* 0x20000023ff237230 */ /* 0x000fe40000004100 */
[--C-:B-1----:R-:W-:Y:S02]  /*9eb0*/  HADD2.F32 R47, -RZ, R11.reuse.H0_H0 ;  /* 0x2000000bff2f7230 */ /* 0x102fe40000004100 */
[----:B------:R-:W-:Y:S02]  /*9ec0*/  HADD2.F32 R11, -RZ, R11.H1_H1 ;  /* 0x3000000bff0b7230 */ /* 0x000fe40000004100 */
[--C-:B------:R-:W-:Y:S02]  /*9ed0*/  HADD2.F32 R49, -RZ, R8.reuse.H0_H0 ;  /* 0x20000008ff317230 */ /* 0x100fe40000004100 */
[----:B------:R-:W-:Y:S01]  /*9ee0*/  HADD2.F32 R50, -RZ, R8.H1_H1 ;  /* 0x30000008ff327230 */ /* 0x000fe20000004100 */
[-C--:B------:R-:W-:Y:S01]  /*9ef0*/  FMUL.FTZ R56, R11, R48.reuse ;  /* 0x000000300b387220 */ /* 0x080fe20000410000 */
        /* <DEDUP_REMOVED lines=11> */
[----:B------:R-:W-:Y:S01]  /*9fb0*/  FMUL.FTZ R41, R9, R46 ;  /* 0x0000002e09297220 */ /* 0x000fe20000410000 */
[----:B------:R-:W-:Y:S01]  /*9fc0*/  F2FP.PACK_AB R11, R11, R56 ;  /* 0x000000380b0b723e */ /* 0x000fe200000000ff */
[----:B------:R-:W-:-:S02]  /*9fd0*/  FMUL.FTZ R57, R49, R57 ;  /* 0x0000003931397220 */ /* 0x000fc40000410000 */
[----:B------:R-:W-:Y:S02]  /*9fe0*/  FMUL.FTZ R35, R8, R35 ;  /* 0x0000002308237220 */ /* 0x000fe40000410000 */
[----:B------:R-:W-:Y:S02]  /*9ff0*/  FMUL.FTZ R46, R51, R46 ;  /* 0x0000002e332e7220 */ /* 0x000fe40000410000 */
[-C--:B------:R-:W-:Y:S02]  /*a000*/  FFMA.FTZ R62, R49, R59.reuse, -R62 ;  /* 0x0000003b313e7223 */ /* 0x080fe4000001083e */
[----:B------:R-:W-:Y:S02]  /*a010*/  FFMA.FTZ R57, R50, R59, R57 ;  /* 0x0000003b32397223 */ /* 0x000fe40000010039 */
[-C--:B------:R-:W-:Y:S02]  /*a020*/  FFMA.FTZ R40, R8, R47.reuse, -R40 ;  /* 0x0000002f08287223 */ /* 0x080fe40000010828 */
[----:B------:R-:W-:Y:S01]  /*a030*/  FFMA.FTZ R35, R10, R47, R35 ;  /* 0x0000002f0a237223 */ /* 0x000fe20000010023 */
[----:B------:R-:W-:Y:S01]  /*a040*/  F2FP.PACK_AB R8, R57, R62 ;  /* 0x0000003e3908723e */ /* 0x000fe200000000ff */
[----:B------:R-:W-:-:S02]  /*a050*/  FFMA.FTZ R41, R51, R48, -R41 ;  /* 0x0000003033297223 */ /* 0x000fc40000010829 */
[----:B------:R-:W-:Y:S01]  /*a060*/  FFMA.FTZ R46, R9, R48, R46 ;  /* 0x00000030092e7223 */ /* 0x000fe2000001002e */
[----:B------:R-:W-:-:S04]  /*a070*/  F2FP.PACK_AB R10, R35, R40 ;  /* 0x00000028230a723e */ /* 0x000fc800000000ff */
[----:B------:R-:W-:-:S05]  /*a080*/  F2FP.PACK_AB R9, R46, R41 ;  /* 0x000000292e09723e */ /* 0x000fca00000000ff */
[----:B------:R1:W-:Y:S02]  /*a090*/  STS.128 [R122+0x1a080], R8 ;  /* 0x01a080087a007388 */ /* 0x0003e40000000c00 */
.L_x_386:
[----:B------:R-:W-:Y:S05]  /*a0a0*/  BSYNC B0 ;  /* 0x0000000000007941 */ /* 0x000fea0003800000 */
.L_x_385:
        /* <DEDUP_REMOVED lines=30> */
[----:B------:R-:W-:Y:S01]  /*a290*/  F2FP.PACK_AB R11, R11, R44 ;  /* 0x0000002c0b0b723e */ /* 0x000fe200000000ff */
[----:B------:R-:W-:-:S02]  /*a2a0*/  FMUL.FTZ R42, R9, R40 ;  /* 0x00000028092a7220 */ /* 0x000fc40000410000 */
[C---:B------:R-:W-:Y:S02]  /*a2b0*/  FMUL.FTZ R48, R43.reuse, R48 ;  /* 0x000000302b307220 */ /* 0x040fe40000410000 */
[----:B------:R-:W-:Y:S02]  /*a2c0*/  FMUL.FTZ R29, R8, R29 ;  /* 0x0000001d081d7220 */ /* 0x000fe40000410000 */
[----:B------:R-:W-:Y:S02]  /*a2d0*/  FMUL.FTZ R40, R46, R40 ;  /* 0x000000282e287220 */ /* 0x000fe40000410000 */
[-C--:B------:R-:W-:Y:S02]  /*a2e0*/  FFMA.FTZ R47, R43, R56.reuse, -R47 ;  /* 0x000000382b2f7223 */ /* 0x080fe4000001082f */
[----:B------:R-:W-:Y:S02]  /*a2f0*/  FFMA.FTZ R48, R45, R56, R48 ;  /* 0x000000382d307223 */ /* 0x000fe40000010030 */
[----:B------:R-:W-:-:S02]  /*a300*/  FFMA.FTZ R34, R8, R41, -R34 ;  /* 0x0000002908227223 */ /* 0x000fc40000010822 */
[----:B------:R-:W-:Y:S01]  /*a310*/  FFMA.FTZ R29, R10, R41, R29 ;  /* 0x000000290a1d7223 */ /* 0x000fe2000001001d */
[----:B------:R-:W-:Y:S01]  /*a320*/  F2FP.PACK_AB R8, R48, R47 ;  /* 0x0000002f3008723e */ /* 0x000fe200000000ff */
[-C--:B------:R-:W-:Y:S02]  /*a330*/  FFMA.FTZ R42, R46, R35.reuse, -R42 ;  /* 0x000000232e2a7223 */ /* 0x080fe4000001082a */
[----:B------:R-:W-:Y:S01]  /*a340*/  FFMA.FTZ R9, R9, R35, R40 ;  /* 0x0000002309097223 */ /* 0x000fe20000010028 */
[----:B------:R-:W-:-:S04]  /*a350*/  F2FP.PACK_AB R10, R29, R34 ;  /* 0x000000221d0a723e */ /* 0x000fc800000000ff */
[----:B------:R-:W-:-:S05]  /*a360*/  F2FP.PACK_AB R9, R9, R42 ;  /* 0x0000002a0909723e */ /* 0x000fca00000000ff */
[----:B------:R1:W-:Y:S02]  /*a370*/  STS.128 [R122+0x1e080], R8 ;  /* 0x01e080087a007388 */ /* 0x0003e40000000c00 */
.L_x_380:
[----:B------:R-:W-:Y:S05]  /*a380*/  BSYNC B1 ;  /* 0x0000000000017941 */ /* 0x000fea0003800000 */
.L_x_379:
[----:B-1----:R-:W-:-:S04]  /*a390*/  IADD3 R8, R54, 0x60, RZ ;  /* 0x0000006036087810 */ /* 0x002fc80007ffe0ff */
        /* <DEDUP_REMOVED lines=47> */
.L_x_389:
[----:B------:R-:W-:Y:S05]  /*a690*/  BSYNC B0 ;  /* 0x0000000000007941 */ /* 0x000fea0003800000 */
.L_x_388:
        /* <DEDUP_REMOVED lines=46> */
.L_x_391:
[----:B------:R-:W-:Y:S05]  /*a980*/  BSYNC B0 ;  /* 0x0000000000007941 */ /* 0x000fea0003800000 */
.L_x_390:
        /* <DEDUP_REMOVED lines=24> */
[-C--:B------:R-:W-:Y:S01]  /*ab10*/  FMUL.FTZ R32, R25, R29.reuse ;  /* 0x0000001d19207220 */ /* 0x080fe20000410000 */
[----:B------:R-:W-:Y:S01]  /*ab20*/  HADD2.F32 R9, -RZ, R9.H1_H1 ;  /* 0x30000009ff097230 */ /* 0x000fe20000004100 */
[C---:B------:R-:W-:Y:S01]  /*ab30*/  FMUL.FTZ R34, R24.reuse, R29 ;  /* 0x0000001d18227220 */ /* 0x040fe20000410000 */
[----:B------:R-:W-:Y:S01]  /*ab40*/  HADD2.F32 R23, -RZ, R12.H0_H0 ;  /* 0x2000000cff177230 */ /* 0x000fe20000004100 */
[----:B------:R-:W-:Y:S01]  /*ab50*/  FFMA.FTZ R11, R11, R30, R28 ;  /* 0x0000001e0b0b7223 */ /* 0x000fe2000001001c */
[----:B------:R-:W-:Y:S01]  /*ab60*/  HADD2.F32 R29, -RZ, R14.H0_H0 ;  /* 0x2000000eff1d7230 */ /* 0x000fe20000004100 */
[----:B------:R-:W-:Y:S01]  /*ab70*/  FFMA.FTZ R32, R24, R31, -R32 ;  /* 0x0000001f18207223 */ /* 0x000fe20000010820 */
[----:B------:R-:W-:Y:S01]  /*ab80*/  HADD2.F32 R14, -RZ, R17.H0_H0 ;  /* 0x20000011ff0e7230 */ /* 0x000fe20000004100 */
[----:B------:R-:W-:Y:S01]  /*ab90*/  FMUL.FTZ R12, R10, R23 ;  /* 0x000000170a0c7220 */ /* 0x000fe20000410000 */
[----:B------:R-:W-:Y:S01]  /*aba0*/  F2FP.PACK_AB R11, R11, R22 ;  /* 0x000000160b0b723e */ /* 0x000fe200000000ff */
[----:B------:R-:W-:-:S02]  /*abb0*/  FMUL.FTZ R17, R9, R18 ;  /* 0x0000001209117220 */ /* 0x000fc40000410000 */
[C---:B------:R-:W-:Y:S02]  /*abc0*/  FMUL.FTZ R23, R8.reuse, R23 ;  /* 0x0000001708177220 */ /* 0x040fe40000410000 */
[----:B------:R-:W-:Y:S02]  /*abd0*/  FMUL.FTZ R18, R19, R18 ;  /* 0x0000001213127220 */ /* 0x000fe40000410000 */
        /* <DEDUP_REMOVED lines=9> */
.L_x_393:
[----:B------:R-:W-:Y:S05]  /*ac70*/  BSYNC B0 ;  /* 0x0000000000007941 */ /* 0x000fea0003800000 */
.L_x_392:
[----:B------:R-:W-:-:S04]  /*ac80*/  IADD3 R16, R16, 0x60, RZ ;  /* 0x0000006010107810 */ /* 0x000fc80007ffe0ff */
[----:B------:R-:W-:-:S13]  /*ac90*/  ISETP.GE.AND P0, PT, R16, c[0x0][0x27c], PT ;  /* 0x00009f0010007a0c */ /* 0x000fda0003f06270 */
[----:B------:R-:W-:Y:S05]  /*aca0*/  @P0 BRA `(.L_x_387) ;  /* 0x00004af000000947 */ /* 0x000fea0003800000 */
[----:B-1----:R-:W1:Y:S01]  /*acb0*/  LDS.128 R8, [R122+0x1f080] ;  /* 0x01f080007a087984 */ /* 0x002e620000000c00 */
[--C-:B------:R-:W-:Y:S01]  /*acc0*/  SHF.R.U64 R14, R20, 0x10, R21.reuse ;  /* 0x00000010140e7819 */ /* 0x100fe20000001215 */
[----:B------:R-:W-:Y:S01]  /*acd0*/  HADD2.F32 R22, -RZ, R15.H1_H1 ;  /* 0x3000000fff167230 */ /* 0x000fe20000004100 */
[----:B------:R-:W-:Y:S01]  /*ace0*/  SHF.R.U32.HI R20, RZ, 0x10, R21 ;  /* 0x00000010ff147819 */ /* 0x000fe20000011615 */
[--C-:B------:R-:W-:Y:S01]  /*acf0*/  HADD2.F32 R21, -RZ, R13.reuse.H1_H1 ;  /* 0x3000000dff157230 */ /* 0x100fe20000004100 */
[--C-:B------:R-:W-:Y:S01]  /*ad00*/  SHF.R.U64 R12, R26, 0x10, R27.reuse ;  /* 0x000000101a0c7819 */ /* 0x100fe2000000121b */
[----:B------:R-:W-:Y:S01]  /*ad10*/  HADD2.F32 R13, -RZ, R13.H0_H0 ;  /* 0x2000000dff0d7230 */ /* 0x000fe20000004100 */
[----:B------:R-:W-:Y:S01]  /*ad20*/  SHF.R.U32.HI R26, RZ, 0x10, R27 ;  /* 0x00000010ff1a7819 */ /* 0x000fe2000001161b */
[----:B------:R-:W-:Y:S02]  /*ad30*/  HADD2.F32 R20, -RZ, R20.H0_H0 ;  /* 0x20000014ff147230 */ /* 0x000fe40000004100 */
[----:B------:R-:W-:-:S02]  /*ad40*/  HADD2.F32 R14, -RZ, R14.H0_H0 ;  /* 0x2000000eff0e7230 */ /* 0x000fc40000004100 */
[----:B------:R-:W-:Y:S02]  /*ad50*/  HADD2.F32 R26, -RZ, R26.H0_H0 ;  /* 0x2000001aff1a7230 */ /* 0x000fe40000004100 */
[----:B------:R-:W-:Y:S02]  /*ad60*/  HADD2.F32 R15, -RZ, R15.H0_H0 ;  /* 0x2000000fff0f7230 */ /* 0x000fe40000004100 */
[----:B------:R-:W-:Y:S02]  /*ad70*/  HADD2.F32 R12, -RZ, R12.H0_H0 ;  /* 0x2000000cff0c7230 */ /* 0x000fe40000004100 */
[--C-:B-1----:R-:W-:Y:S02]  /*ad80*/  HADD2.F32 R16, -RZ, R11.reuse.H0_H0 ;  /* 0x2000000bff107230 */ /* 0x102fe40000004100 */
[----:B------:R-:W-:Y:S02]  /*ad90*/  HADD2.F32 R11, -RZ, R11.H1_H1 ;  /* 0x3000000bff0b7230 */ /* 0x000fe40000004100 */
[----:B------:R-:W-:-:S02]  /*ada0*/  HADD2.F32 R17, -RZ, R8.H0_H0 ;  /* 0x20000008ff117230 */ /* 0x000fc40000004100 */
[----:B------:R-:W-:Y:S01]  /*adb0*/  HADD2.F32 R18, -RZ, R8.H1_H1 ;  /* 0x30000008ff127230 */ /* 0x000fe20000004100 */
[CC--:B------:R-:W-:Y:S01]  /*adc0*/  FMUL.FTZ R23, R11.reuse, R20.reuse ;  /* 0x000000140b177220 */ /* 0x0c0fe20000410000 */
[--C-:B------:R-:W-:Y:S01]  /*add0*/  HADD2.F32 R8, -RZ, R10.reuse.H0_H0 ;  /* 0x2000000aff087230 */ /* 0x100fe20000004100 */
[C---:B------:R-:W-:Y:S01]  /*ade0*/  FMUL.FTZ R20, R16.reuse, R20 ;  /* 0x0000001410147220 */ /* 0x040fe20000410000 */
[----:B------:R-:W-:Y:S01]  /*adf0*/  HADD2.F32 R10, -RZ, R10.H1_H1 ;  /* 0x3000000aff0a7230 */ /* 0x000fe20000004100 */
[-C--:B------:R-:W-:Y:S01]  /*ae00*/  FFMA.FTZ R23, R16, R26.reuse, -R23 ;  /* 0x0000001a10177223 */ /* 0x080fe20000010817 */
[--C-:B------:R-:W-:Y:S01]  /*ae10*/  HADD2.F32 R19, -RZ, R9.reuse.H0_H0 ;  /* 0x20000009ff137230 */ /* 0x100fe20000004100 */
[----:B------:R-:W-:Y:S01]  /*ae20*/  FFMA.FTZ R20, R11, R26, R20 ;  /* 0x0000001a0b147223 */ /* 0x000fe20000010014 */
[----:B------:R-:W-:Y:S01]  /*ae30*/  HADD2.F32 R9, -RZ, R9.H1_H1 ;  /* 0x30000009ff097230 */ /* 0x000fe20000004100 */
[----:B------:R-:W-:Y:S02]  /*ae40*/  FMUL.FTZ R11, R10, R13 ;  /* 0x0000000d0a0b7220 */ /* 0x000fe40000410000 */
[----:B------:R-:W-:-:S02]  /*ae50*/  FMUL.FTZ R24, R18, R21 ;  /* 0x0000001512187220 */ /* 0x000fc40000410000 */
[C---:B------:R-:W-:Y:S02]  /*ae60*/  FMUL.FTZ R13, R8.reuse, R13 ;  /* 0x0000000d080d7220 */ /* 0x040fe40000410000 */
[-C--:B------:R-:W-:Y:S02]  /*ae70*/  FMUL.FTZ R16, R9, R14.reuse ;  /* 0x0000000e09107220 */ /* 0x080fe40000410000 */
[----:B------:R-:W-:Y:S02]  /*ae80*/  FMUL.FTZ R21, R17, R21 ;  /* 0x0000001511157220 */ /* 0x000fe40000410000 */
[----:B------:R-:W-:Y:S02]  /*ae90*/  FMUL.FTZ R14, R19, R14 ;  /* 0x0000000e130e7220 */ /* 0x000fe40000410000 */
[----:B------:R-:W-:Y:S01]  /*aea0*/  FFMA.FTZ R8, R8, R15, -R11 ;  /* 0x0000000f08087223 */ /* 0x000fe2000001080b */
[----:B------:R-:W-:Y:S01]  /*aeb0*/  F2FP.PACK_AB R11, R20, R23 ;  /* 0x00000017140b723e */ /* 0x000fe200000000ff */
[----:B------:R-:W-:-:S02]  /*aec0*/  FFMA.FTZ R13, R10, R15, R13 ;  /* 0x0000000f0a0d7223 */ /* 0x000fc4000001000d */
[-C--:B------:R-:W-:Y:S02]  /*aed0*/  FFMA.FTZ R24, R17, R22.reuse, -R24 ;  /* 0x0000001611187223 */ /* 0x080fe40000010818 */
[----:B------:R-:W-:Y:S01]  /*aee0*/  FFMA.FTZ R21, R18, R22, R21 ;  /* 0x0000001612157223 */ /* 0x000fe20000010015 */
[----:B------:R-:W-:Y:S01]  /*aef0*/  F2FP.PACK_AB R10, R13, R8 ;  /* 0x000000080d0a723e */ /* 0x000fe200000000ff */
[-C--:B------:R-:W-:Y:S02]  /*af00*/  FFMA.FTZ R16, R19, R12.reuse, -R16 ;  /* 0x0000000c13107223 */ /* 0x080fe40000010810 */
[----:B------:R-:W-:Y:S01]  /*af10*/  FFMA.FTZ R9, R9, R12, R14 ;  /* 0x0000000c09097223 */ /* 0x000fe2000001000e */
[----:B------:R-:W-:-:S04]  /*af20*/  F2FP.PACK_AB R8, R21, R24 ;  /* 0x000000181508723e */ /* 0x000fc800000000ff */
[----:B------:R-:W-:-:S05]  /*af30*/  F2FP.PACK_AB R9, R9, R16 ;  /* 0x000000100909723e */ /* 0x000fca00000000ff */
[----:B------:R1:W-:Y:S01]  /*af40*/  STS.128 [R122+0x1f080], R8 ;  /* 0x01f080087a007388 */ /* 0x0003e20000000c00 */
[----:B------:R-:W-:Y:S05]  /*af50*/  BRA `(.L_x_387) ;  /* 0x0000484000007947 */ /* 0x000fea0003800000 */
.L_x_354:
[----:B------:R-:W-:Y:S01]  /*af60*/  PLOP3.LUT P0, PT, PT, PT, UP3, 0x80, 0x0 ;  /* 0x000000000000781c */ /* 0x000fe20003f0f038 */
[----:B------:R-:W-:Y:S01]  /*af70*/  IMAD.MOV.U32 R17, RZ, RZ, R15 ;  /* 0x000000ffff117224 */ /* 0x000fe200078e000f */
        /* <DEDUP_REMOVED lines=9> */
[----:B------:R-:W-:-:S02]  /*b010*/  CS2R R100, SRZ ;  /* 0x0000000000647805 */ /* 0x000fc4000001ff00 */
[----:B------:R-:W-:Y:S01]  /*b020*/  @P0 IMAD.HI.U32 R12, R11, c[0x0][0x2c8], RZ ;  /* 0x0000b2000b0c0a27 */ /* 0x000fe200078e00ff */
[----:B------:R-:W-:-:S13]  /*b030*/  PLOP3.LUT P0, PT, PT, PT, UP3, 0x80, 0x0 ;  /* 0x000000000000781c */ /* 0x000fda0003f0f038 */
[----:B------:R-:W-:-:S04]  /*b040*/  @P0 SHF.R.U32.HI R11, RZ, c[0x0][0x2cc], R12 ;  /* 0x0000b300ff0b0a19 */ /* 0x000fc8000001160c */
[----:B------:R-:W-:Y:S01]  /*b050*/  SHF.R.S32.HI R12, RZ, 0x1f, R11 ;  /* 0x0000001fff0c7819 */ /* 0x000fe2000001140b */
[----:B------:R-:W-:-:S04]  /*b060*/  IMAD.WIDE.U32 R16, R11, c[0x0][0x280], R16 ;  /* 0x0000a0000b107a25 */ /* 0x000fc800078e0010 */
[----:B------:R-:W-:Y:S01]  /*b070*/  IMAD R14, R12, c[0x0][0x280], RZ ;  /* 0x0000a0000c0e7a24 */ /* 0x000fe200078e02ff */
[----:B------:R-:W-:Y:S01]  /*b080*/  LEA R15, P0, R16, c[0x0][0x270], 0x1 ;  /* 0x00009c00100f7a11 */ /* 0x000fe200078008ff */
[----:B------:R-:W-:Y:S02]  /*b090*/  IMAD R12, R12, c[0x0][0x290], RZ ;  /* 0x0000a4000c0c7a24 */ /* 0x000fe400078e02ff */
[C---:B------:R-:W-:Y:S02]  /*b0a0*/  IMAD R14, R11.reuse, c[0x0][0x284], R14 ;  /* 0x0000a1000b0e7a24 */ /* 0x040fe400078e020e */
[----:B------:R-:W-:Y:S01]  /*b0b0*/  IMAD R12, R11, c[0x0][0x294], R12 ;  /* 0x0000a5000b0c7a24 */ /* 0x000fe200078e020c */
[----:B------:R1:W2:Y:S02]  /*b0c0*/  SHFL.IDX PT, R18, R15, RZ, 0x181f ;  /* 0x00181fff0f127589 */ /* 0x0002a400000e0000 */
[----:B------:R-:W-:Y:S02]  /*b0d0*/  IADD3 R14, R17, R14, RZ ;  /* 0x0000000e110e7210 */ /* 0x000fe40007ffe0ff */
[----:B------:R-:W-:-:S02]  /*b0e0*/  MOV R17, R13 ;  /* 0x0000000d00117202 */ /* 0x000fc40000000f00 */
[----:B------:R-:W-:Y:S01]  /*b0f0*/  LEA.HI.X R14, R16, c[0x0][0x274], R14, 0x1, P0 ;  /* 0x00009d00100e7a11 */ /* 0x000fe200000f0c0e */
[----:B------:R-:W-:-:S04]  /*b100*/  IMAD.MOV.U32 R16, RZ, RZ, R64 ;  /* 0x000000ffff107224 */ /* 0x000fc800078e0040 */
[----:B------:R-:W-:Y:S01]  /*b110*/  IMAD.WIDE.U32 R16, R11, c[0x0][0x290], R16 ;  /* 0x0000a4000b107a25 */ /* 0x000fe200078e0010 */
[----:B------:R1:W3:Y:S03]  /*b120*/  SHFL.IDX PT, R19, R14, RZ, 0x181f ;  /* 0x00181fff0e137589 */ /* 0x0002e600000e0000 */
[----:B------:R-:W-:Y:S01]  /*b130*/  IMAD.IADD R12, R17, 0x1, R12 ;  /* 0x00000001110c7824 */ /* 0x000fe200078e020c */
[----:B------:R-:W-:-:S04]  /*b140*/  LEA R13, P0, R16, c[0x0][0x288], 0x1 ;  /* 0x0000a200100d7a11 */ /* 0x000fc800078008ff */
[----:B------:R-:W-:Y:S02]  /*b150*/  LEA.HI.X R12, R16, c[0x0][0x28c], R12, 0x1, P0 ;  /* 0x0000a300100c7a11 */ /* 0x000fe400000f0c0c */
[----:B------:R1:W4:Y:S04]  /*b160*/  SHFL.IDX PT, R16, R13, RZ, 0x181f ;  /* 0x00181fff0d107589 */ /* 0x00032800000e0000 */
[----:B------:R1:W1:Y:S01]  /*b170*/  SHFL.IDX PT, R17, R12, RZ, 0x181f ;  /* 0x00181fff0c117589 */ /* 0x00026200000e0000 */
[----:B------:R-:W-:Y:S05]  /*b180*/  @P1 BRA `(.L_x_395) ;  /* 0x0000019000001947 */ /* 0x000fea0003800000 */
[----:B--2---:R-:W-:Y:S01]  /*b190*/  ISETP.GE.AND P0, PT, R80, c[0x0][0x27c], PT ;  /* 0x00009f0050007a0c */ /* 0x004fe20003f06270 */
[----:B------:R-:W-:Y:S01]  /*b1a0*/  CS2R R106, SRZ ;  /* 0x00000000006a7805 */ /* 0x000fe2000001ff00 */
[----:B------:R-:W-:Y:S01]  /*b1b0*/  CS2R R104, SRZ ;  /* 0x0000000000687805 */ /* 0x000fe2000001ff00 */
[----:B------:R-:W-:Y:S01]  /*b1c0*/  CS2R R102, SRZ ;  /* 0x0000000000667805 */ /* 0x000fe2000001ff00 */
[----:B------:R-:W-:-:S09]  /*b1d0*/  CS2R R100, SRZ ;  /* 0x0000000000647805 */ /* 0x000fd2000001ff00 */
[C---:B------:R-:W-:Y:S01]  /*b1e0*/  @!P0 IMAD.SHL.U32 R21, R80.reuse, 0x2, RZ ;  /* 0x0000000250158824 */ /* 0x040fe200078e00ff */
[----:B------:R-:W-:-:S04]  /*b1f0*/  @!P0 SHF.L.U64.HI R11, R80, 0x1, R99 ;  /* 0x00000001500b8819 */ /* 0x000fc80000010263 */
[----:B------:R-:W-:-:S05]  /*b200*/  @!P0 IADD3 R22, P1, R18, R21, RZ ;  /* 0x0000001512168210 */ /* 0x000fca0007f3e0ff */
[----:B---3--:R-:W-:Y:S01]  /*b210*/  @!P0 IMAD.X R23, R19, 0x1, R11, P1 ;  /* 0x0000000113178824 */ /* 0x008fe200008e060b */
[----:B----4-:R-:W-:-:S04]  /*b220*/  @!P0 IADD3 R20, P1, R16, R21, RZ ;  /* 0x0000001510148210 */ /* 0x010fc80007f3e0ff */
[----:B------:R2:W5:Y:S01]  /*b230*/  @!P0 LD.E.128 R104, [R22.64] ;  /* 0x0000001e16688980 */ /* 0x000562000c101d00 */
[----:B-1----:R-:W-:-:S05]  /*b240*/  @!P0 IMAD.X R21, R17, 0x1, R11, P1 ;  /* 0x0000000111158824 */ /* 0x002fca00008e060b */
[----:B------:R2:W5:Y:S01]  /*b250*/  @!P0 LD.E.128 R100, [R20.64] ;  /* 0x0000001e14648980 */ /* 0x000562000c101d00 */
[----:B------:R-:W-:Y:S01]  /*b260*/  ISETP.GE.AND P0, PT, R62, c[0x0][0x27c], PT ;  /* 0x00009f003e007a0c */ /* 0x000fe20003f06270 */
[----:B------:R-:W-:-:S12]  /*b270*/  CS2R R94, SRZ ;  /* 0x00000000005e7805 */ /* 0x000fd8000001ff00 */
[----:B------:R-:W-:-:S04]  /*b280*/  @!P0 SHF.R.S32.HI R11, RZ, 0x1f, R62 ;  /* 0x0000001fff0b8819 */ /* 0x000fc8000001143e */
[----:B------:R-:W-:-:S04]  /*b290*/  @!P0 LEA.HI R11, R11, R62, RZ, 0x3 ;  /* 0x0000003e0b0b8211 */ /* 0x000fc800078f18ff */
[----:B------:R-:W-:Y:S01]  /*b2a0*/  @!P0 LOP3.LUT R11, R11, 0xfffffff8, RZ, 0xc0, !PT ;  /* 0xfffffff80b0b8812 */ /* 0x000fe200078ec0ff */
[----:B------:R-:W-:Y:S01]  /*b2b0*/  CS2R R92, SRZ ;  /* 0x00000000005c7805 */ /* 0x000fe2000001ff00 */
[----:B------:R-:W-:Y:S01]  /*b2c0*/  CS2R R90, SRZ ;  /* 0x00000000005a7805 */ /* 0x000fe2000001ff00 */
[----:B------:R-:W-:Y:S02]  /*b2d0*/  CS2R R88, SRZ ;  /* 0x0000000000587805 */ /* 0x000fe4000001ff00 */
[----:B------:R-:W-:-:S04]  /*b2e0*/  @!P0 IMAD.WIDE R18, R11, 0x2, R18 ;  /* 0x000000020b128825 */ /* 0x000fc800078e0212 */
[----:B------:R-:W-:Y:S01]  /*b2f0*/  @!P0 IMAD.WIDE R16, R11, 0x2, R16 ;  /* 0x000000020b108825 */ /* 0x000fe200078e0210 */
[----:B------:R2:W5:Y:S04]  /*b300*/  @!P0 LD.E.128 R92, [R18.64] ;  /* 0x0000001e125c8980 */ /* 0x000568000c101d00 */
[----:B------:R2:W5:Y:S02]  /*b310*/  @!P0 LD.E.128 R88, [R16.64] ;  /* 0x0000001e10588980 */ /* 0x000564000c101d00 */
.L_x_395:
[----:B--2---:R-:W-:Y:S05]  /*b320*/  BSYNC B0 ;  /* 0x0000000000007941 */ /* 0x004fea0003800000 */
.L_x_394:
[----:B------:R-:W-:Y:S01]  /*b330*/  ISETP.NE.AND P0, PT, R10, RZ, PT ;  /* 0x000000ff0a00720c */ /* 0x000fe20003f05270 */
[----:B-----5:R-:W-:Y:S01]  /*b340*/  IMAD.MOV.U32 R11, RZ, RZ, R94 ;  /* 0x000000ffff0b7224 */ /* 0x020fe200078e005e */
[----:B----4-:R-:W-:Y:S01]  /*b350*/  MOV R16, R93 ;  /* 0x0000005d00107202 */ /* 0x010fe20000000f00 */
[----:B------:R-:W-:Y:S01]  /*b360*/  IMAD.MOV.U32 R10, RZ, RZ, R95 ;  /* 0x000000ffff0a7224 */ /* 0x000fe200078e005f */
[----:B------:R2:W4:Y:S01]  /*b370*/  SHFL.IDX PT, R21, R14, 0x1, 0x181f ;  /* 0x00381f000e157f89 */ /* 0x00052200000e0000 */
[----:B-1----:R-:W-:Y:S01]  /*b380*/  IMAD.MOV.U32 R17, RZ, RZ, R92 ;  /* 0x000000ffff117224 */ /* 0x002fe200078e005c */
        /* <DEDUP_REMOVED lines=8> */
[----:B------:R2:W1:Y:S01]  /*b410*/  SHFL.IDX PT, R20, R15, 0x1, 0x181f ;  /* 0x00381f000f147f89 */ /* 0x00046200000e0000 */
[----:B------:R-:W-:Y:S01]  /*b420*/  CS2R R74, SRZ ;  /* 0x00000000004a7805 */ /* 0x000fe2000001ff00 */
[----:B------:R-:W-:Y:S01]  /*b430*/  PRMT R128, R10, 0x5410, R11 ;  /* 0x000054100a807816 */ /* 0x000fe2000000000b */
[----:B------:R-:W-:Y:S01]  /*b440*/  IMAD.MOV.U32 R11, RZ, RZ, R90 ;  /* 0x000000ffff0b7224 */ /* 0x000fe200078e005a */
[----:B------:R-:W-:Y:S01]  /*b450*/  MOV R10, R91 ;  /* 0x0000005b000a7202 */ /* 0x000fe20000000f00 */
[----:B---3--:R2:W3:Y:S01]  /*b460*/  SHFL.IDX PT, R19, R12, 0x1, 0x181f ;  /* 0x00381f000c137f89 */ /* 0x0084e200000e0000 */
        /* <DEDUP_REMOVED lines=9> */
[----:B------:R-:W-:Y:S01]  /*b500*/  CS2R R50, SRZ ;  /* 0x0000000000327805 */ /* 0x000fe2000001ff00 */
[----:B------:R-:W-:Y:S01]  /*b510*/  PRMT R115, R10, 0x5410, R11 ;  /* 0x000054100a737816 */ /* 0x000fe2000000000b */
[----:B------:R-:W-:Y:S01]  /*b520*/  IMAD.MOV.U32 R11, RZ, RZ, R100 ;  /* 0x000000ffff0b7224 */ /* 0x000fe200078e0064 */
[----:B------:R-:W-:Y:S01]  /*b530*/  MOV R10, R101 ;  /* 0x00000065000a7202 */ /* 0x000fe20000000f00 */
[----:B------:R-:W-:Y:S01]  /*b540*/  CS2R R48, SRZ ;  /* 0x0000000000307805 */ /* 0x000fe2000001ff00 */
[----:B------:R-:W-:Y:S01]  /*b550*/  CS2R R70, SRZ ;  /* 0x0000000000467805 */ /* 0x000fe2000001ff00 */
[----:B------:R-:W-:Y:S01]  /*b560*/  CS2R R68, SRZ ;  /* 0x0000000000447805 */ /* 0x000fe2000001ff00 */
[----:B------:R-:W-:Y:S01]  /*b570*/  PRMT R125, R10, 0x5410, R11 ;  /* 0x000054100a7d7816 */ /* 0x000fe2000000000b */
[----:B------:R-:W-:Y:S05]  /*b580*/  @P0 BRA `(.L_x_397) ;  /* 0x0000019000000947 */ /* 0x000fea0003800000 */
[----:B----4-:R-:W-:Y:S01]  /*b590*/  ISETP.GE.AND P0, PT, R80, c[0x0][0x27c], PT ;  /* 0x00009f0050007a0c */ /* 0x010fe20003f06270 */
[----:B------:R-:W-:Y:S01]  /*b5a0*/  CS2R R74, SRZ ;  /* 0x00000000004a7805 */ /* 0x000fe2000001ff00 */
[----:B------:R-:W-:Y:S01]  /*b5b0*/  CS2R R72, SRZ ;  /* 0x0000000000487805 */ /* 0x000fe2000001ff00 */
[----:B------:R-:W-:Y:S01]  /*b5c0*/  CS2R R70, SRZ ;  /* 0x0000000000467805 */ /* 0x000fe2000001ff00 */
[----:B------:R-:W-:-:S09]  /*b5d0*/  CS2R R68, SRZ ;  /* 0x0000000000447805 */ /* 0x000fd2000001ff00 */
[C---:B------:R-:W-:Y:S01]  /*b5e0*/  @!P0 IMAD.SHL.U32 R11, R80.reuse, 0x2, RZ ;  /* 0x00000002500b8824 */ /* 0x040fe200078e00ff */
[----:B------:R-:W-:-:S04]  /*b5f0*/  @!P0 SHF.L.U64.HI R17, R80, 0x1, R99 ;  /* 0x0000000150118819 */ /* 0x000fc80000010263 */
[----:B-1----:R-:W-:-:S05]  /*b600*/  @!P0 IADD3 R22, P1, R20, R11, RZ ;  /* 0x0000000b14168210 */ /* 0x002fca0007f3e0ff */
[----:B------:R-:W-:Y:S01]  /*b610*/  @!P0 IMAD.X R23, R21, 0x1, R17, P1 ;  /* 0x0000000115178824 */ /* 0x000fe200008e0611 */
[----:B------:R-:W-:-:S04]  /*b620*/  @!P0 IADD3 R16, P1, R18, R11, RZ ;  /* 0x0000000b12108210 */ /* 0x000fc80007f3e0ff */
[----:B------:R1:W5:Y:S01]  /*b630*/  @!P0 LD.E.128 R72, [R22.64] ;  /* 0x0000001e16488980 */ /* 0x000362000c101d00 */
[----:B---3--:R-:W-:-:S05]  /*b640*/  @!P0 IMAD.X R17, R19, 0x1, R17, P1 ;  /* 0x0000000113118824 */ /* 0x008fca00008e0611 */
[----:B------:R1:W5:Y:S01]  /*b650*/  @!P0 LD.E.128 R68, [R16.64] ;  /* 0x0000001e10448980 */ /* 0x000362000c101d00 */
[----:B------:R-:W-:-:S13]  /*b660*/  ISETP.GE.AND P0, PT, R62, c[0x0][0x27c], PT ;  /* 0x00009f003e007a0c */ /* 0x000fda0003f06270 */
[----:B------:R-:W-:-:S04]  /*b670*/  @!P0 SHF.R.S32.HI R11, RZ, 0x1f, R62 ;  /* 0x0000001fff0b8819 */ /* 0x000fc8000001143e */
[----:B------:R-:W-:-:S04]  /*b680*/  @!P0 LEA.HI R10, R11, R62, RZ, 0x3 ;  /* 0x0000003e0b0a8211 */ /* 0x000fc800078f18ff */
[----:B------:R-:W-:Y:S01]  /*b690*/  @!P0 LOP3.LUT R10, R10, 0xfffffff8, RZ, 0xc0, !PT ;  /* 0xfffffff80a0a8812 */ /* 0x000fe200078ec0ff */
[----:B------:R-:W-:Y:S01]  /*b6a0*/  CS2R R58, SRZ ;  /* 0x00000000003a7805 */ /* 0x000fe2000001ff00 */
[----:B------:R-:W-:Y:S01]  /*b6b0*/  CS2R R56, SRZ ;  /* 0x0000000000387805 */ /* 0x000fe2000001ff00 */
[----:B------:R-:W-:Y:S01]  /*b6c0*/  CS2R R50, SRZ ;  /* 0x0000000000327805 */ /* 0x000fe2000001ff00 */
[----:B------:R-:W-:Y:S01]  /*b6d0*/  CS2R R48, SRZ ;  /* 0x0000000000307805 */ /* 0x000fe2000001ff00 */
[----:B------:R-:W-:-:S04]  /*b6e0*/  @!P0 IMAD.WIDE R20, R10, 0x2, R20 ;  /* 0x000000020a148825 */ /* 0x000fc800078e0214 */
[----:B------:R-:W-:Y:S01]  /*b6f0*/  @!P0 IMAD.WIDE R10, R10, 0x2, R18 ;  /* 0x000000020a0a8825 */ /* 0x000fe200078e0212 */
[----:B------:R1:W5:Y:S04]  /*b700*/  @!P0 LD.E.128 R56, [R20.64] ;  /* 0x0000001e14388980 */ /* 0x000368000c101d00 */
[----:B------:R1:W5:Y:S02]  /*b710*/  @!P0 LD.E.128 R48, [R10.64] ;  /* 0x0000001e0a308980 */ /* 0x000364000c101d00 */
.L_x_397:
[----:B----4-:R-:W-:Y:S05]  /*b720*/  BSYNC B0 ;  /* 0x0000000000007941 */ /* 0x010fea0003800000 */
.L_x_396:
[----:B------:R-:W-:Y:S01]  /*b730*/  ISETP.NE.AND P0, PT, R9, RZ, PT ;  /* 0x000000ff0900720c */ /* 0x000fe20003f05270 */
[----:B-1---5:R-:W-:Y:S01]  /*b740*/  IMAD.MOV.U32 R16, RZ, RZ, R58 ;  /* 0x000000ffff107224 */ /* 0x022fe200078e003a */
[----:B------:R-:W-:Y:S01]  /*b750*/  MOV R9, R57 ;  /* 0x0000003900097202 */ /* 0x000fe20000000f00 */
[----:B------:R-:W-:Y:S01]  /*b760*/  IMAD.MOV.U32 R11, RZ, RZ, R59 ;  /* 0x000000ffff0b7224 */ /* 0x000fe200078e003b */
[----:B------:R1:W4:Y:S01]  /*b770*/  SHFL.IDX PT, R21, R14, 0x2, 0x181f ;  /* 0x00581f000e157f89 */ /* 0x00032200000e0000 */
        /* <DEDUP_REMOVED lines=17> */
[----:B---3--:R1:W3:Y:S01]  /*b890*/  SHFL.IDX PT, R19, R12, 0x2, 0x181f ;  /* 0x00581f000c137f89 */ /* 0x0082e200000e0000 */
        /* <DEDUP_REMOVED lines=17> */
[----:B--2-4-:R-:W-:Y:S01]  /*b9b0*/  ISETP.GE.AND P0, PT, R80, c[0x0][0x27c], PT ;  /* 0x00009f0050007a0c */ /* 0x014fe20003f06270 */
[----:B------:R-:W-:Y:S01]  /*b9c0*/  CS2R R42, SRZ ;  /* 0x00000000002a7805 */ /* 0x000fe2000001ff00 */
[----:B------:R-:W-:Y:S01]  /*b9d0*/  CS2R R40, SRZ ;  /* 0x0000000000287805 */ /* 0x000fe2000001ff00 */
[----:B------:R-:W-:Y:S01]  /*b9e0*/  CS2R R34, SRZ ;  /* 0x0000000000227805 */ /* 0x000fe2000001ff00 */
[----:B------:R-:W-:Y:S01]  /*b9f0*/  CS2R R32, SRZ ;  /* 0x0000000000207805 */ /* 0x000fe2000001ff00 */
[----:B------:R-:W-:Y:S01]  /*ba00*/  CS2R R46, SRZ ;  /* 0x00000000002e7805 */ /* 0x000fe2000001ff00 */
[----:B------:R-:W-:Y:S01]  /*ba10*/  CS2R R44, SRZ ;  /* 0x00000000002c7805 */ /* 0x000fe2000001ff00 */
[----:B------:R-:W-:Y:S01]  /*ba20*/  CS2R R38, SRZ ;  /* 0x0000000000267805 */ /* 0x000fe2000001ff00 */
[----:B------:R-:W-:-:S05]  /*ba30*/  CS2R R36, SRZ ;  /* 0x0000000000247805 */ /* 0x000fca000001ff00 */
[C---:B------:R-:W-:Y:S01]  /*ba40*/  @!P0 IMAD.SHL.U32 R9, R80.reuse, 0x2, RZ ;  /* 0x0000000250098824 */ /* 0x040fe200078e00ff */
[----:B------:R-:W-:-:S04]  /*ba50*/  @!P0 SHF.L.U64.HI R10, R80, 0x1, R99 ;  /* 0x00000001500a8819 */ /* 0x000fc80000010263 */
[----:B------:R-:W-:-:S05]  /*ba60*/  @!P0 IADD3 R16, P1, R20, R9, RZ ;  /* 0x0000000914108210 */ /* 0x000fca0007f3e0ff */
[----:B------:R-:W-:Y:S01]  /*ba70*/  @!P0 IMAD.X R17, R21, 0x1, R10, P1 ;  /* 0x0000000115118824 */ /* 0x000fe200008e060a */
[----:B-1----:R-:W-:-:S04]  /*ba80*/  @!P0 IADD3 R22, P1, R18, R9, RZ ;  /* 0x0000000912168210 */ /* 0x002fc80007f3e0ff */
[----:B------:R1:W5:Y:S01]  /*ba90*/  @!P0 LD.E.128 R40, [R16.64] ;  /* 0x0000001e10288980 */ /* 0x000362000c101d00 */
[----:B---3--:R-:W-:Y:S01]  /*baa0*/  @!P0 IMAD.X R23, R19, 0x1, R10, P1 ;  /* 0x0000000113178824 */ /* 0x008fe200008e060a */
[----:B------:R-:W-:-:S04]  /*bab0*/  ISETP.GE.AND P1, PT, R62, c[0x0][0x27c], PT ;  /* 0x00009f003e007a0c */ /* 0x000fc80003f26270 */
[----:B------:R1:W5:Y:S09]  /*bac0*/  @!P0 LD.E.128 R32, [R22.64] ;  /* 0x0000001e16208980 */ /* 0x000372000c101d00 */
[----:B------:R-:W-:-:S04]  /*bad0*/  @!P1 SHF.R.S32.HI R9, RZ, 0x1f, R62 ;  /* 0x0000001fff099819 */ /* 0x000fc8000001143e */
[----:B------:R-:W-:-:S04]  /*bae0*/  @!P1 LEA.HI R9, R9, R62, RZ, 0x3 ;  /* 0x0000003e09099211 */ /* 0x000fc800078f18ff */
[----:B------:R-:W-:-:S05]  /*baf0*/  @!P1 LOP3.LUT R9, R9, 0xfffffff8, RZ, 0xc0, !PT ;  /* 0xfffffff809099812 */ /* 0x000fca00078ec0ff */
[----:B------:R-:W-:-:S04]  /*bb00*/  @!P1 IMAD.WIDE R20, R9, 0x2, R20 ;  /* 0x0000000209149825 */ /* 0x000fc800078e0214 */
[----:B------:R-:W-:Y:S01]  /*bb10*/  @!P1 IMAD.WIDE R18, R9, 0x2, R18 ;  /* 0x0000000209129825 */ /* 0x000fe200078e0212 */
[----:B------:R1:W5:Y:S04]  /*bb20*/  @!P1 LD.E.128 R44, [R20.64] ;  /* 0x0000001e142c9980 */ /* 0x000368000c101d00 */
[----:B------:R1:W5:Y:S02]  /*bb30*/  @!P1 LD.E.128 R36, [R18.64] ;  /* 0x0000001e12249980 */ /* 0x000364000c101d00 */
.L_x_399:
[----:B--2-4-:R-:W-:Y:S05]  /*bb40*/  BSYNC B0 ;  /* 0x0000000000007941 */ /* 0x014fea0003800000 */
.L_x_398:
[----:B------:R-:W-:Y:S01]  /*bb50*/  ISETP.NE.AND P0, PT, R8, RZ, PT ;  /* 0x000000ff0800720c */ /* 0x000fe20003f05270 */
[----:B-----5:R-:W-:Y:S01]  /*bb60*/  IMAD.MOV.U32 R9, RZ, RZ, R46 ;  /* 0x000000ffff097224 */ /* 0x020fe200078e002e */
        /* <DEDUP_REMOVED lines=12> */
[----:B------:R2:W3:Y:S01]  /*bc30*/  SHFL.IDX PT, R64, R15, 0x3, 0x181f ;  /* 0x00781f000f407f89 */ /* 0x0004e200000e0000 */
[----:B------:R-:W-:Y:S01]  /*bc40*/  CS2R R26, SRZ ;  /* 0x00000000001a7805 */ /* 0x000fe2000001ff00 */
[----:B------:R-:W-:Y:S01]  /*bc50*/  PRMT R96, R8, 0x5410, R9 ;  /* 0x0000541008607816 */ /* 0x000fe20000000009 */
[----:B------:R-:W-:Y:S01]  /*bc60*/  IMAD.MOV.U32 R9, RZ, RZ, R38 ;  /* 0x000000ffff097224 */ /* 0x000fe200078e0026 */
[----:B------:R-:W-:Y:S01]  /*bc70*/  MOV R8, R39 ;  /* 0x0000002700087202 */ /* 0x000fe20000000f00 */
[----:B------:R2:W1:Y:S01]  /*bc80*/  SHFL.IDX PT, R67, R12, 0x3, 0x181f ;  /* 0x00781f000c437f89 */ /* 0x00046200000e0000 */
        /* <DEDUP_REMOVED lines=9> */
[----:B-1----:R-:W-:Y:S01]  /*bd20*/  CS2R R22, SRZ ;  /* 0x0000000000167805 */ /* 0x002fe2000001ff00 */
[----:B------:R-:W-:Y:S01]  /*bd30*/  PRMT R81, R8, 0x5410, R9 ;  /* 0x0000541008517816 */ /* 0x000fe20000000009 */
[----:B------:R-:W-:Y:S01]  /*bd40*/  IMAD.MOV.U32 R9, RZ, RZ, R32 ;  /* 0x000000ffff097224 */ /* 0x000fe200078e0020 */
[----:B------:R-:W-:Y:S01]  /*bd50*/  MOV R8, R33 ;  /* 0x0000002100087202 */ /* 0x000fe20000000f00 */
[----:B------:R-:W-:Y:S01]  /*bd60*/  CS2R R20, SRZ ;  /* 0x0000000000147805 */ /* 0x000fe2000001ff00 */
[----:B---3--:R-:W-:Y:S01]  /*bd70*/  CS2R R18, SRZ ;  /* 0x0000000000127805 */ /* 0x008fe2000001ff00 */
[----:B------:R-:W-:Y:S01]  /*bd80*/  CS2R R16, SRZ ;  /* 0x0000000000107805 */ /* 0x000fe2000001ff00 */
[----:B------:R-:W-:Y:S01]  /*bd90*/  PRMT R85, R8, 0x5410, R9 ;  /* 0x0000541008557816 */ /* 0x000fe20000000009 */
[----:B------:R-:W-:Y:S05]  /*bda0*/  @P0 BRA `(.L_x_401) ;  /* 0x0000019000000947 */ /* 0x000fea0003800000 */
[----:B----4-:R-:W-:Y:S01]  /*bdb0*/  ISETP.GE.AND P0, PT, R80, c[0x0][0x27c], PT ;  /* 0x00009f0050007a0c */ /* 0x010fe20003f06270 */
[----:B------:R-:W-:Y:S01]  /*bdc0*/  CS2R R26, SRZ ;  /* 0x00000000001a7805 */ /* 0x000fe2000001ff00 */
[----:B------:R-:W-:Y:S01]  /*bdd0*/  ISETP.GE.AND P1, PT, R62, c[0x0][0x27c], PT ;  /* 0x00009f003e007a0c */ /* 0x000fe20003f26270 */
[----:B------:R-:W-:Y:S01]  /*bde0*/  CS2R R24, SRZ ;  /* 0x0000000000187805 */ /* 0x000fe2000001ff00 */
[----:B------:R-:W-:Y:S01]  /*bdf0*/  CS2R R18, SRZ ;  /* 0x0000000000127805 */ /* 0x000fe2000001ff00 */
[----:B------:R-:W-:Y:S01]  /*be00*/  CS2R R16, SRZ ;  /* 0x0000000000107805 */ /* 0x000fe2000001ff00 */
[----:B------:R-:W-:Y:S01]  /*be10*/  CS2R R30, SRZ ;  /* 0x00000000001e7805 */ /* 0x000fe2000001ff00 */
[----:B------:R-:W-:Y:S01]  /*be20*/  CS2R R28, SRZ ;  /* 0x00000000001c7805 */ /* 0x000fe2000001ff00 */
[----:B------:R-:W-:Y:S01]  /*be30*/  CS2R R22, SRZ ;  /* 0x0000000000167805 */ /* 0x000fe2000001ff00 */
[----:B------:R-:W-:-:S04]  /*be40*/  CS2R R20, SRZ ;  /* 0x0000000000147805 */ /* 0x000fc8000001ff00 */
[C---:B------:R-:W-:Y:S01]  /*be50*/  @!P0 IMAD.SHL.U32 R9, R80.reuse, 0x2, RZ ;  /* 0x0000000250098824 */ /* 0x040fe200078e00ff */
[----:B------:R-:W-:Y:S02]  /*be60*/  @!P0 SHF.L.U64.HI R10, R80, 0x1, R99 ;  /* 0x00000001500a8819 */ /* 0x000fe40000010263 */
[----:B------:R-:W-:Y:S02]  /*be70*/  @!P1 SHF.R.S32.HI R11, RZ, 0x1f, R62 ;  /* 0x0000001fff0b9819 */ /* 0x000fe4000001143e */
[----:B--2---:R-:W-:Y:S02]  /*be80*/  @!P0 IADD3 R12, P2, R64, R9, RZ ;  /* 0x00000009400c8210 */ /* 0x004fe40007f5e0ff */
[----:B------:R-:W-:-:S03]  /*be90*/  @!P1 LEA.HI R8, R11, R62, RZ, 0x3 ;  /* 0x0000003e0b089211 */ /* 0x000fc600078f18ff */
[----:B------:R-:W-:Y:S01]  /*bea0*/  @!P0 IMAD.X R13, R65, 0x1, R10, P2 ;  /* 0x00000001410d8824 */ /* 0x000fe200010e060a */
[----:B------:R-:W-:Y:S02]  /*beb0*/  @!P1 LOP3.LUT R8, R8, 0xfffffff8, RZ, 0xc0, !PT ;  /* 0xfffffff808089812 */ /* 0x000fe400078ec0ff */
[----:B------:R-:W-:Y:S02]  /*bec0*/  @!P0 IADD3 R14, P2, R66, R9, RZ ;  /* 0x00000009420e8210 */ /* 0x000fe40007f5e0ff */
[----:B------:R1:W5:Y:S01]  /*bed0*/  @!P0 LD.E.128 R24, [R12.64] ;  /* 0x0000001e0c188980 */ /* 0x000362000c101d00 */
[----:B------:R-:W-:-:S04]  /*bee0*/  @!P1 IMAD.WIDE R64, R8, 0x2, R64 ;  /* 0x0000000208409825 */ /* 0x000fc800078e0240 */
[----:B------:R-:W-:Y:S01]  /*bef0*/  @!P0 IMAD.X R15, R67, 0x1, R10, P2 ;  /* 0x00000001430f8824 */ /* 0x000fe200010e060a */
[----:B------:R1:W5:Y:S01]  /*bf00*/  @!P1 LD.E.128 R28, [R64.64] ;  /* 0x0000001e401c9980 */ /* 0x000362000c101d00 */
[----:B------:R-:W-:-:S03]  /*bf10*/  @!P1 IMAD.WIDE R8, R8, 0x2, R66 ;  /* 0x0000000208089825 */ /* 0x000fc600078e0242 */
[----:B------:R1:W5:Y:S04]  /*bf20*/  @!P0 LD.E.128 R16, [R14.64] ;  /* 0x0000001e0e108980 */ /* 0x000368000c101d00 */
[----:B------:R1:W5:Y:S02]  /*bf30*/  @!P1 LD.E.128 R20, [R8.64] ;  /* 0x0000001e08149980 */ /* 0x000364000c101d00 */
.L_x_401:
[----:B----4-:R-:W-:Y:S05]  /*bf40*/  BSYNC B0 ;  /* 0x0000000000007941 */ /* 0x010fea0003800000 */
.L_x_400:
        /* <DEDUP_REMOVED lines=21> */
[----:B------:R-:W-:Y:S01]  /*c0a0*/  PRMT R67, R67, 0x5410, R8 ;  /* 0x0000541043437816 */ /* 0x000fe20000000008 */
        /* <DEDUP_REMOVED lines=13> */
[----:B------:R-:W-:Y:S01]  /*c180*/  IMAD.MOV.U32 R124, RZ, RZ, c[0x0][0x27c] ;  /* 0x00009f00ff7c7624 */ /* 0x000fe200078e00ff */
[----:B------:R-:W-:Y:S04]  /*c190*/  BSSY B0, `(.L_x_404) ;  /* 0x0000061000007945 */ /* 0x000fe80003800000 */
[----:B------:R-:W-:-:S07]  /*c1a0*/  SHF.R.U32.HI R124, RZ, 0x3, R124 ;  /* 0x00000003ff7c7819 */ /* 0x000fce000001167c */
[----:B------:R-:W-:Y:S05]  /*c1b0*/  @P0 BRA `(.L_x_405) ;  /* 0x000005e000000947 */ /* 0x000fea0003800000 */
[----:B------:R-:W-:Y:S01]  /*c1c0*/  IADD3 R10, R61, R124, RZ ;  /* 0x0000007c3d0a7210 */ /* 0x000fe20007ffe0ff */
[----:B--2---:R-:W1:Y:S01]  /*c1d0*/  LDS.128 R12, [R122+0x10080] ;  /* 0x010080007a0c7984 */ /* 0x004e620000000c00 */
[----:B------:R-:W-:Y:S01]  /*c1e0*/  SHF.R.U32.HI R129, RZ, 0x10, R101 ;  /* 0x00000010ff817819 */ /* 0x000fe20000011665 */
[--C-:B------:R-:W-:Y:S01]  /*c1f0*/  HADD2.F32 R134, -RZ, R125.reuse.H0_H0 ;  /* 0x2000007dff867230 */ /* 0x100fe20000004100 */
[----:B------:R-:W-:Y:S01]  /*c200*/  SHF.R.S32.HI R9, RZ, 0x1f, R10 ;  /* 0x0000001fff097819 */ /* 0x000fe2000001140a */
[----:B------:R-:W-:Y:S01]  /*c210*/  HADD2.F32 R125, -RZ, R125.H1_H1 ;  /* 0x3000007dff7d7230 */ /* 0x000fe20000004100 */
[----:B------:R-:W-:Y:S01]  /*c220*/  SHF.L.U32 R8, R10, 0x3, RZ ;  /* 0x000000030a087819 */ /* 0x000fe200000006ff */
[----:B------:R-:W-:Y:S01]  /*c230*/  HADD2.F32 R142, -RZ, R129.H0_H0 ;  /* 0x20000081ff8e7230 */ /* 0x000fe20000004100 */
[----:B------:R-:W-:Y:S01]  /*c240*/  LEA.HI R9, R9, R10, RZ, 0x3 ;  /* 0x0000000a09097211 */ /* 0x000fe200078f18ff */
[--C-:B------:R-:W-:Y:S01]  /*c250*/  HADD2.F32 R140, -RZ, R127.reuse.H0_H0 ;  /* 0x2000007fff8c7230 */ /* 0x100fe20000004100 */
[----:B------:R-:W-:Y:S01]  /*c260*/  LOP3.LUT R11, R121, 0x38, R8, 0xf8, !PT ;  /* 0x00000038790b7812 */ /* 0x000fe200078ef808 */
[----:B------:R-:W-:Y:S01]  /*c270*/  HADD2.F32 R127, -RZ, R127.H1_H1 ;  /* 0x3000007fff7f7230 */ /* 0x000fe20000004100 */
[----:B------:R-:W-:Y:S01]  /*c280*/  SHF.L.U32 R9, R9, 0xa, RZ ;  /* 0x0000000a09097819 */ /* 0x000fe200000006ff */
[----:B------:R-:W-:Y:S01]  /*c290*/  HADD2.F32 R129, -RZ, R126.H0_H0 ;  /* 0x2000007eff817230 */ /* 0x000fe20000004100 */
[----:B------:R-:W-:-:S02]  /*c2a0*/  LOP3.LUT R8, R11, R120, RZ, 0x3c, !PT ;  /* 0x000000780b087212 */ /* 0x000fc400078e3cff */
[----:B------:R-:W-:Y:S02]  /*c2b0*/  LOP3.LUT R9, R9, 0x7fffe000, RZ, 0xc0, !PT ;  /* 0x7fffe00009097812 */ /* 0x000fe400078ec0ff */
[----:B------:R-:W-:Y:S02]  /*c2c0*/  SHF.R.U64 R100, R100, 0x10, R101 ;  /* 0x0000001064647819 */ /* 0x000fe40000001265 */
[----:B------:R-:W-:Y:S02]  /*c2d0*/  IADD3 R8, R8, R9, R119 ;  /* 0x0000000908087210 */ /* 0x000fe40007ffe077 */
[----:B------:R-:W-:Y:S01]  /*c2e0*/  SHF.R.U64 R101, R106, 0x10, R107 ;  /* 0x000000106a657819 */ /* 0x000fe2000000126b */
[----:B------:R-:W-:Y:S01]  /*c2f0*/  HADD2.F32 R100, -RZ, R100.H0_H0 ;  /* 0x20000064ff647230 */ /* 0x000fe20000004100 */
[----:B------:R-:W-:Y:S02]  /*c300*/  SHF.L.U32 R123, R8, 0x1, RZ ;  /* 0x00000001087b7819 */ /* 0x000fe400000006ff */
[----:B------:R-:W-:-:S02]  /*c310*/  SHF.R.U64 R104, R104, 0x10, R105 ;  /* 0x0000001068687819 */ /* 0x000fc40000001269 */
[----:B------:R-:W-:Y:S01]  /*c320*/  SHF.R.U32.HI R106, RZ, 0x10, R107 ;  /* 0x00000010ff6a7819 */ /* 0x000fe2000001166b */
[----:B------:R-:W2:Y:S01]  /*c330*/  LDS.128 R8, [R123+0x10080] ;  /* 0x010080007b087984 */ /* 0x000ea20000000c00 */
[----:B------:R-:W-:Y:S01]  /*c340*/  SHF.R.U32.HI R105, RZ, 0x10, R105 ;  /* 0x00000010ff697819 */ /* 0x000fe20000011669 */
[----:B------:R-:W-:Y:S01]  /*c350*/  HADD2.F32 R104, -RZ, R104.H0_H0 ;  /* 0x20000068ff687230 */ /* 0x000fe20000004100 */
[--C-:B------:R-:W-:Y:S01]  /*c360*/  SHF.R.U64 R102, R102, 0x10, R103.reuse ;  /* 0x0000001066667819 */ /* 0x100fe20000001267 */
[----:B------:R-:W-:Y:S01]  /*c370*/  HADD2.F32 R106, -RZ, R106.H0_H0 ;  /* 0x2000006aff6a7230 */ /* 0x000fe20000004100 */
[----:B------:R-:W-:Y:S01]  /*c380*/  SHF.R.U32.HI R103, RZ, 0x10, R103 ;  /* 0x00000010ff677819 */ /* 0x000fe20000011667 */
[----:B------:R-:W-:Y:S02]  /*c390*/  HADD2.F32 R146, -RZ, R105.H0_H0 ;  /* 0x20000069ff927230 */ /* 0x000fe40000004100 */
[----:B------:R-:W-:Y:S02]  /*c3a0*/  HADD2.F32 R105, -RZ, R126.H1_H1 ;  /* 0x3000007eff697230 */ /* 0x000fe40000004100 */
[----:B------:R-:W-:-:S02]  /*c3b0*/  HADD2.F32 R102, -RZ, R102.H0_H0 ;  /* 0x20000066ff667230 */ /* 0x000fc40000004100 */
[--C-:B-1----:R-:W-:Y:S02]  /*c3c0*/  HADD2.F32 R107, -RZ, R13.reuse.H0_H0 ;  /* 0x2000000dff6b7230 */ /* 0x102fe40000004100 */
[--C-:B------:R-:W-:Y:S02]  /*c3d0*/  HADD2.F32 R130, -RZ, R12.reuse.H0_H0 ;  /* 0x2000000cff827230 */ /* 0x100fe40000004100 */
[----:B------:R-:W-:Y:S01]  /*c3e0*/  HADD2.F32 R13, -RZ, R13.H1_H1 ;  /* 0x3000000dff0d7230 */ /* 0x000fe20000004100 */
[----:B------:R-:W-:Y:S01]  /*c3f0*/  FMUL.FTZ R138, R107, R134 ;  /* 0x000000866b8a7220 */ /* 0x000fe20000410000 */
[----:B------:R-:W-:Y:S01]  /*c400*/  HADD2.F32 R131, -RZ, R12.H1_H1 ;  /* 0x3000000cff837230 */ /* 0x000fe20000004100 */
[----:B------:R-:W-:Y:S01]  /*c410*/  FMUL.FTZ R148, R130, R125 ;  /* 0x0000007d82947220 */ /* 0x000fe20000410000 */
[--C-:B------:R-:W-:Y:S01]  /*c420*/  HADD2.F32 R12, -RZ, R14.reuse.H0_H0 ;  /* 0x2000000eff0c7230 */ /* 0x100fe20000004100 */
[----:B------:R-:W-:Y:S01]  /*c430*/  FMUL.FTZ R144, R13, R142 ;  /* 0x0000008e0d907220 */ /* 0x000fe20000410000 */
[----:B------:R-:W-:Y:S01]  /*c440*/  HADD2.F32 R132, -RZ, R14.H1_H1 ;  /* 0x3000000eff847230 */ /* 0x000fe20000004100 */
[----:B------:R-:W-:Y:S01]  /*c450*/  FMUL.FTZ R139, R131, R100 ;  /* 0x00000064838b7220 */ /* 0x000fe20000410000 */
[----:B------:R-:W-:-:S02]  /*c460*/  HADD2.F32 R14, -RZ, R15.H0_H0 ;  /* 0x2000000fff0e7230 */ /* 0x000fc40000004100 */
[----:B------:R-:W-:-:S03]  /*c470*/  HADD2.F32 R15, -RZ, R15.H1_H1 ;  /* 0x3000000fff0f7230 */ /* 0x000fc60000004100 */
[----:B------:R-:W-:Y:S01]  /*c480*/  FMUL.FTZ R126, R14, R129 ;  /* 0x000000810e7e7220 */ /* 0x000fe20000410000 */
[--C-:B--2---:R-:W-:Y:S02]  /*c490*/  HADD2.F32 R133, -RZ, R9.reuse.H0_H0 ;  /* 0x20000009ff857230 */ /* 0x104fe40000004100 */
[----:B------:R-:W-:Y:S02]  /*c4a0*/  HADD2.F32 R9, -RZ, R9.H1_H1 ;  /* 0x30000009ff097230 */ /* 0x000fe40000004100 */
[--C-:B------:R-:W-:Y:S01]  /*c4b0*/  HADD2.F32 R135, -RZ, R8.reuse.H0_H0 ;  /* 0x20000008ff877230 */ /* 0x100fe20000004100 */
[C---:B------:R-:W-:Y:S01]  /*c4c0*/  FMUL.FTZ R134, R133.reuse, R134 ;  /* 0x0000008685867220 */ /* 0x040fe20000410000 */
[----:B------:R-:W-:Y:S01]  /*c4d0*/  HADD2.F32 R136, -RZ, R8.H1_H1 ;  /* 0x30000008ff887230 */ /* 0x000fe20000004100 */
[----:B------:R-:W-:Y:S01]  /*c4e0*/  FFMA.FTZ R138, R133, R140, R138 ;  /* 0x0000008c858a7223 */ /* 0x000fe2000001008a */
[----:B------:R-:W-:Y:S01]  /*c4f0*/  HADD2.F32 R8, -RZ, R10.H0_H0 ;  /* 0x2000000aff087230 */ /* 0x000fe20000004100 */
[----:B------:R-:W-:Y:S01]  /*c500*/  FMUL.FTZ R142, R9, R142 ;  /* 0x0000008e098e7220 */ /* 0x000fe20000410000 */
[----:B------:R-:W-:Y:S01]  /*c510*/  HADD2.F32 R133, -RZ, R128.H1_H1 ;  /* 0x30000080ff857230 */ /* 0x000fe20000004100 */
[C---:B------:R-:W-:Y:S01]  /*c520*/  FMUL.FTZ R125, R135.reuse, R125 ;  /* 0x0000007d877d7220 */ /* 0x040fe20000410000 */
[----:B------:R-:W-:Y:S01]  /*c530*/  HADD2.F32 R137, -RZ, R10.H1_H1 ;  /* 0x3000000aff897230 */ /* 0x000fe20000004100 */
[----:B------:R-:W-:Y:S01]  /*c540*/  FFMA.FTZ R148, R135, R127, R148 ;  /* 0x0000007f87947223 */ /* 0x000fe20000010094 */
[----:B------:R-:W-:Y:S01]  /*c550*/  HADD2.F32 R135, -RZ, R128.H0_H0 ;  /* 0x20000080ff877230 */ /* 0x000fe20000004100 */
[----:B------:R-:W-:Y:S01]  /*c560*/  FFMA.FTZ R9, R9, R146, R144 ;  /* 0x0000009209097223 */ /* 0x000fe20000010090 */
[----:B------:R-:W-:Y:S01]  /*c570*/  HADD2.F32 R144, -RZ, R103.H0_H0 ;  /* 0x20000067ff907230 */ /* 0x000fe20000004100 */
[-C--:B------:R-:W-:Y:S01]  /*c580*/  FMUL.FTZ R128, R12, R105.reuse ;  /* 0x000000690c807220 */ /* 0x080fe20000410000 */
[--C-:B------:R-:W-:Y:S01]  /*c590*/  HADD2.F32 R10, -RZ, R11.reuse.H0_H0 ;  /* 0x2000000bff0a7230 */ /* 0x100fe20000004100 */
[C---:B------:R-:W-:Y:S01]  /*c5a0*/  FMUL.FTZ R105, R8.reuse, R105 ;  /* 0x0000006908697220 */ /* 0x040fe20000410000 */
[----:B------:R-:W-:Y:S01]  /*c5b0*/  HADD2.F32 R11, -RZ, R11.H1_H1 ;  /* 0x3000000bff0b7230 */ /* 0x000fe20000004100 */
[----:B------:R-:W-:Y:S01]  /*c5c0*/  FFMA.FTZ R103, R8, R133, R128 ;  /* 0x0000008508677223 */ /* 0x000fe20000010080 */
[----:B------:R-:W-:Y:S01]  /*c5d0*/  F2FP.PACK_AB R9, R9, R138 ;  /* 0x0000008a0909723e */ /* 0x000fe200000000ff */
[----:B------:R-:W-:-:S02]  /*c5e0*/  FMUL.FTZ R8, R15, R144 ;  /* 0x000000900f087220 */ /* 0x000fc40000410000 */
[C---:B------:R-:W-:Y:S02]  /*c5f0*/  FMUL.FTZ R144, R11.reuse, R144 ;  /* 0x000000900b907220 */ /* 0x040fe40000410000 */
[----:B------:R-:W-:Y:S01]  /*c600*/  FFMA.FTZ R11, R11, R106, R8 ;  /* 0x0000006a0b0b7223 */ /* 0x000fe20000010008 */
[----:B------:R-:W-:Y:S01]  /*c610*/  HADD2.F32 R8, -RZ, R101.H0_H0 ;  /* 0x20000065ff087230 */ /* 0x000fe20000004100 */
[----:B------:R-:W-:Y:S02]  /*c620*/  FMUL.FTZ R129, R10, R129 ;  /* 0x000000810a817220 */ /* 0x000fe40000410000 */
[----:B------:R-:W-:Y:S02]  /*c630*/  FFMA.FTZ R101, R136, R104, R139 ;  /* 0x0000006888657223 */ /* 0x000fe4000001008b */
[----:B------:R-:W-:Y:S02]  /*c640*/  FFMA.FTZ R126, R10, R135, R126 ;  /* 0x000000870a7e7223 */ /* 0x000fe4000001007e */
[----:B------:R-:W-:-:S02]  /*c650*/  FMUL.FTZ R100, R136, R100 ;  /* 0x0000006488647220 */ /* 0x000fc40000410000 */
[----:B------:R-:W-:Y:S01]  /*c660*/  FMUL.FTZ R139, R137, R102 ;  /* 0x00000066898b7220 */ /* 0x000fe20000410000 */
[----:B------:R-:W-:Y:S01]  /*c670*/  F2FP.PACK_AB R11, R11, R126 ;  /* 0x0000007e0b0b723e */ /* 0x000fe200000000ff */
[----:B------:R-:W-:Y:S02]  /*c680*/  FMUL.FTZ R10, R132, R102 ;  /* 0x00000066840a7220 */ /* 0x000fe40000410000 */
[----:B------:R-:W-:Y:S02]  /*c690*/  FFMA.FTZ R105, R12, R133, -R105 ;  /* 0x000000850c697223 */ /* 0x000fe40000010869 */
[----:B------:R-:W-:Y:S02]  /*c6a0*/  FFMA.FTZ R129, R14, R135, -R129 ;  /* 0x000000870e817223 */ /* 0x000fe40000010881 */
[----:B------:R-:W-:Y:S02]  /*c6b0*/  FFMA.FTZ R134, R107, R140, -R134 ;  /* 0x0000008c6b867223 */ /* 0x000fe40000010886 */
[----:B------:R-:W-:-:S02]  /*c6c0*/  FFMA.FTZ R13, R13, R146, -R142 ;  /* 0x000000920d0d7223 */ /* 0x000fc4000001088e */
[----:B------:R-:W-:Y:S02]  /*c6d0*/  FFMA.FTZ R125, R130, R127, -R125 ;  /* 0x0000007f827d7223 */ /* 0x000fe4000001087d */
[----:B------:R-:W-:Y:S01]  /*c6e0*/  FFMA.FTZ R144, R15, R106, -R144 ;  /* 0x0000006a0f907223 */ /* 0x000fe20000010890 */
[----:B------:R-:W-:Y:S01]  /*c6f0*/  F2FP.PACK_AB R13, R13, R134 ;  /* 0x000000860d0d723e */ /* 0x000fe200000000ff */
[----:B------:R-:W-:Y:S02]  /*c700*/  FFMA.FTZ R12, R131, R104, -R100 ;  /* 0x00000068830c7223 */ /* 0x000fe40000010864 */
[-C--:B------:R-:W-:Y:S01]  /*c710*/  FFMA.FTZ R14, R132, R8.reuse, -R139 ;  /* 0x00000008840e7223 */ /* 0x080fe2000001088b */
[----:B------:R-:W-:Y:S01]  /*c720*/  F2FP.PACK_AB R15, R144, R129 ;  /* 0x00000081900f723e */ /* 0x000fe200000000ff */
[----:B------:R-:W-:Y:S01]  /*c730*/  FFMA.FTZ R10, R137, R8, R10 ;  /* 0x00000008890a7223 */ /* 0x000fe2000001000a */
[----:B------:R-:W-:Y:S02]  /*c740*/  F2FP.PACK_AB R12, R12, R125 ;  /* 0x0000007d0c0c723e */ /* 0x000fe400000000ff */
[----:B------:R-:W-:-:S02]  /*c750*/  F2FP.PACK_AB R14, R14, R105 ;  /* 0x000000690e0e723e */ /* 0x000fc400000000ff */
[----:B------:R-:W-:Y:S02]  /*c760*/  F2FP.PACK_AB R8, R101, R148 ;  /* 0x000000946508723e */ /* 0x000fe400000000ff */
[----:B------:R-:W-:Y:S01]  /*c770*/  F2FP.PACK_AB R10, R10, R103 ;  /* 0x000000670a0a723e */ /* 0x000fe200000000ff */
[----:B------:R1:W-:Y:S04]  /*c780*/  STS.128 [R122+0x10080], R12 ;  /* 0x0100800c7a007388 */ /* 0x0003e80000000c00 */
[----:B------:R1:W-:Y:S02]  /*c790*/  STS.128 [R123+0x10080], R8 ;  /* 0x010080087b007388 */ /* 0x0003e40000000c00 */
.L_x_405:
[----:B------:R-:W-:Y:S05]  /*c7a0*/  BSYNC B0 ;  /* 0x0000000000007941 */ /* 0x000fea0003800000 */
.L_x_404:
[----:B------:R-:W-:-:S13]  /*c7b0*/  ISETP.GE.AND P0, PT, R62, c[0x0][0x27c], PT ;  /* 0x00009f003e007a0c */ /* 0x000fda0003f06270 */
[----:B------:R-:W-:Y:S05]  /*c7c0*/  @P0 BRA `(.L_x_403) ;  /* 0x0000067000000947 */ /* 0x000fea0003800000 */
[----:B-1----:R-:W-:Y:S01]  /*c7d0*/  SHF.R.S32.HI R11, RZ, 0x1f, R62 ;  /* 0x0000001fff0b7819 */ /* 0x002fe2000001143e */
[----:B------:R-:W-:Y:S01]  /*c7e0*/  HADD2.F32 R126, -RZ, R116.H0_H0 ;  /* 0x20000074ff7e7230 */ /* 0x000fe20000004100 */
[----:B------:R-:W-:Y:S01]  /*c7f0*/  SHF.R.U32.HI R102, RZ, 0x10, R89 ;  /* 0x00000010ff667819 */ /* 0x000fe20000011659 */
[--C-:B------:R-:W-:Y:S01]  /*c800*/  HADD2.F32 R106, -RZ, R115.reuse.H0_H0 ;  /* 0x20000073ff6a7230 */ /* 0x100fe20000004100 */
[CC--:B--2---:R-:W-:Y:S01]  /*c810*/  LEA.HI R13, R11.reuse, R62.reuse, RZ, 0x3 ;  /* 0x0000003e0b0d7211 */ /* 0x0c4fe200078f18ff */
[----:B------:R-:W-:Y:S01]  /*c820*/  HADD2.F32 R134, -RZ, R118.H0_H0 ;  /* 0x20000076ff867230 */ /* 0x000fe20000004100 */
[----:B------:R-:W-:Y:S01]  /*c830*/  LEA.HI R11, R11, R62, RZ, 0x6 ;  /* 0x0000003e0b0b7211 */ /* 0x000fe200078f30ff */
[----:B------:R-:W-:Y:S01]  /*c840*/  HADD2.F32 R102, -RZ, R102.H0_H0 ;  /* 0x20000066ff667230 */ /* 0x000fe20000004100 */
[----:B------:R-:W-:Y:S01]  /*c850*/  LEA.HI.SX32 R9, R13, R124, 0x1d ;  /* 0x0000007c0d097211 */ /* 0x000fe200078feaff */
[----:B------:R-:W-:Y:S01]  /*c860*/  HADD2.F32 R115, -RZ, R115.H1_H1 ;  /* 0x30000073ff737230 */ /* 0x000fe20000004100 */
[----:B------:R-:W-:Y:S01]  /*c870*/  SHF.L.U32 R11, R11, 0x7, RZ ;  /* 0x000000070b0b7819 */ /* 0x000fe200000006ff */
[--C-:B------:R-:W-:Y:S01]  /*c880*/  HADD2.F32 R124, -RZ, R117.reuse.H0_H0 ;  /* 0x20000075ff7c7230 */ /* 0x100fe20000004100 */
[----:B------:R-:W-:Y:S01]  /*c890*/  SHF.R.S32.HI R8, RZ, 0x1f, R9 ;  /* 0x0000001fff087819 */ /* 0x000fe20000011409 */
[----:B------:R-:W-:Y:S01]  /*c8a0*/  HADD2.F32 R117, -RZ, R117.H1_H1 ;  /* 0x30000075ff757230 */ /* 0x000fe20000004100 */
[----:B------:R-:W-:-:S02]  /*c8b0*/  SHF.L.U32 R10, R9, 0x3, RZ ;  /* 0x00000003090a7819 */ /* 0x000fc400000006ff */
[----:B------:R-:W-:Y:S02]  /*c8c0*/  LEA.HI R8, R8, R9, RZ, 0x3 ;  /* 0x0000000908087211 */ /* 0x000fe400078f18ff */
[C---:B------:R-:W-:Y:S02]  /*c8d0*/  LOP3.LUT R13, R121.reuse, 0x38, R13, 0xf8, !PT ;  /* 0x00000038790d7812 */ /* 0x040fe400078ef80d */
[----:B------:R-:W-:Y:S02]  /*c8e0*/  LOP3.LUT R121, R121, 0x38, R10, 0xf8, !PT ;  /* 0x0000003879797812 */ /* 0x000fe400078ef80a */
[----:B------:R-:W-:Y:S02]  /*c8f0*/  SHF.L.U32 R8, R8, 0xa, RZ ;  /* 0x0000000a08087819 */ /* 0x000fe400000006ff */
[----:B------:R-:W-:Y:S02]  /*c900*/  LOP3.LUT R11, R11, 0x7fffe000, RZ, 0xc0, !PT ;  /* 0x7fffe0000b0b7812 */ /* 0x000fe400078ec0ff */
[----:B------:R-:W-:-:S02]  /*c910*/  LOP3.LUT R12, R13, R120, RZ, 0x3c, !PT ;  /* 0x000000780d0c7212 */ /* 0x000fc400078e3cff */
[----:B------:R-:W-:Y:S02]  /*c920*/  LOP3.LUT R120, R121, R120, RZ, 0x3c, !PT ;  /* 0x0000007879787212 */ /* 0x000fe400078e3cff */
[----:B------:R-:W-:Y:S02]  /*c930*/  LOP3.LUT R8, R8, 0x7fffe000, RZ, 0xc0, !PT ;  /* 0x7fffe00008087812 */ /* 0x000fe400078ec0ff */
[--C-:B------:R-:W-:Y:S02]  /*c940*/  IADD3 R11, R12, R11, R119.reuse ;  /* 0x0000000b0c0b7210 */ /* 0x100fe40007ffe077 */
[----:B------:R-:W-:Y:S02]  /*c950*/  IADD3 R8, R120, R8, R119 ;  /* 0x0000000878087210 */ /* 0x000fe40007ffe077 */
[----:B------:R-:W-:Y:S02]  /*c960*/  SHF.L.U32 R100, R11, 0x1, RZ ;  /* 0x000000010b647819 */ /* 0x000fe400000006ff */
[----:B------:R-:W-:-:S02]  /*c970*/  SHF.L.U32 R101, R8, 0x1, RZ ;  /* 0x0000000108657819 */ /* 0x000fc400000006ff */
[--C-:B------:R-:W-:Y:S01]  /*c980*/  SHF.R.U64 R92, R92, 0x10, R93.reuse ;  /* 0x000000105c5c7819 */ /* 0x100fe2000000125d */
[----:B------:R-:W1:Y:S01]  /*c990*/  LDS.128 R12, [R100+0x10080] ;  /* 0x01008000640c7984 */ /* 0x000e620000000c00 */
[----:B------:R-:W-:Y:S02]  /*c9a0*/  SHF.R.U32.HI R93, RZ, 0x10, R93 ;  /* 0x00000010ff5d7819 */ /* 0x000fe4000001165d */
[----:B------:R-:W-:Y:S01]  /*c9b0*/  SHF.R.U64 R88, R88, 0x10, R89 ;  /* 0x0000001058587819 */ /* 0x000fe20000001259 */
[----:B------:R-:W2:Y:S01]  /*c9c0*/  LDS.128 R8, [R101+0x10080] ;  /* 0x0100800065087984 */ /* 0x000ea20000000c00 */
[--C-:B------:R-:W-:Y:S01]  /*c9d0*/  SHF.R.U64 R89, R94, 0x10, R95.reuse ;  /* 0x000000105e597819 */ /* 0x100fe2000000125f */
[----:B------:R-:W-:Y:S01]  /*c9e0*/  HADD2.F32 R130, -RZ, R93.H0_H0 ;  /* 0x2000005dff827230 */ /* 0x000fe20000004100 */
[----:B------:R-:W-:Y:S01]  /*c9f0*/  SHF.R.U32.HI R94, RZ, 0x10, R95 ;  /* 0x00000010ff5e7819 */ /* 0x000fe2000001165f */
[----:B------:R-:W-:Y:S01]  /*ca00*/  HADD2.F32 R92, -RZ, R92.H0_H0 ;  /* 0x2000005cff5c7230 */ /* 0x000fe20000004100 */
[----:B------:R-:W-:-:S02]  /*ca10*/  SHF.R.U64 R90, R90, 0x10, R91 ;  /* 0x000000105a5a7819 */ /* 0x000fc4000000125b */
[----:B------:R-:W-:Y:S01]  /*ca20*/  SHF.R.U32.HI R91, RZ, 0x10, R91 ;  /* 0x00000010ff5b7819 */ /* 0x000fe2000001165b */
[----:B------:R-:W-:Y:S02]  /*ca30*/  HADD2.F32 R136, -RZ, R94.H0_H0 ;  /* 0x2000005eff887230 */ /* 0x000fe40000004100 */
[--C-:B-1----:R-:W-:Y:S02]  /*ca40*/  HADD2.F32 R103, -RZ, R13.reuse.H1_H1 ;  /* 0x3000000dff677230 */ /* 0x102fe40000004100 */
[----:B------:R-:W-:Y:S02]  /*ca50*/  HADD2.F32 R95, -RZ, R13.H0_H0 ;  /* 0x2000000dff5f7230 */ /* 0x000fe40000004100 */
[----:B------:R-:W-:Y:S01]  /*ca60*/  HADD2.F32 R13, -RZ, R15.H0_H0 ;  /* 0x2000000fff0d7230 */ /* 0x000fe20000004100 */
[----:B------:R-:W-:Y:S01]  /*ca70*/  FMUL.FTZ R128, R103, R102 ;  /* 0x0000006667807220 */ /* 0x000fe20000410000 */
[--C-:B--2---:R-:W-:Y:S01]  /*ca80*/  HADD2.F32 R119, -RZ, R9.reuse.H1_H1 ;  /* 0x30000009ff777230 */ /* 0x104fe20000004100 */
[----:B------:R-:W-:Y:S01]  /*ca90*/  FMUL.FTZ R122, R95, R106 ;  /* 0x0000006a5f7a7220 */ /* 0x000fe20000410000 */
[----:B------:R-:W-:Y:S01]  /*caa0*/  HADD2.F32 R107, -RZ, R9.H0_H0 ;  /* 0x20000009ff6b7230 */ /* 0x000fe20000004100 */
[----:B------:R-:W-:Y:S01]  /*cab0*/  FMUL.FTZ R132, R13, R126 ;  /* 0x0000007e0d847220 */ /* 0x000fe20000410000 */
[----:B------:R-:W-:Y:S01]  /*cac0*/  HADD2.F32 R9, -RZ, R11.H0_H0 ;  /* 0x2000000bff097230 */ /* 0x000fe20000004100 */
[C---:B------:R-:W-:Y:S01]  /*cad0*/  FMUL.FTZ R102, R119.reuse, R102 ;  /* 0x0000006677667220 */ /* 0x040fe20000410000 */
[----:B------:R-:W-:Y:S01]  /*cae0*/  HADD2.F32 R104, -RZ, R12.H0_H0 ;  /* 0x2000000cff687230 */ /* 0x000fe20000004100 */
[----:B------:R-:W-:Y:S01]  /*caf0*/  FFMA.FTZ R119, R119, R130, R128 ;  /* 0x0000008277777223 */ /* 0x000fe20000010080 */
[----:B------:R-:W-:Y:S01]  /*cb00*/  HADD2.F32 R15, -RZ, R15.H1_H1 ;  /* 0x3000000fff0f7230 */ /* 0x000fe20000004100 */
[C---:B------:R-:W-:Y:S01]  /*cb10*/  FMUL.FTZ R126, R9.reuse, R126 ;  /* 0x0000007e097e7220 */ /* 0x040fe20000410000 */
[----:B------:R-:W-:Y:S01]  /*cb20*/  HADD2.F32 R128, -RZ, R91.H0_H0 ;  /* 0x2000005bff807230 */ /* 0x000fe20000004100 */
[----:B------:R-:W-:Y:S01]  /*cb30*/  FFMA.FTZ R132, R9, R134, R132 ;  /* 0x0000008609847223 */ /* 0x000fe20000010084 */
[----:B------:R-:W-:Y:S01]  /*cb40*/  HADD2.F32 R120, -RZ, R8.H0_H0 ;  /* 0x20000008ff787230 */ /* 0x000fe20000004100 */
[-C--:B------:R-:W-:Y:S01]  /*cb50*/  FMUL.FTZ R9, R104, R115.reuse ;  /* 0x0000007368097220 */ /* 0x080fe20000410000 */
[----:B------:R-:W-:Y:S01]  /*cb60*/  HADD2.F32 R105, -RZ, R12.H1_H1 ;  /* 0x3000000cff697230 */ /* 0x000fe20000004100 */
[-C--:B------:R-:W-:Y:S01]  /*cb70*/  FMUL.FTZ R94, R15, R128.reuse ;  /* 0x000000800f5e7220 */ /* 0x080fe20000410000 */
[----:B------:R-:W-:Y:S01]  /*cb80*/  HADD2.F32 R11, -RZ, R11.H1_H1 ;  /* 0x3000000bff0b7230 */ /* 0x000fe20000004100 */
[C---:B------:R-:W-:Y:S01]  /*cb90*/  FMUL.FTZ R115, R120.reuse, R115 ;  /* 0x0000007378737220 */ /* 0x040fe20000410000 */
[----:B------:R-:W-:Y:S01]  /*cba0*/  HADD2.F32 R12, -RZ, R14.H0_H0 ;  /* 0x2000000eff0c7230 */ /* 0x000fe20000004100 */
[----:B------:R-:W-:Y:S01]  /*cbb0*/  FFMA.FTZ R120, R120, R117, R9 ;  /* 0x0000007578787223 */ /* 0x000fe20000010009 */
[----:B------:R-:W-:Y:S01]  /*cbc0*/  HADD2.F32 R91, -RZ, R116.H1_H1 ;  /* 0x30000074ff5b7230 */ /* 0x000fe20000004100 */
[----:B------:R-:W-:Y:S01]  /*cbd0*/  FMUL.FTZ R128, R11, R128 ;  /* 0x000000800b807220 */ /* 0x000fe20000410000 */
[----:B------:R-:W-:Y:S01]  /*cbe0*/  HADD2.F32 R121, -RZ, R8.H1_H1 ;  /* 0x30000008ff797230 */ /* 0x000fe20000004100 */
[C---:B------:R-:W-:Y:S01]  /*cbf0*/  FMUL.FTZ R106, R107.reuse, R106 ;  /* 0x0000006a6b6a7220 */ /* 0x040fe20000410000 */
[----:B------:R-:W-:Y:S01]  /*cc00*/  HADD2.F32 R8, -RZ, R10.H0_H0 ;  /* 0x2000000aff087230 */ /* 0x000fe20000004100 */
[----:B------:R-:W-:Y:S01]  /*cc10*/  FFMA.FTZ R122, R107, R124, R122 ;  /* 0x0000007c6b7a7223 */ /* 0x000fe2000001007a */
[----:B------:R-:W-:Y:S01]  /*cc20*/  HADD2.F32 R9, -RZ, R118.H1_H1 ;  /* 0x30000076ff097230 */ /* 0x000fe20000004100 */
[----:B------:R-:W-:Y:S01]  /*cc30*/  FFMA.FTZ R11, R11, R136, R94 ;  /* 0x000000880b0b7223 */ /* 0x000fe2000001005e */
[----:B------:R-:W-:Y:S01]  /*cc40*/  HADD2.F32 R14, -RZ, R14.H1_H1 ;  /* 0x3000000eff0e7230 */ /* 0x000fe20000004100 */
[-C--:B------:R-:W-:Y:S01]  /*cc50*/  FMUL.FTZ R93, R12, R91.reuse ;  /* 0x0000005b0c5d7220 */ /* 0x080fe20000410000 */
[----:B------:R-:W-:Y:S01]  /*cc60*/  HADD2.F32 R94, -RZ, R88.H0_H0 ;  /* 0x20000058ff5e7230 */ /* 0x000fe20000004100 */
[C---:B------:R-:W-:Y:S01]  /*cc70*/  FMUL.FTZ R91, R8.reuse, R91 ;  /* 0x0000005b085b7220 */ /* 0x040fe20000410000 */
[----:B------:R-:W-:Y:S01]  /*cc80*/  HADD2.F32 R107, -RZ, R90.H0_H0 ;  /* 0x2000005aff6b7230 */ /* 0x000fe20000004100 */
[----:B------:R-:W-:Y:S01]  /*cc90*/  FFMA.FTZ R88, R8, R9, R93 ;  /* 0x0000000908587223 */ /* 0x000fe2000001005d */
[----:B------:R-:W-:Y:S01]  /*cca0*/  HADD2.F32 R10, -RZ, R10.H1_H1 ;  /* 0x3000000aff0a7230 */ /* 0x000fe20000004100 */
[----:B------:R-:W-:Y:S01]  /*ccb0*/  FMUL.FTZ R8, R105, R94 ;  /* 0x0000005e69087220 */ /* 0x000fe20000410000 */
[----:B------:R-:W-:Y:S01]  /*ccc0*/  HADD2.F32 R93, -RZ, R89.H0_H0 ;  /* 0x20000059ff5d7230 */ /* 0x000fe20000004100 */
[----:B------:R-:W-:Y:S01]  /*ccd0*/  FMUL.FTZ R89, R14, R107 ;  /* 0x0000006b0e597220 */ /* 0x000fe20000410000 */
[----:B------:R-:W-:Y:S01]  /*cce0*/  F2FP.PACK_AB R11, R11, R132 ;  /* 0x000000840b0b723e */ /* 0x000fe200000000ff */
[----:B------:R-:W-:-:S02]  /*ccf0*/  FMUL.FTZ R94, R121, R94 ;  /* 0x0000005e795e7220 */ /* 0x000fc40000410000 */
[----:B------:R-:W-:Y:S02]  /*cd00*/  FMUL.FTZ R107, R10, R107 ;  /* 0x0000006b0a6b7220 */ /* 0x000fe40000410000 */
[----:B------:R-:W-:Y:S01]  /*cd10*/  FFMA.FTZ R91, R12, R9, -R91 ;  /* 0x000000090c5b7223 */ /* 0x000fe2000001085b */
[----:B------:R-:W-:Y:S01]  /*cd20*/  F2FP.PACK_AB R9, R119, R122 ;  /* 0x0000007a7709723e */ /* 0x000fe200000000ff */
        /* <DEDUP_REMOVED lines=9> */
[----:B------:R-:W-:Y:S01]  /*cdc0*/  FFMA.FTZ R121, R121, R92, R8 ;  /* 0x0000005c79797223 */ /* 0x000fe20000010008 */
[----:B------:R-:W-:Y:S01]  /*cdd0*/  F2FP.PACK_AB R12, R12, R115 ;  /* 0x000000730c0c723e */ /* 0x000fe200000000ff */
[----:B------:R-:W-:Y:S01]  /*cde0*/  FFMA.FTZ R89, R10, R93, R89 ;  /* 0x0000005d0a597223 */ /* 0x000fe20000010059 */
[----:B------:R-:W-:Y:S02]  /*cdf0*/  F2FP.PACK_AB R14, R14, R91 ;  /* 0x0000005b0e0e723e */ /* 0x000fe400000000ff */
[----:B------:R-:W-:Y:S02]  /*ce00*/  F2FP.PACK_AB R8, R121, R120 ;  /* 0x000000787908723e */ /* 0x000fe400000000ff */
[----:B------:R-:W-:Y:S01]  /*ce10*/  F2FP.PACK_AB R10, R89, R88 ;  /* 0x00000058590a723e */ /* 0x000fe200000000ff */
[----:B------:R1:W-:Y:S04]  /*ce20*/  STS.128 [R100+0x10080], R12 ;  /* 0x0100800c64007388 */ /* 0x0003e80000000c00 */
[----:B------:R1:W-:Y:S02]  /*ce30*/  STS.128 [R101+0x10080], R8 ;  /* 0x0100800865007388 */ /* 0x0003e40000000c00 */
.L_x_403:
[----:B------:R-:W-:Y:S05]  /*ce40*/  BSYNC B1 ;  /* 0x0000000000017941 */ /* 0x000fea0003800000 */
.L_x_402:
[----:B------:R-:W-:Y:S01]  /*ce50*/  IADD3 R88, R54, 0x20, RZ ;  /* 0x0000002036587810 */ /* 0x000fe20007ffe0ff */
[----:B------:R-:W-:Y:S03]  /*ce60*/  BSSY B1, `(.L_x_406) ;  /* 0x00000db000017945 */ /* 0x000fe60003800000 */
[----:B------:R-:W-:-:S13]  /*ce70*/  ISETP.GE.AND P0, PT, R88, UR4, PT ;  /* 0x0000000458007c0c */ /* 0x000fda000bf06270 */
[----:B------:R-:W-:Y:S05]  /*ce80*/  @P0 BRA `(.L_x_407) ;  /* 0x00000d8000000947 */ /* 0x000fea0003800000 */
[----:B------:R-:W-:Y:S01]  /*ce90*/  ISETP.GE.AND P0, PT, R80, c[0x0][0x27c], PT ;  /* 0x00009f0050007a0c */ /* 0x000fe20003f06270 */
[----:B------:R-:W-:Y:S01]  /*cea0*/  IMAD.SHL.U32 R93, R88, 0x40, RZ ;  /* 0x00000040585d7824 */ /* 0x000fe200078e00ff */
[----:B-1----:R-:W-:Y:S01]  /*ceb0*/  SHF.R.S32.HI R9, RZ, 0x1f, R88 ;  /* 0x0000001fff097819 */ /* 0x002fe20000011458 */
        /* <DEDUP_REMOVED lines=10> */
[----:B------:R-:W-:Y:S01]  /*cf60*/  HADD2.F32 R102, -RZ, R111.H0_H0 ;  /* 0x2000006fff667230 */ /* 0x000fe20000004100 */
[----:B------:R-:W-:Y:S01]  /*cf70*/  LOP3.LUT R91, R93, 0x38, R98, 0xf8, !PT ;  /* 0x000000385d5b7812 */ /* 0x000fe200078ef862 */
[----:B------:R-:W-:Y:S01]  /*cf80*/  HADD2.F32 R118, -RZ, R113.H0_H0 ;  /* 0x20000071ff767230 */ /* 0x000fe20000004100 */
[----:B------:R-:W-:Y:S01]  /*cf90*/  SHF.R.S32.HI R9, RZ, 0x1f, R10 ;  /* 0x0000001fff097819 */ /* 0x000fe2000001140a */
[----:B------:R-:W-:Y:S01]  /*cfa0*/  HADD2.F32 R111, -RZ, R111.H1_H1 ;  /* 0x3000006fff6f7230 */ /* 0x000fe20000004100 */
[----:B------:R-:W-:Y:S01]  /*cfb0*/  SHF.L.U32 R8, R10, 0x3, RZ ;  /* 0x000000030a087819 */ /* 0x000fe200000006ff */
[----:B------:R-:W-:Y:S01]  /*cfc0*/  HADD2.F32 R124, -RZ, R113.H1_H1 ;  /* 0x30000071ff7c7230 */ /* 0x000fe20000004100 */
[----:B------:R-:W-:Y:S01]  /*cfd0*/  LEA.HI R9, R9, R10, RZ, 0x3 ;  /* 0x0000000a09097211 */ /* 0x000fe200078f18ff */
[----:B------:R-:W-:Y:S01]  /*cfe0*/  HADD2.F32 R107, -RZ, R112.H0_H0 ;  /* 0x20000070ff6b7230 */ /* 0x000fe20000004100 */
[----:B------:R-:W-:Y:S01]  /*cff0*/  LOP3.LUT R91, R91, R92, RZ, 0x3c, !PT ;  /* 0x0000005c5b5b7212 */ /* 0x000fe200078e3cff */
[--C-:B------:R-:W-:Y:S01]  /*d000*/  HADD2.F32 R113, -RZ, R114.reuse.H1_H1 ;  /* 0x30000072ff717230 */ /* 0x100fe20000004100 */
[----:B------:R-:W-:Y:S01]  /*d010*/  LOP3.LUT R11, R93, 0x38, R8, 0xf8, !PT ;  /* 0x000000385d0b7812 */ /* 0x000fe200078ef808 */
[----:B------:R-:W-:Y:S01]  /*d020*/  HADD2.F32 R115, -RZ, R114.H0_H0 ;  /* 0x20000072ff737230 */ /* 0x000fe20000004100 */
[----:B------:R-:W-:-:S02]  /*d030*/  SHF.L.U32 R9, R9, 0xa, RZ ;  /* 0x0000000a09097819 */ /* 0x000fc400000006ff */
[----:B------:R-:W-:Y:S02]  /*d040*/  IADD3 R91, R88, R91, RZ ;  /* 0x0000005b585b7210 */ /* 0x000fe40007ffe0ff */
[----:B------:R-:W-:Y:S02]  /*d050*/  LOP3.LUT R8, R11, R92, RZ, 0x3c, !PT ;  /* 0x0000005c0b087212 */ /* 0x000fe400078e3cff */
[----:B------:R-:W-:Y:S02]  /*d060*/  LOP3.LUT R9, R9, 0x7fffe000, RZ, 0xc0, !PT ;  /* 0x7fffe00009097812 */ /* 0x000fe400078ec0ff */
[----:B------:R-:W-:Y:S02]  /*d070*/  SHF.L.U32 R91, R91, 0x1, RZ ;  /* 0x000000015b5b7819 */ /* 0x000fe400000006ff */
[----:B------:R-:W-:Y:S02]  /*d080*/  IADD3 R8, R8, R9, R88 ;  /* 0x0000000908087210 */ /* 0x000fe40007ffe058 */
[----:B------:R-:W-:Y:S01]  /*d090*/  SHF.R.U64 R68, R68, 0x10, R69 ;  /* 0x0000001044447819 */ /* 0x000fe20000001245 */
[----:B--2---:R-:W1:Y:S01]  /*d0a0*/  LDS.128 R12, [R91+0x10080] ;  /* 0x010080005b0c7984 */ /* 0x004e620000000c00 */
[----:B------:R-:W-:-:S02]  /*d0b0*/  SHF.L.U32 R89, R8, 0x1, RZ ;  /* 0x0000000108597819 */ /* 0x000fc400000006ff */
[----:B------:R-:W-:Y:S01]  /*d0c0*/  SHF.R.U32.HI R94, RZ, 0x10, R69 ;  /* 0x00000010ff5e7819 */ /* 0x000fe20000011645 */
[----:B------:R-:W-:Y:S01]  /*d0d0*/  HADD2.F32 R68, -RZ, R68.H0_H0 ;  /* 0x20000044ff447230 */ /* 0x000fe20000004100 */
[--C-:B------:R-:W-:Y:S01]  /*d0e0*/  SHF.R.U64 R69, R74, 0x10, R75.reuse ;  /* 0x000000104a457819 */ /* 0x100fe2000000124b */
[----:B------:R-:W2:Y:S01]  /*d0f0*/  LDS.128 R8, [R89+0x10080] ;  /* 0x0100800059087984 */ /* 0x000ea20000000c00 */
[----:B------:R-:W-:Y:S01]  /*d100*/  SHF.R.U32.HI R74, RZ, 0x10, R75 ;  /* 0x00000010ff4a7819 */ /* 0x000fe2000001164b */
[----:B------:R-:W-:Y:S01]  /*d110*/  HADD2.F32 R94, -RZ, R94.H0_H0 ;  /* 0x2000005eff5e7230 */ /* 0x000fe20000004100 */
[--C-:B------:R-:W-:Y:S01]  /*d120*/  SHF.R.U64 R72, R72, 0x10, R73.reuse ;  /* 0x0000001048487819 */ /* 0x100fe20000001249 */
[----:B------:R-:W-:Y:S01]  /*d130*/  HADD2.F32 R69, -RZ, R69.H0_H0 ;  /* 0x20000045ff457230 */ /* 0x000fe20000004100 */
[----:B------:R-:W-:Y:S01]  /*d140*/  SHF.R.U32.HI R73, RZ, 0x10, R73 ;  /* 0x00000010ff497819 */ /* 0x000fe20000011649 */
[----:B------:R-:W-:Y:S01]  /*d150*/  HADD2.F32 R74, -RZ, R74.H0_H0 ;  /* 0x2000004aff4a7230 */ /* 0x000fe20000004100 */
[--C-:B------:R-:W-:Y:S01]  /*d160*/  SHF.R.U64 R70, R70, 0x10, R71.reuse ;  /* 0x0000001046467819 */ /* 0x100fe20000001247 */
[----:B------:R-:W-:Y:S01]  /*d170*/  HADD2.F32 R72, -RZ, R72.H0_H0 ;  /* 0x20000048ff487230 */ /* 0x000fe20000004100 */
[----:B------:R-:W-:Y:S01]  /*d180*/  SHF.R.U32.HI R71, RZ, 0x10, R71 ;  /* 0x00000010ff477819 */ /* 0x000fe20000011647 */
[----:B------:R-:W-:-:S02]  /*d190*/  HADD2.F32 R122, -RZ, R73.H0_H0 ;  /* 0x20000049ff7a7230 */ /* 0x000fc40000004100 */
[----:B------:R-:W-:Y:S02]  /*d1a0*/  HADD2.F32 R70, -RZ, R70.H0_H0 ;  /* 0x20000046ff467230 */ /* 0x000fe40000004100 */
[----:B------:R-:W-:Y:S02]  /*d1b0*/  HADD2.F32 R114, -RZ, R71.H0_H0 ;  /* 0x20000047ff727230 */ /* 0x000fe40000004100 */
[----:B-1----:R-:W-:Y:S02]  /*d1c0*/  HADD2.F32 R75, -RZ, R13.H0_H0 ;  /* 0x2000000dff4b7230 */ /* 0x002fe40000004100 */
[--C-:B------:R-:W-:Y:S02]  /*d1d0*/  HADD2.F32 R95, -RZ, R12.reuse.H0_H0 ;  /* 0x2000000cff5f7230 */ /* 0x100fe40000004100 */
[----:B------:R-:W-:Y:S01]  /*d1e0*/  HADD2.F32 R100, -RZ, R12.H1_H1 ;  /* 0x3000000cff647230 */ /* 0x000fe20000004100 */
[----:B------:R-:W-:Y:S01]  /*d1f0*/  FMUL.FTZ R116, R75, R102 ;  /* 0x000000664b747220 */ /* 0x000fe20000410000 */
[----:B--2---:R-:W-:Y:S01]  /*d200*/  HADD2.F32 R103, -RZ, R9.H0_H0 ;  /* 0x20000009ff677230 */ /* 0x004fe20000004100 */
[----:B------:R-:W-:Y:S01]  /*d210*/  FMUL.FTZ R73, R95, R111 ;  /* 0x0000006f5f497220 */ /* 0x000fe20000410000 */
[----:B------:R-:W-:-:S02]  /*d220*/  HADD2.F32 R12, -RZ, R14.H0_H0 ;  /* 0x2000000eff0c7230 */ /* 0x000fc40000004100 */
[----:B------:R-:W-:Y:S01]  /*d230*/  HADD2.F32 R101, -RZ, R14.H1_H1 ;  /* 0x3000000eff657230 */ /* 0x000fe20000004100 */
[C---:B------:R-:W-:Y:S01]  /*d240*/  FMUL.FTZ R102, R103.reuse, R102 ;  /* 0x0000006667667220 */ /* 0x040fe20000410000 */
[----:B------:R-:W-:Y:S01]  /*d250*/  HADD2.F32 R104, -RZ, R8.H0_H0 ;  /* 0x20000008ff687230 */ /* 0x000fe20000004100 */
[-C--:B------:R-:W-:Y:S01]  /*d260*/  FFMA.FTZ R116, R103, R118.reuse, R116 ;  /* 0x0000007667747223 */ /* 0x080fe20000010074 */
[----:B------:R-:W-:Y:S01]  /*d270*/  HADD2.F32 R103, -RZ, R112.H1_H1 ;  /* 0x30000070ff677230 */ /* 0x000fe20000004100 */
[----:B------:R-:W-:Y:S01]  /*d280*/  FFMA.FTZ R102, R75, R118, -R102 ;  /* 0x000000764b667223 */ /* 0x000fe20000010866 */
[--C-:B------:R-:W-:Y:S01]  /*d290*/  HADD2.F32 R14, -RZ, R15.reuse.H0_H0 ;  /* 0x2000000fff0e7230 */ /* 0x100fe20000004100 */
[----:B------:R-:W-:Y:S01]  /*d2a0*/  FMUL.FTZ R111, R104, R111 ;  /* 0x0000006f686f7220 */ /* 0x000fe20000410000 */
[----:B------:R-:W-:Y:S01]  /*d2b0*/  HADD2.F32 R105, -RZ, R8.H1_H1 ;  /* 0x30000008ff697230 */ /* 0x000fe20000004100 */
[----:B------:R-:W-:Y:S01]  /*d2c0*/  FMUL.FTZ R112, R12, R103 ;  /* 0x000000670c707220 */ /* 0x000fe20000410000 */
        /* <DEDUP_REMOVED lines=12> */
[----:B------:R-:W-:Y:S01]  /*d390*/  HADD2.F32 R9, -RZ, R9.H1_H1 ;  /* 0x30000009ff097230 */ /* 0x000fe20000004100 */
[----:B------:R-:W-:-:S02]  /*d3a0*/  FFMA.FTZ R104, R10, R115, R104 ;  /* 0x000000730a687223 */ /* 0x000fc40000010068 */
[----:B------:R-:W-:Y:S02]  /*d3b0*/  FMUL.FTZ R120, R13, R94 ;  /* 0x0000005e0d787220 */ /* 0x000fe40000410000 */
[----:B------:R-:W-:Y:S02]  /*d3c0*/  FMUL.FTZ R114, R11, R114 ;  /* 0x000000720b727220 */ /* 0x000fe40000410000 */
[----:B------:R-:W-:Y:S02]  /*d3d0*/  FMUL.FTZ R10, R101, R70 ;  /* 0x00000046650a7220 */ /* 0x000fe40000410000 */
[----:B------:R-:W-:Y:S02]  /*d3e0*/  FMUL.FTZ R94, R9, R94 ;  /* 0x0000005e095e7220 */ /* 0x000fe40000410000 */
        /* <DEDUP_REMOVED lines=9> */
[----:B------:R-:W-:Y:S01]  /*d480*/  FFMA.FTZ R114, R15, R74, -R114 ;  /* 0x0000004a0f727223 */ /* 0x000fe20000010872 */
[----:B------:R-:W-:Y:S01]  /*d490*/  F2FP.PACK_AB R13, R13, R102 ;  /* 0x000000660d0d723e */ /* 0x000fe200000000ff */
[----:B------:R-:W-:Y:S02]  /*d4a0*/  FFMA.FTZ R12, R100, R72, -R117 ;  /* 0x00000048640c7223 */ /* 0x000fe40000010875 */
[----:B------:R-:W-:Y:S01]  /*d4b0*/  FFMA.FTZ R14, R101, R69, -R70 ;  /* 0x00000045650e7223 */ /* 0x000fe20000010846 */
[----:B------:R-:W-:Y:S01]  /*d4c0*/  F2FP.PACK_AB R15, R114, R107 ;  /* 0x0000006b720f723e */ /* 0x000fe200000000ff */
[----:B------:R-:W-:Y:S01]  /*d4d0*/  FFMA.FTZ R9, R9, R122, R120 ;  /* 0x0000007a09097223 */ /* 0x000fe20000010078 */
[----:B------:R-:W-:Y:S01]  /*d4e0*/  F2FP.PACK_AB R12, R12, R111 ;  /* 0x0000006f0c0c723e */ /* 0x000fe200000000ff */
[----:B------:R-:W-:Y:S01]  /*d4f0*/  FFMA.FTZ R8, R105, R72, R8 ;  /* 0x0000004869087223 */ /* 0x000fe20000010008 */
[----:B------:R-:W-:Y:S01]  /*d500*/  F2FP.PACK_AB R14, R14, R103 ;  /* 0x000000670e0e723e */ /* 0x000fe200000000ff */
[----:B------:R-:W-:Y:S01]  /*d510*/  FFMA.FTZ R10, R106, R69, R10 ;  /* 0x000000456a0a7223 */ /* 0x000fe2000001000a */
[----:B------:R-:W-:-:S02]  /*d520*/  F2FP.PACK_AB R9, R9, R116 ;  /* 0x000000740909723e */ /* 0x000fc400000000ff */
[----:B------:R-:W-:Y:S01]  /*d530*/  F2FP.PACK_AB R8, R8, R73 ;  /* 0x000000490808723e */ /* 0x000fe200000000ff */
[----:B------:R1:W-:Y:S01]  /*d540*/  STS.128 [R91+0x10080], R12 ;  /* 0x0100800c5b007388 */ /* 0x0003e20000000c00 */
[----:B------:R-:W-:-:S05]  /*d550*/  F2FP.PACK_AB R10, R10, R71 ;  /* 0x000000470a0a723e */ /* 0x000fca00000000ff */
[----:B------:R1:W-:Y:S02]  /*d560*/  STS.128 [R89+0x10080], R8 ;  /* 0x0100800859007388 */ /* 0x0003e40000000c00 */
.L_x_409:
[----:B------:R-:W-:Y:S05]  /*d570*/  BSYNC B0 ;  /* 0x0000000000007941 */ /* 0x000fea0003800000 */
.L_x_408:
[----:B------:R-:W-:-:S13]  /*d580*/  ISETP.GE.AND P0, PT, R62, c[0x0][0x27c], PT ;  /* 0x00009f003e007a0c */ /* 0x000fda0003f06270 */
[----:B------:R-:W-:Y:S05]  /*d590*/  @P0 BRA `(.L_x_407) ;  /* 0x0000067000000947 */ /* 0x000fea0003800000 */
[----:B-1----:R-:W-:Y:S01]  /*d5a0*/  SHF.R.S32.HI R11, RZ, 0x1f, R62 ;  /* 0x0000001fff0b7819 */ /* 0x002fe2000001143e */
[----:B------:R-:W-:Y:S01]  /*d5b0*/  HADD2.F32 R100, -RZ, R108.H0_H0 ;  /* 0x2000006cff647230 */ /* 0x000fe20000004100 */
[----:B------:R-:W-:Y:S01]  /*d5c0*/  SHF.R.U32.HI R70, RZ, 0x10, R49 ;  /* 0x00000010ff467819 */ /* 0x000fe20000011631 */
[----:B------:R-:W-:Y:S01]  /*d5d0*/  HADD2.F32 R106, -RZ, R110.H0_H0 ;  /* 0x2000006eff6a7230 */ /* 0x000fe20000004100 */
[CC--:B--2---:R-:W-:Y:S01]  /*d5e0*/  LEA.HI R13, R11.reuse, R62.reuse, RZ, 0x3 ;  /* 0x0000003e0b0d7211 */ /* 0x0c4fe200078f18ff */
[--C-:B------:R-:W-:Y:S01]  /*d5f0*/  HADD2.F32 R74, -RZ, R97.reuse.H0_H0 ;  /* 0x20000061ff4a7230 */ /* 0x100fe20000004100 */
        /* <DEDUP_REMOVED lines=8> */
[----:B------:R-:W-:-:S02]  /*d680*/  LOP3.LUT R13, R93, 0x38, R13, 0xf8, !PT ;  /* 0x000000385d0d7812 */ /* 0x000fc400078ef80d */
[----:B------:R-:W-:Y:S02]  /*d690*/  SHF.L.U32 R10, R9, 0x3, RZ ;  /* 0x00000003090a7819 */ /* 0x000fe400000006ff */
[----:B------:R-:W-:Y:S02]  /*d6a0*/  LEA.HI R8, R8, R9, RZ, 0x3 ;  /* 0x0000000908087211 */ /* 0x000fe400078f18ff */
[----:B------:R-:W-:Y:S02]  /*d6b0*/  LOP3.LUT R11, R11, 0x7fffe000, RZ, 0xc0, !PT ;  /* 0x7fffe0000b0b7812 */ /* 0x000fe400078ec0ff */
[----:B------:R-:W-:Y:S02]  /*d6c0*/  LOP3.LUT R12, R13, R92, RZ, 0x3c, !PT ;  /* 0x0000005c0d0c7212 */ /* 0x000fe400078e3cff */
[----:B------:R-:W-:Y:S02]  /*d6d0*/  LOP3.LUT R93, R93, 0x38, R10, 0xf8, !PT ;  /* 0x000000385d5d7812 */ /* 0x000fe400078ef80a */
[----:B------:R-:W-:-:S02]  /*d6e0*/  SHF.L.U32 R8, R8, 0xa, RZ ;  /* 0x0000000a08087819 */ /* 0x000fc400000006ff */
[--C-:B------:R-:W-:Y:S02]  /*d6f0*/  IADD3 R11, R12, R11, R88.reuse ;  /* 0x0000000b0c0b7210 */ /* 0x100fe40007ffe058 */
[----:B------:R-:W-:Y:S02]  /*d700*/  LOP3.LUT R92, R93, R92, RZ, 0x3c, !PT ;  /* 0x0000005c5d5c7212 */ /* 0x000fe400078e3cff */
[----:B------:R-:W-:Y:S02]  /*d710*/  LOP3.LUT R9, R8, 0x7fffe000, RZ, 0xc0, !PT ;  /* 0x7fffe00008097812 */ /* 0x000fe400078ec0ff */
[----:B------:R-:W-:Y:S02]  /*d720*/  SHF.L.U32 R68, R11, 0x1, RZ ;  /* 0x000000010b447819 */ /* 0x000fe400000006ff */
[----:B------:R-:W-:Y:S02]  /*d730*/  IADD3 R9, R92, R9, R88 ;  /* 0x000000095c097210 */ /* 0x000fe40007ffe058 */
[----:B------:R-:W-:Y:S01]  /*d740*/  SHF.R.U64 R56, R56, 0x10, R57 ;  /* 0x0000001038387819 */ /* 0x000fe20000001239 */
[----:B------:R-:W1:Y:S01]  /*d750*/  LDS.128 R12, [R68+0x10080] ;  /* 0x01008000440c7984 */ /* 0x000e620000000c00 */
[----:B------:R-:W-:-:S02]  /*d760*/  SHF.L.U32 R69, R9, 0x1, RZ ;  /* 0x0000000109457819 */ /* 0x000fc400000006ff */
[----:B------:R-:W-:Y:S01]  /*d770*/  SHF.R.U32.HI R57, RZ, 0x10, R57 ;  /* 0x00000010ff397819 */ /* 0x000fe20000011639 */
[----:B------:R-:W-:Y:S01]  /*d780*/  HADD2.F32 R56, -RZ, R56.H0_H0 ;  /* 0x20000038ff387230 */ /* 0x000fe20000004100 */
[----:B------:R-:W-:Y:S01]  /*d790*/  SHF.R.U64 R48, R48, 0x10, R49 ;  /* 0x0000001030307819 */ /* 0x000fe20000001231 */
[----:B------:R-:W2:Y:S01]  /*d7a0*/  LDS.128 R8, [R69+0x10080] ;  /* 0x0100800045087984 */ /* 0x000ea20000000c00 */
[--C-:B------:R-:W-:Y:S01]  /*d7b0*/  SHF.R.U64 R49, R58, 0x10, R59.reuse ;  /* 0x000000103a317819 */ /* 0x100fe2000000123b */
[----:B------:R-:W-:Y:S01]  /*d7c0*/  HADD2.F32 R102, -RZ, R57.H0_H0 ;  /* 0x20000039ff667230 */ /* 0x000fe20000004100 */
[----:B------:R-:W-:Y:S02]  /*d7d0*/  SHF.R.U32.HI R58, RZ, 0x10, R59 ;  /* 0x00000010ff3a7819 */ /* 0x000fe4000001163b */
[--C-:B------:R-:W-:Y:S01]  /*d7e0*/  SHF.R.U64 R50, R50, 0x10, R51.reuse ;  /* 0x0000001032327819 */ /* 0x100fe20000001233 */
[----:B------:R-:W-:Y:S01]  /*d7f0*/  HADD2.F32 R91, -RZ, R49.H0_H0 ;  /* 0x20000031ff5b7230 */ /* 0x000fe20000004100 */
[----:B------:R-:W-:Y:S01]  /*d800*/  SHF.R.U32.HI R51, RZ, 0x10, R51 ;  /* 0x00000010ff337819 */ /* 0x000fe20000011633 */
[----:B------:R-:W-:-:S02]  /*d810*/  HADD2.F32 R112, -RZ, R58.H0_H0 ;  /* 0x2000003aff707230 */ /* 0x000fc40000004100 */
        /* <DEDUP_REMOVED lines=16> */
[----:B------:R-:W-:Y:S01]  /*d920*/  HADD2.F32 R11, -RZ, R11.H1_H1 ;  /* 0x3000000bff0b7230 */ /* 0x000fe20000004100 */
[----:B------:R-:W-:Y:S01]  /*d930*/  FMUL.FTZ R74, R75, R74 ;  /* 0x0000004a4b4a7220 */ /* 0x000fe20000410000 */
[----:B------:R-:W-:Y:S01]  /*d940*/  HADD2.F32 R89, -RZ, R8.H0_H0 ;  /* 0x20000008ff597230 */ /* 0x000fe20000004100 */
[-C--:B------:R-:W-:Y:S01]  /*d950*/  FMUL.FTZ R58, R15, R88.reuse ;  /* 0x000000580f3a7220 */ /* 0x080fe20000410000 */
[----:B------:R-:W-:Y:S01]  /*d960*/  HADD2.F32 R9, -RZ, R108.H1_H1 ;  /* 0x3000006cff097230 */ /* 0x000fe20000004100 */
[-C--:B------:R-:W-:Y:S01]  /*d970*/  FMUL.FTZ R108, R72, R97.reuse ;  /* 0x00000061486c7220 */ /* 0x080fe20000410000 */
[----:B------:R-:W-:Y:S01]  /*d980*/  HADD2.F32 R73, -RZ, R12.H1_H1 ;  /* 0x3000000cff497230 */ /* 0x000fe20000004100 */
[----:B------:R-:W-:Y:S01]  /*d990*/  FMUL.FTZ R88, R11, R88 ;  /* 0x000000580b587220 */ /* 0x000fe20000410000 */
[----:B------:R-:W-:Y:S01]  /*d9a0*/  HADD2.F32 R12, -RZ, R14.H0_H0 ;  /* 0x2000000eff0c7230 */ /* 0x000fe20000004100 */
[C---:B------:R-:W-:Y:S01]  /*d9b0*/  FMUL.FTZ R97, R89.reuse, R97 ;  /* 0x0000006159617220 */ /* 0x040fe20000410000 */
[----:B------:R-:W-:Y:S01]  /*d9c0*/  HADD2.F32 R90, -RZ, R8.H1_H1 ;  /* 0x30000008ff5a7230 */ /* 0x000fe20000004100 */
[----:B------:R-:W-:Y:S01]  /*d9d0*/  FFMA.FTZ R108, R89, R109, R108 ;  /* 0x0000006d596c7223 */ /* 0x000fe2000001006c */
[----:B------:R-:W-:Y:S01]  /*d9e0*/  HADD2.F32 R14, -RZ, R14.H1_H1 ;  /* 0x3000000eff0e7230 */ /* 0x000fe20000004100 */
[----:B------:R-:W-:Y:S01]  /*d9f0*/  FFMA.FTZ R92, R75, R94, R92 ;  /* 0x0000005e4b5c7223 */ /* 0x000fe2000001005c */
[----:B------:R-:W-:Y:S01]  /*da00*/  HADD2.F32 R8, -RZ, R10.H0_H0 ;  /* 0x2000000aff087230 */ /* 0x000fe20000004100 */
[----:B------:R-:W-:Y:S01]  /*da10*/  FFMA.FTZ R11, R11, R112, R58 ;  /* 0x000000700b0b7223 */ /* 0x000fe2000001003a */
[----:B------:R-:W-:Y:S01]  /*da20*/  HADD2.F32 R51, -RZ, R110.H1_H1 ;  /* 0x3000006eff337230 */ /* 0x000fe20000004100 */
[-C--:B------:R-:W-:Y:S01]  /*da30*/  FMUL.FTZ R58, R12, R9.reuse ;  /* 0x000000090c3a7220 */ /* 0x080fe20000410000 */
[----:B------:R-:W-:Y:S01]  /*da40*/  HADD2.F32 R89, -RZ, R50.H0_H0 ;  /* 0x20000032ff597230 */ /* 0x000fe20000004100 */
[C---:B------:R-:W-:Y:S01]  /*da50*/  FMUL.FTZ R9, R8.reuse, R9 ;  /* 0x0000000908097220 */ /* 0x040fe20000410000 */
[----:B------:R-:W-:Y:S01]  /*da60*/  HADD2.F32 R10, -RZ, R10.H1_H1 ;  /* 0x3000000aff0a7230 */ /* 0x000fe20000004100 */
[----:B------:R-:W-:Y:S01]  /*da70*/  FFMA.FTZ R74, R59, R94, -R74 ;  /* 0x0000005e3b4a7223 */ /* 0x000fe2000001084a */
[----:B------:R-:W-:Y:S01]  /*da80*/  HADD2.F32 R75, -RZ, R48.H0_H0 ;  /* 0x20000030ff4b7230 */ /* 0x000fe20000004100 */
[----:B------:R-:W-:Y:S01]  /*da90*/  FFMA.FTZ R48, R8, R51, R58 ;  /* 0x0000003308307223 */ /* 0x000fe2000001003a */
[----:B------:R-:W-:Y:S01]  /*daa0*/  F2FP.PACK_AB R11, R11, R104 ;  /* 0x000000680b0b723e */ /* 0x000fe200000000ff */
[----:B------:R-:W-:-:S02]  /*dab0*/  FMUL.FTZ R49, R14, R89 ;  /* 0x000000590e317220 */ /* 0x000fc40000410000 */
[----:B------:R-:W-:Y:S02]  /*dac0*/  FMUL.FTZ R8, R90, R75 ;  /* 0x0000004b5a087220 */ /* 0x000fe40000410000 */
[----:B------:R-:W-:Y:S02]  /*dad0*/  FMUL.FTZ R89, R10, R89 ;  /* 0x000000590a597220 */ /* 0x000fe40000410000 */
[----:B------:R-:W-:Y:S02]  /*dae0*/  FMUL.FTZ R93, R73, R75 ;  /* 0x0000004b495d7220 */ /* 0x000fe40000410000 */
[----:B------:R-:W-:Y:S01]  /*daf0*/  FFMA.FTZ R51, R12, R51, -R9 ;  /* 0x000000330c337223 */ /* 0x000fe20000010809 */
[----:B------:R-:W-:Y:S01]  /*db00*/  F2FP.PACK_AB R9, R57, R92 ;  /* 0x0000005c3909723e */ /* 0x000fe200000000ff */
[----:B------:R-:W-:Y:S02]  /*db10*/  FFMA.FTZ R71, R71, R102, -R70 ;  /* 0x0000006647477223 */ /* 0x000fe40000010846 */
[----:B------:R-:W-:-:S02]  /*db20*/  FFMA.FTZ R100, R13, R106, -R100 ;  /* 0x0000006a0d647223 */ /* 0x000fc40000010864 */
[----:B------:R-:W-:Y:S01]  /*db30*/  FFMA.FTZ R15, R15, R112, -R88 ;  /* 0x000000700f0f7223 */ /* 0x000fe20000010858 */
[----:B------:R-:W-:Y:S01]  /*db40*/  F2FP.PACK_AB R13, R71, R74 ;  /* 0x0000004a470d723e */ /* 0x000fe200000000ff */
[----:B------:R-:W-:Y:S02]  /*db50*/  FFMA.FTZ R97, R72, R109, -R97 ;  /* 0x0000006d48617223 */ /* 0x000fe40000010861 */
[----:B------:R-:W-:Y:S01]  /*db60*/  FFMA.FTZ R12, R73, R56, -R8 ;  /* 0x00000038490c7223 */ /* 0x000fe20000010808 */
[----:B------:R-:W-:Y:S01]  /*db70*/  F2FP.PACK_AB R15, R15, R100 ;  /* 0x000000640f0f723e */ /* 0x000fe200000000ff */
[----:B------:R-:W-:Y:S02]  /*db80*/  FFMA.FTZ R14, R14, R91, -R89 ;  /* 0x0000005b0e0e7223 */ /* 0x000fe40000010859 */
[----:B------:R-:W-:Y:S01]  /*db90*/  FFMA.FTZ R75, R90, R56, R93 ;  /* 0x000000385a4b7223 */ /* 0x000fe2000001005d */
[----:B------:R-:W-:Y:S01]  /*dba0*/  F2FP.PACK_AB R12, R12, R97 ;  /* 0x000000610c0c723e */ /* 0x000fe200000000ff */
[----:B------:R-:W-:Y:S01]  /*dbb0*/  FFMA.FTZ R49, R10, R91, R49 ;  /* 0x0000005b0a317223 */ /* 0x000fe20000010031 */
[----:B------:R-:W-:-:S02]  /*dbc0*/  F2FP.PACK_AB R14, R14, R51 ;  /* 0x000000330e0e723e */ /* 0x000fc400000000ff */
[----:B------:R-:W-:Y:S02]  /*dbd0*/  F2FP.PACK_AB R8, R75, R108 ;  /* 0x0000006c4b08723e */ /* 0x000fe400000000ff */
[----:B------:R-:W-:Y:S01]  /*dbe0*/  F2FP.PACK_AB R10, R49, R48 ;  /* 0x00000030310a723e */ /* 0x000fe200000000ff */
[----:B------:R1:W-:Y:S04]  /*dbf0*/  STS.128 [R68+0x10080], R12 ;  /* 0x0100800c44007388 */ /* 0x0003e80000000c00 */
[----:B------:R1:W-:Y:S02]  /*dc00*/  STS.128 [R69+0x10080], R8 ;  /* 0x0100800845007388 */ /* 0x0003e40000000c00 */
.L_x_407:
[----:B------:R-:W-:Y:S05]  /*dc10*/  BSYNC B1 ;  /* 0x0000000000017941 */ /* 0x000fea0003800000 */
.L_x_406:
        /* <DEDUP_REMOVED lines=54> */
[--C-:B-1----:R-:W-:Y:S02]  /*df80*/  HADD2.F32 R43, -RZ, R13.reuse.H0_H0 ;  /* 0x2000000dff2b7230 */ /* 0x102fe40000004100 */
[----:B------:R-:W-:Y:S02]  /*df90*/  HADD2.F32 R13, -RZ, R13.H1_H1 ;  /* 0x3000000dff0d7230 */ /* 0x000fe40000004100 */
[--C-:B------:R-:W-:Y:S01]  /*dfa0*/  HADD2.F32 R59, -RZ, R12.reuse.H0_H0 ;  /* 0x2000000cff3b7230 */ /* 0x100fe20000004100 */
[----:B------:R-:W-:Y:S01]  /*dfb0*/  FMUL.FTZ R88, R43, R70 ;  /* 0x000000462b587220 */ /* 0x000fe20000410000 */
[--C-:B--2---:R-:W-:Y:S01]  /*dfc0*/  HADD2.F32 R71, -RZ, R9.reuse.H0_H0 ;  /* 0x20000009ff477230 */ /* 0x104fe20000004100 */
[----:B------:R-:W-:Y:S01]  /*dfd0*/  FMUL.FTZ R92, R13, R58 ;  /* 0x0000003a0d5c7220 */ /* 0x000fe20000410000 */
[----:B------:R-:W-:Y:S01]  /*dfe0*/  HADD2.F32 R9, -RZ, R9.H1_H1 ;  /* 0x30000009ff097230 */ /* 0x000fe20000004100 */
[----:B------:R-:W-:Y:S01]  /*dff0*/  FMUL.FTZ R41, R59, R85 ;  /* 0x000000553b297220 */ /* 0x000fe20000410000 */
[----:B------:R-:W-:Y:S01]  /*e000*/  HADD2.F32 R68, -RZ, R12.H1_H1 ;  /* 0x3000000cff447230 */ /* 0x000fe20000004100 */
[C---:B------:R-:W-:Y:S01]  /*e010*/  FMUL.FTZ R70, R71.reuse, R70 ;  /* 0x0000004647467220 */ /* 0x040fe20000410000 */
[----:B------:R-:W-:Y:S01]  /*e020*/  HADD2.F32 R12, -RZ, R14.H0_H0 ;  /* 0x2000000eff0c7230 */ /* 0x000fe20000004100 */
[----:B------:R-:W-:Y:S01]  /*e030*/  FFMA.FTZ R88, R71, R90, R88 ;  /* 0x0000005a47587223 */ /* 0x000fe20000010058 */
[----:B------:R-:W-:Y:S01]  /*e040*/  HADD2.F32 R71, -RZ, R86.H1_H1 ;  /* 0x30000056ff477230 */ /* 0x000fe20000004100 */
[C---:B------:R-:W-:Y:S01]  /*e050*/  FMUL.FTZ R58, R9.reuse, R58 ;  /* 0x0000003a093a7220 */ /* 0x040fe20000410000 */
[----:B------:R-:W-:Y:S01]  /*e060*/  HADD2.F32 R69, -RZ, R14.H1_H1 ;  /* 0x3000000eff457230 */ /* 0x000fe20000004100 */
[----:B------:R-:W-:Y:S01]  /*e070*/  FFMA.FTZ R9, R9, R94, R92 ;  /* 0x0000005e09097223 */ /* 0x000fe2000001005c */
[--C-:B------:R-:W-:Y:S01]  /*e080*/  HADD2.F32 R72, -RZ, R8.reuse.H0_H0 ;  /* 0x20000008ff487230 */ /* 0x100fe20000004100 */
[----:B------:R-:W-:Y:S01]  /*e090*/  FMUL.FTZ R86, R12, R71 ;  /* 0x000000470c567220 */ /* 0x000fe20000410000 */
[--C-:B------:R-:W-:Y:S01]  /*e0a0*/  HADD2.F32 R14, -RZ, R15.reuse.H0_H0 ;  /* 0x2000000fff0e7230 */ /* 0x100fe20000004100 */
[----:B------:R-:W-:Y:S01]  /*e0b0*/  FFMA.FTZ R70, R43, R90, -R70 ;  /* 0x0000005a2b467223 */ /* 0x000fe20000010846 */
[----:B------:R-:W-:Y:S01]  /*e0c0*/  HADD2.F32 R73, -RZ, R8.H1_H1 ;  /* 0x30000008ff497230 */ /* 0x000fe20000004100 */
[C---:B------:R-:W-:Y:S01]  /*e0d0*/  FMUL.FTZ R85, R72.reuse, R85 ;  /* 0x0000005548557220 */ /* 0x040fe20000410000 */
[--C-:B------:R-:W-:Y:S01]  /*e0e0*/  HADD2.F32 R8, -RZ, R10.reuse.H0_H0 ;  /* 0x2000000aff087230 */ /* 0x100fe20000004100 */
[----:B------:R-:W-:Y:S01]  /*e0f0*/  FFMA.FTZ R41, R72, R100, R41 ;  /* 0x0000006448297223 */ /* 0x000fe20000010029 */
[----:B------:R-:W-:Y:S01]  /*e100*/  HADD2.F32 R15, -RZ, R15.H1_H1 ;  /* 0x3000000fff0f7230 */ /* 0x000fe20000004100 */
[----:B------:R-:W-:Y:S01]  /*e110*/  FMUL.FTZ R72, R14, R75 ;  /* 0x0000004b0e487220 */ /* 0x000fe20000410000 */
[----:B------:R-:W-:Y:S01]  /*e120*/  HADD2.F32 R92, -RZ, R35.H0_H0 ;  /* 0x20000023ff5c7230 */ /* 0x000fe20000004100 */
[C---:B------:R-:W-:Y:S01]  /*e130*/  FMUL.FTZ R71, R8.reuse, R71 ;  /* 0x0000004708477220 */ /* 0x040fe20000410000 */
[----:B------:R-:W-:Y:S01]  /*e140*/  HADD2.F32 R74, -RZ, R10.H1_H1 ;  /* 0x3000000aff4a7230 */ /* 0x000fe20000004100 */
[----:B------:R-:W-:Y:S01]  /*e150*/  FFMA.FTZ R35, R8, R87, R86 ;  /* 0x0000005708237223 */ /* 0x000fe20000010056 */
[--C-:B------:R-:W-:Y:S01]  /*e160*/  HADD2.F32 R10, -RZ, R11.reuse.H0_H0 ;  /* 0x2000000bff0a7230 */ /* 0x100fe20000004100 */
[----:B------:R-:W-:Y:S01]  /*e170*/  FMUL.FTZ R8, R15, R92 ;  /* 0x0000005c0f087220 */ /* 0x000fe20000410000 */
[----:B------:R-:W-:Y:S01]  /*e180*/  HADD2.F32 R11, -RZ, R11.H1_H1 ;  /* 0x3000000bff0b7230 */ /* 0x000fe20000004100 */
[----:B------:R-:W-:Y:S01]  /*e190*/  FMUL.FTZ R91, R73, R32 ;  /* 0x00000020495b7220 */ /* 0x000fe20000410000 */
[----:B------:R-:W-:Y:S01]  /*e1a0*/  F2FP.PACK_AB R9, R9, R88 ;  /* 0x000000580909723e */ /* 0x000fe200000000ff */
[----:B------:R-:W-:-:S02]  /*e1b0*/  FMUL.FTZ R75, R10, R75 ;  /* 0x0000004b0a4b7220 */ /* 0x000fc40000410000 */
[----:B------:R-:W-:Y:S02]  /*e1c0*/  FFMA.FTZ R72, R10, R89, R72 ;  /* 0x000000590a487223 */ /* 0x000fe40000010048 */
[----:B------:R-:W-:Y:S02]  /*e1d0*/  FMUL.FTZ R92, R11, R92 ;  /* 0x0000005c0b5c7220 */ /* 0x000fe40000410000 */
[----:B------:R-:W-:Y:S02]  /*e1e0*/  FMUL.FTZ R10, R69, R34 ;  /* 0x00000022450a7220 */ /* 0x000fe40000410000 */
[----:B------:R-:W-:Y:S02]  /*e1f0*/  FFMA.FTZ R11, R11, R42, R8 ;  /* 0x0000002a0b0b7223 */ /* 0x000fe40000010008 */
[----:B------:R-:W-:Y:S02]  /*e200*/  FMUL.FTZ R34, R74, R34 ;  /* 0x000000224a227220 */ /* 0x000fe40000410000 */
[----:B------:R-:W-:Y:S01]  /*e210*/  FMUL.FTZ R8, R68, R32 ;  /* 0x0000002044087220 */ /* 0x000fe20000410000 */
[----:B------:R-:W-:Y:S01]  /*e220*/  F2FP.PACK_AB R11, R11, R72 ;  /* 0x000000480b0b723e */ /* 0x000fe200000000ff */
[----:B------:R-:W-:-:S02]  /*e230*/  FFMA.FTZ R71, R12, R87, -R71 ;  /* 0x000000570c477223 */ /* 0x000fc40000010847 */
[----:B------:R-:W-:Y:S02]  /*e240*/  FFMA.FTZ R75, R14, R89, -R75 ;  /* 0x000000590e4b7223 */ /* 0x000fe4000001084b */
[----:B------:R-:W-:Y:S02]  /*e250*/  FFMA.FTZ R13, R13, R94, -R58 ;  /* 0x0000005e0d0d7223 */ /* 0x000fe4000001083a */
[----:B------:R-:W-:Y:S02]  /*e260*/  FFMA.FTZ R85, R59, R100, -R85 ;  /* 0x000000643b557223 */ /* 0x000fe40000010855 */
[----:B------:R-:W-:Y:S01]  /*e270*/  FFMA.FTZ R92, R15, R42, -R92 ;  /* 0x0000002a0f5c7223 */ /* 0x000fe2000001085c */
[----:B------:R-:W-:Y:S01]  /*e280*/  F2FP.PACK_AB R13, R13, R70 ;  /* 0x000000460d0d723e */ /* 0x000fe200000000ff */
[-C--:B------:R-:W-:Y:S02]  /*e290*/  FFMA.FTZ R12, R68, R40.reuse, -R91 ;  /* 0x00000028440c7223 */ /* 0x080fe4000001085b */
[----:B------:R-:W-:Y:S01]  /*e2a0*/  FFMA.FTZ R14, R69, R33, -R34 ;  /* 0x00000021450e7223 */ /* 0x000fe20000010822 */
[----:B------:R-:W-:Y:S01]  /*e2b0*/  F2FP.PACK_AB R15, R92, R75 ;  /* 0x0000004b5c0f723e */ /* 0x000fe200000000ff */
        /* <DEDUP_REMOVED lines=8> */
.L_x_413:
[----:B------:R-:W-:Y:S05]  /*e340*/  BSYNC B0 ;  /* 0x0000000000007941 */ /* 0x000fea0003800000 */
.L_x_412:
[----:B------:R-:W-:-:S13]  /*e350*/  ISETP.GE.AND P0, PT, R62, c[0x0][0x27c], PT ;  /* 0x00009f003e007a0c */ /* 0x000fda0003f06270 */
[----:B------:R-:W-:Y:S05]  /*e360*/  @P0 BRA `(.L_x_411) ;  /* 0x0000067000000947 */ /* 0x000fea0003800000 */
[----:B-1----:R-:W-:Y:S01]  /*e370*/  SHF.R.S32.HI R11, RZ, 0x1f, R62 ;  /* 0x0000001fff0b7819 */ /* 0x002fe2000001143e */
[----:B------:R-:W-:Y:S01]  /*e380*/  HADD2.F32 R58, -RZ, R82.H0_H0 ;  /* 0x20000052ff3a7230 */ /* 0x000fe20000004100 */
[----:B------:R-:W-:Y:S01]  /*e390*/  SHF.R.U64 R34, R44, 0x10, R45 ;  /* 0x000000102c227819 */ /* 0x000fe2000000122d */
[----:B------:R-:W-:Y:S01]  /*e3a0*/  HADD2.F32 R70, -RZ, R84.H0_H0 ;  /* 0x20000054ff467230 */ /* 0x000fe20000004100 */
[CC--:B--2---:R-:W-:Y:S02]  /*e3b0*/  LEA.HI R13, R11.reuse, R62.reuse, RZ, 0x3 ;  /* 0x0000003e0b0d7211 */ /* 0x0c4fe400078f18ff */
[----:B------:R-:W-:Y:S01]  /*e3c0*/  LEA.HI R11, R11, R62, RZ, 0x6 ;  /* 0x0000003e0b0b7211 */ /* 0x000fe200078f30ff */
[----:B------:R-:W-:Y:S01]  /*e3d0*/  HADD2.F32 R34, -RZ, R34.H0_H0 ;  /* 0x20000022ff227230 */ /* 0x000fe20000004100 */
[----:B------:R-:W-:Y:S02]  /*e3e0*/  LEA.HI.SX32 R9, R13, R50, 0x1d ;  /* 0x000000320d097211 */ /* 0x000fe400078feaff */
[----:B------:R-:W-:-:S02]  /*e3f0*/  SHF.L.U32 R11, R11, 0x7, RZ ;  /* 0x000000070b0b7819 */ /* 0x000fc400000006ff */
[----:B------:R-:W-:Y:S02]  /*e400*/  SHF.R.S32.HI R8, RZ, 0x1f, R9 ;  /* 0x0000001fff087819 */ /* 0x000fe40000011409 */
[----:B------:R-:W-:Y:S02]  /*e410*/  LOP3.LUT R13, R57, 0x38, R13, 0xf8, !PT ;  /* 0x00000038390d7812 */ /* 0x000fe400078ef80d */
[----:B------:R-:W-:Y:S02]  /*e420*/  SHF.L.U32 R10, R9, 0x3, RZ ;  /* 0x00000003090a7819 */ /* 0x000fe400000006ff */
[----:B------:R-:W-:Y:S02]  /*e430*/  LEA.HI R8, R8, R9, RZ, 0x3 ;  /* 0x0000000908087211 */ /* 0x000fe400078f18ff */
[----:B------:R-:W-:Y:S02]  /*e440*/  LOP3.LUT R11, R11, 0x7fffe000, RZ, 0xc0, !PT ;  /* 0x7fffe0000b0b7812 */ /* 0x000fe400078ec0ff */
[----:B------:R-:W-:-:S02]  /*e450*/  LOP3.LUT R12, R13, R56, RZ, 0x3c, !PT ;  /* 0x000000380d0c7212 */ /* 0x000fc400078e3cff */
[----:B------:R-:W-:Y:S02]  /*e460*/  LOP3.LUT R57, R57, 0x38, R10, 0xf8, !PT ;  /* 0x0000003839397812 */ /* 0x000fe400078ef80a */
[----:B------:R-:W-:Y:S02]  /*e470*/  SHF.L.U32 R8, R8, 0xa, RZ ;  /* 0x0000000a08087819 */ /* 0x000fe400000006ff */
[----:B------:R-:W-:Y:S02]  /*e480*/  IADD3 R11, R12, R11, R48 ;  /* 0x0000000b0c0b7210 */ /* 0x000fe40007ffe030 */
[----:B------:R-:W-:Y:S01]  /*e490*/  LOP3.LUT R56, R57, R56, RZ, 0x3c, !PT ;  /* 0x0000003839387212 */ /* 0x000fe200078e3cff */
[--C-:B------:R-:W-:Y:S01]  /*e4a0*/  HADD2.F32 R57, -RZ, R83.reuse.H0_H0 ;  /* 0x20000053ff397230 */ /* 0x100fe20000004100 */
[----:B------:R-:W-:Y:S01]  /*e4b0*/  LOP3.LUT R9, R8, 0x7fffe000, RZ, 0xc0, !PT ;  /* 0x7fffe00008097812 */ /* 0x000fe200078ec0ff */
[----:B------:R-:W-:Y:S01]  /*e4c0*/  HADD2.F32 R83, -RZ, R83.H1_H1 ;  /* 0x30000053ff537230 */ /* 0x000fe20000004100 */
[----:B------:R-:W-:-:S02]  /*e4d0*/  SHF.L.U32 R32, R11, 0x1, RZ ;  /* 0x000000010b207819 */ /* 0x000fc400000006ff */
[----:B------:R-:W-:Y:S02]  /*e4e0*/  IADD3 R9, R56, R9, R48 ;  /* 0x0000000938097210 */ /* 0x000fe40007ffe030 */
[----:B------:R-:W-:Y:S01]  /*e4f0*/  SHF.R.U32.HI R44, RZ, 0x10, R45 ;  /* 0x00000010ff2c7819 */ /* 0x000fe2000001162d */
[----:B------:R-:W1:Y:S01]  /*e500*/  LDS.128 R12, [R32+0x10080] ;  /* 0x01008000200c7984 */ /* 0x000e620000000c00 */
[----:B------:R-:W-:Y:S01]  /*e510*/  SHF.L.U32 R33, R9, 0x1, RZ ;  /* 0x0000000109217819 */ /* 0x000fe200000006ff */
[--C-:B------:R-:W-:Y:S01]  /*e520*/  HADD2.F32 R45, -RZ, R81.reuse.H0_H0 ;  /* 0x20000051ff2d7230 */ /* 0x100fe20000004100 */
[----:B------:R-:W-:Y:S01]  /*e530*/  SHF.R.U64 R35, R36, 0x10, R37 ;  /* 0x0000001024237819 */ /* 0x000fe20000001225 */
[----:B------:R-:W-:Y:S01]  /*e540*/  HADD2.F32 R81, -RZ, R81.H1_H1 ;  /* 0x30000051ff517230 */ /* 0x000fe20000004100 */
[----:B------:R-:W-:Y:S01]  /*e550*/  SHF.R.U64 R38, R38, 0x10, R39 ;  /* 0x0000001026267819 */ /* 0x000fe20000001227 */
[----:B------:R-:W2:Y:S01]  /*e560*/  LDS.128 R8, [R33+0x10080] ;  /* 0x0100800021087984 */ /* 0x000ea20000000c00 */
[----:B------:R-:W-:-:S02]  /*e570*/  SHF.R.U32.HI R37, RZ, 0x10, R37 ;  /* 0x00000010ff257819 */ /* 0x000fc40000011625 */
[----:B------:R-:W-:Y:S02]  /*e580*/  SHF.R.U32.HI R39, RZ, 0x10, R39 ;  /* 0x00000010ff277819 */ /* 0x000fe40000011627 */
[--C-:B------:R-:W-:Y:S01]  /*e590*/  SHF.R.U64 R36, R46, 0x10, R47.reuse ;  /* 0x000000102e247819 */ /* 0x100fe2000000122f */
[----:B------:R-:W-:Y:S01]  /*e5a0*/  HADD2.F32 R56, -RZ, R37.H0_H0 ;  /* 0x20000025ff387230 */ /* 0x000fe20000004100 */
[----:B------:R-:W-:Y:S01]  /*e5b0*/  SHF.R.U32.HI R46, RZ, 0x10, R47 ;  /* 0x00000010ff2e7819 */ /* 0x000fe2000001162f */
[----:B------:R-:W-:Y:S02]  /*e5c0*/  HADD2.F32 R72, -RZ, R39.H0_H0 ;  /* 0x20000027ff487230 */ /* 0x000fe40000004100 */
[----:B------:R-:W-:Y:S02]  /*e5d0*/  HADD2.F32 R37, -RZ, R84.H1_H1 ;  /* 0x30000054ff257230 */ /* 0x000fe40000004100 */
[----:B------:R-:W-:Y:S02]  /*e5e0*/  HADD2.F32 R74, -RZ, R46.H0_H0 ;  /* 0x2000002eff4a7230 */ /* 0x000fe40000004100 */
[----:B-1----:R-:W-:-:S02]  /*e5f0*/  HADD2.F32 R40, -RZ, R13.H0_H0 ;  /* 0x2000000dff287230 */ /* 0x002fc40000004100 */
[----:B------:R-:W-:Y:S02]  /*e600*/  HADD2.F32 R41, -RZ, R13.H1_H1 ;  /* 0x3000000dff297230 */ /* 0x000fe40000004100 */
[----:B------:R-:W-:Y:S01]  /*e610*/  HADD2.F32 R13, -RZ, R15.H0_H0 ;  /* 0x2000000fff0d7230 */ /* 0x000fe20000004100 */
[-C--:B------:R-:W-:Y:S01]  /*e620*/  FMUL.FTZ R51, R40, R45.reuse ;  /* 0x0000002d28337220 */ /* 0x080fe20000410000 */
[--C-:B--2---:R-:W-:Y:S02]  /*e630*/  HADD2.F32 R48, -RZ, R9.reuse.H0_H0 ;  /* 0x20000009ff307230 */ /* 0x104fe40000004100 */
[----:B------:R-:W-:Y:S01]  /*e640*/  HADD2.F32 R47, -RZ, R9.H1_H1 ;  /* 0x30000009ff2f7230 */ /* 0x000fe20000004100 */
[-C--:B------:R-:W-:Y:S01]  /*e650*/  FMUL.FTZ R68, R13, R58.reuse ;  /* 0x0000003a0d447220 */ /* 0x080fe20000410000 */
[----:B------:R-:W-:Y:S01]  /*e660*/  HADD2.F32 R9, -RZ, R11.H0_H0 ;  /* 0x2000000bff097230 */ /* 0x000fe20000004100 */
[C---:B------:R-:W-:Y:S01]  /*e670*/  FMUL.FTZ R45, R48.reuse, R45 ;  /* 0x0000002d302d7220 */ /* 0x040fe20000410000 */
[----:B------:R-:W-:Y:S01]  /*e680*/  HADD2.F32 R15, -RZ, R15.H1_H1 ;  /* 0x3000000fff0f7230 */ /* 0x000fe20000004100 */
[----:B------:R-:W-:Y:S01]  /*e690*/  FFMA.FTZ R51, R48, R57, R51 ;  /* 0x0000003930337223 */ /* 0x000fe20000010033 */
[----:B------:R-:W-:Y:S01]  /*e6a0*/  HADD2.F32 R11, -RZ, R11.H1_H1 ;  /* 0x3000000bff0b7230 */ /* 0x000fe20000004100 */
[C---:B------:R-:W-:Y:S01]  /*e6b0*/  FMUL.FTZ R58, R9.reuse, R58 ;  /* 0x0000003a093a7220 */ /* 0x040fe20000410000 */
[--C-:B------:R-:W-:Y:S01]  /*e6c0*/  HADD2.F32 R42, -RZ, R12.reuse.H0_H0 ;  /* 0x2000000cff2a7230 */ /* 0x100fe20000004100 */
[----:B------:R-:W-:Y:S01]  /*e6d0*/  FFMA.FTZ R68, R9, R70, R68 ;  /* 0x0000004609447223 */ /* 0x000fe20000010044 */
[----:B------:R-:W-:Y:S01]  /*e6e0*/  HADD2.F32 R43, -RZ, R12.H1_H1 ;  /* 0x3000000cff2b7230 */ /* 0x000fe20000004100 */
[----:B------:R-:W-:Y:S01]  /*e6f0*/  FMUL.FTZ R46, R15, R72 ;  /* 0x000000480f2e7220 */ /* 0x000fe20000410000 */
[----:B------:R-:W-:Y:S01]  /*e700*/  HADD2.F32 R48, -RZ, R44.H0_H0 ;  /* 0x2000002cff307230 */ /* 0x000fe20000004100 */
[----:B------:R-:W-:Y:S01]  /*e710*/  FMUL.FTZ R44, R41, R56 ;  /* 0x00000038292c7220 */ /* 0x000fe20000410000 */
[----:B------:R-:W-:Y:S01]  /*e720*/  HADD2.F32 R12, -RZ, R14.H0_H0 ;  /* 0x2000000eff0c7230 */ /* 0x000fe20000004100 */
[----:B------:R-:W-:Y:S01]  /*e730*/  FMUL.FTZ R72, R11, R72 ;  /* 0x000000480b487220 */ /* 0x000fe20000410000 */
[----:B------:R-:W-:Y:S01]  /*e740*/  HADD2.F32 R9, -RZ, R82.H1_H1 ;  /* 0x30000052ff097230 */ /* 0x000fe20000004100 */
[C---:B------:R-:W-:Y:S01]  /*e750*/  FMUL.FTZ R56, R47.reuse, R56 ;  /* 0x000000382f387220 */ /* 0x040fe20000410000 */
[--C-:B------:R-:W-:Y:S01]  /*e760*/  HADD2.F32 R49, -RZ, R8.reuse.H0_H0 ;  /* 0x20000008ff317230 */ /* 0x100fe20000004100 */
[----:B------:R-:W-:Y:S01]  /*e770*/  FFMA.FTZ R44, R47, R48, R44 ;  /* 0x000000302f2c7223 */ /* 0x000fe2000001002c */
[----:B------:R-:W-:Y:S01]  /*e780*/  HADD2.F32 R50, -RZ, R8.H1_H1 ;  /* 0x30000008ff327230 */ /* 0x000fe20000004100 */
[----:B------:R-:W-:Y:S01]  /*e790*/  FFMA.FTZ R11, R11, R74, R46 ;  /* 0x0000004a0b0b7223 */ /* 0x000fe2000001002e */
[----:B------:R-:W-:Y:S01]  /*e7a0*/  HADD2.F32 R8, -RZ, R10.H0_H0 ;  /* 0x2000000aff087230 */ /* 0x000fe20000004100 */
[----:B------:R-:W-:Y:S01]  /*e7b0*/  FMUL.FTZ R82, R42, R81 ;  /* 0x000000512a527220 */ /* 0x000fe20000410000 */
[----:B------:R-:W-:Y:S01]  /*e7c0*/  HADD2.F32 R14, -RZ, R14.H1_H1 ;  /* 0x3000000eff0e7230 */ /* 0x000fe20000004100 */
        /* <DEDUP_REMOVED lines=9> */
[----:B------:R-:W-:Y:S01]  /*e860*/  F2FP.PACK_AB R11, R11, R68 ;  /* 0x000000440b0b723e */ /* 0x000fe200000000ff */
[----:B------:R-:W-:-:S02]  /*e870*/  FMUL.FTZ R39, R43, R46 ;  /* 0x0000002e2b277220 */ /* 0x000fc40000410000 */
[-C--:B------:R-:W-:Y:S02]  /*e880*/  FMUL.FTZ R8, R14, R47.reuse ;  /* 0x0000002f0e087220 */ /* 0x080fe40000410000 */
[----:B------:R-:W-:Y:S02]  /*e890*/  FMUL.FTZ R46, R50, R46 ;  /* 0x0000002e322e7220 */ /* 0x000fe40000410000 */
[----:B------:R-:W-:Y:S02]  /*e8a0*/  FMUL.FTZ R47, R10, R47 ;  /* 0x0000002f0a2f7220 */ /* 0x000fe40000410000 */
[----:B------:R-:W-:Y:S01]  /*e8b0*/  FFMA.FTZ R37, R12, R37, -R9 ;  /* 0x000000250c257223 */ /* 0x000fe20000010809 */
[----:B------:R-:W-:Y:S01]  /*e8c0*/  F2FP.PACK_AB R9, R44, R51 ;  /* 0x000000332c09723e */ /* 0x000fe200000000ff */
[----:B------:R-:W-:Y:S02]  /*e8d0*/  FFMA.FTZ R45, R40, R57, -R45 ;  /* 0x00000039282d7223 */ /* 0x000fe4000001082d */
[----:B------:R-:W-:-:S02]  /*e8e0*/  FFMA.FTZ R56, R41, R48, -R56 ;  /* 0x0000003029387223 */ /* 0x000fc40000010838 */
[----:B------:R-:W-:Y:S02]  /*e8f0*/  FFMA.FTZ R58, R13, R70, -R58 ;  /* 0x000000460d3a7223 */ /* 0x000fe4000001083a */
        /* <DEDUP_REMOVED lines=14> */
.L_x_411:
[----:B------:R-:W-:Y:S05]  /*e9e0*/  BSYNC B1 ;  /* 0x0000000000017941 */ /* 0x000fea0003800000 */
.L_x_410:
[----:B-1----:R-:W-:-:S04]  /*e9f0*/  IADD3 R32, R54, 0x60, RZ ;  /* 0x0000006036207810 */ /* 0x002fc80007ffe0ff */
[----:B------:R-:W-:-:S13]  /*ea00*/  ISETP.GE.AND P0, PT, R32, UR4, PT ;  /* 0x0000000420007c0c */ /* 0x000fda000bf06270 */
        /* <DEDUP_REMOVED lines=22> */
[--C-:B------:R-:W-:Y:S01]  /*eb70*/  HADD2.F32 R47, -RZ, R77.reuse.H1_H1 ;  /* 0x3000004dff2f7230 */ /* 0x100fe20000004100 */
[----:B------:R-:W-:Y:S01]  /*eb80*/  LOP3.LUT R37, R98, R33, RZ, 0x3c, !PT ;  /* 0x0000002162257212 */ /* 0x000fe200078e3cff */
[----:B------:R-:W-:Y:S01]  /*eb90*/  HADD2.F32 R77, -RZ, R77.H0_H0 ;  /* 0x2000004dff4d7230 */ /* 0x000fe20000004100 */
[----:B------:R-:W-:-:S02]  /*eba0*/  LOP3.LUT R8, R35, 0x38, R8, 0xf8, !PT ;  /* 0x0000003823087812 */ /* 0x000fc400078ef808 */
[----:B------:R-:W-:Y:S02]  /*ebb0*/  SHF.L.U32 R9, R9, 0xa, RZ ;  /* 0x0000000a09097819 */ /* 0x000fe400000006ff */
[----:B------:R-:W-:Y:S02]  /*ebc0*/  IADD3 R37, R32, R37, RZ ;  /* 0x0000002520257210 */ /* 0x000fe40007ffe0ff */
[----:B------:R-:W-:Y:S02]  /*ebd0*/  LOP3.LUT R8, R8, R33, RZ, 0x3c, !PT ;  /* 0x0000002108087212 */ /* 0x000fe400078e3cff */
[----:B------:R-:W-:Y:S02]  /*ebe0*/  LOP3.LUT R9, R9, 0x7fffe000, RZ, 0xc0, !PT ;  /* 0x7fffe00009097812 */ /* 0x000fe400078ec0ff */
[----:B------:R-:W-:Y:S02]  /*ebf0*/  SHF.L.U32 R37, R37, 0x1, RZ ;  /* 0x0000000125257819 */ /* 0x000fe400000006ff */
[----:B------:R-:W-:-:S02]  /*ec00*/  IADD3 R8, R8, R9, R32 ;  /* 0x0000000908087210 */ /* 0x000fc40007ffe020 */
[--C-:B------:R-:W-:Y:S01]  /*ec10*/  SHF.R.U64 R16, R16, 0x10, R17.reuse ;  /* 0x0000001010107819 */ /* 0x100fe20000001211 */
[----:B--2---:R-:W1:Y:S01]  /*ec20*/  LDS.128 R12, [R37+0x10080] ;  /* 0x01008000250c7984 */ /* 0x004e620000000c00 */
[----:B------:R-:W-:Y:S02]  /*ec30*/  SHF.L.U32 R36, R8, 0x1, RZ ;  /* 0x0000000108247819 */ /* 0x000fe400000006ff */
        /* <DEDUP_REMOVED lines=25> */
[--C-:B------:R-:W-:Y:S01]  /*edd0*/  HADD2.F32 R12, -RZ, R14.reuse.H0_H0 ;  /* 0x2000000eff0c7230 */ /* 0x100fe20000004100 */
[----:B------:R-:W-:Y:S01]  /*ede0*/  FFMA.FTZ R48, R43, R50, R48 ;  /* 0x000000322b307223 */ /* 0x000fe20000010030 */
[----:B------:R-:W-:Y:S01]  /*edf0*/  HADD2.F32 R43, -RZ, R65.H1_H1 ;  /* 0x30000041ff2b7230 */ /* 0x000fe20000004100 */
[C---:B------:R-:W-:Y:S01]  /*ee00*/  FMUL.FTZ R38, R9.reuse, R38 ;  /* 0x0000002609267220 */ /* 0x040fe20000410000 */
[----:B------:R-:W-:Y:S01]  /*ee10*/  HADD2.F32 R41, -RZ, R14.H1_H1 ;  /* 0x3000000eff297230 */ /* 0x000fe20000004100 */
[----:B------:R-:W-:Y:S01]  /*ee20*/  FFMA.FTZ R9, R9, R58, R56 ;  /* 0x0000003a09097223 */ /* 0x000fe20000010038 */
[--C-:B------:R-:W-:Y:S01]  /*ee30*/  HADD2.F32 R44, -RZ, R8.reuse.H0_H0 ;  /* 0x20000008ff2c7230 */ /* 0x100fe20000004100 */
[----:B------:R-:W-:Y:S01]  /*ee40*/  FMUL.FTZ R49, R12, R43 ;  /* 0x0000002b0c317220 */ /* 0x000fe20000410000 */
[----:B------:R-:W-:Y:S01]  /*ee50*/  HADD2.F32 R14, -RZ, R15.H0_H0 ;  /* 0x2000000fff0e7230 */ /* 0x000fe20000004100 */
[----:B------:R-:W-:Y:S01]  /*ee60*/  FFMA.FTZ R42, R27, R50, -R42 ;  /* 0x000000321b2a7223 */ /* 0x000fe2000001082a */
[----:B------:R-:W-:Y:S01]  /*ee70*/  HADD2.F32 R45, -RZ, R8.H1_H1 ;  /* 0x30000008ff2d7230 */ /* 0x000fe20000004100 */
[C---:B------:R-:W-:Y:S01]  /*ee80*/  FMUL.FTZ R64, R44.reuse, R64 ;  /* 0x000000402c407220 */ /* 0x040fe20000410000 */
[----:B------:R-:W-:Y:S01]  /*ee90*/  HADD2.F32 R65, -RZ, R65.H0_H0 ;  /* 0x20000041ff417230 */ /* 0x000fe20000004100 */
[----:B------:R-:W-:Y:S01]  /*eea0*/  FFMA.FTZ R25, R44, R76, R25 ;  /* 0x0000004c2c197223 */ /* 0x000fe20000010019 */
[--C-:B------:R-:W-:Y:S01]  /*eeb0*/  HADD2.F32 R8, -RZ, R10.reuse.H0_H0 ;  /* 0x2000000aff087230 */ /* 0x100fe20000004100 */
[----:B------:R-:W-:Y:S01]  /*eec0*/  FFMA.FTZ R13, R13, R58, -R38 ;  /* 0x0000003a0d0d7223 */ /* 0x000fe20000010826 */
        /* <DEDUP_REMOVED lines=11> */
[C---:B------:R-:W-:Y:S01]  /*ef80*/  FMUL.FTZ R65, R10.reuse, R65 ;  /* 0x000000410a417220 */ /* 0x040fe20000410000 */
[----:B------:R-:W-:Y:S01]  /*ef90*/  F2FP.PACK_AB R9, R9, R48 ;  /* 0x000000300909723e */ /* 0x000fe200000000ff */
[----:B------:R-:W-:-:S02]  /*efa0*/  FFMA.FTZ R44, R10, R77, R44 ;  /* 0x0000004d0a2c7223 */ /* 0x000fc4000001002c */
        /* <DEDUP_REMOVED lines=21> */
.L_x_415:
[----:B------:R-:W-:Y:S05]  /*f100*/  BSYNC B0 ;  /* 0x0000000000007941 */ /* 0x000fea0003800000 */
.L_x_414:
[----:B------:R-:W-:-:S13]  /*f110*/  ISETP.GE.AND P0, PT, R62, c[0x0][0x27c], PT ;  /* 0x00009f003e007a0c */ /* 0x000fda0003f06270 */
[----:B------:R-:W-:Y:S05]  /*f120*/  @P0 BRA `(.L_x_387) ;  /* 0x0000067000000947 */ /* 0x000fea0003800000 */
[----:B-1----:R-:W-:Y:S01]  /*f130*/  SHF.R.S32.HI R11, RZ, 0x1f, R62 ;  /* 0x0000001fff0b7819 */ /* 0x002fe2000001143e */
[--C-:B------:R-:W-:Y:S01]  /*f140*/  HADD2.F32 R37, -RZ, R79.reuse.H0_H0 ;  /* 0x2000004fff257230 */ /* 0x100fe20000004100 */
[----:B------:R-:W-:Y:S01]  /*f150*/  SHF.R.U64 R19, R22, 0x10, R23 ;  /* 0x0000001016137819 */ /* 0x000fe20000001217 */
[--C-:B------:R-:W-:Y:S01]  /*f160*/  HADD2.F32 R38, -RZ, R66.reuse.H0_H0 ;  /* 0x20000042ff267230 */ /* 0x100fe20000004100 */
[CC--:B------:R-:W-:Y:S01]  /*f170*/  LEA.HI R8, R11.reuse, R62.reuse, RZ, 0x3 ;  /* 0x0000003e0b087211 */ /* 0x0c0fe200078f18ff */
[----:B------:R-:W-:Y:S01]  /*f180*/  HADD2.F32 R66, -RZ, R66.H1_H1 ;  /* 0x30000042ff427230 */ /* 0x000fe20000004100 */
[----:B------:R-:W-:Y:S01]  /*f190*/  LEA.HI R11, R11, R62, RZ, 0x6 ;  /* 0x0000003e0b0b7211 */ /* 0x000fe200078f30ff */
[--C-:B------:R-:W-:Y:S01]  /*f1a0*/  HADD2.F32 R42, -RZ, R78.reuse.H0_H0 ;  /* 0x2000004eff2a7230 */ /* 0x100fe20000004100 */
[----:B------:R-:W-:Y:S01]  /*f1b0*/  LEA.HI.SX32 R9, R8, R34, 0x1d ;  /* 0x0000002208097211 */ /* 0x000fe200078feaff */
[----:B------:R-:W-:Y:S01]  /*f1c0*/  HADD2.F32 R78, -RZ, R78.H1_H1 ;  /* 0x3000004eff4e7230 */ /* 0x000fe20000004100 */
[----:B--2---:R-:W-:Y:S01]  /*f1d0*/  LOP3.LUT R12, R35, 0x38, R8, 0xf8, !PT ;  /* 0x00000038230c7812 */ /* 0x004fe200078ef808 */
[----:B------:R-:W-:Y:S01]  /*f1e0*/  HADD2.F32 R79, -RZ, R79.H1_H1 ;  /* 0x3000004fff4f7230 */ /* 0x000fe20000004100 */
[----:B------:R-:W-:-:S02]  /*f1f0*/  SHF.R.S32.HI R8, RZ, 0x1f, R9 ;  /* 0x0000001fff087819 */ /* 0x000fc40000011409 */
[----:B------:R-:W-:Y:S02]  /*f200*/  SHF.L.U32 R11, R11, 0x7, RZ ;  /* 0x000000070b0b7819 */ /* 0x000fe400000006ff */
[----:B------:R-:W-:Y:S02]  /*f210*/  SHF.L.U32 R10, R9, 0x3, RZ ;  /* 0x00000003090a7819 */ /* 0x000fe400000006ff */
[----:B------:R-:W-:Y:S02]  /*f220*/  LEA.HI R8, R8, R9, RZ, 0x3 ;  /* 0x0000000908087211 */ /* 0x000fe400078f18ff */
[----:B------:R-:W-:Y:S02]  /*f230*/  LOP3.LUT R11, R11, 0x7fffe000, RZ, 0xc0, !PT ;  /* 0x7fffe0000b0b7812 */ /* 0x000fe400078ec0ff */
[----:B------:R-:W-:Y:S02]  /*f240*/  LOP3.LUT R12, R12, R33, RZ, 0x3c, !PT ;  /* 0x000000210c0c7212 */ /* 0x000fe400078e3cff */
[----:B------:R-:W-:-:S02]  /*f250*/  LOP3.LUT R10, R35, 0x38, R10, 0xf8, !PT ;  /* 0x00000038230a7812 */ /* 0x000fc400078ef80a */
[----:B------:R-:W-:Y:S02]  /*f260*/  SHF.L.U32 R8, R8, 0xa, RZ ;  /* 0x0000000a08087819 */ /* 0x000fe400000006ff */
[--C-:B------:R-:W-:Y:S02]  /*f270*/  IADD3 R11, R12, R11, R32.reuse ;  /* 0x0000000b0c0b7210 */ /* 0x100fe40007ffe020 */
[----:B------:R-:W-:Y:S02]  /*f280*/  LOP3.LUT R33, R10, R33, RZ, 0x3c, !PT ;  /* 0x000000210a217212 */ /* 0x000fe400078e3cff */
[----:B------:R-:W-:Y:S02]  /*f290*/  LOP3.LUT R9, R8, 0x7fffe000, RZ, 0xc0, !PT ;  /* 0x7fffe00008097812 */ /* 0x000fe400078ec0ff */
[----:B------:R-:W-:Y:S02]  /*f2a0*/  SHF.L.U32 R16, R11, 0x1, RZ ;  /* 0x000000010b107819 */ /* 0x000fe400000006ff */
[----:B------:R-:W-:-:S02]  /*f2b0*/  IADD3 R9, R33, R9, R32 ;  /* 0x0000000921097210 */ /* 0x000fc40007ffe020 */
[--C-:B------:R-:W-:Y:S01]  /*f2c0*/  SHF.R.U64 R22, R28, 0x10, R29.reuse ;  /* 0x000000101c167819 */ /* 0x100fe2000000121d */
[----:B------:R-:W1:Y:S01]  /*f2d0*/  LDS.128 R12, [R16+0x10080] ;  /* 0x01008000100c7984 */ /* 0x000e620000000c00 */
[----:B------:R-:W-:Y:S02]  /*f2e0*/  SHF.L.U32 R17, R9, 0x1, RZ ;  /* 0x0000000109117819 */ /* 0x000fe400000006ff */
[----:B------:R-:W-:Y:S01]  /*f2f0*/  SHF.R.U32.HI R28, RZ, 0x10, R29 ;  /* 0x00000010ff1c7819 */ /* 0x000fe2000001161d */
[--C-:B------:R-:W-:Y:S01]  /*f300*/  HADD2.F32 R29, -RZ, R67.reuse.H0_H0 ;  /* 0x20000043ff1d7230 */ /* 0x100fe20000004100 */
[----:B------:R-:W-:Y:S01]  /*f310*/  SHF.R.U32.HI R23, RZ, 0x10, R23 ;  /* 0x00000010ff177819 */ /* 0x000fe20000011617 */
[----:B------:R-:W2:Y:S01]  /*f320*/  LDS.128 R8, [R17+0x10080] ;  /* 0x0100800011087984 */ /* 0x000ea20000000c00 */
[--C-:B------:R-:W-:Y:S01]  /*f330*/  SHF.R.U64 R18, R30, 0x10, R31.reuse ;  /* 0x000000101e127819 */ /* 0x100fe2000000121f */
[----:B------:R-:W-:Y:S01]  /*f340*/  HADD2.F32 R67, -RZ, R67.H1_H1 ;  /* 0x30000043ff437230 */ /* 0x000fe20000004100 */
        /* <DEDUP_REMOVED lines=8> */
[----:B------:R-:W-:Y:S02]  /*f3d0*/  HADD2.F32 R22, -RZ, R22.H0_H0 ;  /* 0x20000016ff167230 */ /* 0x000fe40000004100 */
[--C-:B-1----:R-:W-:Y:S02]  /*f3e0*/  HADD2.F32 R24, -RZ, R15.reuse.H0_H0 ;  /* 0x2000000fff187230 */ /* 0x102fe40000004100 */
[----:B------:R-:W-:Y:S02]  /*f3f0*/  HADD2.F32 R15, -RZ, R15.H1_H1 ;  /* 0x3000000fff0f7230 */ /* 0x000fe40000004100 */
[----:B------:R-:W-:Y:S01]  /*f400*/  HADD2.F32 R26, -RZ, R12.H0_H0 ;  /* 0x2000000cff1a7230 */ /* 0x000fe20000004100 */
[----:B------:R-:W-:Y:S01]  /*f410*/  FMUL.FTZ R35, R24, R29 ;  /* 0x0000001d18237220 */ /* 0x000fe20000410000 */
[----:B--2---:R-:W-:-:S02]  /*f420*/  HADD2.F32 R32, -RZ, R11.H0_H0 ;  /* 0x2000000bff207230 */ /* 0x004fc40000004100 */
[----:B------:R-:W-:Y:S02]  /*f430*/  HADD2.F32 R11, -RZ, R11.H1_H1 ;  /* 0x3000000bff0b7230 */ /* 0x000fe40000004100 */
[----:B------:R-:W-:Y:S01]  /*f440*/  HADD2.F32 R33, -RZ, R8.H0_H0 ;  /* 0x20000008ff217230 */ /* 0x000fe20000004100 */
[C---:B------:R-:W-:Y:S01]  /*f450*/  FMUL.FTZ R29, R32.reuse, R29 ;  /* 0x0000001d201d7220 */ /* 0x040fe20000410000 */
[----:B------:R-:W-:Y:S01]  /*f460*/  HADD2.F32 R27, -RZ, R12.H1_H1 ;  /* 0x3000000cff1b7230 */ /* 0x000fe20000004100 */
[----:B------:R-:W-:Y:S01]  /*f470*/  FFMA.FTZ R35, R32, R37, R35 ;  /* 0x0000002520237223 */ /* 0x000fe20000010023 */
[----:B------:R-:W-:Y:S01]  /*f480*/  HADD2.F32 R32, -RZ, R30.H0_H0 ;  /* 0x2000001eff207230 */ /* 0x000fe20000004100 */
[-C--:B------:R-:W-:Y:S01]  /*f490*/  FMUL.FTZ R30, R15, R36.reuse ;  /* 0x000000240f1e7220 */ /* 0x080fe20000410000 */
[----:B------:R-:W-:Y:S01]  /*f4a0*/  HADD2.F32 R12, -RZ, R14.H0_H0 ;  /* 0x2000000eff0c7230 */ /* 0x000fe20000004100 */
[C---:B------:R-:W-:Y:S01]  /*f4b0*/  FMUL.FTZ R36, R11.reuse, R36 ;  /* 0x000000240b247220 */ /* 0x040fe20000410000 */
[----:B------:R-:W-:Y:S01]  /*f4c0*/  HADD2.F32 R25, -RZ, R13.H0_H0 ;  /* 0x2000000dff197230 */ /* 0x000fe20000004100 */
        /* <DEDUP_REMOVED lines=9> */
[----:B------:R-:W-:Y:S01]  /*f560*/  HADD2.F32 R14, -RZ, R14.H1_H1 ;  /* 0x3000000eff0e7230 */ /* 0x000fe20000004100 */
[-C--:B------:R-:W-:Y:S01]  /*f570*/  FMUL.FTZ R40, R25, R38.reuse ;  /* 0x0000002619287220 */ /* 0x080fe20000410000 */
[----:B------:R-:W-:Y:S01]  /*f580*/  HADD2.F32 R9, -RZ, R9.H1_H1 ;  /* 0x30000009ff097230 */ /* 0x000fe20000004100 */
[----:B------:R-:W-:Y:S01]  /*f590*/  FFMA.FTZ R19, R8, R79, R11 ;  /* 0x0000004f08137223 */ /* 0x000fe2000001000b */
[----:B------:R-:W-:Y:S01]  /*f5a0*/  HADD2.F32 R10, -RZ, R10.H1_H1 ;  /* 0x3000000aff0a7230 */ /* 0x000fe20000004100 */
[C---:B------:R-:W-:Y:S01]  /*f5b0*/  FMUL.FTZ R38, R31.reuse, R38 ;  /* 0x000000261f267220 */ /* 0x040fe20000410000 */
[----:B------:R-:W-:Y:S01]  /*f5c0*/  HADD2.F32 R11, -RZ, R18.H0_H0 ;  /* 0x20000012ff0b7230 */ /* 0x000fe20000004100 */
[----:B------:R-:W-:-:S02]  /*f5d0*/  FFMA.FTZ R40, R31, R42, R40 ;  /* 0x0000002a1f287223 */ /* 0x000fc40000010028 */
[----:B------:R-:W-:Y:S02]  /*f5e0*/  FMUL.FTZ R28, R13, R44 ;  /* 0x0000002c0d1c7220 */ /* 0x000fe40000410000 */
[----:B------:R-:W-:Y:S02]  /*f5f0*/  FMUL.FTZ R67, R8, R67 ;  /* 0x0000004308437220 */ /* 0x000fe40000410000 */
[----:B------:R-:W-:Y:S02]  /*f600*/  FMUL.FTZ R31, R27, R20 ;  /* 0x000000141b1f7220 */ /* 0x000fe40000410000 */
[----:B------:R-:W-:Y:S02]  /*f610*/  FMUL.FTZ R18, R14, R23 ;  /* 0x000000170e127220 */ /* 0x000fe40000410000 */
[----:B------:R-:W-:Y:S02]  /*f620*/  FMUL.FTZ R44, R9, R44 ;  /* 0x0000002c092c7220 */ /* 0x000fe40000410000 */
[----:B------:R-:W-:-:S02]  /*f630*/  FMUL.FTZ R20, R34, R20 ;  /* 0x0000001422147220 */ /* 0x000fc40000410000 */
[----:B------:R-:W-:Y:S02]  /*f640*/  FMUL.FTZ R23, R10, R23 ;  /* 0x000000170a177220 */ /* 0x000fe40000410000 */
[----:B------:R-:W-:Y:S02]  /*f650*/  FFMA.FTZ R67, R12, R79, -R67 ;  /* 0x0000004f0c437223 */ /* 0x000fe40000010843 */
        /* <DEDUP_REMOVED lines=12> */
[----:B------:R-:W-:Y:S01]  /*f720*/  F2FP.PACK_AB R14, R14, R67 ;  /* 0x000000430e0e723e */ /* 0x000fe200000000ff */
[----:B------:R-:W-:Y:S01]  /*f730*/  FFMA.FTZ R10, R10, R11, R18 ;  /* 0x0000000b0a0a7223 */ /* 0x000fe20000010012 */
[----:B------:R-:W-:Y:S02]  /*f740*/  F2FP.PACK_AB R11, R30, R35 ;  /* 0x000000231e0b723e */ /* 0x000fe400000000ff */
[----:B------:R-:W-:Y:S01]  /*f750*/  F2FP.PACK_AB R9, R9, R40 ;  /* 0x000000280909723e */ /* 0x000fe200000000ff */
[----:B------:R1:W-:Y:S01]  /*f760*/  STS.128 [R16+0x10080], R12 ;  /* 0x0100800c10007388 */ /* 0x0003e20000000c00 */
[----:B------:R-:W-:-:S02]  /*f770*/  F2FP.PACK_AB R8, R8, R33 ;  /* 0x000000210808723e */ /* 0x000fc400000000ff */
[----:B------:R-:W-:-:S05]  /*f780*/  F2FP.PACK_AB R10, R10, R19 ;  /* 0x000000130a0a723e */ /* 0x000fca00000000ff */
[----:B------:R1:W-:Y:S02]  /*f790*/  STS.128 [R17+0x10080], R8 ;  /* 0x0100800811007388 */ /* 0x0003e40000000c00 */
.L_x_387:
[----:B------:R-:W-:Y:S05]  /*f7a0*/  BSYNC B2 ;  /* 0x0000000000027941 */ /* 0x000fea0003800000 */
.L_x_353:
[----:B-1----:R-:W-:Y:S01]  /*f7b0*/  IMAD.SHL.U32 R9, R61, 0x40, RZ ;  /* 0x000000403d097824 */ /* 0x002fe200078e00ff */
[----:B------:R-:W-:-:S04]  /*f7c0*/  DEPBAR.LE SB0, 0x0 ;  /* 0x000080000000791a */ /* 0x000fc80000000000 */
[----:B------:R-:W-:Y:S01]  /*f7d0*/  IMAD.SHL.U32 R8, R54, 0x8, RZ ;  /* 0x0000000836087824 */ /* 0x000fe200078e00ff */
[----:B------:R-:W-:Y:S01]  /*f7e0*/  LOP3.LUT R9, R9, 0x1c0, RZ, 0xc0, !PT ;  /* 0x000001c009097812 */ /* 0x000fe200078ec0ff */
[----:B------:R-:W-:Y:S01]  /*f7f0*/  IMAD R214, R53, 0x400, R4 ;  /* 0x0000040035d67824 */ /* 0x000fe200078e0204 */
[----:B------:R-:W-:Y:S01]  /*f800*/  ULDC.64 UR4, c[0x0][0x208] ;  /* 0x0000820000047ab9 */ /* 0x000fe20000000a00 */
[----:B------:R-:W-:Y:S01]  /*f810*/  LOP3.LUT P1, RZ, R61, 0x2, RZ, 0xc0, !PT ;  /* 0x000000023dff7812 */ /* 0x000fe2000782c0ff */
[----:B------:R-:W-:Y:S01]  /*f820*/  UIMAD UR12, UR12, UR4, URZ ;  /* 0x000000040c0c72a4 */ /* 0x000fe2000f8e023f */
[----:B------:R-:W-:Y:S01]  /*f830*/  LOP3.LUT R8, R9, 0x8, R8, 0xf8, !PT ;  /* 0x0000000809087812 */ /* 0x000fe200078ef808 */
[----:B------:R-:W-:Y:S01]  /*f840*/  IMAD.SHL.U32 R214, R214, 0x2, RZ ;  /* 0x00000002d6d67824 */ /* 0x000fe200078e00ff */
[----:B------:R-:W-:Y:S01]  /*f850*/  BAR.SYNC.DEFER_BLOCKING 0x0 ;  /* 0x0000000000007b1d */ /* 0x000fe20000010000 */
[----:B------:R-:W-:Y:S01]  /*f860*/  SHF.R.U32.HI R9, RZ, 0x3, R9 ;  /* 0x00000003ff097819 */ /* 0x000fe20000011609 */
[----:B------:R-:W-:Y:S01]  /*f870*/  UIMAD.WIDE.U32 UR18, UR10, UR4, URZ ;  /* 0x000000040a1272a5 */ /* 0x000fe2000f8e003f */
[C---:B------:R-:W-:Y:S01]  /*f880*/  LOP3.LUT P3, RZ, R215.reuse, 0x4, RZ, 0xc0, !PT ;  /* 0x00000004d7ff7812 */ /* 0x040fe2000786c0ff */
[----:B------:R-:W-:Y:S01]  /*f890*/  UIMAD UR5, UR10, UR5, UR12 ;  /* 0x000000050a0572a4 */ /* 0x000fe2000f8e020c */
[----:B------:R-:W-:Y:S01]  /*f8a0*/  LOP3.LUT R8, R8, R9, RZ, 0x3c, !PT ;  /* 0x0000000908087212 */ /* 0x000fe200078e3cff */
[----:B------:R-:W-:Y:S01]  /*f8b0*/  UIADD3 UR4, UR16, -UR9, URZ ;  /* 0x8000000910047290 */ /* 0x000fe2000fffe03f */
[C---:B------:R-:W-:Y:S01]  /*f8c0*/  LOP3.LUT P0, RZ, R215.reuse, 0x2, RZ, 0xc0, !PT ;  /* 0x00000002d7ff7812 */ /* 0x040fe2000780c0ff */
[----:B------:R-:W-:Y:S01]  /*f8d0*/  UIADD3 UR5, UR19, UR5, URZ ;  /* 0x0000000513057290 */ /* 0x000fe2000fffe03f */
[----:B--2---:R-:W-:Y:S01]  /*f8e0*/  IMAD.U32 R14, RZ, RZ, UR18 ;  /* 0x00000012ff0e7e24 */ /* 0x004fe2000f8e00ff */
[----:B------:R-:W-:Y:S01]  /*f8f0*/  LOP3.LUT P5, RZ, R215, 0x1, RZ, 0xc0, !PT ;  /* 0x00000001d7ff7812 */ /* 0x000fe200078ac0ff */
[----:B------:R-:W-:Y:S01]  /*f900*/  IMAD R213, R63, 0x200, R8 ;  /* 0x000002003fd57824 */ /* 0x000fe200078e0208 */
[----:B------:R-:W-:Y:S01]  /*f910*/  SEL R8, RZ, 0x2, P3 ;  /* 0x00000002ff087807 */ /* 0x000fe20001800000 */
[----:B------:R-:W-:Y:S01]  /*f920*/  IMAD.U32 R15, RZ, RZ, UR19 ;  /* 0x00000013ff0f7e24 */ /* 0x000fe2000f8e00ff */
[----:B------:R-:W-:Y:S01]  /*f930*/  SEL R9, RZ, 0x4, P0 ;  /* 0x00000004ff097807 */ /* 0x000fe20000000000 */
[----:B------:R-:W-:Y:S01]  /*f940*/  IMAD.SHL.U32 R213, R213, 0x2, RZ ;  /* 0x00000002d5d57824 */ /* 0x000fe200078e00ff */
[----:B------:R-:W-:Y:S01]  /*f950*/  LEA R10, P0, R14, R228, 0x5 ;  /* 0x000000e40e0a7211 */ /* 0x000fe200078028ff */
[----:B------:R-:W-:Y:S01]  /*f960*/  IMAD.U32 R11, RZ, RZ, UR5 ;  /* 0x00000005ff0b7e24 */ /* 0x000fe2000f8e00ff */
[----:B------:R-:W-:Y:S01]  /*f970*/  IADD3 R9, R9, R8, R60 ;  /* 0x0000000809097210 */ /* 0x000fe20007ffe03c */
[--C-:B------:R-:W-:Y:S01]  /*f980*/  IMAD R210, R2, 0x2, R214.reuse ;  /* 0x0000000202d27824 */ /* 0x100fe200078e02d6 */
[C---:B------:R-:W-:Y:S01]  /*f990*/  IADD3 R12, R213.reuse, 0xc080, RZ ;  /* 0x0000c080d50c7810 */ /* 0x040fe20007ffe0ff */
[----:B------:R-:W-:Y:S01]  /*f9a0*/  IMAD.SHL.U32 R218, R0, 0x2, RZ ;  /* 0x0000000200da7824 */ /* 0x000fe200078e00ff */
[----:B------:R-:W-:Y:S01]  /*f9b0*/  IADD3 R212, R213, 0xc0a0, RZ ;  /* 0x0000c0a0d5d47810 */ /* 0x000fe20007ffe0ff */
[C---:B------:R-:W-:Y:S01]  /*f9c0*/  IMAD R209, R3.reuse, 0x2, R214 ;  /* 0x0000000203d17824 */ /* 0x040fe200078e02d6 */
[----:B------:R-:W-:Y:S01]  /*f9d0*/  LDSM.16.M88.4 R36, [R214+0x10080] ;  /* 0x01008000d624783b */ /* 0x000fe20000000200 */
[----:B------:R-:W-:Y:S01]  /*f9e0*/  @P1 IADD3 R212, R12, -0x20, RZ ;  /* 0xffffffe00cd41810 */ /* 0x000fe20007ffe0ff */
[----:B------:R-:W-:Y:S01]  /*f9f0*/  IMAD R207, R3, 0x2, R210 ;  /* 0x0000000203cf7824 */ /* 0x000fe200078e02d2 */
[----:B------:R-:W-:Y:S01]  /*fa00*/  ISETP.GE.OR P1, PT, R54, UR4, P6 ;  /* 0x0000000436007c0c */ /* 0x000fe2000b726670 */
[----:B------:R-:W1:Y:S01]  /*fa10*/  LDSM.16.M88.4 R24, [R213+0xc080] ;  /* 0x00c08000d518783b */ /* 0x000e620000000200 */
[----:B------:R-:W-:Y:S01]  /*fa20*/  SEL R8, RZ, 0x8, P5 ;  /* 0x00000008ff087807 */ /* 0x000fe20002800000 */
[----:B------:R-:W-:Y:S01]  /*fa30*/  UISETP.GT.AND UP0, UPT, UR10, UR6, UPT ;  /* 0x000000060a00728c */ /* 0x000fe2000bf04270 */
[----:B------:R-:W-:Y:S01]  /*fa40*/  LEA.HI.X R11, R14, R221, R11, 0x5, P0 ;  /* 0x000000dd0e0b7211 */ /* 0x000fe200000f2c0b */
[----:B------:R-:W2:Y:S01]  /*fa50*/  LDSM.16.M88.4 R16, [R213+0xc880] ;  /* 0x00c88000d510783b */ /* 0x000ea20000000200 */
[----:B------:R-:W-:Y:S01]  /*fa60*/  LEA R32, P0, R10, c[0x0][0x1f8], 0x1 ;  /* 0x00007e000a207a11 */ /* 0x000fe200078008ff */
[----:B------:R-:W-:Y:S01]  /*fa70*/  IMAD.IADD R8, R8, 0x1, R9 ;  /* 0x0000000108087824 */ /* 0x000fe200078e0209 */
[----:B------:R-:W-:Y:S01]  /*fa80*/  LOP3.LUT P2, RZ, R61, 0x4, RZ, 0xc0, !PT ;  /* 0x000000043dff7812 */ /* 0x000fe2000784c0ff */
[----:B------:R-:W-:Y:S01]  /*fa90*/  IMAD.MOV.U32 R9, RZ, RZ, 0x40 ;  /* 0x00000040ff097424 */ /* 0x000fe200078e00ff */
[----:B------:R-:W-:Y:S01]  /*faa0*/  LEA.HI.X R33, R10, c[0x0][0x1fc], R11, 0x1, P0 ;  /* 0x00007f000a217a11 */ /* 0x000fe200000f0c0b */
[----:B------:R-:W-:Y:S01]  /*fab0*/  LDSM.16.M88.4 R48, [R210+0x10080] ;  /* 0x01008000d230783b */ /* 0x000fe20000000200 */
[C---:B------:R-:W-:Y:S01]  /*fac0*/  LOP3.LUT P0, RZ, R8.reuse, 0x8, RZ, 0xc0, !PT ;  /* 0x0000000808ff7812 */ /* 0x040fe2000780c0ff */
[----:B------:R-:W-:Y:S01]  /*fad0*/  UIADD3 UR9, UR16, 0x1, -UR9 ;  /* 0x0000000110097890 */ /* 0x000fe2000fffe809 */
[----:B------:R-:W-:Y:S01]  /*fae0*/  SEL R0, R9, 0xffffffc0, !P2 ;  /* 0xffffffc009007807 */ /* 0x000fe20005000000 */
[----:B------:R-:W3:Y:S01]  /*faf0*/  LDSM.16.M88.4 R12, [R212] ;  /* 0x00000000d40c783b */ /* 0x000ee20000000200 */
[----:B------:R-:W-:Y:S01]  /*fb00*/  LOP3.LUT P2, RZ, R8, 0x2, RZ, 0xc0, !PT ;  /* 0x0000000208ff7812 */ /* 0x000fe2000784c0ff */
[----:B------:R-:W-:Y:S01]  /*fb10*/  @UP0 UIADD3 UR5, UR13, -0x2, URZ ;  /* 0xfffffffe0d050890 */ /* 0x000fe2000fffe03f */
[C---:B------:R-:W-:Y:S01]  /*fb20*/  ISETP.GE.OR P0, PT, R54.reuse, UR4, !P0 ;  /* 0x0000000436007c0c */ /* 0x040fe2000c706670 */
[----:B------:R-:W4:Y:S01]  /*fb30*/  LDSM.16.M88.4 R56, [R212+0x800] ;  /* 0x00080000d438783b */ /* 0x000f220000000200 */
[----:B------:R-:W-:Y:S01]  /*fb40*/  ISETP.GE.OR P2, PT, R54, UR4, !P2 ;  /* 0x0000000436007c0c */ /* 0x000fe2000d746670 */
[----:B------:R-:W-:Y:S01]  /*fb50*/  IMAD.IADD R208, R213, 0x1, R0 ;  /* 0x00000001d5d07824 */ /* 0x000fe200078e0200 */
[----:B------:R-:W-:Y:S01]  /*fb60*/  PLOP3.LUT P3, PT, PT, PT, UP0, 0x80, 0x0 ;  /* 0x000000000000781c */ /* 0x000fe20003f6f008 */
[----:B------:R-:W-:Y:S01]  /*fb70*/  @!PT LDS RZ, [RZ] ;  /* 0x00000000fffff984 */ /* 0x000fe20000000800 */
[----:B------:R-:W-:Y:S01]  /*fb80*/  @!PT LDS RZ, [RZ] ;  /* 0x00000000fffff984 */ /* 0x000fe20000000800 */
[----:B------:R-:W-:Y:S01]  /*fb90*/  @!PT LDS RZ, [RZ] ;  /* 0x00000000fffff984 */ /* 0x000fe20000000800 */
[----:B------:R5:W-:Y:S01]  /*fba0*/  LDGSTS.E.BYPASS.LTC128B.128 [R218+0x8080], [R32.64], !P1 ;  /* 0x0808000020da7fae */ /* 0x000be2000c901d5e */
[----:B------:R-:W-:Y:S01]  /*fbb0*/  LOP3.LUT P1, RZ, R8, 0x4, RZ, 0xc0, !PT ;  /* 0x0000000408ff7812 */ /* 0x000fe2000782c0ff */
[----:B------:R-:W-:Y:S01]  /*fbc0*/  IMAD.IADD R202, R0, 0x1, R212 ;  /* 0x0000000100ca7824 */ /* 0x000fe200078e02d4 */
[----:B------:R-:W-:Y:S01]  /*fbd0*/  LOP3.LUT R0, R52, 0xffffffe0, RZ, 0xc0, !PT ;  /* 0xffffffe034007812 */ /* 0x000fe200078ec0ff */
[----:B------:R-:W-:Y:S01]  /*fbe0*/  ULDC UR7, c[0x0][0x324] ;  /* 0x0000c90000077ab9 */ /* 0x000fe20000000800 */
[----:B------:R-:W-:Y:S01]  /*fbf0*/  ISETP.GE.OR P1, PT, R54, UR4, !P1 ;  /* 0x0000000436007c0c */ /* 0x000fe2000cf26670 */
[----:B------:R-:W-:Y:S01]  /*fc00*/  @UP0 USHF.R.S32.HI UR4, URZ, 0x1f, UR5 ;  /* 0x0000001f3f040899 */ /* 0x000fe20008011405 */
[----:B------:R-:W-:Y:S01]  /*fc10*/  PLOP3.LUT P4, PT, PT, PT, UP0, 0x80, 0x0 ;  /* 0x000000000000781c */ /* 0x000fe20003f8f008 */
[----:B------:R-:W-:Y:S01]  /*fc20*/  IMAD.IADD R0, R55, 0x1, -R0 ;  /* 0x0000000137007824 */ /* 0x000fe200078e0a00 */
[----:B------:R-:W-:Y:S01]  /*fc30*/  LOP3.LUT P4, RZ, R215, 0x2, RZ, 0xc0, !PT ;  /* 0x00000002d7ff7812 */ /* 0x000fe2000788c0ff */
[----:B------:R5:W-:Y:S01]  /*fc40*/  LDGSTS.E.BYPASS.LTC128B.128 [R218+0x9080], [R32.64+0x80], !P2 ;  /* 0x0908008020da7fae */ /* 0x000be2000d101d5e */
[----:B------:R-:W-:Y:S01]  /*fc50*/  PLOP3.LUT P2, PT, PT, PT, UP0, 0x80, 0x0 ;  /* 0x000000000000781c */ /* 0x000fe20003f4f008 */
[----:B------:R-:W-:Y:S01]  /*fc60*/  ULOP3.LUT UR7, URZ, UR7, URZ, 0x33, !UPT ;  /* 0x000000073f077292 */ /* 0x000fe2000f8e333f */
[----:B------:R-:W-:-:S02]  /*fc70*/  IADD3 R203, R212, 0x800, RZ ;  /* 0x00000800d4cb7810 */ /* 0x000fc40007ffe0ff */
[C---:B------:R-:W-:Y:S02]  /*fc80*/  IADD3 R201, R212.reuse, 0x1000, RZ ;  /* 0x00001000d4c97810 */ /* 0x040fe40007ffe0ff */
[C---:B------:R-:W-:Y:S01]  /*fc90*/  IADD3 R200, R212.reuse, 0x1800, RZ ;  /* 0x00001800d4c87810 */ /* 0x040fe20007ffe0ff */
[C---:B-1----:R-:W-:Y:S01]  /*fca0*/  HMMA.16816.F32 R28, R36.reuse, R24, RZ ;  /* 0x00000018241c723c */ /* 0x042fe200000018ff */
[----:B------:R5:W-:Y:S01]  /*fcb0*/  LDGSTS.E.BYPASS.LTC128B.128 [R218+0xa080], [R32.64+0x100], !P1 ;  /* 0x0a08010020da7fae */ /* 0x000be2000c901d5e */
[----:B------:R-:W-:Y:S02]  /*fcc0*/  PLOP3.LUT P1, PT, PT, PT, UP0, 0x80, 0x0 ;  /* 0x000000000000781c */ /* 0x000fe40003f2f008 */
[C---:B------:R-:W-:Y:S01]  /*fcd0*/  IADD3 R199, R212.reuse, 0x2000, RZ ;  /* 0x00002000d4c77810 */ /* 0x040fe20007ffe0ff */
[----:B------:R5:W-:Y:S01]  /*fce0*/  LDGSTS.E.BYPASS.LTC128B.128 [R218+0xb080], [R32.64+0x180], !P0 ;  /* 0x0b08018020da7fae */ /* 0x000be2000c101d5e */
[----:B------:R-:W-:Y:S02]  /*fcf0*/  PLOP3.LUT P0, PT, PT, PT, UP0, 0x80, 0x0 ;  /* 0x000000000000781c */ /* 0x000fe40003f0f008 */
[----:B------:R-:W-:Y:S01]  /*fd00*/  HMMA.16816.F32 R24, R36, R26, RZ ;  /* 0x0000001a2418723c */ /* 0x000fe200000018ff */
[----:B------:R-:W-:Y:S01]  /*fd10*/  LDSM.16.M88.4 R44, [R209+0x10080] ;  /* 0x01008000d12c783b */ /* 0x000fe20000000200 */
[----:B------:R-:W-:-:S02]  /*fd20*/  IADD3 R198, R212, 0x2800, RZ ;  /* 0x00002800d4c67810 */ /* 0x000fc40007ffe0ff */
[C---:B------:R-:W-:Y:S01]  /*fd30*/  IADD3 R197, R212.reuse, 0x3000, RZ ;  /* 0x00003000d4c57810 */ /* 0x040fe20007ffe0ff */
[----:B------:R-:W1:Y:S01]  /*fd40*/  LDSM.16.M88.4 R8, [R208+0xc080] ;  /* 0x00c08000d008783b */ /* 0x000e620000000200 */
[----:B------:R-:W-:Y:S02]  /*fd50*/  IADD3 R196, R212, 0x3800, RZ ;  /* 0x00003800d4c47810 */ /* 0x000fe40007ffe0ff */
[C---:B--2---:R-:W-:Y:S01]  /*fd60*/  HMMA.16816.F32 R20, R36.reuse, R16, RZ ;  /* 0x000000102414723c */ /* 0x044fe200000018ff */
[----:B------:R-:W2:Y:S04]  /*fd70*/  LDSM.16.M88.4 R40, [R208+0xc880] ;  /* 0x00c88000d028783b */ /* 0x000ea80000000200 */
[----:B------:R-:W0:Y:S03]  /*fd80*/  LDGDEPBAR ;  /* 0x00000000000079af */ /* 0x000e260000000000 */
[----:B------:R-:W-:Y:S01]  /*fd90*/  HMMA.16816.F32 R36, R36, R18, RZ ;  /* 0x000000122424723c */ /* 0x000fe200000018ff */
[----:B------:R-:W-:Y:S07]  /*fda0*/  LDSM.16.M88.4 R16, [R207+0x10080] ;  /* 0x01008000cf10783b */ /* 0x000fee0000000200 */
[C---:B---3--:R-:W-:Y:S01]  /*fdb0*/  HMMA.16816.F32 R28, R48.reuse, R12, R28 ;  /* 0x0000000c301c723c */ /* 0x048fe2000000181c */
[----:B-----5:R-:W-:Y:S07]  /*fdc0*/  LDSM.16.M88.4 R32, [R202+0x800] ;  /* 0x00080000ca20783b */ /* 0x020fee0000000200 */
[C---:B------:R-:W-:Y:S01]  /*fdd0*/  HMMA.16816.F32 R24, R48.reuse, R14, R24 ;  /* 0x0000000e3018723c */ /* 0x040fe20000001818 */
[----:B------:R-:W3:Y:S07]  /*fde0*/  LDSM.16.M88.4 R12, [R202] ;  /* 0x00000000ca0c783b */ /* 0x000eee0000000200 */
[C---:B----4-:R-:W-:Y:S08]  /*fdf0*/  HMMA.16816.F32 R20, R48.reuse, R56, R20 ;  /* 0x000000383014723c */ /* 0x050ff00000001814 */
        /* <DEDUP_REMOVED lines=13> */
[C---:B------:R-:W-:Y:S08]  /*fed0*/  HMMA.16816.F32 R20, R16.reuse, R32, R20 ;  /* 0x000000201014723c */ /* 0x040ff00000001814 */
[----:B------:R-:W-:Y:S01]  /*fee0*/  HMMA.16816.F32 R44, R16, R34, R44 ;  /* 0x00000022102c723c */ /* 0x000fe2000000182c */
[----:B------:R-:W-:Y:S04]  /*fef0*/  LDSM.16.M88.4 R16, [R209+0x14080] ;  /* 0x01408000d110783b */ /* 0x000fe80000000200 */
[----:B------:R-:W-:Y:S03]  /*ff00*/  LDSM.16.M88.4 R32, [R208+0xd880] ;  /* 0x00d88000d020783b */ /* 0x000fe60000000200 */
[C---:B-1----:R-:W-:Y:S08]  /*ff10*/  HMMA.16816.F32 R28, R48.reuse, R8, R28 ;  /* 0x00000008301c723c */ /* 0x042ff0000000181c */
[C---:B------:R-:W-:Y:S01]  /*ff20*/  HMMA.16816.F32 R24, R48.reuse, R10, R24 ;  /* 0x0000000a3018723c */ /* 0x040fe20000001818 */
[----:B------:R-:W1:Y:S07]  /*ff30*/  LDSM.16.M88.4 R8, [R208+0xd080] ;  /* 0x00d08000d008783b */ /* 0x000e6e0000000200 */
[C---:B------:R-:W-:Y:S08]  /*ff40*/  HMMA.16816.F32 R20, R48.reuse, R56, R20 ;  /* 0x000000383014723c */ /* 0x040ff00000001814 */
        /* <DEDUP_REMOVED lines=30> */
[----:B------:R-:W3:Y:S03]  /*10130*/  LDSM.16.M88.4 R36, [R202+0x2000] ;  /* 0x00200000ca24783b */ /* 0x000ee60000000200 */
[C---:B--2---:R-:W-:Y:S08]  /*10140*/  HMMA.16816.F32 R28, R12.reuse, R32, R28 ;  /* 0x000000200c1c723c */ /* 0x044ff0000000181c */
[C---:B------:R-:W-:Y:S01]  /*10150*/  HMMA.16816.F32 R24, R12.reuse, R34, R24 ;  /* 0x000000220c18723c */ /* 0x040fe20000001818 */
[----:B------:R-:W2:Y:S07]  /*10160*/  LDSM.16.M88.4 R32, [R202+0x2800] ;  /* 0x00280000ca20783b */ /* 0x000eae0000000200 */
[C---:B------:R-:W-:Y:S08]  /*10170*/  HMMA.16816.F32 R20, R12.reuse, R16, R20 ;  /* 0x000000100c14723c */ /* 0x040ff00000001814 */
[----:B------:R-:W-:Y:S01]  /*10180*/  HMMA.16816.F32 R44, R12, R18, R44 ;  /* 0x000000120c2c723c */ /* 0x000fe2000000182c */
[----:B------:R-:W-:Y:S04]  /*10190*/  LDSM.16.M88.4 R16, [R214+0x1c080] ;  /* 0x01c08000d610783b */ /* 0x000fe80000000200 */
[----:B------:R-:W4:Y:S03]  /*101a0*/  LDSM.16.M88.4 R12, [R213+0xf080] ;  /* 0x00f08000d50c783b */ /* 0x000f260000000200 */
[C---:B-1----:R-:W-:Y:S08]  /*101b0*/  HMMA.16816.F32 R28, R48.reuse, R8, R28 ;  /* 0x00000008301c723c */ /* 0x042ff0000000181c */
[C---:B------:R-:W-:Y:S01]  /*101c0*/  HMMA.16816.F32 R24, R48.reuse, R10, R24 ;  /* 0x0000000a3018723c */ /* 0x040fe20000001818 */
[----:B------:R-:W1:Y:S07]  /*101d0*/  LDSM.16.M88.4 R8, [R213+0xf880] ;  /* 0x00f88000d508783b */ /* 0x000e6e0000000200 */
[C---:B------:R-:W-:Y:S08]  /*101e0*/  HMMA.16816.F32 R20, R48.reuse, R56, R20 ;  /* 0x000000383014723c */ /* 0x040ff00000001814 */
[----:B------:R-:W-:Y:S08]  /*101f0*/  HMMA.16816.F32 R44, R48, R58, R44 ;  /* 0x0000003a302c723c */ /* 0x000ff0000000182c */
[C---:B---3--:R-:W-:Y:S08]  /*10200*/  HMMA.16816.F32 R28, R40.reuse, R36, R28 ;  /* 0x00000024281c723c */ /* 0x048ff0000000181c */
[C---:B------:R-:W-:Y:S01]  /*10210*/  HMMA.16816.F32 R24, R40.reuse, R38, R24 ;  /* 0x000000262818723c */ /* 0x040fe20000001818 */
[----:B------:R-:W-:Y:S07]  /*10220*/  LDSM.16.M88.4 R36, [R210+0x1c080] ;  /* 0x01c08000d224783b */ /* 0x000fee0000000200 */
[C---:B--2---:R-:W-:Y:S01]  /*10230*/  HMMA.16816.F32 R48, R40.reuse, R32, R20 ;  /* 0x000000202830723c */ /* 0x044fe20000001814 */
[----:B------:R-:W2:Y:S07]  /*10240*/  LDSM.16.M88.4 R20, [R212+0x3000] ;  /* 0x00300000d414783b */ /* 0x000eae0000000200 */
[----:B------:R-:W-:Y:S01]  /*10250*/  HMMA.16816.F32 R44, R40, R34, R44 ;  /* 0x00000022282c723c */ /* 0x000fe2000000182c */
[----:B------:R-:W3:Y:S04]  /*10260*/  LDSM.16.M88.4 R32, [R212+0x3800] ;  /* 0x00380000d420783b */ /* 0x000ee80000000200 */
[----:B------:R-:W-:Y:S03]  /*10270*/  LDSM.16.M88.4 R40, [R209+0x1c080] ;  /* 0x01c08000d128783b */ /* 0x000fe60000000200 */
[C---:B----4-:R-:W-:Y:S08]  /*10280*/  HMMA.16816.F32 R28, R16.reuse, R12, R28 ;  /* 0x0000000c101c723c */ /* 0x050ff0000000181c */
[C---:B------:R-:W-:Y:S01]  /*10290*/  HMMA.16816.F32 R24, R16.reuse, R14, R24 ;  /* 0x0000000e1018723c */ /* 0x040fe20000001818 */
[----:B------:R-:W4:Y:S07]  /*102a0*/  LDSM.16.M88.4 R12, [R208+0xf080] ;  /* 0x00f08000d00c783b */ /* 0x000f2e0000000200 */
[C---:B-1----:R-:W-:Y:S08]  /*102b0*/  HMMA.16816.F32 R48, R16.reuse, R8, R48 ;  /* 0x000000081030723c */ /* 0x042ff00000001830 */
[----:B------:R-:W-:Y:S01]  /*102c0*/  HMMA.16816.F32 R44, R16, R10, R44 ;  /* 0x0000000a102c723c */ /* 0x000fe2000000182c */
[----:B------:R-:W1:Y:S04]  /*102d0*/  LDSM.16.M88.4 R8, [R208+0xf880] ;  /* 0x00f88000d008783b */ /* 0x000e680000000200 */
[----:B------:R-:W-:Y:S03]  /*102e0*/  LDSM.16.M88.4 R16, [R202+0x3000] ;  /* 0x00300000ca10783b */ /* 0x000fe60000000200 */
[C---:B--2---:R-:W-:Y:S08]  /*102f0*/  HMMA.16816.F32 R28, R36.reuse, R20, R28 ;  /* 0x00000014241c723c */ /* 0x044ff0000000181c */
[C---:B------:R-:W-:Y:S01]  /*10300*/  HMMA.16816.F32 R24, R36.reuse, R22, R24 ;  /* 0x000000162418723c */ /* 0x040fe20000001818 */
[----:B------:R-:W2:Y:S07]  /*10310*/  LDSM.16.M88.4 R20, [R207+0x1c080] ;  /* 0x01c08000cf14783b */ /* 0x000eae0000000200 */
[C---:B---3--:R-:W-:Y:S08]  /*10320*/  HMMA.16816.F32 R48, R36.reuse, R32, R48 ;  /* 0x000000202430723c */ /* 0x048ff00000001830 */
[----:B------:R-:W-:Y:S07]  /*10330*/  HMMA.16816.F32 R44, R36, R34, R44 ;  /* 0x00000022242c723c */ /* 0x000fee000000182c */
[----:B------:R-:W-:Y:S01]  /*10340*/  @P1 IMAD.MOV.U32 R34, RZ, RZ, R216 ;  /* 0x000000ffff221224 */ /* 0x000fe200078e00d8 */
[----:B----4-:R-:W-:Y:S01]  /*10350*/  HMMA.16816.F32 R28, R40, R12, R28 ;  /* 0x0000000c281c723c */ /* 0x010fe2000000181c */
[----:B------:R-:W-:Y:S01]  /*10360*/  @P1 IMAD.MOV.U32 R35, RZ, RZ, R223 ;  /* 0x000000ffff231224 */ /* 0x000fe200078e00df */
[----:B------:R-:W-:-:S03]  /*10370*/  PLOP3.LUT P1, PT, PT, PT, UP0, 0x80, 0x0 ;  /* 0x000000000000781c */ /* 0x000fc60003f2f008 */
[----:B------:R-:W-:Y:S01]  /*10380*/  @P0 IMAD.WIDE.U32 R34, R7, UR5, R34 ;  /* 0x0000000507220c25 */ /* 0x000fe2000f8e0022 */
[----:B------:R-:W-:Y:S01]  /*10390*/  @UP0 UIMAD UR5, UR11, UR5, URZ ;  /* 0x000000050b0502a4 */ /* 0x000fe2000f8e023f */
[----:B------:R-:W-:Y:S01]  /*103a0*/  LEA.HI R12, R6, R55, RZ, 0x2 ;  /* 0x00000037060c7211 */ /* 0x000fe200078f10ff */
[C---:B------:R-:W-:Y:S01]  /*103b0*/  HMMA.16816.F32 R24, R40.reuse, R14, R24 ;  /* 0x0000000e2818723c */ /* 0x040fe20000001818 */
[----:B------:R-:W-:Y:S01]  /*103c0*/  SHF.R.S32.HI R6, RZ, 0x1f, R53 ;  /* 0x0000001fff067819 */ /* 0x000fe20000011435 */
[----:B------:R-:W-:Y:S01]  /*103d0*/  @UP0 UIMAD UR4, UR4, UR8, UR5 ;  /* 0x00000008040402a4 */ /* 0x000fe2000f8e0205 */
[----:B------:R-:W-:Y:S02]  /*103e0*/  PLOP3.LUT P0, PT, PT, PT, UP0, 0x80, 0x0 ;  /* 0x000000000000781c */ /* 0x000fe40003f0f008 */
[----:B------:R-:W-:Y:S02]  /*103f0*/  LEA.HI R6, R6, R53, RZ, 0x3 ;  /* 0x0000003506067211 */ /* 0x000fe400078f18ff */
[----:B------:R-:W-:Y:S01]  /*10400*/  LOP3.LUT R12, R12, 0xfffffffc, RZ, 0xc0, !PT ;  /* 0xfffffffc0c0c7812 */ /* 0x000fe200078ec0ff */
[----:B-1----:R-:W-:Y:S01]  /*10410*/  HMMA.16816.F32 R48, R40, R8, R48 ;  /* 0x000000082830723c */ /* 0x002fe20000001830 */
[----:B------:R-:W-:-:S02]  /*10420*/  @P2 LEA R32, P2, R34, c[0x0][0x1c8], 0x1 ;  /* 0x0000720022202a11 */ /* 0x000fc400078408ff */
[----:B------:R-:W-:Y:S01]  /*10430*/  LOP3.LUT R6, R6, 0xffffff8, RZ, 0xc0, !PT ;  /* 0x0ffffff806067812 */ /* 0x000fe200078ec0ff */
[----:B------:R-:W-:Y:S01]  /*10440*/  IMAD.IADD R55, R55, 0x1, -R12 ;  /* 0x0000000137377824 */ /* 0x000fe200078e0a0c */
[----:B------:R-:W-:Y:S01]  /*10450*/  SHF.R.S32.HI R7, RZ, 0x1f, R0 ;  /* 0x0000001fff077819 */ /* 0x000fe20000011400 */
[----:B------:R-:W1:Y:S01]  /*10460*/  LDSM.16.M88.4 R12, [R202+0x3800] ;  /* 0x00380000ca0c783b */ /* 0x000e620000000200 */
[----:B------:R-:W-:Y:S01]  /*10470*/  @P1 IADD3 R33, R35, UR4, RZ ;  /* 0x0000000423211c10 */ /* 0x000fe2000fffe0ff */
[----:B------:R-:W-:Y:S01]  /*10480*/  IMAD.IADD R53, R53, 0x1, -R6 ;  /* 0x0000000135357824 */ /* 0x000fe200078e0a06 */
[----:B------:R-:W-:Y:S01]  /*10490*/  LEA.HI R6, R7, R0, RZ, 0x2 ;  /* 0x0000000007067211 */ /* 0x000fe200078f10ff */
[----:B------:R-:W-:-:S04]  /*104a0*/  DEPBAR.LE SB0, 0x0 ;  /* 0x000080000000791a */ /* 0x000fc80000000000 */
[----:B------:R-:W-:Y:S01]  /*104b0*/  LEA.HI R7, R55, R55, RZ, 0x1 ;  /* 0x0000003737077211 */ /* 0x000fe200078f08ff */
[----:B------:R-:W-:Y:S01]  /*104c0*/  HMMA.16816.F32 R44, R40, R10, R44 ;  /* 0x0000000a282c723c */ /* 0x000fe2000000182c */
[----:B------:R-:W-:Y:S01]  /*104d0*/  @P0 LEA.HI.X R33, R34, c[0x0][0x1cc], R33, 0x1, P2 ;  /* 0x0000730022210a11 */ /* 0x000fe200010f0c21 */
[----:B------:R-:W-:Y:S01]  /*104e0*/  BAR.SYNC.DEFER_BLOCKING 0x0 ;  /* 0x0000000000007b1d */ /* 0x000fe20000010000 */
[C---:B------:R-:W-:Y:S02]  /*104f0*/  LEA.HI.SX32 R8, R6.reuse, UR23, 0x1e ;  /* 0x0000001706087c11 */ /* 0x040fe4000f8ff2ff */
[----:B------:R-:W-:Y:S02]  /*10500*/  LOP3.LUT R34, R7, 0x1ffffffe, RZ, 0xc0, !PT ;  /* 0x1ffffffe07227812 */ /* 0x000fe400078ec0ff */
[----:B------:R-:W-:Y:S01]  /*10510*/  PLOP3.LUT P1, PT, PT, PT, UP3, 0x80, 0x0 ;  /* 0x000000000000781c */ /* 0x000fe20003f2f038 */
[----:B------:R-:W-:Y:S01]  /*10520*/  IMAD R8, R53, 0x10, R8 ;  /* 0x0000001035087824 */ /* 0x000fe200078e0208 */
[----:B------:R-:W-:Y:S01]  /*10530*/  PLOP3.LUT P0, PT, PT, PT, UP3, 0x80, 0x0 ;  /* 0x000000000000781c */ /* 0x000fe20003f0f038 */
[----:B------:R-:W-:Y:S01]  /*10540*/  IMAD.IADD R219, R55, 0x1, -R34 ;  /* 0x0000000137db7824 */ /* 0x000fe200078e0a22 */
[----:B------:R-:W-:Y:S01]  /*10550*/  PLOP3.LUT P2, PT, PT, PT, UP0, 0x80, 0x0 ;  /* 0x000000000000781c */ /* 0x000fe20003f4f008 */
[----:B--2---:R-:W-:Y:S01]  /*10560*/  HMMA.16816.F32 R28, R20, R16, R28 ;  /* 0x00000010141c723c */ /* 0x004fe2000000181c */
[----:B------:R-:W-:Y:S01]  /*10570*/  LOP3.LUT R9, R6, 0x7ffffffc, RZ, 0xc0, !PT ;  /* 0x7ffffffc06097812 */ /* 0x000fe200078ec0ff */
[----:B------:R-:W-:-:S04]  /*10580*/  IMAD R219, R219, 0x8, R8 ;  /* 0x00000008dbdb7824 */ /* 0x000fc800078e0208 */
[----:B------:R-:W-:Y:S02]  /*10590*/  IMAD.MOV.U32 R7, RZ, RZ, R219 ;  /* 0x000000ffff077224 */ /* 0x000fe400078e00db */
[----:B------:R-:W-:Y:S01]  /*105a0*/  @P1 IMAD.HI.U32 R8, R219, c[0x0][0x2c8], RZ ;  /* 0x0000b200db081a27 */ /* 0x000fe200078e00ff */
[----:B------:R-:W-:Y:S01]  /*105b0*/  PLOP3.LUT P1, PT, PT, PT, UP0, 0x80, 0x0 ;  /* 0x000000000000781c */ /* 0x000fe20003f2f008 */
[C---:B------:R-:W-:Y:S02]  /*105c0*/  HMMA.16816.F32 R24, R20.reuse, R18, R24 ;  /* 0x000000121418723c */ /* 0x040fe40000001818 */
[----:B------:R-:W-:Y:S01]  /*105d0*/  IMAD.IADD R224, R0, 0x1, -R9 ;  /* 0x0000000100e07824 */ /* 0x000fe200078e0a09 */
[----:B------:R-:W-:Y:S01]  /*105e0*/  @P0 SHF.R.U32.HI R7, RZ, c[0x0][0x2cc], R8 ;  /* 0x0000b300ff070a19 */ /* 0x000fe20000011608 */
[----:B------:R-:W-:Y:S01]  /*105f0*/  @!PT LDS RZ, [RZ] ;  /* 0x00000000fffff984 */ /* 0x000fe20000000800 */
[----:B------:R-:W-:Y:S01]  /*10600*/  @!PT LDS RZ, [RZ] ;  /* 0x00000000fffff984 */ /* 0x000fe20000000800 */
[----:B------:R-:W-:Y:S01]  /*10610*/  @!PT LDS RZ, [RZ] ;  /* 0x00000000fffff984 */ /* 0x000fe20000000800 */
[----:B------:R2:W-:Y:S01]  /*10620*/  @P3 LDGSTS.E.BYPASS.LTC128B.128 [R218+0xc080], [R32.64], !P6 ;  /* 0x0c08000020da3fae */ /* 0x0005e2000f101d5e */
[----:B------:R-:W-:Y:S01]  /*10630*/  LOP3.LUT P3, RZ, R215, 0x4, RZ, 0xc0, !PT ;  /* 0x00000004d7ff7812 */ /* 0x000fe2000786c0ff */
[----:B------:R-:W-:Y:S01]  /*10640*/  IMAD.U32 R9, RZ, RZ, UR9 ;  /* 0x00000009ff097e24 */ /* 0x000fe2000f8e00ff */
[----:B------:R-:W-:Y:S01]  /*10650*/  PLOP3.LUT P0, PT, PT, PT, UP0, 0x80, 0x0 ;  /* 0x000000000000781c */ /* 0x000fe20003f0f008 */
[----:B------:R-:W3:Y:S01]  /*10660*/  SHFL.IDX PT, R6, R7, RZ, 0x1c1f ;  /* 0x001c1fff07067589 */ /* 0x000ee200000e0000 */
[----:B------:R-:W-:Y:S01]  /*10670*/  IMAD.SHL.U32 R224, R224, 0x2, RZ ;  /* 0x00000002e0e07824 */ /* 0x000fe200078e00ff */
[----:B-1----:R-:W-:Y:S04]  /*10680*/  HMMA.16816.F32 R48, R20, R12, R48 ;  /* 0x0000000c1430723c */ /* 0x002fe80000001830 */
[----:B------:R-:W-:-:S02]  /*10690*/  IADD3 R9, R9, -UR28, -R224 ;  /* 0x8000001c09097c10 */ /* 0x000fc4000fffe8e0 */
[----:B------:R-:W-:Y:S02]  /*106a0*/  IADD3 R0, -R224, UR16, -R5 ;  /* 0x00000010e0007c10 */ /* 0x000fe4000fffe905 */
[----:B------:R2:W-:Y:S01]  /*106b0*/  @P2 LDGSTS.E.BYPASS.LTC128B.128 [R218+0xd080], [R32.64+0x80], !P3 ;  /* 0x0d08008020da2fae */ /* 0x0005e2000d901d5e */
[C---:B------:R-:W-:Y:S01]  /*106c0*/  IADD3 R11, R9.reuse, c[0x0][0x328], RZ ;  /* 0x0000ca00090b7a10 */ /* 0x040fe20007ffe0ff */
[----:B------:R-:W-:Y:S01]  /*106d0*/  HMMA.16816.F32 R44, R20, R14, R44 ;  /* 0x0000000e142c723c */ /* 0x000fe2000000182c */
[----:B------:R-:W-:Y:S01]  /*106e0*/  IADD3 R9, R9, UR7, RZ ;  /* 0x0000000709097c10 */ /* 0x000fe2000fffe0ff */
[----:B------:R2:W-:Y:S04]  /*106f0*/  @P1 LDGSTS.E.BYPASS.LTC128B.128 [R218+0xe080], [R32.64+0x100], !P4 ;  /* 0x0e08010020da1fae */ /* 0x0005e8000e101d5e */
[----:B------:R2:W-:Y:S01]  /*10700*/  @P0 LDGSTS.E.BYPASS.LTC128B.128 [R218+0xf080], [R32.64+0x180], !P5 ;  /* 0x0f08018020da0fae */ /* 0x0005e2000e901d5e */
[----:B------:R-:W-:-:S03]  /*10710*/  PLOP3.LUT P0, PT, PT, PT, UP2, 0x40, 0x0 ;  /* 0x000000000000781c */ /* 0x000fc60003f0e828 */
[----:B------:R-:W0:Y:S01]  /*10720*/  LDGDEPBAR ;  /* 0x00000000000079af */ /* 0x000e220000000000 */
[--C-:B---3--:R-:W-:Y:S02]  /*10730*/  IMAD.IADD R13, R11, 0x1, R6.reuse ;  /* 0x000000010b0d7824 */ /* 0x108fe400078e0206 */
[----:B------:R-:W-:-:S03]  /*10740*/  IMAD.IADD R10, R9, 0x1, R6 ;  /* 0x00000001090a7824 */ /* 0x000fc600078e0206 */
[----:B------:R-:W-:-:S04]  /*10750*/  IMNMX R12, R13, R0, PT ;  /* 0x000000000d0c7217 */ /* 0x000fc80003800200 */
[----:B------:R-:W-:Y:S05]  /*10760*/  @P0 BRA `(.L_x_416) ;  /* 0x0000016000000947 */ /* 0x000fea0003800000 */
[----:B------:R-:W-:Y:S01]  /*10770*/  IMAD.U32 R13, RZ, RZ, UR28 ;  /* 0x0000001cff0d7e24 */ /* 0x000fe2000f8e00ff */
[----:B------:R-:W-:Y:S04]  /*10780*/  BSSY B0, `(.L_x_417) ;  /* 0x000000f000007945 */ /* 0x000fe80003800000 */
[----:B------:R-:W-:-:S04]  /*10790*/  IADD3 R8, -R13, UR16, R6 ;  /* 0x000000100d087c10 */ /* 0x000fc8000fffe106 */
        /* <DEDUP_REMOVED lines=9> */
.L_x_418:
[----:B------:R-:W-:-:S04]  /*10830*/  MOV R6, c[0x0][0x32c] ;  /* 0x0000cb0000067a02 */ /* 0x000fc80000000f00 */
[----:B------:R-:W-:-:S13]  /*10840*/  ISETP.NE.AND P0, PT, R6, 0x1, PT ;  /* 0x000000010600780c */ /* 0x000fda0003f05270 */
[----:B------:R-:W-:-:S05]  /*10850*/  @P0 IMAD.HI.U32 R6, R8, c[0x0][0x330], RZ ;  /* 0x0000cc0008060a27 */ /* 0x000fca00078e00ff */
[----:B------:R-:W-:Y:S02]  /*10860*/  @P0 SHF.R.U32.HI R8, RZ, c[0x0][0x334], R6 ;  /* 0x0000cd00ff080a19 */ /* 0x000fe40000011606 */
.L_x_419:
[----:B------:R-:W-:Y:S05]  /*10870*/  BSYNC B0 ;  /* 0x0000000000007941 */ /* 0x000fea0003800000 */
.L_x_417:
[----:B------:R-:W-:-:S04]  /*10880*/  IMAD R15, R8, c[0x0][0x32c], -R5 ;  /* 0x0000cb00080f7a24 */ /* 0x000fc800078e0a05 */
[----:B------:R-:W-:-:S05]  /*10890*/  IMAD.IADD R15, R15, 0x1, -R224 ;  /* 0x000000010f0f7824 */ /* 0x000fca00078e0ae0 */
[----:B------:R-:W-:Y:S02]  /*108a0*/  IADD3 R13, R15, c[0x0][0x32c], RZ ;  /* 0x0000cb000f0d7a10 */ /* 0x000fe40007ffe0ff */
[----:B------:R-:W-:Y:S02]  /*108b0*/  IMNMX R10, R10, R15, !PT ;  /* 0x0000000f0a0a7217 */ /* 0x000fe40007800200 */
[----:B------:R-:W-:Y:S02]  /*108c0*/  IMNMX R12, R12, R13, PT ;  /* 0x0000000d0c0c7217 */ /* 0x000fe40003800200 */
.L_x_416:
[----:B------:R-:W-:Y:S01]  /*108d0*/  ISETP.LT.AND P2, PT, RZ, UR13, PT ;  /* 0x0000000dff007c0c */ /* 0x000fe2000bf41270 */
[----:B------:R-:W1:Y:S03]  /*108e0*/  SHFL.IDX PT, R14, R7, 0x1, 0x1c1f ;  /* 0x003c1f00070e7f89 */ /* 0x000e6600000e0000 */
[C---:B------:R-:W-:Y:S02]  /*108f0*/  ISETP.GT.AND P0, PT, R10.reuse, 0x1, P2 ;  /* 0x000000010a00780c */ /* 0x040fe40001704270 */
[----:B------:R-:W-:-:S02]  /*10900*/  ISETP.GT.AND P1, PT, R10, RZ, P2 ;  /* 0x000000ff0a00720c */ /* 0x000fc40001724270 */
[C---:B------:R-:W-:Y:S02]  /*10910*/  ISETP.LT.OR P0, PT, R12.reuse, 0x2, P0 ;  /* 0x000000020c00780c */ /* 0x040fe40000701670 */
[----:B------:R-:W-:Y:S02]  /*10920*/  ISETP.LT.OR P1, PT, R12, 0x1, P1 ;  /* 0x000000010c00780c */ /* 0x000fe40000f21670 */
[----:B------:R-:W-:Y:S02]  /*10930*/  FSEL R29, R29, -INF , !P0 ;  /* 0xff8000001d1d7808 */ /* 0x000fe40004000000 */
[----:B------:R-:W-:Y:S02]  /*10940*/  ISETP.GT.AND P0, PT, R10, 0x9, P2 ;  /* 0x000000090a00780c */ /* 0x000fe40001704270 */
[----:B------:R-:W-:Y:S02]  /*10950*/  FSEL R28, R28, -INF , !P1 ;  /* 0xff8000001c1c7808 */ /* 0x000fe40004800000 */
[----:B------:R-:W-:-:S02]  /*10960*/  ISETP.GT.AND P1, PT, R10, 0x8, P2 ;  /* 0x000000080a00780c */ /* 0x000fc40001724270 */
[C---:B------:R-:W-:Y:S02]  /*10970*/  ISETP.LT.OR P0, PT, R12.reuse, 0xa, P0 ;  /* 0x0000000a0c00780c */ /* 0x040fe40000701670 */
[----:B------:R-:W-:Y:S02]  /*10980*/  ISETP.LT.OR P1, PT, R12, 0x9, P1 ;  /* 0x000000090c00780c */ /* 0x000fe40000f21670 */
[----:B------:R-:W-:Y:S01]  /*10990*/  FSEL R8, R25, -INF , !P0 ;  /* 0xff80000019087808 */ /* 0x000fe20004000000 */
[--C-:B-1----:R-:W-:Y:S01]  /*109a0*/  IMAD.IADD R11, R11, 0x1, R14.reuse ;  /* 0x000000010b0b7824 */ /* 0x102fe200078e020e */
[----:B------:R-:W-:Y:S01]  /*109b0*/  ISETP.GT.AND P0, PT, R10, 0x11, P2 ;  /* 0x000000110a00780c */ /* 0x000fe20001704270 */
[----:B------:R-:W-:Y:S01]  /*109c0*/  IMAD.IADD R9, R9, 0x1, R14 ;  /* 0x0000000109097824 */ /* 0x000fe200078e020e */
[----:B------:R-:W-:Y:S02]  /*109d0*/  FSEL R24, R24, -INF , !P1 ;  /* 0xff80000018187808 */ /* 0x000fe40004800000 */
[----:B------:R-:W-:-:S02]  /*109e0*/  ISETP.GT.AND P1, PT, R10, 0x10, P2 ;  /* 0x000000100a00780c */ /* 0x000fc40001724270 */
[C---:B------:R-:W-:Y:S02]  /*109f0*/  ISETP.LT.OR P0, PT, R12.reuse, 0x12, P0 ;  /* 0x000000120c00780c */ /* 0x040fe40000701670 */
[----:B------:R-:W-:Y:S02]  /*10a00*/  ISETP.LT.OR P1, PT, R12, 0x11, P1 ;  /* 0x000000110c00780c */ /* 0x000fe40000f21670 */
[----:B------:R-:W-:Y:S02]  /*10a10*/  FSEL R16, R49, -INF , !P0 ;  /* 0xff80000031107808 */ /* 0x000fe40004000000 */
[----:B------:R-:W-:Y:S02]  /*10a20*/  ISETP.GT.AND P0, PT, R10, 0x19, P2 ;  /* 0x000000190a00780c */ /* 0x000fe40001704270 */
[----:B------:R-:W-:Y:S02]  /*10a30*/  FSEL R18, R48, -INF , !P1 ;  /* 0xff80000030127808 */ /* 0x000fe40004800000 */
[----:B------:R-:W-:-:S02]  /*10a40*/  ISETP.LT.OR P1, PT, R12, 0x1a, P0 ;  /* 0x0000001a0c00780c */ /* 0x000fc40000721670 */
[----:B------:R-:W-:Y:S02]  /*10a50*/  PLOP3.LUT P0, PT, PT, PT, UP2, 0x40, 0x0 ;  /* 0x000000000000781c */ /* 0x000fe40003f0e828 */
[----:B------:R-:W-:Y:S02]  /*10a60*/  ISETP.GT.AND P3, PT, R10, 0x18, P2 ;  /* 0x000000180a00780c */ /* 0x000fe40001764270 */
[----:B------:R-:W-:Y:S02]  /*10a70*/  IMNMX R0, R11, R0, PT ;  /* 0x000000000b007217 */ /* 0x000fe40003800200 */
[----:B------:R-:W-:Y:S02]  /*10a80*/  ISETP.LT.OR P3, PT, R12, 0x19, P3 ;  /* 0x000000190c00780c */ /* 0x000fe40001f61670 */
[----:B------:R-:W-:Y:S02]  /*10a90*/  FSEL R10, R45, -INF , !P1 ;  /* 0xff8000002d0a7808 */ /* 0x000fe40004800000 */
[----:B------:R-:W-:-:S03]  /*10aa0*/  FSEL R6, R44, -INF , !P3 ;  /* 0xff8000002c067808 */ /* 0x000fc60005800000 */
        /* <DEDUP_REMOVED lines=13> */
.L_x_422:
[----:B------:R-:W-:-:S04]  /*10b80*/  MOV R7, c[0x0][0x32c] ;  /* 0x0000cb0000077a02 */ /* 0x000fc80000000f00 */
[----:B------:R-:W-:-:S13]  /*10b90*/  ISETP.NE.AND P0, PT, R7, 0x1, PT ;  /* 0x000000010700780c */ /* 0x000fda0003f05270 */
[----:B------:R-:W-:-:S05]  /*10ba0*/  @P0 IMAD.HI.U32 R7, R14, c[0x0][0x330], RZ ;  /* 0x0000cc000e070a27 */ /* 0x000fca00078e00ff */
[----:B------:R-:W-:Y:S02]  /*10bb0*/  @P0 SHF.R.U32.HI R14, RZ, c[0x0][0x334], R7 ;  /* 0x0000cd00ff0e0a19 */ /* 0x000fe40000011607 */
.L_x_423:
[----:B------:R-:W-:Y:S05]  /*10bc0*/  BSYNC B0 ;  /* 0x0000000000007941 */ /* 0x000fea0003800000 */
.L_x_421:
[----:B------:R-:W-:-:S04]  /*10bd0*/  IMAD R5, R14, c[0x0][0x32c], -R5 ;  /* 0x0000cb000e057a24 */ /* 0x000fc800078e0a05 */
[----:B------:R-:W-:-:S05]  /*10be0*/  IMAD.IADD R12, R5, 0x1, -R224 ;  /* 0x00000001050c7824 */ /* 0x000fca00078e0ae0 */
[----:B------:R-:W-:Y:S02]  /*10bf0*/  IADD3 R5, R12, c[0x0][0x32c], RZ ;  /* 0x0000cb000c057a10 */ /* 0x000fe40007ffe0ff */
[----:B------:R-:W-:Y:S02]  /*10c00*/  IMNMX R9, R9, R12, !PT ;  /* 0x0000000c09097217 */ /* 0x000fe40007800200 */
[----:B------:R-:W-:Y:S02]  /*10c10*/  IMNMX R0, R0, R5, PT ;  /* 0x0000000500007217 */ /* 0x000fe40003800200 */
.L_x_420:
[----:B------:R-:W-:Y:S01]  /*10c20*/  FMNMX.FTZ R7, R28, R29, !PT ;  /* 0x0000001d1c077209 */ /* 0x000fe20007810000 */
[----:B------:R-:W-:Y:S01]  /*10c30*/  IMAD.SHL.U32 R211, R4, 0x2, RZ ;  /* 0x0000000204d37824 */ /* 0x000fe200078e00ff */
[----:B------:R-:W-:Y:S01]  /*10c40*/  ISETP.GT.AND P0, PT, R9, 0x1, P2 ;  /* 0x000000010900780c */ /* 0x000fe20001704270 */
[----:B------:R-:W-:Y:S01]  /*10c50*/  @UP3 USHF.L.U32 UR21, UR21, 0x7, URZ ;  /* 0x0000000715153899 */ /* 0x000fe2000800063f */
[----:B------:R-:W-:Y:S01]  /*10c60*/  FMNMX.FTZ R7, R24, R7, !PT ;  /* 0x0000000718077209 */ /* 0x000fe20007810000 */
[--C-:B------:R-:W-:Y:S01]  /*10c70*/  IMAD R206, R2, 0x2, R211.reuse ;  /* 0x0000000202ce7824 */ /* 0x100fe200078e02d3 */
[----:B------:R-:W-:Y:S01]  /*10c80*/  ISETP.LT.OR P1, PT, R0, 0x2, P0 ;  /* 0x000000020000780c */ /* 0x000fe20000721670 */
[----:B------:R-:W-:Y:S01]  /*10c90*/  LDSM.16.MT88.4 R140, [R211+0x8080] ;  /* 0x00808000d38c783b */ /* 0x000fe20000004200 */
[----:B------:R-:W-:Y:S01]  /*10ca0*/  FMNMX.FTZ R7, R8, R7, !PT ;  /* 0x0000000708077209 */ /* 0x000fe20007810000 */
[----:B------:R-:W-:Y:S01]  /*10cb0*/  IMAD R205, R3, 0x2, R211 ;  /* 0x0000000203cd7824 */ /* 0x000fe200078e02d3 */
[----:B------:R-:W-:Y:S01]  /*10cc0*/  ISETP.GT.AND P0, PT, R9, 0x8, P2 ;  /* 0x000000080900780c */ /* 0x000fe20001704270 */
[----:B------:R-:W-:Y:S01]  /*10cd0*/  LDSM.16.MT88.4 R136, [R206+0x8080] ;  /* 0x00808000ce88783b */ /* 0x000fe20000004200 */
[----:B------:R-:W-:Y:S01]  /*10ce0*/  FSEL R31, R31, -INF , !P1 ;  /* 0xff8000001f1f7808 */ /* 0x000fe20004800000 */
[----:B------:R-:W-:Y:S01]  /*10cf0*/  IMAD R204, R3, 0x2, R206 ;  /* 0x0000000203cc7824 */ /* 0x000fe200078e02ce */
[----:B------:R-:W-:Y:S01]  /*10d00*/  FMNMX.FTZ R7, R18, R7, !PT ;  /* 0x0000000712077209 */ /* 0x000fe20007810000 */
[----:B------:R-:W-:Y:S01]  /*10d10*/  LDSM.16.MT88.4 R40, [R211+0x9080] ;  /* 0x00908000d328783b */ /* 0x000fe20000004200 */
[C---:B------:R-:W-:Y:S01]  /*10d20*/  ISETP.GT.AND P1, PT, R9.reuse, RZ, P2 ;  /* 0x000000ff0900720c */ /* 0x040fe20001724270 */
[----:B------:R-:W-:Y:S01]  /*10d30*/  ULDC.64 UR4, c[0x0][0x2c8] ;  /* 0x0000b20000047ab9 */ /* 0x000fe20000000a00 */
[----:B------:R-:W-:Y:S01]  /*10d40*/  ISETP.LT.OR P0, PT, R0, 0x9, P0 ;  /* 0x000000090000780c */ /* 0x000fe20000701670 */
[----:B--2---:R-:W-:Y:S01]  /*10d50*/  LDSM.16.MT88.4 R32, [R204+0x8080] ;  /* 0x00808000cc20783b */ /* 0x004fe20000004200 */
[----:B------:R-:W-:Y:S01]  /*10d60*/  FMNMX.FTZ R7, R16, R7, !PT ;  /* 0x0000000710077209 */ /* 0x000fe20007810000 */
[----:B------:R-:W-:Y:S01]  /*10d70*/  UIMAD.WIDE.U32 UR8, UR21, UR4, URZ ;  /* 0x00000004150872a5 */ /* 0x000fe2000f8e003f */
[----:B------:R-:W-:Y:S01]  /*10d80*/  ISETP.LT.OR P1, PT, R0, 0x1, P1 ;  /* 0x000000010000780c */ /* 0x000fe20000f21670 */
[----:B------:R-:W-:Y:S01]  /*10d90*/  LDSM.16.MT88.4 R56, [R205+0x9080] ;  /* 0x00908000cd38783b */ /* 0x000fe20000004200 */
[----:B------:R-:W-:Y:S01]  /*10da0*/  FSEL R5, R26, -INF , !P0 ;  /* 0xff8000001a057808 */ /* 0x000fe20004000000 */
[----:B------:R-:W-:Y:S01]  /*10db0*/  @UP3 USHF.R.U32.HI UR23, URZ, UR5, UR9 ;  /* 0x000000053f173299 */ /* 0x000fe20008011609 */
[C---:B------:R-:W-:Y:S01]  /*10dc0*/  ISETP.GT.AND P0, PT, R9.reuse, 0x9, P2 ;  /* 0x000000090900780c */ /* 0x040fe20001704270 */
[----:B------:R-:W-:Y:S01]  /*10dd0*/  LDSM.16.MT88.4 R64, [R204+0x9080] ;  /* 0x00908000cc40783b */ /* 0x000fe20000004200 */
[----:B------:R-:W-:Y:S01]  /*10de0*/  FMNMX.FTZ R7, R6, R7, !PT ;  /* 0x0000000706077209 */ /* 0x000fe20007810000 */
[----:B------:R-:W-:Y:S01]  /*10df0*/  UIADD3 UR14, UR14, UR23, URZ ;  /* 0x000000170e0e7290 */ /* 0x000fe2000fffe03f */
[----:B------:R-:W-:Y:S01]  /*10e00*/  FSEL R30, R30, -INF , !P1 ;  /* 0xff8000001e1e7808 */ /* 0x000fe20004800000 */
[----:B------:R-:W-:Y:S01]  /*10e10*/  LDSM.16.MT88.4 R72, [R211+0xa080] ;  /* 0x00a08000d348783b */ /* 0x000fe20000004200 */
[----:B------:R-:W-:Y:S01]  /*10e20*/  ISETP.LT.OR P0, PT, R0, 0xa, P0 ;  /* 0x0000000a0000780c */ /* 0x000fe20000701670 */
[----:B------:R-:W-:Y:S01]  /*10e30*/  ULDC UR9, c[0x0][0x328] ;  /* 0x0000ca0000097ab9 */ /* 0x000fe20000000800 */
[----:B------:R-:W-:Y:S01]  /*10e40*/  ISETP.GT.AND P1, PT, R9, 0x10, P2 ;  /* 0x000000100900780c */ /* 0x000fe20001724270 */
[----:B------:R-:W-:Y:S01]  /*10e50*/  LDSM.16.MT88.4 R80, [R206+0xa080] ;  /* 0x00a08000ce50783b */ /* 0x000fe20000004200 */
[----:B------:R-:W-:Y:S01]  /*10e60*/  FMNMX.FTZ R7, R10, R7, !PT ;  /* 0x000000070a077209 */ /* 0x000fe20007810000 */
[----:B------:R-:W-:Y:S01]  /*10e70*/  UIADD3 UR13, UR13, -0x2, URZ ;  /* 0xfffffffe0d0d7890 */ /* 0x000fe2000fffe03f */
[----:B------:R-:W-:Y:S01]  /*10e80*/  FMNMX.FTZ R14, R30, R31, !PT ;  /* 0x0000001f1e0e7209 */ /* 0x000fe20007810000 */
[----:B------:R-:W-:Y:S01]  /*10e90*/  LDSM.16.MT88.4 R88, [R205+0xa080] ;  /* 0x00a08000cd58783b */ /* 0x000fe20000004200 */
[----:B------:R-:W-:Y:S01]  /*10ea0*/  FSEL R27, R27, -INF , !P0 ;  /* 0xff8000001b1b7808 */ /* 0x000fe20004000000 */
[----:B------:R-:W-:Y:S01]  /*10eb0*/  UIADD3 UR9, UR14, UR9, URZ ;  /* 0x000000090e097290 */ /* 0x000fe2000fffe03f */
[----:B------:R-:W-:Y:S01]  /*10ec0*/  ISETP.LT.OR P1, PT, R0, 0x11, P1 ;  /* 0x000000110000780c */ /* 0x000fe20000f21670 */
[----:B------:R-:W1:Y:S01]  /*10ed0*/  SHFL.BFLY PT, R12, R7, 0x2, 0x1f ;  /* 0x0c401f00070c7f89 */ /* 0x000e6200000e0000 */
[----:B------:R-:W-:-:S02]  /*10ee0*/  ISETP.GT.AND P0, PT, R9, 0x11, P2 ;  /* 0x000000110900780c */ /* 0x000fc40001704270 */
[----:B------:R-:W-:Y:S01]  /*10ef0*/  FMNMX.FTZ R14, R5, R14, !PT ;  /* 0x0000000e050e7209 */ /* 0x000fe20007810000 */
[----:B------:R-:W-:Y:S01]  /*10f00*/  LDSM.16.MT88.4 R96, [R204+0xa080] ;  /* 0x00a08000cc60783b */ /* 0x000fe20000004200 */
[----:B------:R-:W-:Y:S02]  /*10f10*/  FSEL R17, R50, -INF , !P1 ;  /* 0xff80000032117808 */ /* 0x000fe40004800000 */
[----:B------:R-:W-:Y:S01]  /*10f20*/  ISETP.LT.OR P3, PT, R0, 0x12, P0 ;  /* 0x000000120000780c */ /* 0x000fe20000761670 */
[----:B------:R-:W-:Y:S01]  /*10f30*/  LDSM.16.MT88.4 R104, [R211+0xb080] ;  /* 0x00b08000d368783b */ /* 0x000fe20000004200 */
[----:B------:R-:W-:Y:S02]  /*10f40*/  ISETP.GT.AND P1, PT, R9, 0x18, P2 ;  /* 0x000000180900780c */ /* 0x000fe40001724270 */
[----:B------:R-:W-:Y:S01]  /*10f50*/  FMNMX.FTZ R14, R27, R14, !PT ;  /* 0x0000000e1b0e7209 */ /* 0x000fe20007810000 */
[----:B------:R-:W-:Y:S01]  /*10f60*/  LDSM.16.MT88.4 R112, [R206+0xb080] ;  /* 0x00b08000ce70783b */ /* 0x000fe20000004200 */
[----:B------:R-:W-:-:S02]  /*10f70*/  ISETP.GT.AND P0, PT, R9, 0x19, P2 ;  /* 0x000000190900780c */ /* 0x000fc40001704270 */
[----:B------:R-:W-:Y:S01]  /*10f80*/  FSEL R101, R51, -INF , !P3 ;  /* 0xff80000033657808 */ /* 0x000fe20005800000 */
[----:B------:R-:W-:Y:S01]  /*10f90*/  LDSM.16.MT88.4 R120, [R205+0xb080] ;  /* 0x00b08000cd78783b */ /* 0x000fe20000004200 */
[C---:B------:R-:W-:Y:S02]  /*10fa0*/  ISETP.LT.OR P1, PT, R0.reuse, 0x19, P1 ;  /* 0x000000190000780c */ /* 0x040fe40000f21670 */
[----:B------:R-:W-:Y:S01]  /*10fb0*/  FMNMX.FTZ R14, R17, R14, !PT ;  /* 0x0000000e110e7209 */ /* 0x000fe20007810000 */
[----:B------:R-:W-:Y:S01]  /*10fc0*/  LDSM.16.MT88.4 R48, [R206+0x9080] ;  /* 0x00908000ce30783b */ /* 0x000fe20000004200 */
[----:B------:R-:W-:Y:S02]  /*10fd0*/  ISETP.LT.OR P0, PT, R0, 0x1a, P0 ;  /* 0x0000001a0000780c */ /* 0x000fe40000701670 */
[----:B------:R-:W-:Y:S01]  /*10fe0*/  FSEL R11, R46, -INF , !P1 ;  /* 0xff8000002e0b7808 */ /* 0x000fe20004800000 */
[----:B------:R-:W-:Y:S01]  /*10ff0*/  LDSM.16.MT88.4 R192, [R205+0x8880] ;  /* 0x00888000cdc0783b */ /* 0x000fe20000004200 */
[----:B------:R-:W-:-:S02]  /*11000*/  FMNMX.FTZ R14, R101, R14, !PT ;  /* 0x0000000e650e7209 */ /* 0x000fc40007810000 */
[----:B------:R-:W-:Y:S01]  /*11010*/  FSEL R9, R47, -INF , !P0 ;  /* 0xff8000002f097808 */ /* 0x000fe20004000000 */
[----:B------:R-:W-:Y:S01]  /*11020*/  LDSM.16.MT88.4 R188, [R204+0x8880] ;  /* 0x00888000ccbc783b */ /* 0x000fe20000004200 */
[----:B------:R-:W-:Y:S02]  /*11030*/  FMNMX.FTZ R14, R11, R14, !PT ;  /* 0x0000000e0b0e7209 */ /* 0x000fe40007810000 */
[----:B-1----:R-:W-:Y:S01]  /*11040*/  FMNMX.FTZ R15, R7, R12, !PT ;  /* 0x0000000c070f7209 */ /* 0x002fe20007810000 */
[----:B------:R-:W-:Y:S01]  /*11050*/  LDSM.16.MT88.4 R184, [R211+0x9880] ;  /* 0x00988000d3b8783b */ /* 0x000fe20000004200 */
[----:B------:R-:W-:-:S03]  /*11060*/  FMNMX.FTZ R13, R9, R14, !PT ;  /* 0x0000000e090d7209 */ /* 0x000fc60007810000 */
[----:B------:R-:W1:Y:S04]  /*11070*/  SHFL.BFLY PT, R0, R15, 0x1, 0x1f ;  /* 0x0c201f000f007f89 */ /* 0x000e6800000e0000 */
[----:B------:R-:W2:Y:S04]  /*11080*/  SHFL.BFLY PT, R12, R13, 0x2, 0x1f ;  /* 0x0c401f000d0c7f89 */ /* 0x000ea800000e0000 */
[----:B------:R-:W-:Y:S04]  /*11090*/  LDSM.16.MT88.4 R180, [R206+0x9880] ;  /* 0x00988000ceb4783b */ /* 0x000fe80000004200 */
[----:B------:R-:W-:Y:S04]  /*110a0*/  LDSM.16.MT88.4 R176, [R205+0x9880] ;  /* 0x00988000cdb0783b */ /* 0x000fe80000004200 */
[----:B------:R-:W-:Y:S04]  /*110b0*/  LDSM.16.MT88.4 R172, [R204+0x9880] ;  /* 0x00988000ccac783b */ /* 0x000fe80000004200 */
[----:B------:R-:W-:Y:S01]  /*110c0*/  LDSM.16.MT88.4 R168, [R211+0xa880] ;  /* 0x00a88000d3a8783b */ /* 0x000fe20000004200 */
[----:B-1----:R-:W-:-:S03]  /*110d0*/  FMNMX.FTZ R0, R15, R0, !PT ;  /* 0x000000000f007209 */ /* 0x002fc60007810000 */
[----:B------:R-:W-:Y:S01]  /*110e0*/  LDSM.16.MT88.4 R164, [R206+0xa880] ;  /* 0x00a88000cea4783b */ /* 0x000fe20000004200 */
[----:B--2---:R-:W-:Y:S01]  /*110f0*/  FMNMX.FTZ R7, R12, R13, !PT ;  /* 0x0000000d0c077209 */ /* 0x004fe20007810000 */
[C---:B------:R-:W-:Y:S01]  /*11100*/  FMUL.FTZ R19, R0.reuse, c[0x0][0x2d0] ;  /* 0x0000b40000137a20 */ /* 0x040fe20000410000 */
[----:B------:R-:W-:Y:S01]  /*11110*/  FSETP.NEU.FTZ.AND P0, PT, R0, -INF , PT ;  /* 0xff8000000000780b */ /* 0x000fe20003f1d000 */
[----:B------:R-:W-:Y:S03]  /*11120*/  LDSM.16.MT88.4 R160, [R205+0xa880] ;  /* 0x00a88000cda0783b */ /* 0x000fe60000004200 */
[----:B------:R-:W-:Y:S01]  /*11130*/  FSEL R19, R19, RZ, P0 ;  /* 0x000000ff13137208 */ /* 0x000fe20000000000 */
[----:B------:R-:W1:Y:S04]  /*11140*/  SHFL.BFLY PT, R12, R7, 0x1, 0x1f ;  /* 0x0c201f00070c7f89 */ /* 0x000e6800000e0000 */
[--C-:B------:R-:W-:Y:S01]  /*11150*/  FFMA.FTZ R13, R8, c[0x0][0x2d0], -R19.reuse ;  /* 0x0000b400080d7a23 */ /* 0x100fe20000010813 */
[----:B------:R-:W-:Y:S01]  /*11160*/  LDSM.16.MT88.4 R156, [R204+0xa880] ;  /* 0x00a88000cc9c783b */ /* 0x000fe20000004200 */
[----:B------:R-:W-:-:S02]  /*11170*/  FFMA.FTZ R226, R28, c[0x0][0x2d0], -R19 ;  /* 0x0000b4001ce27a23 */ /* 0x000fc40000010813 */
[--C-:B------:R-:W-:Y:S01]  /*11180*/  FFMA.FTZ R225, R29, c[0x0][0x2d0], -R19.reuse ;  /* 0x0000b4001de17a23 */ /* 0x100fe20000010813 */
[----:B------:R-:W-:Y:S01]  /*11190*/  LDSM.16.MT88.4 R152, [R211+0xb880] ;  /* 0x00b88000d398783b */ /* 0x000fe20000004200 */
[--C-:B------:R-:W-:Y:S01]  /*111a0*/  FFMA.FTZ R14, R24, c[0x0][0x2d0], -R19.reuse ;  /* 0x0000b400180e7a23 */ /* 0x100fe20000010813 */
[----:B------:R-:W-:Y:S01]  /*111b0*/  MUFU.EX2 R13, R13 ;  /* 0x0000000d000d7308 */ /* 0x000fe20000000800 */
[--C-:B------:R-:W-:Y:S01]  /*111c0*/  FFMA.FTZ R231, R6, c[0x0][0x2d0], -R19.reuse ;  /* 0x0000b40006e77a23 */ /* 0x100fe20000010813 */
[----:B------:R-:W-:Y:S01]  /*111d0*/  LDSM.16.MT88.4 R148, [R206+0xb880] ;  /* 0x00b88000ce94783b */ /* 0x000fe20000004200 */
[--C-:B------:R-:W-:Y:S02]  /*111e0*/  FFMA.FTZ R232, R18, c[0x0][0x2d0], -R19.reuse ;  /* 0x0000b40012e87a23 */ /* 0x100fe40000010813 */
[--C-:B------:R-:W-:Y:S02]  /*111f0*/  FFMA.FTZ R3, R16, c[0x0][0x2d0], -R19.reuse ;  /* 0x0000b40010037a23 */ /* 0x100fe40000010813 */
[----:B------:R-:W-:Y:S01]  /*11200*/  FFMA.FTZ R234, R10, c[0x0][0x2d0], -R19 ;  /* 0x0000b4000aea7a23 */ /* 0x000fe20000010813 */
[----:B------:R-:W-:Y:S01]  /*11210*/  MUFU.EX2 R226, R226 ;  /* 0x000000e200e27308 */ /* 0x000fe20000000800 */
[----:B-1----:R-:W-:-:S07]  /*11220*/  FMNMX.FTZ R12, R7, R12, !PT ;  /* 0x0000000c070c7209 */ /* 0x002fce0007810000 */
[----:B------:R-:W1:Y:S01]  /*11230*/  MUFU.EX2 R225, R225 ;  /* 0x000000e100e17308 */ /* 0x000e620000000800 */
[C---:B------:R-:W-:Y:S01]  /*11240*/  FSETP.NEU.FTZ.AND P0, PT, R12.reuse, -INF , PT ;  /* 0xff8000000c00780b */ /* 0x040fe20003f1d000 */
[----:B------:R-:W-:-:S05]  /*11250*/  FMUL.FTZ R7, R12, c[0x0][0x2d0] ;  /* 0x0000b4000c077a20 */ /* 0x000fca0000410000 */
[----:B------:R-:W-:Y:S01]  /*11260*/  FSEL R8, R7, RZ, P0 ;  /* 0x000000ff07087208 */ /* 0x000fe20000000000 */
[----:B------:R-:W2:Y:S01]  /*11270*/  MUFU.EX2 R14, R14 ;  /* 0x0000000e000e7308 */ /* 0x000ea20000000800 */
[----:B------:R-:W-:-:S03]  /*11280*/  PLOP3.LUT P0, PT, PT, PT, UP2, 0x40, 0x0 ;  /* 0x000000000000781c */ /* 0x000fc60003f0e828 */
[--C-:B------:R-:W-:Y:S02]  /*11290*/  FFMA.FTZ R230, R30, c[0x0][0x2d0], -R8.reuse ;  /* 0x0000b4001ee67a23 */ /* 0x100fe40000010808 */
[--C-:B------:R-:W-:Y:S02]  /*112a0*/  FFMA.FTZ R227, R31, c[0x0][0x2d0], -R8.reuse ;  /* 0x0000b4001fe37a23 */ /* 0x100fe40000010808 */
[--C-:B------:R-:W-:Y:S01]  /*112b0*/  FFMA.FTZ R15, R5, c[0x0][0x2d0], -R8.reuse ;  /* 0x0000b400050f7a23 */ /* 0x100fe20000010808 */
[----:B-1----:R-:W-:Y:S01]  /*112c0*/  F2FP.PACK_AB R128, R225, R226 ;  /* 0x000000e2e180723e */ /* 0x002fe200000000ff */
[--C-:B------:R-:W-:Y:S01]  /*112d0*/  FFMA.FTZ R2, R27, c[0x0][0x2d0], -R8.reuse ;  /* 0x0000b4001b027a23 */ /* 0x100fe20000010808 */
[----:B------:R-:W-:Y:S01]  /*112e0*/  LDSM.16.MT88.4 R4, [R204+0xb080] ;  /* 0x00b08000cc04783b */ /* 0x000fe20000004200 */
[----:B------:R-:W-:Y:S01]  /*112f0*/  MUFU.EX2 R230, R230 ;  /* 0x000000e600e67308 */ /* 0x000fe20000000800 */
[--C-:B------:R-:W-:Y:S02]  /*11300*/  FFMA.FTZ R233, R17, c[0x0][0x2d0], -R8.reuse ;  /* 0x0000b40011e97a23 */ /* 0x100fe40000010808 */
[----:B------:R-:W1:Y:S01]  /*11310*/  LDSM.16.MT88.4 R24, [R205+0x8080] ;  /* 0x00808000cd18783b */ /* 0x000e620000004200 */
[--C-:B------:R-:W-:Y:S01]  /*11320*/  FFMA.FTZ R236, R101, c[0x0][0x2d0], -R8.reuse ;  /* 0x0000b40065ec7a23 */ /* 0x100fe20000010808 */
[----:B--2---:R-:W-:Y:S01]  /*11330*/  F2FP.PACK_AB R130, R13, R14 ;  /* 0x0000000e0d82723e */ /* 0x004fe200000000ff */
[--C-:B------:R-:W-:Y:S01]  /*11340*/  FFMA.FTZ R235, R11, c[0x0][0x2d0], -R8.reuse ;  /* 0x0000b4000beb7a23 */ /* 0x100fe20000010808 */
[----:B------:R-:W2:Y:S01]  /*11350*/  LDSM.16.MT88.4 R16, [R211+0x8880] ;  /* 0x00888000d310783b */ /* 0x000ea20000004200 */
[----:B------:R-:W3:Y:S01]  /*11360*/  MUFU.EX2 R227, R227 ;  /* 0x000000e300e37308 */ /* 0x000ee20000000800 */
[----:B------:R-:W-:-:S02]  /*11370*/  FFMA.FTZ R238, R9, c[0x0][0x2d0], -R8 ;  /* 0x0000b40009ee7a23 */ /* 0x000fc40000010808 */
[----:B------:R-:W4:Y:S01]  /*11380*/  LDSM.16.MT88.4 R8, [R206+0x8880] ;  /* 0x00888000ce08783b */ /* 0x000f220000004200 */
[----:B------:R-:W-:-:S04]  /*11390*/  FADD.FTZ R225, R226, R225 ;  /* 0x000000e1e2e17221 */ /* 0x000fc80000010000 */
[----:B------:R-:W-:Y:S01]  /*113a0*/  MUFU.EX2 R15, R15 ;  /* 0x0000000f000f7308 */ /* 0x000fe20000000800 */
[----:B------:R-:W-:-:S04]  /*113b0*/  FADD.FTZ R14, R14, R225 ;  /* 0x000000e10e0e7221 */ /* 0x000fc80000010000 */
[----:B------:R-:W-:-:S03]  /*113c0*/  FADD.FTZ R13, R13, R14 ;  /* 0x0000000e0d0d7221 */ /* 0x000fc60000010000 */
[----:B------:R-:W5:Y:S01]  /*113d0*/  MUFU.EX2 R2, R2 ;  /* 0x0000000200027308 */ /* 0x000f620000000800 */
[----:B---3--:R-:W-:Y:S01]  /*113e0*/  F2FP.PACK_AB R129, R227, R230 ;  /* 0x000000e6e381723e */ /* 0x008fe200000000ff */
[----:B------:R-:W-:-:S06]  /*113f0*/  FADD.FTZ R230, R230, R227 ;  /* 0x000000e3e6e67221 */ /* 0x000fcc0000010000 */
[----:B------:R-:W-:Y:S01]  /*11400*/  MUFU.EX2 R232, R232 ;  /* 0x000000e800e87308 */ /* 0x000fe20000000800 */
[----:B-----5:R-:W-:-:S07]  /*11410*/  F2FP.PACK_AB R131, R2, R15 ;  /* 0x0000000f0283723e */ /* 0x020fce00000000ff */
[----:B------:R-:W3:Y:S01]  /*11420*/  MUFU.EX2 R3, R3 ;  /* 0x0000000300037308 */ /* 0x000ee20000000800 */
[----:B------:R-:W-:-:S04]  /*11430*/  FADD.FTZ R15, R15, R230 ;  /* 0x000000e60f0f7221 */ /* 0x000fc80000010000 */
[----:B------:R-:W-:Y:S01]  /*11440*/  FADD.FTZ R2, R2, R15 ;  /* 0x0000000f02027221 */ /* 0x000fe20000010000 */
[C---:B------:R-:W-:Y:S02]  /*11450*/  HMMA.16816.F32 R144, R128.reuse, R140, RZ ;  /* 0x0000008c8090723c */ /* 0x040fe400000018ff */
[----:B------:R-:W-:Y:S06]  /*11460*/  MUFU.EX2 R231, R231 ;  /* 0x000000e700e77308 */ /* 0x000fec0000000800 */
[C---:B------:R-:W-:Y:S02]  /*11470*/  HMMA.16816.F32 R132, R128.reuse, R136, RZ ;  /* 0x000000888084723c */ /* 0x040fe400000018ff */
[----:B------:R-:W-:Y:S06]  /*11480*/  MUFU.EX2 R234, R234 ;  /* 0x000000ea00ea7308 */ /* 0x000fec0000000800 */
[C---:B------:R-:W-:Y:S02]  /*11490*/  HMMA.16816.F32 R140, R128.reuse, R142, RZ ;  /* 0x0000008e808c723c */ /* 0x040fe400000018ff */
[----:B------:R-:W-:Y:S06]  /*114a0*/  MUFU.EX2 R233, R233 ;  /* 0x000000e900e97308 */ /* 0x000fec0000000800 */
[C---:B------:R-:W-:Y:S02]  /*114b0*/  HMMA.16816.F32 R136, R128.reuse, R138, RZ ;  /* 0x0000008a8088723c */ /* 0x040fe400000018ff */
[----:B------:R-:W5:Y:S06]  /*114c0*/  MUFU.EX2 R236, R236 ;  /* 0x000000ec00ec7308 */ /* 0x000f6c0000000800 */
[C---:B-1----:R-:W-:Y:S02]  /*114d0*/  HMMA.16816.F32 R20, R128.reuse, R24, RZ ;  /* 0x000000188014723c */ /* 0x042fe400000018ff */
[----:B------:R-:W-:Y:S06]  /*114e0*/  MUFU.EX2 R235, R235 ;  /* 0x000000eb00eb7308 */ /* 0x000fec0000000800 */
[C---:B------:R-:W-:Y:S02]  /*114f0*/  HMMA.16816.F32 R28, R128.reuse, R32, RZ ;  /* 0x00000020801c723c */ /* 0x040fe400000018ff */
[----:B------:R-:W1:Y:S06]  /*11500*/  MUFU.EX2 R238, R238 ;  /* 0x000000ee00ee7308 */ /* 0x000e6c0000000800 */
        /* <DEDUP_REMOVED lines=25> */
[----:B---3--:R-:W-:Y:S01]  /*116a0*/  F2FP.PACK_AB R4, R3, R232 ;  /* 0x000000e80304723e */ /* 0x008fe200000000ff */
[----:B------:R-:W-:Y:S01]  /*116b0*/  HMMA.16816.F32 R128, R128, R6, RZ ;  /* 0x000000068080723c */ /* 0x000fe200000018ff */
[----:B-----5:R-:W-:Y:S01]  /*116c0*/  F2FP.PACK_AB R5, R236, R233 ;  /* 0x000000e9ec05723e */ /* 0x020fe200000000ff */
[----:B------:R-:W-:-:S02]  /*116d0*/  FADD.FTZ R232, R232, R13 ;  /* 0x0000000de8e87221 */ /* 0x000fc40000010000 */
[----:B------:R-:W-:Y:S02]  /*116e0*/  FADD.FTZ R233, R233, R2 ;  /* 0x00000002e9e97221 */ /* 0x000fe40000010000 */
[----:B------:R-:W-:Y:S01]  /*116f0*/  FADD.FTZ R232, R3, R232 ;  /* 0x000000e803e87221 */ /* 0x000fe20000010000 */
[----:B------:R-:W-:Y:S01]  /*11700*/  F2FP.PACK_AB R6, R234, R231 ;  /* 0x000000e7ea06723e */ /* 0x000fe200000000ff */
[----:B------:R-:W-:Y:S01]  /*11710*/  FADD.FTZ R236, R236, R233 ;  /* 0x000000e9ecec7221 */ /* 0x000fe20000010000 */
[----:B-1----:R-:W-:Y:S01]  /*11720*/  F2FP.PACK_AB R7, R238, R235 ;  /* 0x000000ebee07723e */ /* 0x002fe200000000ff */
[----:B------:R-:W-:Y:S02]  /*11730*/  FADD.FTZ R231, R231, R232 ;  /* 0x000000e8e7e77221 */ /* 0x000fe40000010000 */
[----:B------:R-:W-:Y:S02]  /*11740*/  FADD.FTZ R225, R235, R236 ;  /* 0x000000ecebe17221 */ /* 0x000fe40000010000 */
[----:B------:R-:W-:-:S02]  /*11750*/  FADD.FTZ R226, R234, R231 ;  /* 0x000000e7eae27221 */ /* 0x000fc40000010000 */
[----:B--2---:R-:W-:Y:S01]  /*11760*/  HMMA.16816.F32 R144, R4, R16, R144 ;  /* 0x000000100490723c */ /* 0x004fe20000001890 */
[----:B------:R-:W-:-:S07]  /*11770*/  FADD.FTZ R225, R238, R225 ;  /* 0x000000e1eee17221 */ /* 0x000fce0000010000 */
[C---:B------:R-:W-:Y:S01]  /*11780*/  HMMA.16816.F32 R140, R4.reuse, R18, R140 ;  /* 0x00000012048c723c */ /* 0x040fe2000000188c */
[----:B------:R-:W1:Y:S07]  /*11790*/  LDSM.16.MT88.4 R16, [R205+0xb880] ;  /* 0x00b88000cd10783b */ /* 0x000e6e0000004200 */
[C---:B----4-:R-:W-:Y:S08]  /*117a0*/  HMMA.16816.F32 R132, R4.reuse, R8, R132 ;  /* 0x000000080484723c */ /* 0x050ff00000001884 */
[C---:B------:R-:W-:Y:S01]  /*117b0*/  HMMA.16816.F32 R136, R4.reuse, R10, R136 ;  /* 0x0000000a0488723c */ /* 0x040fe20000001888 */
[----:B------:R-:W2:Y:S07]  /*117c0*/  LDSM.16.MT88.4 R8, [R204+0xb880] ;  /* 0x00b88000cc08783b */ /* 0x000eae0000004200 */
        /* <DEDUP_REMOVED lines=26> */
[C---:B--2---:R-:W-:Y:S08]  /*11970*/  HMMA.16816.F32 R124, R4.reuse, R8, R124 ;  /* 0x00000008047c723c */ /* 0x044ff0000000187c */
[----:B------:R-:W-:Y:S01]  /*11980*/  HMMA.16816.F32 R128, R4, R10, R128 ;  /* 0x0000000a0480723c */ /* 0x000fe20000001880 */
[----:B------:R-:W-:Y:S07]  /*11990*/  @P0 BRA `(.L_x_424) ;  /* 0x0000015000000947 */ /* 0x000fee0003800000 */
[----:B------:R-:W-:Y:S01]  /*119a0*/  ISETP.LT.AND P0, PT, RZ, UR14, PT ;  /* 0x0000000eff007c0c */ /* 0x000fe2000bf01270 */
[----:B------:R-:W-:-:S02]  /*119b0*/  UIADD3 UR10, UR14, -0x1, URZ ;  /* 0xffffffff0e0a7890 */ /* 0x000fc4000fffe03f */
        /* <DEDUP_REMOVED lines=10> */
.L_x_425:
[----:B------:R-:W-:Y:S02]  /*11a60*/  UISETP.NE.AND UP0, UPT, UR8, 0x1, UPT ;  /* 0x000000010800788c */ /* 0x000fe4000bf05270 */
[----:B------:R-:W-:Y:S02]  /*11a70*/  ULDC.64 UR4, c[0x0][0x330] ;  /* 0x0000cc0000047ab9 */ /* 0x000fe40000000a00 */
[----:B------:R-:W-:-:S07]  /*11a80*/  UIMAD.WIDE.U32 UR14, UR10, UR4, URZ ;  /* 0x000000040a0e72a5 */ /* 0x000fce000f8e003f */
[----:B------:R-:W-:Y:S02]  /*11a90*/  @UP0 UMOV UR11, UR15 ;  /* 0x0000000f000b0c82 */ /* 0x000fe40008000000 */
[----:B------:R-:W-:Y:S02]  /*11aa0*/  @UP0 USHF.R.U32.HI UR10, URZ, UR5, UR11 ;  /* 0x000000053f0a0299 */ /* 0x000fe4000801160b */
.L_x_426:
[----:B------:R-:W-:Y:S02]  /*11ab0*/  ULDC UR4, c[0x0][0x32c] ;  /* 0x0000cb0000047ab9 */ /* 0x000fe40000000800 */
[----:B------:R-:W-:-:S04]  /*11ac0*/  UIMAD UR4, UR10, UR8, UR4 ;  /* 0x000000080a0472a4 */ /* 0x000fc8000f8e0204 */
[----:B------:R-:W-:-:S04]  /*11ad0*/  UISETP.LT.AND UP0, UPT, UR9, UR4, UPT ;  /* 0x000000040900728c */ /* 0x000fc8000bf01270 */
[----:B------:R-:W-:-:S04]  /*11ae0*/  USEL UR9, UR9, UR4, UP0 ;  /* 0x0000000409097287 */ /* 0x000fc80008000000 */
.L_x_424:
[----:B------:R-:W-:-:S04]  /*11af0*/  USHF.R.S32.HI UR4, URZ, 0x1f, UR9 ;  /* 0x0000001f3f047899 */ /* 0x000fc80008011409 */
[----:B------:R-:W-:-:S04]  /*11b00*/  ULEA.HI UR4, UR4, UR9, URZ, 0x5 ;  /* 0x0000000904047291 */ /* 0x000fc8000f8f283f */
[----:B------:R-:W-:-:S04]  /*11b10*/  USHF.R.S32.HI UR10, URZ, 0x5, UR4 ;  /* 0x000000053f0a7899 */ /* 0x000fc80008011404 */
[----:B------:R-:W-:-:S04]  /*11b20*/  UISETP.LT.AND UP0, UPT, UR6, UR10, UPT ;  /* 0x0000000a0600728c */ /* 0x000fc8000bf01270 */
[----:B------:R-:W-:-:S04]  /*11b30*/  USEL UR10, UR6, UR10, !UP0 ;  /* 0x0000000a060a7287 */ /* 0x000fc8000c000000 */
[----:B------:R-:W-:-:S06]  /*11b40*/  UISETP.GE.AND UP0, UPT, UR13, UR10, UPT ;  /* 0x0000000a0d00728c */ /* 0x000fcc000bf06270 */
[----:B------:R-:W-:-:S13]  /*11b50*/  PLOP3.LUT P0, PT, PT, PT, UP0, 0x80, 0x0 ;  /* 0x000000000000781c */ /* 0x000fda0003f0f008 */
[----:B------:R-:W-:Y:S05]  /*11b60*/  @!P0 BRA `(.L_x_427) ;  /* 0x0000289000008947 */ /* 0x000fea0003800000 */
[----:B------:R-:W-:Y:S01]  /*11b70*/  PLOP3.LUT P1, PT, PT, PT, UP3, 0x80, 0x0 ;  /* 0x000000000000781c */ /* 0x000fe20003f2f038 */
[----:B------:R-:W-:Y:S01]  /*11b80*/  IMAD.MOV.U32 R2, RZ, RZ, R12 ;  /* 0x000000ffff027224 */ /* 0x000fe200078e000c */
[----:B------:R-:W-:Y:S01]  /*11b90*/  PLOP3.LUT P0, PT, PT, PT, UP3, 0x80, 0x0 ;  /* 0x000000000000781c */ /* 0x000fe20003f0f038 */
[----:B------:R-:W-:Y:S01]  /*11ba0*/  IMAD.MOV.U32 R3, RZ, RZ, R0 ;  /* 0x000000ffff037224 */ /* 0x000fe200078e0000 */
[----:B------:R-:W-:Y:S02]  /*11bb0*/  ULDC.64 UR8, c[0x0][0x208] ;  /* 0x0000820000087ab9 */ /* 0x000fe40000000a00 */
[----:B------:R-:W-:-:S07]  /*11bc0*/  ULDC.64 UR4, c[0x0][0x1e0] ;  /* 0x0000780000047ab9 */ /* 0x000fce0000000a00 */
[----:B------:R-:W-:-:S05]  /*11bd0*/  @P1 IMAD.HI.U32 R227, R219, c[0x0][0x2c8], RZ ;  /* 0x0000b200dbe31a27 */ /* 0x000fca00078e00ff */
[----:B------:R-:W-:Y:S02]  /*11be0*/  @P0 SHF.R.U32.HI R227, RZ, c[0x0][0x2cc], R227 ;  /* 0x0000b300ffe30a19 */ /* 0x000fe400000116e3 */
.L_x_436:
[----:B------:R-:W-:Y:S04]  /*11bf0*/  DEPBAR.LE SB0, 0x0 ;  /* 0x000080000000791a */ /* 0x000fe80000000000 */
[----:B------:R-:W-:Y:S01]  /*11c00*/  BAR.SYNC.DEFER_BLOCKING 0x0 ;  /* 0x0000000000007b1d */ /* 0x000fe20000010000 */
[----:B------:R-:W-:Y:S01]  /*11c10*/  UISETP.GT.AND UP0, UPT, UR6, UR13, UPT ;  /* 0x0000000d0600728c */ /* 0x000fe2000bf04270 */
[C---:B------:R-:W-:Y:S01]  /*11c20*/  LOP3.LUT P5, RZ, R215.reuse, 0x2, RZ, 0xc0, !PT ;  /* 0x00000002d7ff7812 */ /* 0x040fe200078ac0ff */
[----:B------:R-:W-:Y:S01]  /*11c30*/  IMAD.U32 R185, RZ, RZ, UR28 ;  /* 0x0000001cffb97e24 */ /* 0x000fe2000f8e00ff */
[C---:B------:R-:W-:Y:S03]  /*11c40*/  LOP3.LUT P4, RZ, R215.reuse, 0x1, RZ, 0xc0, !PT ;  /* 0x00000001d7ff7812 */ /* 0x040fe6000788c0ff */
[----:B------:R-:W-:Y:S02]  /*11c50*/  PLOP3.LUT P0, PT, PT, PT, UP0, 0x80, 0x0 ;  /* 0x000000000000781c */ /* 0x000fe40003f0f008 */
[----:B------:R-:W-:Y:S02]  /*11c60*/  PLOP3.LUT P2, PT, PT, PT, UP0, 0x80, 0x0 ;  /* 0x000000000000781c */ /* 0x000fe40003f4f008 */
[----:B------:R-:W-:Y:S01]  /*11c70*/  PLOP3.LUT P1, PT, PT, PT, UP0, 0x80, 0x0 ;  /* 0x000000000000781c */ /* 0x000fe20003f2f008 */
[----:B------:R-:W-:Y:S01]  /*11c80*/  @!UP0 UIMAD.WIDE.U32 UR14, UR13, UR8, URZ ;  /* 0x000000080d0e82a5 */ /* 0x000fe2000f8e003f */
[----:B------:R-:W-:Y:S01]  /*11c90*/  PLOP3.LUT P3, PT, PT, PT, UP0, 0x80, 0x0 ;  /* 0x000000000000781c */ /* 0x000fe20003f6f008 */
[----:B------:R-:W-:Y:S01]  /*11ca0*/  @!UP0 USHF.R.S32.HI UR11, URZ, 0x1f, UR13 ;  /* 0x0000001f3f0b8899 */ /* 0x000fe2000801140d */
[----:B------:R-:W-:Y:S03]  /*11cb0*/  LOP3.LUT P3, RZ, R215, 0x4, RZ, 0xc0, !PT ;  /* 0x00000004d7ff7812 */ /* 0x000fe6000786c0ff */
[----:B------:R-:W-:Y:S01]  /*11cc0*/  @!UP0 UIMAD UR11, UR11, UR8, URZ ;  /* 0x000000080b0b82a4 */ /* 0x000fe2000f8e023f */
[----:B------:R-:W-:Y:S02]  /*11cd0*/  IMAD.U32 R180, RZ, RZ, UR14 ;  /* 0x0000000effb47e24 */ /* 0x000fe4000f8e00ff */
[----:B------:R-:W-:Y:S01]  /*11ce0*/  IMAD.U32 R181, RZ, RZ, UR15 ;  /* 0x0000000fffb57e24 */ /* 0x000fe2000f8e00ff */
[----:B------:R-:W-:Y:S01]  /*11cf0*/  @!UP0 UIMAD UR11, UR13, UR9, UR11 ;  /* 0x000000090d0b82a4 */ /* 0x000fe2000f8e020b */
[----:B------:R-:W-:Y:S01]  /*11d00*/  LDSM.16.M88.4 R148, [R214+0x10080] ;  /* 0x01008000d694783b */ /* 0x000fe20000000200 */
[C---:B------:R-:W-:Y:S02]  /*11d10*/  @!P0 LEA R0, P0, R180.reuse, R228, 0x5 ;  /* 0x000000e4b4008211 */ /* 0x040fe400078028ff */
[----:B------:R-:W-:Y:S01]  /*11d20*/  @!UP0 UIADD3 UR11, UR15, UR11, URZ ;  /* 0x0000000b0f0b8290 */ /* 0x000fe2000fffe03f */
[----:B------:R-:W1:Y:S04]  /*11d30*/  LDSM.16.M88.4 R152, [R213+0xc080] ;  /* 0x00c08000d598783b */ /* 0x000e680000000200 */
[----:B------:R-:W2:Y:S01]  /*11d40*/  LDSM.16.M88.4 R156, [R213+0xc880] ;  /* 0x00c88000d59c783b */ /* 0x000ea20000000200 */
[----:B------:R-:W-:Y:S03]  /*11d50*/  IMAD.U32 R181, RZ, RZ, UR11 ;  /* 0x0000000bffb57e24 */ /* 0x000fe6000f8e00ff */
[----:B------:R-:W-:Y:S02]  /*11d60*/  LDSM.16.M88.4 R160, [R210+0x10080] ;  /* 0x01008000d2a0783b */ /* 0x000fe40000000200 */
[----:B------:R-:W-:Y:S02]  /*11d70*/  @!P2 LEA.HI.X R181, R180, R221, R181, 0x5, P0 ;  /* 0x000000ddb4b5a211 */ /* 0x000fe400000f2cb5 */
[C---:B------:R-:W-:Y:S01]  /*11d80*/  @!P1 LEA R180, P1, R0.reuse, c[0x0][0x1f8], 0x1 ;  /* 0x00007e0000b49a11 */ /* 0x040fe200078208ff */
[----:B------:R-:W3:Y:S01]  /*11d90*/  LDSM.16.M88.4 R164, [R212] ;  /* 0x00000000d4a4783b */ /* 0x000ee20000000200 */
[----:B------:R-:W-:Y:S02]  /*11da0*/  PLOP3.LUT P0, PT, PT, PT, UP0, 0x80, 0x0 ;  /* 0x000000000000781c */ /* 0x000fe40003f0f008 */
[----:B------:R-:W-:Y:S01]  /*11db0*/  PLOP3.LUT P2, PT, PT, PT, UP0, 0x80, 0x0 ;  /* 0x000000000000781c */ /* 0x000fe20003f4f008 */
[----:B------:R-:W4:Y:S10]  /*11dc0*/  LDSM.16.M88.4 R168, [R203] ;  /* 0x00000000cba8783b */ /* 0x000f340000000200 */
[----:B------:R-:W-:Y:S02]  /*11dd0*/  @!P0 LEA.HI.X R181, R0, c[0x0][0x1fc], R181, 0x1, P1 ;  /* 0x00007f0000b58a11 */ /* 0x000fe400008f0cb5 */
[----:B------:R-:W-:Y:S02]  /*11de0*/  PLOP3.LUT P0, PT, PT, PT, UP0, 0x80, 0x0 ;  /* 0x000000000000781c */ /* 0x000fe40003f0f008 */
[----:B------:R-:W-:Y:S01]  /*11df0*/  PLOP3.LUT P1, PT, PT, PT, UP0, 0x80, 0x0 ;  /* 0x000000000000781c */ /* 0x000fe20003f2f008 */
[C---:B-1----:R-:W-:Y:S10]  /*11e00*/  HMMA.16816.F32 R4, R148.reuse, R152, RZ ;  /* 0x000000989404723c */ /* 0x042ff400000018ff */
[----:B------:R-:W-:Y:S01]  /*11e10*/  @!PT LDS RZ, [RZ] ;  /* 0x00000000fffff984 */ /* 0x000fe20000000800 */
[----:B------:R-:W-:Y:S01]  /*11e20*/  @!PT LDS RZ, [RZ] ;  /* 0x00000000fffff984 */ /* 0x000fe20000000800 */
[----:B------:R-:W-:Y:S01]  /*11e30*/  @!PT LDS RZ, [RZ] ;  /* 0x00000000fffff984 */ /* 0x000fe20000000800 */
[----:B------:R1:W-:Y:S01]  /*11e40*/  @!P0 LDGSTS.E.BYPASS.LTC128B.128 [R218+0x8080], [R180.64], !P6 ;  /* 0x08080000b4da8fae */ /* 0x0003e2000f101d5e */
[----:B------:R-:W-:Y:S01]  /*11e50*/  PLOP3.LUT P0, PT, PT, PT, UP0, 0x80, 0x0 ;  /* 0x000000000000781c */ /* 0x000fe20003f0f008 */
[----:B------:R-:W-:Y:S02]  /*11e60*/  UISETP.GT.AND UP0, UPT, UR13, UR6, UPT ;  /* 0x000000060d00728c */ /* 0x000fe4000bf04270 */
[----:B------:R1:W-:Y:S01]  /*11e70*/  @!P2 LDGSTS.E.BYPASS.LTC128B.128 [R218+0x9080], [R180.64+0x80], !P3 ;  /* 0x09080080b4daafae */ /* 0x0003e2000d901d5e */
[C---:B------:R-:W-:Y:S03]  /*11e80*/  HMMA.16816.F32 R8, R148.reuse, R154, RZ ;  /* 0x0000009a9408723c */ /* 0x040fe600000018ff */
[----:B------:R1:W-:Y:S01]  /*11e90*/  @!P1 LDGSTS.E.BYPASS.LTC128B.128 [R218+0xa080], [R180.64+0x100], !P5 ;  /* 0x0a080100b4da9fae */ /* 0x0003e2000e901d5e */
[----:B------:R-:W-:Y:S02]  /*11ea0*/  PLOP3.LUT P3, PT, PT, PT, UP0, 0x80, 0x0 ;  /* 0x000000000000781c */ /* 0x000fe40003f6f008 */
[----:B------:R-:W-:Y:S02]  /*11eb0*/  PLOP3.LUT P2, PT, PT, PT, UP0, 0x80, 0x0 ;  /* 0x000000000000781c */ /* 0x000fe40003f4f008 */
[----:B------:R-:W-:Y:S01]  /*11ec0*/  @UP0 UIADD3 UR12, UR13, -0x1, URZ ;  /* 0xffffffff0d0c0890 */ /* 0x000fe2000fffe03f */
[C---:B--2---:R-:W-:Y:S01]  /*11ed0*/  HMMA.16816.F32 R12, R148.reuse, R156, RZ ;  /* 0x0000009c940c723c */ /* 0x044fe200000018ff */
[----:B------:R1:W-:Y:S01]  /*11ee0*/  @!P0 LDGSTS.E.BYPASS.LTC128B.128 [R218+0xb080], [R180.64+0x180], !P4 ;  /* 0x0b080180b4da8fae */ /* 0x0003e2000e101d5e */
[----:B------:R-:W-:Y:S01]  /*11ef0*/  PLOP3.LUT P0, PT, PT, PT, UP0, 0x80, 0x0 ;  /* 0x000000000000781c */ /* 0x000fe20003f0f008 */
[----:B------:R-:W-:Y:S02]  /*11f00*/  @UP0 UIMAD.WIDE.U32 UR14, UR12, UR4, URZ ;  /* 0x000000040c0e02a5 */ /* 0x000fe4000f8e003f */
[----:B------:R-:W-:Y:S01]  /*11f10*/  LDSM.16.M88.4 R152, [R209+0x10080] ;  /* 0x01008000d198783b */ /* 0x000fe20000000200 */
[----:B------:R-:W-:Y:S02]  /*11f20*/  @UP0 USHF.R.S32.HI UR11, URZ, 0x1f, UR12 ;  /* 0x0000001f3f0b0899 */ /* 0x000fe4000801140c */
[----:B------:R-:W-:Y:S01]  /*11f30*/  HMMA.16816.F32 R16, R148, R158, RZ ;  /* 0x0000009e9410723c */ /* 0x000fe200000018ff */
[----:B------:R-:W2:Y:S01]  /*11f40*/  LDSM.16.M88.4 R172, [R208+0xc080] ;  /* 0x00c08000d0ac783b */ /* 0x000ea20000000200 */
[----:B------:R-:W-:Y:S03]  /*11f50*/  @UP0 UIMAD UR11, UR11, UR4, URZ ;  /* 0x000000040b0b02a4 */ /* 0x000fe6000f8e023f */
[----:B------:R-:W0:Y:S01]  /*11f60*/  LDGDEPBAR ;  /* 0x00000000000079af */ /* 0x000e220000000000 */
[----:B------:R-:W-:Y:S02]  /*11f70*/  @UP0 UIMAD UR11, UR12, UR5, UR11 ;  /* 0x000000050c0b02a4 */ /* 0x000fe4000f8e020b */
[C---:B---3--:R-:W-:Y:S01]  /*11f80*/  HMMA.16816.F32 R4, R160.reuse, R164, R4 ;  /* 0x000000a4a004723c */ /* 0x048fe20000001804 */
[----:B------:R-:W3:Y:S01]  /*11f90*/  LDSM.16.M88.4 R176, [R208+0xc880] ;  /* 0x00c88000d0b0783b */ /* 0x000ee20000000200 */
[----:B------:R-:W-:Y:S03]  /*11fa0*/  @UP0 UIADD3 UR11, UR15, UR11, URZ ;  /* 0x0000000b0f0b0290 */ /* 0x000fe6000fffe03f */
[----:B------:R-:W-:Y:S03]  /*11fb0*/  LDSM.16.M88.4 R148, [R207+0x10080] ;  /* 0x01008000cf94783b */ /* 0x000fe60000000200 */
[C---:B------:R-:W-:Y:S01]  /*11fc0*/  HMMA.16816.F32 R8, R160.reuse, R166, R8 ;  /* 0x000000a6a008723c */ /* 0x040fe20000001808 */
[----:B------:R-:W5:Y:S03]  /*11fd0*/  LDSM.16.M88.4 R156, [R202] ;  /* 0x00000000ca9c783b */ /* 0x000f660000000200 */
[----:B-1----:R-:W-:Y:S01]  /*11fe0*/  IMAD.U32 R180, RZ, RZ, UR14 ;  /* 0x0000000effb47e24 */ /* 0x002fe2000f8e00ff */
[----:B------:R-:W1:Y:S01]  /*11ff0*/  LDSM.16.M88.4 R164, [R202+0x800] ;  /* 0x00080000caa4783b */ /* 0x000e620000000200 */
[----:B------:R-:W-:Y:S02]  /*12000*/  IMAD.U32 R181, RZ, RZ, UR15 ;  /* 0x0000000fffb57e24 */ /* 0x000fe4000f8e00ff */
[C---:B----4-:R-:W-:Y:S01]  /*12010*/  HMMA.16816.F32 R12, R160.reuse, R168, R12 ;  /* 0x000000a8a00c723c */ /* 0x050fe2000000180c */
[----:B------:R-:W-:Y:S01]  /*12020*/  IMAD.U32 R181, RZ, RZ, UR11 ;  /* 0x0000000bffb57e24 */ /* 0x000fe2000f8e00ff */
[----:B------:R-:W-:Y:S02]  /*12030*/  USHF.L.U32 UR11, UR13, 0x5, URZ ;  /* 0x000000050d0b7899 */ /* 0x000fe4000800063f */
[C---:B------:R-:W-:Y:S02]  /*12040*/  @P0 LEA R0, P1, R180.reuse, R216, 0x5 ;  /* 0x000000d8b4000211 */ /* 0x040fe400078228ff */
[----:B------:R-:W-:Y:S02]  /*12050*/  PLOP3.LUT P0, PT, PT, PT, UP0, 0x80, 0x0 ;  /* 0x000000000000781c */ /* 0x000fe40003f0f008 */
[----:B------:R-:W-:Y:S01]  /*12060*/  HMMA.16816.F32 R16, R160, R170, R16 ;  /* 0x000000aaa010723c */ /* 0x000fe20000001810 */
[----:B------:R-:W-:Y:S03]  /*12070*/  LDSM.16.M88.4 R160, [R214+0x14080] ;  /* 0x01408000d6a0783b */ /* 0x000fe60000000200 */
[----:B------:R-:W-:Y:S01]  /*12080*/  IMAD.U32 R183, RZ, RZ, UR11 ;  /* 0x0000000bffb77e24 */ /* 0x000fe2000f8e00ff */
[----:B------:R-:W4:Y:S03]  /*12090*/  LDSM.16.M88.4 R168, [R213+0xd080] ;  /* 0x00d08000d5a8783b */ /* 0x000f260000000200 */
[C---:B--2---:R-:W-:Y:S05]  /*120a0*/  HMMA.16816.F32 R4, R152.reuse, R172, R4 ;  /* 0x000000ac9804723c */ /* 0x044fea0000001804 */
[----:B------:R-:W-:Y:S02]  /*120b0*/  @P2 LEA.HI.X R181, R180, R223, R181, 0x5, P1 ;  /* 0x000000dfb4b52211 */ /* 0x000fe400008f2cb5 */
[----:B------:R-:W-:Y:S01]  /*120c0*/  @P0 LEA R180, P0, R0, c[0x0][0x1c8], 0x1 ;  /* 0x0000720000b40a11 */ /* 0x000fe200078008ff */
[C---:B------:R-:W-:Y:S01]  /*120d0*/  HMMA.16816.F32 R8, R152.reuse, R174, R8 ;  /* 0x000000ae9808723c */ /* 0x040fe20000001808 */
[----:B------:R-:W-:Y:S01]  /*120e0*/  LDSM.16.M88.4 R172, [R213+0xd880] ;  /* 0x00d88000d5ac783b */ /* 0x000fe20000000200 */
[----:B------:R-:W-:Y:S02]  /*120f0*/  PLOP3.LUT P2, PT, PT, PT, UP0, 0x80, 0x0 ;  /* 0x000000000000781c */ /* 0x000fe40003f4f008 */
[----:B------:R-:W-:Y:S02]  /*12100*/  PLOP3.LUT P1, PT, PT, PT, UP3, 0x80, 0x0 ;  /* 0x000000000000781c */ /* 0x000fe40003f2f038 */
[----:B------:R-:W-:Y:S02]  /*12110*/  IADD3 R184, -R224, 0x1, -R183 ;  /* 0x00000001e0b87810 */ /* 0x000fe40007ffe9b7 */
[C---:B---3--:R-:W-:Y:S04]  /*12120*/  HMMA.16816.F32 R12, R152.reuse, R176, R12 ;  /* 0x000000b0980c723c */ /* 0x048fe8000000180c */
[----:B------:R-:W-:Y:S03]  /*12130*/  IADD3 R185, -R185, UR16, R184 ;  /* 0x00000010b9b97c10 */ /* 0x000fe6000fffe1b8 */
[----:B------:R-:W-:Y:S01]  /*12140*/  @P2 LEA.HI.X R181, R0, c[0x0][0x1cc], R181, 0x1, P0 ;  /* 0x0000730000b52a11 */ /* 0x000fe200000f0cb5 */
[----:B------:R-:W-:Y:S01]  /*12150*/  HMMA.16816.F32 R16, R152, R178, R16 ;  /* 0x000000b29810723c */ /* 0x000fe20000001810 */
[----:B------:R-:W-:Y:S01]  /*12160*/  LDSM.16.M88.4 R152, [R210+0x14080] ;  /* 0x01408000d298783b */ /* 0x000fe20000000200 */
[----:B------:R-:W-:Y:S02]  /*12170*/  PLOP3.LUT P2, PT, PT, PT, UP0, 0x80, 0x0 ;  /* 0x000000000000781c */ /* 0x000fe40003f4f008 */
[----:B------:R-:W-:Y:S01]  /*12180*/  PLOP3.LUT P0, PT, PT, PT, UP0, 0x80, 0x0 ;  /* 0x000000000000781c */ /* 0x000fe20003f0f008 */
[----:B------:R-:W-:Y:S01]  /*12190*/  LDSM.16.M88.4 R176, [R200] ;  /* 0x00000000c8b0783b */ /* 0x000fe20000000200 */
[----:B------:R-:W-:Y:S01]  /*121a0*/  PLOP3.LUT P0, PT, PT, PT, UP0, 0x80, 0x0 ;  /* 0x000000000000781c */ /* 0x000fe20003f0f008 */
[----:B------:R-:W-:Y:S01]  /*121b0*/  IMAD.MOV.U32 R0, RZ, RZ, R219 ;  /* 0x000000ffff007224 */ /* 0x000fe200078e00db */
[C---:B-----5:R-:W-:Y:S05]  /*121c0*/  HMMA.16816.F32 R4, R148.reuse, R156, R4 ;  /* 0x0000009c9404723c */ /* 0x060fea0000001804 */
[----:B------:R-:W-:Y:S01]  /*121d0*/  @P1 IMAD.MOV.U32 R0, RZ, RZ, R227 ;  /* 0x000000ffff001224 */ /* 0x000fe200078e00e3 */
[----:B------:R-:W-:Y:S02]  /*121e0*/  PLOP3.LUT P1, PT, PT, PT, UP0, 0x80, 0x0 ;  /* 0x000000000000781c */ /* 0x000fe40003f2f008 */
[C---:B------:R-:W-:Y:S01]  /*121f0*/  HMMA.16816.F32 R8, R148.reuse, R158, R8 ;  /* 0x0000009e9408723c */ /* 0x040fe20000001808 */
[----:B------:R-:W-:Y:S03]  /*12200*/  LDSM.16.M88.4 R156, [R201] ;  /* 0x00000000c99c783b */ /* 0x000fe60000000200 */
[C---:B------:R-:W-:Y:S01]  /*12210*/  IADD3 R187, R185.reuse, c[0x0][0x328], RZ ;  /* 0x0000ca00b9bb7a10 */ /* 0x040fe20007ffe0ff */
[----:B------:R-:W2:Y:S01]  /*12220*/  SHFL.IDX PT, R182, R0, RZ, 0x1c1f ;  /* 0x001c1fff00b67589 */ /* 0x000ea200000e0000 */
[----:B------:R-:W-:Y:S02]  /*12230*/  IADD3 R185, R185, UR7, RZ ;  /* 0x00000007b9b97c10 */ /* 0x000fe4000fffe0ff */
[C---:B-1----:R-:W-:Y:S08]  /*12240*/  HMMA.16816.F32 R12, R148.reuse, R164, R12 ;  /* 0x000000a4940c723c */ /* 0x042ff0000000180c */
[----:B------:R-:W-:Y:S01]  /*12250*/  HMMA.16816.F32 R16, R148, R166, R16 ;  /* 0x000000a69410723c */ /* 0x000fe20000001810 */
[----:B------:R-:W-:Y:S04]  /*12260*/  LDSM.16.M88.4 R148, [R209+0x14080] ;  /* 0x01408000d194783b */ /* 0x000fe80000000200 */
[----:B------:R-:W1:Y:S03]  /*12270*/  LDSM.16.M88.4 R164, [R208+0xd080] ;  /* 0x00d08000d0a4783b */ /* 0x000e660000000200 */
[C---:B----4-:R-:W-:Y:S05]  /*12280*/  HMMA.16816.F32 R4, R160.reuse, R168, R4 ;  /* 0x000000a8a004723c */ /* 0x050fea0000001804 */
[--C-:B--2---:R-:W-:Y:S03]  /*12290*/  IMAD.IADD R184, R187, 0x1, R182.reuse ;  /* 0x00000001bbb87824 */ /* 0x104fe600078e02b6 */
[C---:B------:R-:W-:Y:S01]  /*122a0*/  HMMA.16816.F32 R8, R160.reuse, R170, R8 ;  /* 0x000000aaa008723c */ /* 0x040fe20000001808 */
[----:B------:R-:W2:Y:S07]  /*122b0*/  LDSM.16.M88.4 R168, [R208+0xd880] ;  /* 0x00d88000d0a8783b */ /* 0x000eae0000000200 */
[C---:B------:R-:W-:Y:S08]  /*122c0*/  HMMA.16816.F32 R12, R160.reuse, R172, R12 ;  /* 0x000000aca00c723c */ /* 0x040ff0000000180c */
[----:B------:R-:W-:Y:S01]  /*122d0*/  HMMA.16816.F32 R16, R160, R174, R16 ;  /* 0x000000aea010723c */ /* 0x000fe20000001810 */
[----:B------:R-:W-:Y:S04]  /*122e0*/  LDSM.16.M88.4 R160, [R202+0x1000] ;  /* 0x00100000caa0783b */ /* 0x000fe80000000200 */
[----:B------:R-:W-:Y:S03]  /*122f0*/  LDSM.16.M88.4 R172, [R202+0x1800] ;  /* 0x00180000caac783b */ /* 0x000fe60000000200 */
[C---:B------:R-:W-:Y:S08]  /*12300*/  HMMA.16816.F32 R4, R152.reuse, R156, R4 ;  /* 0x0000009c9804723c */ /* 0x040ff00000001804 */
[C---:B------:R-:W-:Y:S01]  /*12310*/  HMMA.16816.F32 R8, R152.reuse, R158, R8 ;  /* 0x0000009e9808723c */ /* 0x040fe20000001808 */
[----:B------:R-:W3:Y:S07]  /*12320*/  LDSM.16.M88.4 R156, [R207+0x14080] ;  /* 0x01408000cf9c783b */ /* 0x000eee0000000200 */
        /* <DEDUP_REMOVED lines=10> */
[----:B------:R-:W-:Y:S03]  /*123d0*/  LDSM.16.M88.4 R168, [R198] ;  /* 0x00000000c6a8783b */ /* 0x000fe60000000200 */
[C---:B---3--:R-:W-:Y:S08]  /*123e0*/  HMMA.16816.F32 R4, R156.reuse, R160, R4 ;  /* 0x000000a09c04723c */ /* 0x048ff00000001804 */
[C---:B------:R-:W-:Y:S01]  /*123f0*/  HMMA.16816.F32 R8, R156.reuse, R162, R8 ;  /* 0x000000a29c08723c */ /* 0x040fe20000001808 */
[----:B------:R-:W2:Y:S07]  /*12400*/  LDSM.16.M88.4 R160, [R199] ;  /* 0x00000000c7a0783b */ /* 0x000eae0000000200 */
        /* <DEDUP_REMOVED lines=17> */
[----:B------:R-:W-:Y:S03]  /*12520*/  LDSM.16.M88.4 R168, [R197] ;  /* 0x00000000c5a8783b */ /* 0x000fe60000000200 */
[C---:B-1----:R-:W-:Y:S08]  /*12530*/  HMMA.16816.F32 R4, R156.reuse, R164, R4 ;  /* 0x000000a49c04723c */ /* 0x042ff00000001804 */
[C---:B------:R-:W-:Y:S01]  /*12540*/  HMMA.16816.F32 R8, R156.reuse, R166, R8 ;  /* 0x000000a69c08723c */ /* 0x040fe20000001808 */
[----:B------:R-:W1:Y:S07]  /*12550*/  LDSM.16.M88.4 R164, [R213+0xf080] ;  /* 0x00f08000d5a4783b */ /* 0x000e6e0000000200 */
[C---:B------:R-:W-:Y:S08]  /*12560*/  HMMA.16816.F32 R12, R156.reuse, R172, R12 ;  /* 0x000000ac9c0c723c */ /* 0x040ff0000000180c */
[----:B------:R-:W-:Y:S01]  /*12570*/  HMMA.16816.F32 R16, R156, R174, R16 ;  /* 0x000000ae9c10723c */ /* 0x000fe20000001810 */
[----:B------:R-:W3:Y:S04]  /*12580*/  LDSM.16.M88.4 R156, [R213+0xf880] ;  /* 0x00f88000d59c783b */ /* 0x000ee80000000200 */
[----:B------:R-:W-:Y:S03]  /*12590*/  LDSM.16.M88.4 R172, [R208+0xf080] ;  /* 0x00f08000d0ac783b */ /* 0x000fe60000000200 */
[C---:B--2---:R-:W-:Y:S08]  /*125a0*/  HMMA.16816.F32 R4, R152.reuse, R160, R4 ;  /* 0x000000a09804723c */ /* 0x044ff00000001804 */
[C---:B------:R-:W-:Y:S01]  /*125b0*/  HMMA.16816.F32 R8, R152.reuse, R162, R8 ;  /* 0x000000a29808723c */ /* 0x040fe20000001808 */
[----:B------:R-:W2:Y:S07]  /*125c0*/  LDSM.16.M88.4 R160, [R210+0x1c080] ;  /* 0x01c08000d2a0783b */ /* 0x000eae0000000200 */
[C---:B------:R-:W-:Y:S08]  /*125d0*/  HMMA.16816.F32 R12, R152.reuse, R176, R12 ;  /* 0x000000b0980c723c */ /* 0x040ff0000000180c */
[----:B------:R-:W-:Y:S01]  /*125e0*/  HMMA.16816.F32 R16, R152, R178, R16 ;  /* 0x000000b29810723c */ /* 0x000fe20000001810 */
[----:B------:R-:W4:Y:S07]  /*125f0*/  LDSM.16.M88.4 R152, [R196] ;  /* 0x00000000c498783b */ /* 0x000f2e0000000200 */
[C---:B-1----:R-:W-:Y:S08]  /*12600*/  HMMA.16816.F32 R4, R148.reuse, R164, R4 ;  /* 0x000000a49404723c */ /* 0x042ff00000001804 */
[C---:B------:R-:W-:Y:S01]  /*12610*/  HMMA.16816.F32 R8, R148.reuse, R166, R8 ;  /* 0x000000a69408723c */ /* 0x040fe20000001808 */
[----:B------:R-:W1:Y:S07]  /*12620*/  LDSM.16.M88.4 R164, [R209+0x1c080] ;  /* 0x01c08000d1a4783b */ /* 0x000e6e0000000200 */
[C---:B---3--:R-:W-:Y:S08]  /*12630*/  HMMA.16816.F32 R12, R148.reuse, R156, R12 ;  /* 0x0000009c940c723c */ /* 0x048ff0000000180c */
[----:B------:R-:W-:Y:S01]  /*12640*/  HMMA.16816.F32 R16, R148, R158, R16 ;  /* 0x0000009e9410723c */ /* 0x000fe20000001810 */
[----:B------:R-:W3:Y:S04]  /*12650*/  LDSM.16.M88.4 R148, [R208+0xf880] ;  /* 0x00f88000d094783b */ /* 0x000ee80000000200 */
[----:B------:R-:W-:Y:S03]  /*12660*/  LDSM.16.M88.4 R156, [R207+0x1c080] ;  /* 0x01c08000cf9c783b */ /* 0x000fe60000000200 */
[C---:B--2---:R-:W-:Y:S08]  /*12670*/  HMMA.16816.F32 R4, R160.reuse, R168, R4 ;  /* 0x000000a8a004723c */ /* 0x044ff00000001804 */
[C---:B------:R-:W-:Y:S01]  /*12680*/  HMMA.16816.F32 R8, R160.reuse, R170, R8 ;  /* 0x000000aaa008723c */ /* 0x040fe20000001808 */
[----:B------:R-:W2:Y:S07]  /*12690*/  LDSM.16.M88.4 R168, [R202+0x3000] ;  /* 0x00300000caa8783b */ /* 0x000eae0000000200 */
[C---:B----4-:R-:W-:Y:S08]  /*126a0*/  HMMA.16816.F32 R12, R160.reuse, R152, R12 ;  /* 0x00000098a00c723c */ /* 0x050ff0000000180c */
[----:B------:R-:W-:Y:S01]  /*126b0*/  HMMA.16816.F32 R16, R160, R154, R16 ;  /* 0x0000009aa010723c */ /* 0x000fe20000001810 */
[----:B------:R-:W4:Y:S01]  /*126c0*/  LDSM.16.M88.4 R152, [R202+0x3800] ;  /* 0x00380000ca98783b */ /* 0x000f220000000200 */
[----:B------:R-:W-:Y:S04]  /*126d0*/  DEPBAR.LE SB0, 0x0 ;  /* 0x000080000000791a */ /* 0x000fe80000000000 */
[----:B------:R-:W-:Y:S02]  /*126e0*/  BAR.SYNC.DEFER_BLOCKING 0x0 ;  /* 0x0000000000007b1d */ /* 0x000fe40000010000 */
[C---:B-1----:R-:W-:Y:S08]  /*126f0*/  HMMA.16816.F32 R4, R164.reuse, R172, R4 ;  /* 0x000000aca404723c */ /* 0x042ff00000001804 */
[C---:B------:R-:W-:Y:S08]  /*12700*/  HMMA.16816.F32 R8, R164.reuse, R174, R8 ;  /* 0x000000aea408723c */ /* 0x040ff00000001808 */
[C---:B---3--:R-:W-:Y:S01]  /*12710*/  HMMA.16816.F32 R12, R164.reuse, R148, R12 ;  /* 0x00000094a40c723c */ /* 0x048fe2000000180c */
[----:B------:R-:W-:Y:S01]  /*12720*/  @!PT LDS RZ, [RZ] ;  /* 0x00000000fffff984 */ /* 0x000fe20000000800 */
[----:B------:R-:W-:Y:S01]  /*12730*/  @!PT LDS RZ, [RZ] ;  /* 0x00000000fffff984 */ /* 0x000fe20000000800 */
[----:B------:R-:W-:Y:S01]  /*12740*/  @!PT LDS RZ, [RZ] ;  /* 0x00000000fffff984 */ /* 0x000fe20000000800 */
[----:B------:R1:W-:Y:S02]  /*12750*/  @P3 LDGSTS.E.BYPASS.LTC128B.128 [R218+0xc080], [R180.64], !P6 ;  /* 0x0c080000b4da3fae */ /* 0x0003e4000f101d5e */
[----:B------:R-:W-:Y:S05]  /*12760*/  LOP3.LUT P3, RZ, R215, 0x4, RZ, 0xc0, !PT ;  /* 0x00000004d7ff7812 */ /* 0x000fea000786c0ff */
[----:B------:R-:W-:Y:S08]  /*12770*/  HMMA.16816.F32 R16, R164, R150, R16 ;  /* 0x00000096a410723c */ /* 0x000ff00000001810 */
[C---:B--2---:R-:W-:Y:S01]  /*12780*/  HMMA.16816.F32 R4, R156.reuse, R168, R4 ;  /* 0x000000a89c04723c */ /* 0x044fe20000001804 */
[----:B------:R1:W-:Y:S07]  /*12790*/  @P2 LDGSTS.E.BYPASS.LTC128B.128 [R218+0xd080], [R180.64+0x80], !P3 ;  /* 0x0d080080b4da2fae */ /* 0x0003ee000d901d5e */
[C---:B------:R-:W-:Y:S01]  /*127a0*/  HMMA.16816.F32 R8, R156.reuse, R170, R8 ;  /* 0x000000aa9c08723c */ /* 0x040fe20000001808 */
[----:B------:R1:W-:Y:S04]  /*127b0*/  @P1 LDGSTS.E.BYPASS.LTC128B.128 [R218+0xe080], [R180.64+0x100], !P5 ;  /* 0x0e080100b4da1fae */ /* 0x0003e8000e901d5e */
[----:B------:R1:W-:Y:S01]  /*127c0*/  @P0 LDGSTS.E.BYPASS.LTC128B.128 [R218+0xf080], [R180.64+0x180], !P4 ;  /* 0x0f080180b4da0fae */ /* 0x0003e2000e101d5e */
[----:B------:R-:W-:Y:S02]  /*127d0*/  PLOP3.LUT P0, PT, PT, PT, UP2, 0x40, 0x0 ;  /* 0x000000000000781c */ /* 0x000fe40003f0e828 */
[C---:B----4-:R-:W-:Y:S01]  /*127e0*/  HMMA.16816.F32 R12, R156.reuse, R152, R12 ;  /* 0x000000989c0c723c */ /* 0x050fe2000000180c */
[----:B------:R-:W0:Y:S07]  /*127f0*/  LDGDEPBAR ;  /* 0x00000000000079af */ /* 0x000e2e0000000000 */
[----:B------:R-:W-:Y:S04]  /*12800*/  HMMA.16816.F32 R16, R156, R154, R16 ;  /* 0x0000009a9c10723c */ /* 0x000fe80000001810 */
[----:B-1----:R-:W-:Y:S04]  /*12810*/  IMAD.IADD R180, R185, 0x1, R182 ;  /* 0x00000001b9b47824 */ /* 0x002fe800078e02b6 */
        /* <DEDUP_REMOVED lines=15> */
.L_x_430:
[----:B------:R-:W-:Y:S04]  /*12910*/  MOV R148, c[0x0][0x32c] ;  /* 0x0000cb0000947a02 */ /* 0x000fe80000000f00 */
[----:B------:R-:W-:Y:S11]  /*12920*/  ISETP.NE.AND P0, PT, R148, 0x1, PT ;  /* 0x000000019400780c */ /* 0x000ff60003f05270 */
[----:B------:R-:W-:Y:S02]  /*12930*/  @!UPT UIADD3 URZ, URZ, URZ, URZ ;  /* 0x0000003f3f3ff290 */ /* 0x000fe4000fffe03f */
[----:B------:R-:W-:Y:S05]  /*12940*/  @P0 IMAD.HI.U32 R148, R182, c[0x0][0x330], RZ ;  /* 0x0000cc00b6940a27 */ /* 0x000fea00078e00ff */
[----:B------:R-:W-:Y:S02]  /*12950*/  @P0 SHF.R.U32.HI R182, RZ, c[0x0][0x334], R148 ;  /* 0x0000cd00ffb60a19 */ /* 0x000fe40000011694 */
.L_x_431:
[----:B------:R-:W-:Y:S05]  /*12960*/  BSYNC B0 ;  /* 0x0000000000007941 */ /* 0x000fea0003800000 */
.L_x_429:
[----:B------:R-:W-:Y:S04]  /*12970*/  IMAD R151, R182, c[0x0][0x32c], -R183 ;  /* 0x0000cb00b6977a24 */ /* 0x000fe800078e0ab7 */
[----:B------:R-:W-:Y:S05]  /*12980*/  IMAD.IADD R151, R151, 0x1, -R224 ;  /* 0x0000000197977824 */ /* 0x000fea00078e0ae0 */
[----:B------:R-:W-:Y:S02]  /*12990*/  IADD3 R149, R151, c[0x0][0x32c], RZ ;  /* 0x0000cb0097957a10 */ /* 0x000fe40007ffe0ff */
[----:B------:R-:W-:Y:S02]  /*129a0*/  IMNMX R180, R180, R151, !PT ;  /* 0x00000097b4b47217 */ /* 0x000fe40007800200 */
[----:B------:R-:W-:Y:S02]  /*129b0*/  IMNMX R184, R184, R149, PT ;  /* 0x00000095b8b87217 */ /* 0x000fe40003800200 */
.L_x_428:
[----:B------:R-:W-:Y:S01]  /*129c0*/  UISETP.GT.AND UP0, UPT, UR13, -0x1, UPT ;  /* 0xffffffff0d00788c */ /* 0x000fe2000bf04270 */
[----:B------:R-:W1:Y:S05]  /*129d0*/  SHFL.IDX PT, R0, R0, 0x1, 0x1c1f ;  /* 0x003c1f0000007f89 */ /* 0x000e6a00000e0000 */
[----:B------:R-:W-:Y:S02]  /*129e0*/  PLOP3.LUT P1, PT, PT, PT, UP0, 0x80, 0x0 ;  /* 0x000000000000781c */ /* 0x000fe40003f2f008 */
[----:B------:R-:W-:Y:S02]  /*129f0*/  PLOP3.LUT P0, PT, PT, PT, UP0, 0x80, 0x0 ;  /* 0x000000000000781c */ /* 0x000fe40003f0f008 */
[C---:B------:R-:W-:Y:S02]  /*12a00*/  ISETP.GT.AND P1, PT, R180.reuse, RZ, P1 ;  /* 0x000000ffb400720c */ /* 0x040fe40000f24270 */
[----:B------:R-:W-:Y:S02]  /*12a10*/  ISETP.GT.AND P0, PT, R180, 0x1, P0 ;  /* 0x00000001b400780c */ /* 0x000fe40000704270 */
[C---:B------:R-:W-:Y:S02]  /*12a20*/  ISETP.LT.OR P1, PT, R184.reuse, 0x1, P1 ;  /* 0x00000001b800780c */ /* 0x040fe40000f21670 */
[----:B------:R-:W-:Y:S02]  /*12a30*/  ISETP.LT.OR P0, PT, R184, 0x2, P0 ;  /* 0x00000002b800780c */ /* 0x000fe40000701670 */
[----:B------:R-:W-:Y:S02]  /*12a40*/  PLOP3.LUT P2, PT, PT, PT, UP0, 0x80, 0x0 ;  /* 0x000000000000781c */ /* 0x000fe40003f4f008 */
[----:B------:R-:W-:Y:S02]  /*12a50*/  FSEL R152, R4, -INF , !P1 ;  /* 0xff80000004987808 */ /* 0x000fe40004800000 */
[----:B------:R-:W-:Y:S02]  /*12a60*/  PLOP3.LUT P1, PT, PT, PT, UP0, 0x80, 0x0 ;  /* 0x000000000000781c */ /* 0x000fe40003f2f008 */
[----:B------:R-:W-:Y:S01]  /*12a70*/  FSEL R150, R5, -INF , !P0 ;  /* 0xff80000005967808 */ /* 0x000fe20004000000 */
[--C-:B-1----:R-:W-:Y:S01]  /*12a80*/  IMAD.IADD R187, R187, 0x1, R0.reuse ;  /* 0x00000001bbbb7824 */ /* 0x102fe200078e0200 */
[----:B------:R-:W-:Y:S01]  /*12a90*/  PLOP3.LUT P0, PT, PT, PT, UP0, 0x80, 0x0 ;  /* 0x000000000000781c */ /* 0x000fe20003f0f008 */
[----:B------:R-:W-:Y:S01]  /*12aa0*/  IMAD.IADD R185, R185, 0x1, R0 ;  /* 0x00000001b9b97824 */ /* 0x000fe200078e0200 */
[C---:B------:R-:W-:Y:S02]  /*12ab0*/  ISETP.GT.AND P2, PT, R180.reuse, 0x8, P2 ;  /* 0x00000008b400780c */ /* 0x040fe40001744270 */
[C---:B------:R-:W-:Y:S02]  /*12ac0*/  ISETP.GT.AND P1, PT, R180.reuse, 0x9, P1 ;  /* 0x00000009b400780c */ /* 0x040fe40000f24270 */
[----:B------:R-:W-:Y:S02]  /*12ad0*/  ISETP.GT.AND P0, PT, R180, 0x10, P0 ;  /* 0x00000010b400780c */ /* 0x000fe40000704270 */
[C---:B------:R-:W-:Y:S02]  /*12ae0*/  ISETP.LT.OR P2, PT, R184.reuse, 0x9, P2 ;  /* 0x00000009b800780c */ /* 0x040fe40001741670 */
[C---:B------:R-:W-:Y:S02]  /*12af0*/  ISETP.LT.OR P1, PT, R184.reuse, 0xa, P1 ;  /* 0x0000000ab800780c */ /* 0x040fe40000f21670 */
[----:B------:R-:W-:Y:S02]  /*12b00*/  ISETP.LT.OR P0, PT, R184, 0x11, P0 ;  /* 0x00000011b800780c */ /* 0x000fe40000701670 */
[----:B------:R-:W-:Y:S02]  /*12b10*/  FSEL R154, R8, -INF , !P2 ;  /* 0xff800000089a7808 */ /* 0x000fe40005000000 */
[----:B------:R-:W-:Y:S02]  /*12b20*/  PLOP3.LUT P2, PT, PT, PT, UP0, 0x80, 0x0 ;  /* 0x000000000000781c */ /* 0x000fe40003f4f008 */
[----:B------:R-:W-:Y:S02]  /*12b30*/  FSEL R8, R9, -INF , !P1 ;  /* 0xff80000009087808 */ /* 0x000fe40004800000 */
[----:B------:R-:W-:Y:S02]  /*12b40*/  PLOP3.LUT P1, PT, PT, PT, UP0, 0x80, 0x0 ;  /* 0x000000000000781c */ /* 0x000fe40003f2f008 */
[----:B------:R-:W-:Y:S02]  /*12b50*/  FSEL R168, R12, -INF , !P0 ;  /* 0xff8000000ca87808 */ /* 0x000fe40004000000 */
[----:B------:R-:W-:Y:S02]  /*12b60*/  PLOP3.LUT P0, PT, PT, PT, UP0, 0x80, 0x0 ;  /* 0x000000000000781c */ /* 0x000fe40003f0f008 */
[C---:B------:R-:W-:Y:S02]  /*12b70*/  ISETP.GT.AND P2, PT, R180.reuse, 0x11, P2 ;  /* 0x00000011b400780c */ /* 0x040fe40001744270 */
[C---:B------:R-:W-:Y:S02]  /*12b80*/  ISETP.GT.AND P1, PT, R180.reuse, 0x18, P1 ;  /* 0x00000018b400780c */ /* 0x040fe40000f24270 */
[----:B------:R-:W-:Y:S02]  /*12b90*/  ISETP.GT.AND P0, PT, R180, 0x19, P0 ;  /* 0x00000019b400780c */ /* 0x000fe40000704270 */
[C---:B------:R-:W-:Y:S02]  /*12ba0*/  ISETP.LT.OR P3, PT, R184.reuse, 0x12, P2 ;  /* 0x00000012b800780c */ /* 0x040fe40001761670 */
[C---:B------:R-:W-:Y:S02]  /*12bb0*/  ISETP.LT.OR P2, PT, R184.reuse, 0x19, P1 ;  /* 0x00000019b800780c */ /* 0x040fe40000f41670 */
[----:B------:R-:W-:Y:S02]  /*12bc0*/  ISETP.LT.OR P1, PT, R184, 0x1a, P0 ;  /* 0x0000001ab800780c */ /* 0x000fe40000721670 */
[----:B------:R-:W-:Y:S02]  /*12bd0*/  PLOP3.LUT P0, PT, PT, PT, UP2, 0x40, 0x0 ;  /* 0x000000000000781c */ /* 0x000fe40003f0e828 */
[----:B------:R-:W-:Y:S02]  /*12be0*/  FSEL R166, R13, -INF , !P3 ;  /* 0xff8000000da67808 */ /* 0x000fe40005800000 */
[----:B------:R-:W-:Y:S02]  /*12bf0*/  FSEL R164, R16, -INF , !P2 ;  /* 0xff80000010a47808 */ /* 0x000fe40005000000 */
[----:B------:R-:W-:Y:S07]  /*12c00*/  FSEL R162, R17, -INF , !P1 ;  /* 0xff80000011a27808 */ /* 0x000fee0004800000 */
        /* <DEDUP_REMOVED lines=15> */
.L_x_434:
[----:B------:R-:W-:Y:S04]  /*12d00*/  MOV R0, c[0x0][0x32c] ;  /* 0x0000cb0000007a02 */ /* 0x000fe80000000f00 */
[----:B------:R-:W-:Y:S11]  /*12d10*/  ISETP.NE.AND P0, PT, R0, 0x1, PT ;  /* 0x000000010000780c */ /* 0x000ff60003f05270 */
[----:B------:R-:W-:Y:S02]  /*12d20*/  @!UPT UIADD3 URZ, URZ, URZ, URZ ;  /* 0x0000003f3f3ff290 */ /* 0x000fe4000fffe03f */
[----:B------:R-:W-:Y:S05]  /*12d30*/  @P0 IMAD.HI.U32 R0, R4, c[0x0][0x330], RZ ;  /* 0x0000cc0004000a27 */ /* 0x000fea00078e00ff */
[----:B------:R-:W-:Y:S02]  /*12d40*/  @P0 SHF.R.U32.HI R4, RZ, c[0x0][0x334], R0 ;  /* 0x0000cd00ff040a19 */ /* 0x000fe40000011600 */
.L_x_435:
[----:B------:R-:W-:Y:S05]  /*12d50*/  BSYNC B0 ;  /* 0x0000000000007941 */ /* 0x000fea0003800000 */
.L_x_433:
[----:B------:R-:W-:Y:S04]  /*12d60*/  IMAD R183, R4, c[0x0][0x32c], -R183 ;  /* 0x0000cb0004b77a24 */ /* 0x000fe800078e0ab7 */
[----:B------:R-:W-:Y:S05]  /*12d70*/  IMAD.IADD R4, R183, 0x1, -R224 ;  /* 0x00000001b7047824 */ /* 0x000fea00078e0ae0 */
[----:B------:R-:W-:Y:S02]  /*12d80*/  IADD3 R0, R4, c[0x0][0x32c], RZ ;  /* 0x0000cb0004007a10 */ /* 0x000fe40007ffe0ff */
[----:B------:R-:W-:Y:S02]  /*12d90*/  IMNMX R185, R185, R4, !PT ;  /* 0x00000004b9b97217 */ /* 0x000fe40007800200 */
[----:B------:R-:W-:Y:S02]  /*12da0*/  IMNMX R187, R187, R0, PT ;  /* 0x00000000bbbb7217 */ /* 0x000fe40003800200 */
.L_x_432:
[----:B------:R-:W-:Y:S01]  /*12db0*/  FMNMX.FTZ R5, R152, R3, !PT ;  /* 0x0000000398057209 */ /* 0x000fe20007810000 */
[----:B------:R-:W-:Y:S01]  /*12dc0*/  LDSM.16.MT88.4 R156, [R206+0x8080] ;  /* 0x00808000ce9c783b */ /* 0x000fe20000004200 */
[----:B------:R-:W-:Y:S02]  /*12dd0*/  PLOP3.LUT P1, PT, PT, PT, UP0, 0x80, 0x0 ;  /* 0x000000000000781c */ /* 0x000fe40003f2f008 */
[----:B------:R-:W-:Y:S02]  /*12de0*/  FMNMX.FTZ R5, R150, R5, !PT ;  /* 0x0000000596057209 */ /* 0x000fe40007810000 */
[----:B------:R-:W-:Y:S02]  /*12df0*/  PLOP3.LUT P0, PT, PT, PT, UP0, 0x80, 0x0 ;  /* 0x000000000000781c */ /* 0x000fe40003f0f008 */
[----:B------:R-:W-:Y:S01]  /*12e00*/  FMNMX.FTZ R5, R154, R5, !PT ;  /* 0x000000059a057209 */ /* 0x000fe20007810000 */
[----:B------:R-:W-:Y:S01]  /*12e10*/  LDSM.16.MT88.4 R172, [R204+0x9880] ;  /* 0x00988000ccac783b */ /* 0x000fe20000004200 */
[C---:B------:R-:W-:Y:S02]  /*12e20*/  ISETP.GT.AND P1, PT, R185.reuse, RZ, P1 ;  /* 0x000000ffb900720c */ /* 0x040fe40000f24270 */
[----:B------:R-:W-:Y:S02]  /*12e30*/  FMNMX.FTZ R5, R8, R5, !PT ;  /* 0x0000000508057209 */ /* 0x000fe40007810000 */
[----:B------:R-:W-:Y:S02]  /*12e40*/  ISETP.GT.AND P0, PT, R185, 0x1, P0 ;  /* 0x00000001b900780c */ /* 0x000fe40000704270 */
[----:B------:R-:W-:Y:S01]  /*12e50*/  FMNMX.FTZ R5, R168, R5, !PT ;  /* 0x00000005a8057209 */ /* 0x000fe20007810000 */
[----:B------:R-:W-:Y:S01]  /*12e60*/  LDSM.16.MT88.4 R176, [R211+0xa880] ;  /* 0x00a88000d3b0783b */ /* 0x000fe20000004200 */
[C---:B------:R-:W-:Y:S02]  /*12e70*/  ISETP.LT.OR P2, PT, R187.reuse, 0x1, P1 ;  /* 0x00000001bb00780c */ /* 0x040fe40000f41670 */
[----:B------:R-:W-:Y:S02]  /*12e80*/  FMNMX.FTZ R5, R166, R5, !PT ;  /* 0x00000005a6057209 */ /* 0x000fe40007810000 */
[----:B------:R-:W-:Y:S02]  /*12e90*/  ISETP.LT.OR P1, PT, R187, 0x2, P0 ;  /* 0x00000002bb00780c */ /* 0x000fe40000721670 */
[----:B------:R-:W-:Y:S01]  /*12ea0*/  FMNMX.FTZ R5, R164, R5, !PT ;  /* 0x00000005a4057209 */ /* 0x000fe20007810000 */
[----:B------:R-:W-:Y:S01]  /*12eb0*/  LDSM.16.MT88.4 R180, [R206+0xa880] ;  /* 0x00a88000ceb4783b */ /* 0x000fe20000004200 */
[----:B------:R-:W-:Y:S02]  /*12ec0*/  PLOP3.LUT P3, PT, PT, PT, UP0, 0x80, 0x0 ;  /* 0x000000000000781c */ /* 0x000fe40003f6f008 */
[----:B------:R-:W-:Y:S02]  /*12ed0*/  FMNMX.FTZ R0, R162, R5, !PT ;  /* 0x00000005a2007209 */ /* 0x000fe40007810000 */
[----:B------:R-:W-:Y:S02]  /*12ee0*/  PLOP3.LUT P0, PT, PT, PT, UP0, 0x80, 0x0 ;  /* 0x000000000000781c */ /* 0x000fe40003f0f008 */
[----:B------:R-:W-:Y:S01]  /*12ef0*/  FSEL R13, R7, -INF , !P1 ;  /* 0xff800000070d7808 */ /* 0x000fe20004800000 */
[----:B------:R-:W1:Y:S01]  /*12f00*/  SHFL.BFLY PT, R5, R0, 0x2, 0x1f ;  /* 0x0c401f0000057f89 */ /* 0x000e6200000e0000 */
[C---:B------:R-:W-:Y:S02]  /*12f10*/  ISETP.GT.AND P1, PT, R185.reuse, 0x8, P3 ;  /* 0x00000008b900780c */ /* 0x040fe40001f24270 */
[----:B------:R-:W-:Y:S02]  /*12f20*/  ISETP.GT.AND P0, PT, R185, 0x9, P0 ;  /* 0x00000009b900780c */ /* 0x000fe40000704270 */
[----:B------:R-:W-:Y:S02]  /*12f30*/  FSEL R17, R6, -INF , !P2 ;  /* 0xff80000006117808 */ /* 0x000fe40005000000 */
[C---:B------:R-:W-:Y:S01]  /*12f40*/  ISETP.LT.OR P1, PT, R187.reuse, 0x9, P1 ;  /* 0x00000009bb00780c */ /* 0x040fe20000f21670 */
[----:B------:R-:W-:Y:S01]  /*12f50*/  LDSM.16.MT88.4 R188, [R211+0xb880] ;  /* 0x00b88000d3bc783b */ /* 0x000fe20000004200 */
[----:B------:R-:W-:Y:S02]  /*12f60*/  ISETP.LT.OR P0, PT, R187, 0xa, P0 ;  /* 0x0000000abb00780c */ /* 0x000fe40000701670 */
[----:B------:R-:W-:Y:S02]  /*12f70*/  PLOP3.LUT P2, PT, PT, PT, UP0, 0x80, 0x0 ;  /* 0x000000000000781c */ /* 0x000fe40003f4f008 */
[----:B------:R-:W-:Y:S02]  /*12f80*/  FMNMX.FTZ R4, R17, R2, !PT ;  /* 0x0000000211047209 */ /* 0x000fe40007810000 */
[----:B------:R-:W-:Y:S01]  /*12f90*/  ISETP.GT.AND P2, PT, R185, 0x10, P2 ;  /* 0x00000010b900780c */ /* 0x000fe20001744270 */
[----:B------:R-:W-:Y:S01]  /*12fa0*/  LDSM.16.MT88.4 R192, [R206+0xb880] ;  /* 0x00b88000cec0783b */ /* 0x000fe20000004200 */
[----:B------:R-:W-:Y:S02]  /*12fb0*/  FMNMX.FTZ R4, R13, R4, !PT ;  /* 0x000000040d047209 */ /* 0x000fe40007810000 */
[----:B------:R-:W-:Y:S02]  /*12fc0*/  FSEL R9, R10, -INF , !P1 ;  /* 0xff8000000a097808 */ /* 0x000fe40004800000 */
[----:B------:R-:W-:Y:S02]  /*12fd0*/  FSEL R11, R11, -INF , !P0 ;  /* 0xff8000000b0b7808 */ /* 0x000fe40004000000 */
[----:B------:R-:W-:Y:S02]  /*12fe0*/  PLOP3.LUT P0, PT, PT, PT, UP0, 0x80, 0x0 ;  /* 0x000000000000781c */ /* 0x000fe40003f0f008 */
[----:B------:R-:W-:Y:S02]  /*12ff0*/  ISETP.LT.OR P2, PT, R187, 0x11, P2 ;  /* 0x00000011bb00780c */ /* 0x000fe40001741670 */
[----:B------:R-:W-:Y:S02]  /*13000*/  ISETP.GT.AND P1, PT, R185, 0x11, P0 ;  /* 0x00000011b900780c */ /* 0x000fe40000724270 */
[----:B------:R-:W-:Y:S02]  /*13010*/  PLOP3.LUT P3, PT, PT, PT, UP0, 0x80, 0x0 ;  /* 0x000000000000781c */ /* 0x000fe40003f6f008 */
[----:B------:R-:W-:Y:S02]  /*13020*/  FMNMX.FTZ R4, R9, R4, !PT ;  /* 0x0000000409047209 */ /* 0x000fe40007810000 */
[----:B------:R-:W-:Y:S02]  /*13030*/  FSEL R165, R14, -INF , !P2 ;  /* 0xff8000000ea57808 */ /* 0x000fe40005000000 */
[----:B------:R-:W-:Y:S02]  /*13040*/  ISETP.LT.OR P2, PT, R187, 0x12, P1 ;  /* 0x00000012bb00780c */ /* 0x000fe40000f41670 */
[----:B------:R-:W-:Y:S02]  /*13050*/  ISETP.GT.AND P1, PT, R185, 0x18, P3 ;  /* 0x00000018b900780c */ /* 0x000fe40001f24270 */
[----:B------:R-:W-:Y:S01]  /*13060*/  PLOP3.LUT P0, PT, PT, PT, UP0, 0x80, 0x0 ;  /* 0x000000000000781c */ /* 0x000fe20003f0f008 */
[----:B------:R-:W-:Y:S01]  /*13070*/  UISETP.GT.AND UP0, UPT, UR13, UR10, UPT ;  /* 0x0000000a0d00728c */ /* 0x000fe2000bf04270 */
[----:B------:R-:W-:Y:S01]  /*13080*/  FMNMX.FTZ R4, R11, R4, !PT ;  /* 0x000000040b047209 */ /* 0x000fe20007810000 */
[----:B------:R-:W-:Y:S01]  /*13090*/  UIADD3 UR13, UR13, -0x1, URZ ;  /* 0xffffffff0d0d7890 */ /* 0x000fe2000fffe03f */
[----:B------:R-:W-:Y:S02]  /*130a0*/  ISETP.GT.AND P0, PT, R185, 0x19, P0 ;  /* 0x00000019b900780c */ /* 0x000fe40000704270 */
[----:B------:R-:W-:Y:S02]  /*130b0*/  FSEL R163, R15, -INF , !P2 ;  /* 0xff8000000fa37808 */ /* 0x000fe40005000000 */
[----:B------:R-:W-:Y:S02]  /*130c0*/  ISETP.LT.OR P1, PT, R187, 0x19, P1 ;  /* 0x00000019bb00780c */ /* 0x000fe40000f21670 */
[----:B------:R-:W-:Y:S02]  /*130d0*/  FMNMX.FTZ R4, R165, R4, !PT ;  /* 0x00000004a5047209 */ /* 0x000fe40007810000 */
[----:B------:R-:W-:Y:S02]  /*130e0*/  ISETP.LT.OR P0, PT, R187, 0x1a, P0 ;  /* 0x0000001abb00780c */ /* 0x000fe40000701670 */
[----:B------:R-:W-:Y:S01]  /*130f0*/  FSEL R161, R18, -INF , !P1 ;  /* 0xff80000012a17808 */ /* 0x000fe20004800000 */
[----:B------:R-:W-:Y:S01]  /*13100*/  LDSM.16.MT88.4 R184, [R204+0xa880] ;  /* 0x00a88000ccb8783b */ /* 0x000fe20000004200 */
[----:B------:R-:W-:Y:S02]  /*13110*/  FSEL R149, R19, -INF , !P0 ;  /* 0xff80000013957808 */ /* 0x000fe40004000000 */
[----:B-1----:R-:W-:Y:S02]  /*13120*/  FMNMX.FTZ R6, R0, R5, !PT ;  /* 0x0000000500067209 */ /* 0x002fe40007810000 */
[----:B------:R-:W-:Y:S03]  /*13130*/  FMNMX.FTZ R0, R163, R4, !PT ;  /* 0x00000004a3007209 */ /* 0x000fe60007810000 */
[----:B------:R-:W1:Y:S01]  /*13140*/  SHFL.BFLY PT, R15, R6, 0x1, 0x1f ;  /* 0x0c201f00060f7f89 */ /* 0x000e6200000e0000 */
[----:B------:R-:W-:Y:S04]  /*13150*/  FMNMX.FTZ R0, R161, R0, !PT ;  /* 0x00000000a1007209 */ /* 0x000fe80007810000 */
[----:B------:R-:W-:Y:S05]  /*13160*/  FMNMX.FTZ R7, R149, R0, !PT ;  /* 0x0000000095077209 */ /* 0x000fea0007810000 */
[----:B------:R-:W2:Y:S01]  /*13170*/  SHFL.BFLY PT, R4, R7, 0x2, 0x1f ;  /* 0x0c401f0007047f89 */ /* 0x000ea200000e0000 */
[----:B-1----:R-:W-:Y:S04]  /*13180*/  FMNMX.FTZ R0, R6, R15, !PT ;  /* 0x0000000f06007209 */ /* 0x002fe80007810000 */
[C---:B------:R-:W-:Y:S01]  /*13190*/  FSETP.NEU.FTZ.AND P0, PT, R0.reuse, -INF , PT ;  /* 0xff8000000000780b */ /* 0x040fe20003f1d000 */
[C---:B------:R-:W-:Y:S01]  /*131a0*/  FMUL.FTZ R167, R0.reuse, c[0x0][0x2d0] ;  /* 0x0000b40000a77a20 */ /* 0x040fe20000410000 */
[----:B--2---:R-:W-:Y:S04]  /*131b0*/  FMNMX.FTZ R5, R7, R4, !PT ;  /* 0x0000000407057209 */ /* 0x004fe80007810000 */
[----:B------:R-:W-:Y:S02]  /*131c0*/  FSEL R167, R167, RZ, P0 ;  /* 0x000000ffa7a77208 */ /* 0x000fe40000000000 */
[----:B------:R-:W-:Y:S01]  /*131d0*/  FSEL R4, R0, RZ, P0 ;  /* 0x000000ff00047208 */ /* 0x000fe20000000000 */
[----:B------:R-:W1:Y:S02]  /*131e0*/  SHFL.BFLY PT, R148, R5, 0x1, 0x1f ;  /* 0x0c201f0005947f89 */ /* 0x000e6400000e0000 */
[----:B------:R-:W-:Y:S02]  /*131f0*/  FFMA.FTZ R230, R152, c[0x0][0x2d0], -R167 ;  /* 0x0000b40098e67a23 */ /* 0x000fe400000108a7 */
[----:B------:R-:W-:Y:S02]  /*13200*/  FADD.FTZ R3, -R4, R3 ;  /* 0x0000000304037221 */ /* 0x000fe40000010100 */
[--C-:B------:R-:W-:Y:S02]  /*13210*/  FFMA.FTZ R151, R150, c[0x0][0x2d0], -R167.reuse ;  /* 0x0000b40096977a23 */ /* 0x100fe400000108a7 */
[--C-:B------:R-:W-:Y:S01]  /*13220*/  FFMA.FTZ R150, R154, c[0x0][0x2d0], -R167.reuse ;  /* 0x0000b4009a967a23 */ /* 0x100fe200000108a7 */
[----:B------:R-:W-:Y:S01]  /*13230*/  MUFU.EX2 R230, R230 ;  /* 0x000000e600e67308 */ /* 0x000fe20000000800 */
[--C-:B------:R-:W-:Y:S02]  /*13240*/  FFMA.FTZ R231, R8, c[0x0][0x2d0], -R167.reuse ;  /* 0x0000b40008e77a23 */ /* 0x100fe400000108a7 */
[----:B------:R-:W-:Y:S02]  /*13250*/  FMUL.FTZ R6, R3, c[0x0][0x2d0] ;  /* 0x0000b40003067a20 */ /* 0x000fe40000410000 */
[--C-:B------:R-:W-:Y:S02]  /*13260*/  FFMA.FTZ R236, R168, c[0x0][0x2d0], -R167.reuse ;  /* 0x0000b400a8ec7a23 */ /* 0x100fe400000108a7 */
[----:B------:R-:W-:Y:S01]  /*13270*/  LDSM.16.MT88.4 R168, [R206+0x9880] ;  /* 0x00988000cea8783b */ /* 0x000fe20000004200 */
[--C-:B------:R-:W-:Y:S02]  /*13280*/  FFMA.FTZ R237, R166, c[0x0][0x2d0], -R167.reuse ;  /* 0x0000b400a6ed7a23 */ /* 0x100fe400000108a7 */
[----:B------:R-:W2:Y:S01]  /*13290*/  MUFU.EX2 R3, R6 ;  /* 0x0000000600037308 */ /* 0x000ea20000000800 */
[--C-:B------:R-:W-:Y:S02]  /*132a0*/  FFMA.FTZ R238, R164, c[0x0][0x2d0], -R167.reuse ;  /* 0x0000b400a4ee7a23 */ /* 0x100fe400000108a7 */
[----:B------:R-:W-:Y:S01]  /*132b0*/  FFMA.FTZ R167, R162, c[0x0][0x2d0], -R167 ;  /* 0x0000b400a2a77a23 */ /* 0x000fe200000108a7 */
[----:B-1----:R-:W-:Y:S04]  /*132c0*/  FMNMX.FTZ R148, R5, R148, !PT ;  /* 0x0000009405947209 */ /* 0x002fe80007810000 */
[C---:B------:R-:W-:Y:S01]  /*132d0*/  FSETP.NEU.FTZ.AND P0, PT, R148.reuse, -INF , PT ;  /* 0xff8000009400780b */ /* 0x040fe20003f1d000 */
[C---:B------:R-:W-:Y:S01]  /*132e0*/  FMUL.FTZ R160, R148.reuse, c[0x0][0x2d0] ;  /* 0x0000b40094a07a20 */ /* 0x040fe20000410000 */
[----:B------:R-:W1:Y:S02]  /*132f0*/  MUFU.EX2 R151, R151 ;  /* 0x0000009700977308 */ /* 0x000e640000000800 */
[----:B------:R-:W-:Y:S02]  /*13300*/  FSEL R5, R148, RZ, P0 ;  /* 0x000000ff94057208 */ /* 0x000fe40000000000 */
[----:B------:R-:W-:Y:S02]  /*13310*/  FSEL R160, R160, RZ, P0 ;  /* 0x000000ffa0a07208 */ /* 0x000fe40000000000 */
[----:B------:R-:W-:Y:S01]  /*13320*/  PLOP3.LUT P0, PT, PT, PT, UP0, 0x80, 0x0 ;  /* 0x000000000000781c */ /* 0x000fe20003f0f008 */
[----:B------:R-:W-:Y:S02]  /*13330*/  FADD.FTZ R5, -R5, R2 ;  /* 0x0000000205057221 */ /* 0x000fe40000010100 */
[--C-:B------:R-:W-:Y:S01]  /*13340*/  FFMA.FTZ R234, R13, c[0x0][0x2d0], -R160.reuse ;  /* 0x0000b4000dea7a23 */ /* 0x100fe200000108a0 */
[----:B------:R-:W-:Y:S01]  /*13350*/  MUFU.EX2 R150, R150 ;  /* 0x0000009600967308 */ /* 0x000fe20000000800 */
[----:B------:R-:W3:Y:S01]  /*13360*/  LDSM.16.MT88.4 R12, [R211+0x8080] ;  /* 0x00808000d30c783b */ /* 0x000ee20000004200 */
[--C-:B------:R-:W-:Y:S02]  /*13370*/  FFMA.FTZ R235, R17, c[0x0][0x2d0], -R160.reuse ;  /* 0x0000b40011eb7a23 */ /* 0x100fe400000108a0 */
[--C-:B------:R-:W-:Y:S02]  /*13380*/  FFMA.FTZ R233, R9, c[0x0][0x2d0], -R160.reuse ;  /* 0x0000b40009e97a23 */ /* 0x100fe400000108a0 */
[--C-:B------:R-:W-:Y:S02]  /*13390*/  FFMA.FTZ R232, R11, c[0x0][0x2d0], -R160.reuse ;  /* 0x0000b4000be87a23 */ /* 0x100fe400000108a0 */
[----:B------:R-:W-:Y:S02]  /*133a0*/  FMUL.FTZ R2, R5, c[0x0][0x2d0] ;  /* 0x0000b40005027a20 */ /* 0x000fe40000410000 */
[----:B------:R-:W4:Y:S01]  /*133b0*/  MUFU.EX2 R231, R231 ;  /* 0x000000e700e77308 */ /* 0x000f220000000800 */
[C---:B--2---:R-:W-:Y:S02]  /*133c0*/  FMUL.FTZ R4, R3.reuse, R144 ;  /* 0x0000009003047220 */ /* 0x044fe40000410000 */
[----:B------:R-:W-:Y:S01]  /*133d0*/  FMUL.FTZ R5, R3, R145 ;  /* 0x0000009103057220 */ /* 0x000fe20000410000 */
[----:B-1----:R-:W-:Y:S01]  /*133e0*/  F2FP.PACK_AB R152, R151, R230 ;  /* 0x000000e69798723e */ /* 0x002fe200000000ff */
[C---:B------:R-:W-:Y:S02]  /*133f0*/  FMUL.FTZ R8, R3.reuse, R140 ;  /* 0x0000008c03087220 */ /* 0x040fe40000410000 */
[C---:B------:R-:W-:Y:S02]  /*13400*/  FMUL.FTZ R9, R3.reuse, R141 ;  /* 0x0000008d03097220 */ /* 0x040fe40000410000 */
[C---:B------:R-:W-:Y:S01]  /*13410*/  FMUL.FTZ R16, R3.reuse, R136 ;  /* 0x0000008803107220 */ /* 0x040fe20000410000 */
[----:B------:R-:W1:Y:S01]  /*13420*/  MUFU.EX2 R2, R2 ;  /* 0x0000000200027308 */ /* 0x000e620000000800 */
[----:B------:R-:W-:Y:S02]  /*13430*/  FMUL.FTZ R17, R3, R137 ;  /* 0x0000008903117220 */ /* 0x000fe40000410000 */
[--C-:B------:R-:W-:Y:S02]  /*13440*/  FFMA.FTZ R240, R165, c[0x0][0x2d0], -R160.reuse ;  /* 0x0000b400a5f07a23 */ /* 0x100fe400000108a0 */
[--C-:B------:R-:W-:Y:S02]  /*13450*/  FFMA.FTZ R241, R163, c[0x0][0x2d0], -R160.reuse ;  /* 0x0000b400a3f17a23 */ /* 0x100fe400000108a0 */
[--C-:B------:R-:W-:Y:S02]  /*13460*/  FFMA.FTZ R242, R161, c[0x0][0x2d0], -R160.reuse ;  /* 0x0000b400a1f27a23 */ /* 0x100fe400000108a0 */
[----:B------:R-:W-:Y:S01]  /*13470*/  FFMA.FTZ R160, R149, c[0x0][0x2d0], -R160 ;  /* 0x0000b40095a07a23 */ /* 0x000fe200000108a0 */
[----:B------:R-:W-:Y:S01]  /*13480*/  MUFU.EX2 R235, R235 ;  /* 0x000000eb00eb7308 */ /* 0x000fe20000000800 */
[C---:B------:R-:W-:Y:S02]  /*13490*/  FMUL.FTZ R28, R3.reuse, R28 ;  /* 0x0000001c031c7220 */ /* 0x040fe40000410000 */
[----:B------:R-:W-:Y:S01]  /*134a0*/  FMUL.FTZ R29, R3, R29 ;  /* 0x0000001d031d7220 */ /* 0x000fe20000410000 */
[----:B----4-:R-:W-:Y:S01]  /*134b0*/  F2FP.PACK_AB R154, R231, R150 ;  /* 0x00000096e79a723e */ /* 0x010fe200000000ff */
[C---:B------:R-:W-:Y:S02]  /*134c0*/  FMUL.FTZ R32, R3.reuse, R32 ;  /* 0x0000002003207220 */ /* 0x040fe40000410000 */
[C---:B------:R-:W-:Y:S02]  /*134d0*/  FMUL.FTZ R33, R3.reuse, R33 ;  /* 0x0000002103217220 */ /* 0x040fe40000410000 */
[C---:B------:R-:W-:Y:S01]  /*134e0*/  FMUL.FTZ R36, R3.reuse, R36 ;  /* 0x0000002403247220 */ /* 0x040fe20000410000 */
[----:B------:R-:W2:Y:S01]  /*134f0*/  MUFU.EX2 R234, R234 ;  /* 0x000000ea00ea7308 */ /* 0x000ea20000000800 */
[C---:B------:R-:W-:Y:S02]  /*13500*/  FMUL.FTZ R37, R3.reuse, R37 ;  /* 0x0000002503257220 */ /* 0x040fe40000410000 */
[C---:B------:R-:W-:Y:S02]  /*13510*/  FMUL.FTZ R40, R3.reuse, R40 ;  /* 0x0000002803287220 */ /* 0x040fe40000410000 */
[C---:B-1----:R-:W-:Y:S02]  /*13520*/  FMUL.FTZ R6, R2.reuse, R146 ;  /* 0x0000009202067220 */ /* 0x042fe40000410000 */
[C---:B------:R-:W-:Y:S02]  /*13530*/  FMUL.FTZ R7, R2.reuse, R147 ;  /* 0x0000009302077220 */ /* 0x040fe40000410000 */
[----:B------:R-:W1:Y:S01]  /*13540*/  LDSM.16.MT88.4 R144, [R205+0x8080] ;  /* 0x00808000cd90783b */ /* 0x000e620000004200 */
[----:B------:R-:W-:Y:S01]  /*13550*/  MUFU.EX2 R233, R233 ;  /* 0x000000e900e97308 */ /* 0x000fe20000000800 */
[C---:B------:R-:W-:Y:S02]  /*13560*/  FMUL.FTZ R10, R2.reuse, R142 ;  /* 0x0000008e020a7220 */ /* 0x040fe40000410000 */
[C---:B------:R-:W-:Y:S02]  /*13570*/  FMUL.FTZ R11, R2.reuse, R143 ;  /* 0x0000008f020b7220 */ /* 0x040fe40000410000 */
[C---:B------:R-:W-:Y:S02]  /*13580*/  FMUL.FTZ R18, R2.reuse, R138 ;  /* 0x0000008a02127220 */ /* 0x040fe40000410000 */
[C---:B------:R-:W-:Y:S01]  /*13590*/  FMUL.FTZ R19, R2.reuse, R139 ;  /* 0x0000008b02137220 */ /* 0x040fe20000410000 */
[----:B------:R-:W-:Y:S01]  /*135a0*/  LDSM.16.MT88.4 R140, [R206+0x9080] ;  /* 0x00908000ce8c783b */ /* 0x000fe20000004200 */
[C---:B------:R-:W-:Y:S01]  /*135b0*/  FMUL.FTZ R30, R2.reuse, R30 ;  /* 0x0000001e021e7220 */ /* 0x040fe20000410000 */
[----:B------:R-:W4:Y:S01]  /*135c0*/  MUFU.EX2 R232, R232 ;  /* 0x000000e800e87308 */ /* 0x000f220000000800 */
[C---:B------:R-:W-:Y:S02]  /*135d0*/  FMUL.FTZ R31, R2.reuse, R31 ;  /* 0x0000001f021f7220 */ /* 0x040fe40000410000 */
[----:B------:R-:W-:Y:S01]  /*135e0*/  FMUL.FTZ R34, R2, R34 ;  /* 0x0000002202227220 */ /* 0x000fe20000410000 */
[----:B--2---:R-:W-:Y:S01]  /*135f0*/  F2FP.PACK_AB R153, R234, R235 ;  /* 0x000000ebea99723e */ /* 0x004fe200000000ff */
[C---:B------:R-:W-:Y:S01]  /*13600*/  FMUL.FTZ R35, R2.reuse, R35 ;  /* 0x0000002302237220 */ /* 0x040fe20000410000 */
[----:B------:R-:W-:Y:S01]  /*13610*/  LDSM.16.MT88.4 R136, [R211+0x9080] ;  /* 0x00908000d388783b */ /* 0x000fe20000004200 */
        /* <DEDUP_REMOVED lines=8> */
[----:B------:R5:W-:Y:S01]  /*136a0*/  MUFU.EX2 R239, R167 ;  /* 0x000000a700ef7308 */ /* 0x000be20000000800 */
[C---:B------:R-:W-:Y:S02]  /*136b0*/  FMUL.FTZ R46, R2.reuse, R46 ;  /* 0x0000002e022e7220 */ /* 0x040fe40000410000 */
[----:B------:R-:W-:Y:S01]  /*136c0*/  FMUL.FTZ R47, R2, R47 ;  /* 0x0000002f022f7220 */ /* 0x000fe20000410000 */
[----:B----4-:R-:W-:Y:S01]  /*136d0*/  F2FP.PACK_AB R155, R232, R233 ;  /* 0x000000e9e89b723e */ /* 0x010fe200000000ff */
[C---:B------:R-:W-:Y:S02]  /*136e0*/  FMUL.FTZ R48, R3.reuse, R48 ;  /* 0x0000003003307220 */ /* 0x040fe40000410000 */
[C---:B------:R-:W-:Y:S02]  /*136f0*/  FMUL.FTZ R49, R3.reuse, R49 ;  /* 0x0000003103317220 */ /* 0x040fe40000410000 */
[C---:B------:R-:W-:Y:S01]  /*13700*/  FMUL.FTZ R50, R2.reuse, R50 ;  /* 0x0000003202327220 */ /* 0x040fe20000410000 */
[----:B------:R-:W-:Y:S01]  /*13710*/  MUFU.EX2 R236, R236 ;  /* 0x000000ec00ec7308 */ /* 0x000fe20000000800 */
[C---:B---3--:R-:W-:Y:S01]  /*13720*/  HMMA.16816.F32 R4, R152.reuse, R12, R4 ;  /* 0x0000000c9804723c */ /* 0x048fe20000001804 */
[----:B--2---:R-:W-:Y:S04]  /*13730*/  LDSM.16.MT88.4 R160, [R205+0x8880] ;  /* 0x00888000cda0783b */ /* 0x004fe80000004200 */
[C---:B------:R-:W-:Y:S02]  /*13740*/  FMUL.FTZ R51, R2.reuse, R51 ;  /* 0x0000003302337220 */ /* 0x040fe40000410000 */
[C---:B------:R-:W-:Y:S01]  /*13750*/  FMUL.FTZ R12, R3.reuse, R132 ;  /* 0x00000084030c7220 */ /* 0x040fe20000410000 */
[C---:B------:R-:W-:Y:S01]  /*13760*/  HMMA.16816.F32 R8, R152.reuse, R14, R8 ;  /* 0x0000000e9808723c */ /* 0x040fe20000001808 */
[----:B------:R-:W2:Y:S03]  /*13770*/  MUFU.EX2 R237, R237 ;  /* 0x000000ed00ed7308 */ /* 0x000ea60000000800 */
[C---:B------:R-:W-:Y:S01]  /*13780*/  FMUL.FTZ R13, R3.reuse, R133 ;  /* 0x00000085030d7220 */ /* 0x040fe20000410000 */
[----:B-----5:R-:W-:Y:S01]  /*13790*/  LDSM.16.MT88.4 R164, [R204+0x8880] ;  /* 0x00888000cca4783b */ /* 0x020fe20000004200 */
[C---:B------:R-:W-:Y:S02]  /*137a0*/  FMUL.FTZ R20, R3.reuse, R20 ;  /* 0x0000001403147220 */ /* 0x040fe40000410000 */
[C---:B------:R-:W-:Y:S03]  /*137b0*/  FMUL.FTZ R14, R2.reuse, R134 ;  /* 0x00000086020e7220 */ /* 0x040fe60000410000 */
[----:B------:R-:W3:Y:S01]  /*137c0*/  MUFU.EX2 R238, R238 ;  /* 0x000000ee00ee7308 */ /* 0x000ee20000000800 */
[C---:B------:R-:W-:Y:S02]  /*137d0*/  FMUL.FTZ R15, R2.reuse, R135 ;  /* 0x00000087020f7220 */ /* 0x040fe40000410000 */
[----:B------:R-:W4:Y:S01]  /*137e0*/  LDSM.16.MT88.4 R132, [R204+0x8080] ;  /* 0x00808000cc84783b */ /* 0x000f220000004200 */
[C---:B------:R-:W-:Y:S02]  /*137f0*/  FMUL.FTZ R52, R3.reuse, R52 ;  /* 0x0000003403347220 */ /* 0x040fe40000410000 */
[C---:B------:R-:W-:Y:S02]  /*13800*/  FMUL.FTZ R53, R3.reuse, R53 ;  /* 0x0000003503357220 */ /* 0x040fe40000410000 */
[C---:B------:R-:W-:Y:S02]  /*13810*/  HMMA.16816.F32 R12, R152.reuse, R156, R12 ;  /* 0x0000009c980c723c */ /* 0x040fe4000000180c */
[----:B------:R-:W-:Y:S01]  /*13820*/  MUFU.EX2 R240, R240 ;  /* 0x000000f000f07308 */ /* 0x000fe20000000800 */
[C---:B------:R-:W-:Y:S02]  /*13830*/  FMUL.FTZ R54, R2.reuse, R54 ;  /* 0x0000003602367220 */ /* 0x040fe40000410000 */
[C---:B------:R-:W-:Y:S02]  /*13840*/  FMUL.FTZ R55, R2.reuse, R55 ;  /* 0x0000003702377220 */ /* 0x040fe40000410000 */
[C---:B------:R-:W-:Y:S01]  /*13850*/  FMUL.FTZ R56, R3.reuse, R56 ;  /* 0x0000003803387220 */ /* 0x040fe20000410000 */
[C---:B------:R-:W-:Y:S01]  /*13860*/  HMMA.16816.F32 R16, R152.reuse, R158, R16 ;  /* 0x0000009e9810723c */ /* 0x040fe20000001810 */
[----:B------:R-:W-:Y:S03]  /*13870*/  LDSM.16.MT88.4 R156, [R206+0x8880] ;  /* 0x00888000ce9c783b */ /* 0x000fe60000004200 */
[C---:B------:R-:W-:Y:S01]  /*13880*/  FMUL.FTZ R21, R3.reuse, R21 ;  /* 0x0000001503157220 */ /* 0x040fe20000410000 */
[----:B------:R-:W5:Y:S01]  /*13890*/  MUFU.EX2 R241, R241 ;  /* 0x000000f100f17308 */ /* 0x000f620000000800 */
[C---:B------:R-:W-:Y:S02]  /*138a0*/  FMUL.FTZ R22, R2.reuse, R22 ;  /* 0x0000001602167220 */ /* 0x040fe40000410000 */
[C---:B------:R-:W-:Y:S04]  /*138b0*/  FMUL.FTZ R23, R2.reuse, R23 ;  /* 0x0000001702177220 */ /* 0x040fe80000410000 */
[C---:B------:R-:W-:Y:S02]  /*138c0*/  FMUL.FTZ R57, R3.reuse, R57 ;  /* 0x0000003903397220 */ /* 0x040fe40000410000 */
[C---:B------:R-:W-:Y:S01]  /*138d0*/  FMUL.FTZ R58, R2.reuse, R58 ;  /* 0x0000003a023a7220 */ /* 0x040fe20000410000 */
[C---:B-1----:R-:W-:Y:S01]  /*138e0*/  HMMA.16816.F32 R20, R152.reuse, R144, R20 ;  /* 0x000000909814723c */ /* 0x042fe20000001814 */
[----:B------:R-:W1:Y:S02]  /*138f0*/  MUFU.EX2 R242, R242 ;  /* 0x000000f200f27308 */ /* 0x000e640000000800 */
[C---:B------:R-:W-:Y:S02]  /*13900*/  FMUL.FTZ R24, R3.reuse, R24 ;  /* 0x0000001803187220 */ /* 0x040fe40000410000 */
[C---:B------:R-:W-:Y:S02]  /*13910*/  FMUL.FTZ R25, R3.reuse, R25 ;  /* 0x0000001903197220 */ /* 0x040fe40000410000 */
[C---:B------:R-:W-:Y:S02]  /*13920*/  FMUL.FTZ R26, R2.reuse, R26 ;  /* 0x0000001a021a7220 */ /* 0x040fe40000410000 */
[C---:B------:R-:W-:Y:S03]  /*13930*/  FMUL.FTZ R27, R2.reuse, R27 ;  /* 0x0000001b021b7220 */ /* 0x040fe60000410000 */
[C---:B------:R-:W-:Y:S02]  /*13940*/  FMUL.FTZ R59, R2.reuse, R59 ;  /* 0x0000003b023b7220 */ /* 0x040fe40000410000 */
[C---:B------:R-:W-:Y:S02]  /*13950*/  FMUL.FTZ R60, R3.reuse, R60 ;  /* 0x0000003c033c7220 */ /* 0x040fe40000410000 */
[C---:B------:R-:W-:Y:S03]  /*13960*/  HMMA.16816.F32 R24, R152.reuse, R146, R24 ;  /* 0x000000929818723c */ /* 0x040fe60000001818 */
[C---:B------:R-:W-:Y:S02]  /*13970*/  FMUL.FTZ R61, R3.reuse, R61 ;  /* 0x0000003d033d7220 */ /* 0x040fe40000410000 */
[C---:B------:R-:W-:Y:S02]  /*13980*/  FMUL.FTZ R62, R2.reuse, R62 ;  /* 0x0000003e023e7220 */ /* 0x040fe40000410000 */
[C---:B------:R-:W-:Y:S01]  /*13990*/  FMUL.FTZ R63, R2.reuse, R63 ;  /* 0x0000003f023f7220 */ /* 0x040fe20000410000 */
[C---:B----4-:R-:W-:Y:S04]  /*139a0*/  HMMA.16816.F32 R28, R152.reuse, R132, R28 ;  /* 0x00000084981c723c */ /* 0x050fe8000000181c */
[C---:B------:R-:W-:Y:S02]  /*139b0*/  FMUL.FTZ R64, R3.reuse, R64 ;  /* 0x0000004003407220 */ /* 0x040fe40000410000 */
[C---:B------:R-:W-:Y:S02]  /*139c0*/  FMUL.FTZ R65, R3.reuse, R65 ;  /* 0x0000004103417220 */ /* 0x040fe40000410000 */
[C---:B------:R-:W-:Y:S01]  /*139d0*/  HMMA.16816.F32 R32, R152.reuse, R134, R32 ;  /* 0x000000869820723c */ /* 0x040fe20000001820 */
[----:B------:R-:W4:Y:S03]  /*139e0*/  LDSM.16.MT88.4 R132, [R205+0x9080] ;  /* 0x00908000cd84783b */ /* 0x000f260000004200 */
[C---:B------:R-:W-:Y:S02]  /*139f0*/  FMUL.FTZ R66, R2.reuse, R66 ;  /* 0x0000004202427220 */ /* 0x040fe40000410000 */
[C---:B------:R-:W-:Y:S02]  /*13a00*/  FMUL.FTZ R67, R2.reuse, R67 ;  /* 0x0000004302437220 */ /* 0x040fe40000410000 */
[C---:B------:R-:W-:Y:S04]  /*13a10*/  HMMA.16816.F32 R36, R152.reuse, R136, R36 ;  /* 0x000000889824723c */ /* 0x040fe80000001824 */
[C---:B------:R-:W-:Y:S02]  /*13a20*/  FMUL.FTZ R68, R3.reuse, R68 ;  /* 0x0000004403447220 */ /* 0x040fe40000410000 */
[C---:B------:R-:W-:Y:S02]  /*13a30*/  FMUL.FTZ R69, R3.reuse, R69 ;  /* 0x0000004503457220 */ /* 0x040fe40000410000 */
[C---:B------:R-:W-:Y:S01]  /*13a40*/  HMMA.16816.F32 R40, R152.reuse, R138, R40 ;  /* 0x0000008a9828723c */ /* 0x040fe20000001828 */
[----:B------:R-:W1:Y:S03]  /*13a50*/  LDSM.16.MT88.4 R136, [R204+0x9080] ;  /* 0x00908000cc88783b */ /* 0x000e660000004200 */
[C---:B------:R-:W-:Y:S02]  /*13a60*/  FMUL.FTZ R70, R2.reuse, R70 ;  /* 0x0000004602467220 */ /* 0x040fe40000410000 */
[C---:B------:R-:W-:Y:S02]  /*13a70*/  FMUL.FTZ R71, R2.reuse, R71 ;  /* 0x0000004702477220 */ /* 0x040fe40000410000 */
[C---:B------:R-:W-:Y:S04]  /*13a80*/  HMMA.16816.F32 R44, R152.reuse, R140, R44 ;  /* 0x0000008c982c723c */ /* 0x040fe8000000182c */
[C---:B------:R-:W-:Y:S02]  /*13a90*/  FMUL.FTZ R72, R3.reuse, R72 ;  /* 0x0000004803487220 */ /* 0x040fe40000410000 */
[C---:B------:R-:W-:Y:S02]  /*13aa0*/  FMUL.FTZ R73, R3.reuse, R73 ;  /* 0x0000004903497220 */ /* 0x040fe40000410000 */
[C---:B------:R-:W-:Y:S01]  /*13ab0*/  HMMA.16816.F32 R48, R152.reuse, R142, R48 ;  /* 0x0000008e9830723c */ /* 0x040fe20000001830 */
[----:B------:R-:W2:Y:S03]  /*13ac0*/  LDSM.16.MT88.4 R140, [R211+0xa080] ;  /* 0x00a08000d38c783b */ /* 0x000ea60000004200 */
[C---:B------:R-:W-:Y:S02]  /*13ad0*/  FMUL.FTZ R74, R2.reuse, R74 ;  /* 0x0000004a024a7220 */ /* 0x040fe40000410000 */
[C---:B------:R-:W-:Y:S02]  /*13ae0*/  FMUL.FTZ R75, R2.reuse, R75 ;  /* 0x0000004b024b7220 */ /* 0x040fe40000410000 */
[C---:B------:R-:W-:Y:S01]  /*13af0*/  FMUL.FTZ R76, R3.reuse, R76 ;  /* 0x0000004c034c7220 */ /* 0x040fe20000410000 */
[C---:B----4-:R-:W-:Y:S03]  /*13b00*/  HMMA.16816.F32 R52, R152.reuse, R132, R52 ;  /* 0x000000849834723c */ /* 0x050fe60000001834 */
[C---:B------:R-:W-:Y:S02]  /*13b10*/  FMUL.FTZ R77, R3.reuse, R77 ;  /* 0x0000004d034d7220 */ /* 0x040fe40000410000 */
[C---:B------:R-:W-:Y:S02]  /*13b20*/  FMUL.FTZ R78, R2.reuse, R78 ;  /* 0x0000004e024e7220 */ /* 0x040fe40000410000 */
[C---:B------:R-:W-:Y:S01]  /*13b30*/  FMUL.FTZ R79, R2.reuse, R79 ;  /* 0x0000004f024f7220 */ /* 0x040fe20000410000 */
[C---:B------:R-:W-:Y:S01]  /*13b40*/  HMMA.16816.F32 R56, R152.reuse, R134, R56 ;  /* 0x000000869838723c */ /* 0x040fe20000001838 */
[----:B------:R-:W4:Y:S03]  /*13b50*/  LDSM.16.MT88.4 R132, [R206+0xa080] ;  /* 0x00a08000ce84783b */ /* 0x000f260000004200 */
[C---:B------:R-:W-:Y:S02]  /*13b60*/  FMUL.FTZ R80, R3.reuse, R80 ;  /* 0x0000005003507220 */ /* 0x040fe40000410000 */
[C---:B------:R-:W-:Y:S02]  /*13b70*/  FMUL.FTZ R81, R3.reuse, R81 ;  /* 0x0000005103517220 */ /* 0x040fe40000410000 */
[C---:B-1----:R-:W-:Y:S04]  /*13b80*/  HMMA.16816.F32 R60, R152.reuse, R136, R60 ;  /* 0x00000088983c723c */ /* 0x042fe8000000183c */
[C---:B------:R-:W-:Y:S02]  /*13b90*/  FMUL.FTZ R82, R2.reuse, R82 ;  /* 0x0000005202527220 */ /* 0x040fe40000410000 */
[C---:B------:R-:W-:Y:S02]  /*13ba0*/  FMUL.FTZ R83, R2.reuse, R83 ;  /* 0x0000005302537220 */ /* 0x040fe40000410000 */
[C---:B------:R-:W-:Y:S01]  /*13bb0*/  HMMA.16816.F32 R64, R152.reuse, R138, R64 ;  /* 0x0000008a9840723c */ /* 0x040fe20000001840 */
[----:B------:R-:W1:Y:S03]  /*13bc0*/  LDSM.16.MT88.4 R136, [R205+0xa080] ;  /* 0x00a08000cd88783b */ /* 0x000e660000004200 */
[C---:B------:R-:W-:Y:S02]  /*13bd0*/  FMUL.FTZ R84, R3.reuse, R84 ;  /* 0x0000005403547220 */ /* 0x040fe40000410000 */
[C---:B------:R-:W-:Y:S02]  /*13be0*/  FMUL.FTZ R85, R3.reuse, R85 ;  /* 0x0000005503557220 */ /* 0x040fe40000410000 */
[C---:B--2---:R-:W-:Y:S04]  /*13bf0*/  HMMA.16816.F32 R68, R152.reuse, R140, R68 ;  /* 0x0000008c9844723c */ /* 0x044fe80000001844 */
        /* <DEDUP_REMOVED lines=29> */
[C---:B------:R-:W-:Y:S04]  /*13dd0*/  FMUL.FTZ R104, R3.reuse, R104 ;  /* 0x0000006803687220 */ /* 0x040fe80000410000 */
[C---:B------:R-:W-:Y:S01]  /*13de0*/  FMUL.FTZ R105, R3.reuse, R105 ;  /* 0x0000006903697220 */ /* 0x040fe20000410000 */
[C---:B----4-:R-:W-:Y:S03]  /*13df0*/  HMMA.16816.F32 R100, R152.reuse, R132, R100 ;  /* 0x000000849864723c */ /* 0x050fe60000001864 */
[C---:B------:R-:W-:Y:S02]  /*13e00*/  FMUL.FTZ R106, R2.reuse, R106 ;  /* 0x0000006a026a7220 */ /* 0x040fe40000410000 */
[C---:B------:R-:W-:Y:S02]  /*13e10*/  FMUL.FTZ R107, R2.reuse, R107 ;  /* 0x0000006b026b7220 */ /* 0x040fe40000410000 */
[C---:B------:R-:W-:Y:S02]  /*13e20*/  FMUL.FTZ R108, R3.reuse, R108 ;  /* 0x0000006c036c7220 */ /* 0x040fe40000410000 */
[C---:B------:R-:W-:Y:S03]  /*13e30*/  FMUL.FTZ R109, R3.reuse, R109 ;  /* 0x0000006d036d7220 */ /* 0x040fe60000410000 */
[C---:B------:R-:W-:Y:S01]  /*13e40*/  HMMA.16816.F32 R104, R152.reuse, R134, R104 ;  /* 0x000000869868723c */ /* 0x040fe20000001868 */
[----:B------:R-:W4:Y:S02]  /*13e50*/  LDSM.16.MT88.4 R132, [R204+0xb080] ;  /* 0x00b08000cc84783b */ /* 0x000f240000004200 */
[C---:B------:R-:W-:Y:S02]  /*13e60*/  FMUL.FTZ R110, R2.reuse, R110 ;  /* 0x0000006e026e7220 */ /* 0x040fe40000410000 */
[C---:B------:R-:W-:Y:S02]  /*13e70*/  FMUL.FTZ R111, R2.reuse, R111 ;  /* 0x0000006f026f7220 */ /* 0x040fe40000410000 */
[C---:B------:R-:W-:Y:S02]  /*13e80*/  FMUL.FTZ R112, R3.reuse, R112 ;  /* 0x0000007003707220 */ /* 0x040fe40000410000 */
[C---:B------:R-:W-:Y:S03]  /*13e90*/  FMUL.FTZ R113, R3.reuse, R113 ;  /* 0x0000007103717220 */ /* 0x040fe60000410000 */
[C---:B-1----:R-:W-:Y:S03]  /*13ea0*/  HMMA.16816.F32 R108, R152.reuse, R136, R108 ;  /* 0x00000088986c723c */ /* 0x042fe6000000186c */
[C---:B------:R-:W-:Y:S02]  /*13eb0*/  FMUL.FTZ R114, R2.reuse, R114 ;  /* 0x0000007202727220 */ /* 0x040fe40000410000 */
[C---:B------:R-:W-:Y:S02]  /*13ec0*/  FMUL.FTZ R115, R2.reuse, R115 ;  /* 0x0000007302737220 */ /* 0x040fe40000410000 */
[C---:B------:R-:W-:Y:S02]  /*13ed0*/  FMUL.FTZ R116, R3.reuse, R116 ;  /* 0x0000007403747220 */ /* 0x040fe40000410000 */
[C---:B------:R-:W-:Y:S03]  /*13ee0*/  FMUL.FTZ R117, R3.reuse, R117 ;  /* 0x0000007503757220 */ /* 0x040fe60000410000 */
[C---:B------:R-:W-:Y:S01]  /*13ef0*/  HMMA.16816.F32 R112, R152.reuse, R138, R112 ;  /* 0x0000008a9870723c */ /* 0x040fe20000001870 */
[----:B------:R-:W1:Y:S02]  /*13f00*/  LDSM.16.MT88.4 R136, [R211+0x8880] ;  /* 0x00888000d388783b */ /* 0x000e640000004200 */
[C---:B------:R-:W-:Y:S02]  /*13f10*/  FMUL.FTZ R118, R2.reuse, R118 ;  /* 0x0000007602767220 */ /* 0x040fe40000410000 */
[C---:B------:R-:W-:Y:S02]  /*13f20*/  FMUL.FTZ R119, R2.reuse, R119 ;  /* 0x0000007702777220 */ /* 0x040fe40000410000 */
[C---:B------:R-:W-:Y:S02]  /*13f30*/  FMUL.FTZ R120, R3.reuse, R120 ;  /* 0x0000007803787220 */ /* 0x040fe40000410000 */
[C---:B------:R-:W-:Y:S03]  /*13f40*/  FMUL.FTZ R121, R3.reuse, R121 ;  /* 0x0000007903797220 */ /* 0x040fe60000410000 */
[C---:B--2---:R-:W-:Y:S03]  /*13f50*/  HMMA.16816.F32 R116, R152.reuse, R140, R116 ;  /* 0x0000008c9874723c */ /* 0x044fe60000001874 */
[C---:B------:R-:W-:Y:S02]  /*13f60*/  FMUL.FTZ R122, R2.reuse, R122 ;  /* 0x0000007a027a7220 */ /* 0x040fe40000410000 */
[C---:B------:R-:W-:Y:S02]  /*13f70*/  FMUL.FTZ R123, R2.reuse, R123 ;  /* 0x0000007b027b7220 */ /* 0x040fe40000410000 */
[C---:B------:R-:W-:Y:S02]  /*13f80*/  FMUL.FTZ R124, R3.reuse, R124 ;  /* 0x0000007c037c7220 */ /* 0x040fe40000410000 */
[C---:B------:R-:W-:Y:S03]  /*13f90*/  FMUL.FTZ R125, R3.reuse, R125 ;  /* 0x0000007d037d7220 */ /* 0x040fe60000410000 */
[C---:B------:R-:W-:Y:S03]  /*13fa0*/  HMMA.16816.F32 R120, R152.reuse, R142, R120 ;  /* 0x0000008e9878723c */ /* 0x040fe60000001878 */
[C---:B------:R-:W-:Y:S02]  /*13fb0*/  FMUL.FTZ R126, R2.reuse, R126 ;  /* 0x0000007e027e7220 */ /* 0x040fe40000410000 */
[C---:B------:R-:W-:Y:S02]  /*13fc0*/  FMUL.FTZ R127, R2.reuse, R127 ;  /* 0x0000007f027f7220 */ /* 0x040fe40000410000 */
[C---:B------:R-:W-:Y:S02]  /*13fd0*/  FMUL.FTZ R128, R3.reuse, R128 ;  /* 0x0000008003807220 */ /* 0x040fe40000410000 */
[C---:B------:R-:W-:Y:S03]  /*13fe0*/  FMUL.FTZ R129, R3.reuse, R129 ;  /* 0x0000008103817220 */ /* 0x040fe60000410000 */
[C---:B----4-:R-:W-:Y:S03]  /*13ff0*/  HMMA.16816.F32 R124, R152.reuse, R132, R124 ;  /* 0x00000084987c723c */ /* 0x050fe6000000187c */
[C---:B------:R-:W-:Y:S02]  /*14000*/  FMUL.FTZ R130, R2.reuse, R130 ;  /* 0x0000008202827220 */ /* 0x040fe40000410000 */
[C---:B------:R-:W-:Y:S02]  /*14010*/  FMUL.FTZ R131, R2.reuse, R131 ;  /* 0x0000008302837220 */ /* 0x040fe40000410000 */
[----:B------:R-:W-:Y:S01]  /*14020*/  FFMA.FTZ R230, R3, R226, R230 ;  /* 0x000000e203e67223 */ /* 0x000fe200000100e6 */
[----:B------:R-:W-:Y:S01]  /*14030*/  MOV R3, R0 ;  /* 0x0000000000037202 */ /* 0x000fe20000000f00 */
[----:B------:R-:W-:Y:S03]  /*14040*/  FFMA.FTZ R235, R2, R225, R235 ;  /* 0x000000e102eb7223 */ /* 0x000fe600000100eb */
[----:B------:R-:W-:Y:S03]  /*14050*/  HMMA.16816.F32 R128, R152, R134, R128 ;  /* 0x000000869880723c */ /* 0x000fe60000001880 */
[----:B------:R-:W-:Y:S01]  /*14060*/  FADD.FTZ R151, R151, R230 ;  /* 0x000000e697977221 */ /* 0x000fe20000010000 */
[----:B------:R-:W-:Y:S01]  /*14070*/  MOV R2, R148 ;  /* 0x0000009400027202 */ /* 0x000fe20000000f00 */
[----:B------:R-:W-:Y:S02]  /*14080*/  FADD.FTZ R234, R234, R235 ;  /* 0x000000ebeaea7221 */ /* 0x000fe40000010000 */
[----:B------:R-:W-:Y:S01]  /*14090*/  F2FP.PACK_AB R152, R237, R236 ;  /* 0x000000eced98723e */ /* 0x000fe200000000ff */
[----:B------:R-:W-:Y:S01]  /*140a0*/  FADD.FTZ R150, R150, R151 ;  /* 0x0000009796967221 */ /* 0x000fe20000010000 */
[----:B---3--:R-:W-:Y:S03]  /*140b0*/  F2FP.PACK_AB R154, R239, R238 ;  /* 0x000000eeef9a723e */ /* 0x008fe600000000ff */
[----:B-----5:R-:W-:Y:S01]  /*140c0*/  F2FP.PACK_AB R153, R241, R240 ;  /* 0x000000f0f199723e */ /* 0x020fe200000000ff */
[----:B------:R-:W-:Y:S01]  /*140d0*/  FADD.FTZ R231, R231, R150 ;  /* 0x00000096e7e77221 */ /* 0x000fe20000010000 */
[----:B------:R-:W-:Y:S03]  /*140e0*/  F2FP.PACK_AB R155, R149, R242 ;  /* 0x000000f2959b723e */ /* 0x000fe600000000ff */
[----:B------:R-:W-:Y:S04]  /*140f0*/  FADD.FTZ R236, R236, R231 ;  /* 0x000000e7ecec7221 */ /* 0x000fe80000010000 */
[C---:B-1----:R-:W-:Y:S01]  /*14100*/  HMMA.16816.F32 R144, R152.reuse, R136, R4 ;  /* 0x000000889890723c */ /* 0x042fe20000001804 */
[----:B------:R-:W1:Y:S02]  /*14110*/  LDSM.16.MT88.4 R4, [R211+0x9880] ;  /* 0x00988000d304783b */ /* 0x000e640000004200 */
[----:B------:R-:W-:Y:S04]  /*14120*/  FADD.FTZ R237, R237, R236 ;  /* 0x000000eceded7221 */ /* 0x000fe80000010000 */
[----:B------:R-:W-:Y:S01]  /*14130*/  FADD.FTZ R226, R238, R237 ;  /* 0x000000edeee27221 */ /* 0x000fe20000010000 */
[C---:B------:R-:W-:Y:S01]  /*14140*/  HMMA.16816.F32 R140, R152.reuse, R138, R8 ;  /* 0x0000008a988c723c */ /* 0x040fe20000001808 */
[----:B------:R-:W2:Y:S03]  /*14150*/  LDSM.16.MT88.4 R8, [R205+0x9880] ;  /* 0x00988000cd08783b */ /* 0x000ea60000004200 */
[----:B------:R-:W-:Y:S04]  /*14160*/  FADD.FTZ R226, R239, R226 ;  /* 0x000000e2efe27221 */ /* 0x000fe80000010000 */
[C---:B------:R-:W-:Y:S01]  /*14170*/  HMMA.16816.F32 R132, R152.reuse, R156, R12 ;  /* 0x0000009c9884723c */ /* 0x040fe2000000180c */
[----:B------:R-:W3:Y:S07]  /*14180*/  LDSM.16.MT88.4 R12, [R205+0xa880] ;  /* 0x00a88000cd0c783b */ /* 0x000eee0000004200 */
[C---:B------:R-:W-:Y:S01]  /*14190*/  HMMA.16816.F32 R136, R152.reuse, R158, R16 ;  /* 0x0000009e9888723c */ /* 0x040fe20000001810 */
[----:B------:R-:W4:Y:S07]  /*141a0*/  LDSM.16.MT88.4 R16, [R205+0xb880] ;  /* 0x00b88000cd10783b */ /* 0x000f2e0000004200 */
[C---:B------:R-:W-:Y:S01]  /*141b0*/  HMMA.16816.F32 R20, R152.reuse, R160, R20 ;  /* 0x000000a09814723c */ /* 0x040fe20000001814 */
[----:B------:R-:W5:Y:S07]  /*141c0*/  LDSM.16.MT88.4 R156, [R204+0xb880] ;  /* 0x00b88000cc9c783b */ /* 0x000f6e0000004200 */
[C---:B------:R-:W-:Y:S08]  /*141d0*/  HMMA.16816.F32 R24, R152.reuse, R162, R24 ;  /* 0x000000a29818723c */ /* 0x040ff00000001818 */
[C---:B------:R-:W-:Y:S08]  /*141e0*/  HMMA.16816.F32 R28, R152.reuse, R164, R28 ;  /* 0x000000a4981c723c */ /* 0x040ff0000000181c */
[C---:B------:R-:W-:Y:S08]  /*141f0*/  HMMA.16816.F32 R32, R152.reuse, R166, R32 ;  /* 0x000000a69820723c */ /* 0x040ff00000001820 */
[C---:B-1----:R-:W-:Y:S07]  /*14200*/  HMMA.16816.F32 R36, R152.reuse, R4, R36 ;  /* 0x000000049824723c */ /* 0x042fee0000001824 */
[----:B------:R-:W-:Y:S01]  /*14210*/  FADD.FTZ R5, R233, R234 ;  /* 0x000000eae9057221 */ /* 0x000fe20000010000 */
[C---:B------:R-:W-:Y:S04]  /*14220*/  HMMA.16816.F32 R40, R152.reuse, R6, R40 ;  /* 0x000000069828723c */ /* 0x040fe80000001828 */
[----:B------:R-:W-:Y:S04]  /*14230*/  FADD.FTZ R5, R232, R5 ;  /* 0x00000005e8057221 */ /* 0x000fe80000010000 */
[C---:B------:R-:W-:Y:S04]  /*14240*/  HMMA.16816.F32 R44, R152.reuse, R168, R44 ;  /* 0x000000a8982c723c */ /* 0x040fe8000000182c */
[----:B------:R-:W-:Y:S04]  /*14250*/  FADD.FTZ R240, R240, R5 ;  /* 0x00000005f0f07221 */ /* 0x000fe80000010000 */
[C---:B------:R-:W-:Y:S04]  /*14260*/  HMMA.16816.F32 R48, R152.reuse, R170, R48 ;  /* 0x000000aa9830723c */ /* 0x040fe80000001830 */
[----:B------:R-:W-:Y:S04]  /*14270*/  FADD.FTZ R241, R241, R240 ;  /* 0x000000f0f1f17221 */ /* 0x000fe80000010000 */
[C---:B--2---:R-:W-:Y:S04]  /*14280*/  HMMA.16816.F32 R52, R152.reuse, R8, R52 ;  /* 0x000000089834723c */ /* 0x044fe80000001834 */
[----:B------:R-:W-:Y:S04]  /*14290*/  FADD.FTZ R242, R242, R241 ;  /* 0x000000f1f2f27221 */ /* 0x000fe80000010000 */
[C---:B------:R-:W-:Y:S04]  /*142a0*/  HMMA.16816.F32 R56, R152.reuse, R10, R56 ;  /* 0x0000000a9838723c */ /* 0x040fe80000001838 */
[----:B------:R-:W-:Y:S04]  /*142b0*/  FADD.FTZ R225, R149, R242 ;  /* 0x000000f295e17221 */ /* 0x000fe80000010000 */
[C---:B------:R-:W-:Y:S08]  /*142c0*/  HMMA.16816.F32 R60, R152.reuse, R172, R60 ;  /* 0x000000ac983c723c */ /* 0x040ff0000000183c */
[C---:B------:R-:W-:Y:S08]  /*142d0*/  HMMA.16816.F32 R64, R152.reuse, R174, R64 ;  /* 0x000000ae9840723c */ /* 0x040ff00000001840 */
[C---:B------:R-:W-:Y:S08]  /*142e0*/  HMMA.16816.F32 R68, R152.reuse, R176, R68 ;  /* 0x000000b09844723c */ /* 0x040ff00000001844 */
[C---:B------:R-:W-:Y:S08]  /*142f0*/  HMMA.16816.F32 R72, R152.reuse, R178, R72 ;  /* 0x000000b29848723c */ /* 0x040ff00000001848 */
[C---:B------:R-:W-:Y:S08]  /*14300*/  HMMA.16816.F32 R76, R152.reuse, R180, R76 ;  /* 0x000000b4984c723c */ /* 0x040ff0000000184c */
[C---:B------:R-:W-:Y:S08]  /*14310*/  HMMA.16816.F32 R80, R152.reuse, R182, R80 ;  /* 0x000000b69850723c */ /* 0x040ff00000001850 */
[C---:B---3--:R-:W-:Y:S07]  /*14320*/  HMMA.16816.F32 R84, R152.reuse, R12, R84 ;  /* 0x0000000c9854723c */ /* 0x048fee0000001854 */
[----:B------:R-:W-:Y:S01]  /*14330*/  MOV R12, R148 ;  /* 0x00000094000c7202 */ /* 0x000fe20000000f00 */
[C---:B------:R-:W-:Y:S08]  /*14340*/  HMMA.16816.F32 R88, R152.reuse, R14, R88 ;  /* 0x0000000e9858723c */ /* 0x040ff00000001858 */
[C---:B------:R-:W-:Y:S08]  /*14350*/  HMMA.16816.F32 R92, R152.reuse, R184, R92 ;  /* 0x000000b8985c723c */ /* 0x040ff0000000185c */
[C---:B------:R-:W-:Y:S08]  /*14360*/  HMMA.16816.F32 R96, R152.reuse, R186, R96 ;  /* 0x000000ba9860723c */ /* 0x040ff00000001860 */
[C---:B------:R-:W-:Y:S08]  /*14370*/  HMMA.16816.F32 R100, R152.reuse, R188, R100 ;  /* 0x000000bc9864723c */ /* 0x040ff00000001864 */
[C---:B------:R-:W-:Y:S08]  /*14380*/  HMMA.16816.F32 R104, R152.reuse, R190, R104 ;  /* 0x000000be9868723c */ /* 0x040ff00000001868 */
[C---:B------:R-:W-:Y:S08]  /*14390*/  HMMA.16816.F32 R108, R152.reuse, R192, R108 ;  /* 0x000000c0986c723c */ /* 0x040ff0000000186c */
[C---:B------:R-:W-:Y:S08]  /*143a0*/  HMMA.16816.F32 R112, R152.reuse, R194, R112 ;  /* 0x000000c29870723c */ /* 0x040ff00000001870 */
[C---:B----4-:R-:W-:Y:S08]  /*143b0*/  HMMA.16816.F32 R116, R152.reuse, R16, R116 ;  /* 0x000000109874723c */ /* 0x050ff00000001874 */
[C---:B------:R-:W-:Y:S08]  /*143c0*/  HMMA.16816.F32 R120, R152.reuse, R18, R120 ;  /* 0x000000129878723c */ /* 0x040ff00000001878 */
[C---:B-----5:R-:W-:Y:S08]  /*143d0*/  HMMA.16816.F32 R124, R152.reuse, R156, R124 ;  /* 0x0000009c987c723c */ /* 0x060ff0000000187c */
[----:B------:R-:W-:Y:S01]  /*143e0*/  HMMA.16816.F32 R128, R152, R158, R128 ;  /* 0x0000009e9880723c */ /* 0x000fe20000001880 */
[----:B------:R-:W-:-:S07]  /*143f0*/  @P0 BRA `(.L_x_436) ;  /* 0xffffd7f000000947 */ /* 0x000fce000383ffff */
.L_x_427:
[----:B------:R-:W1:Y:S01]  /*14400*/  S2UR UR8, SR_CTAID.X ;  /* 0x00000000000879c3 */ /* 0x000e620000002500 */
[----:B------:R-:W-:Y:S01]  /*14410*/  ULDC.64 UR4, c[0x0][0x2c8] ;  /* 0x0000b20000047ab9 */ /* 0x000fe20000000a00 */
[----:B------:R-:W-:Y:S01]  /*14420*/  PLOP3.LUT P0, PT, PT, PT, UP2, 0x40, 0x0 ;  /* 0x000000000000781c */ /* 0x000fe20003f0e828 */
[----:B-1----:R-:W-:-:S04]  /*14430*/  ULEA UR8, UR8, 0x7f, 0x7 ;  /* 0x0000007f08087891 */ /* 0x002fc8000f8e383f */
        /* <DEDUP_REMOVED lines=18> */
.L_x_438:
[----:B------:R-:W-:Y:S02]  /*14560*/  ULDC UR4, c[0x0][0x32c] ;  /* 0x0000cb0000047ab9 */ /* 0x000fe40000000800 */
[----:B------:R-:W-:-:S03]  /*14570*/  UISETP.NE.AND UP0, UPT, UR4, 0x1, UPT ;  /* 0x000000010400788c */ /* 0x000fc6000bf05270 */
[----:B------:R-:W-:Y:S02]  /*14580*/  ULDC.64 UR4, c[0x0][0x330] ;  /* 0x0000cc0000047ab9 */ /* 0x000fe40000000a00 */
[----:B------:R-:W-:-:S06]  /*14590*/  UIMAD.WIDE.U32 UR10, UR9, UR4, URZ ;  /* 0x00000004090a72a5 */ /* 0x000fcc000f8e003f */
[----:B------:R-:W-:Y:S02]  /*145a0*/  @UP0 USHF.R.U32.HI UR9, URZ, UR5, UR11 ;  /* 0x000000053f090299 */ /* 0x000fe4000801160b */
.L_x_439:
[----:B------:R-:W-:Y:S02]  /*145b0*/  ULDC UR4, c[0x0][0x32c] ;  /* 0x0000cb0000047ab9 */ /* 0x000fe40000000800 */
[----:B------:R-:W-:-:S04]  /*145c0*/  UIMAD UR4, UR9, UR4, URZ ;  /* 0x00000004090472a4 */ /* 0x000fc8000f8e023f */
[----:B------:R-:W-:-:S04]  /*145d0*/  UISETP.LT.AND UP0, UPT, UR8, UR4, UPT ;  /* 0x000000040800728c */ /* 0x000fc8000bf01270 */
[----:B------:R-:W-:-:S04]  /*145e0*/  USEL UR8, UR8, UR4, !UP0 ;  /* 0x0000000408087287 */ /* 0x000fc8000c000000 */
.L_x_437:
[----:B------:R-:W-:-:S04]  /*145f0*/  UIADD3 UR8, UR8, 0x1f, URZ ;  /* 0x0000001f08087890 */ /* 0x000fc8000fffe03f */
        /* <DEDUP_REMOVED lines=8> */
[----:B------:R-:W-:Y:S01]  /*14680*/  MOV R149, R12 ;  /* 0x0000000c00957202 */ /* 0x000fe20000000f00 */
[----:B------:R-:W-:Y:S01]  /*14690*/  UMOV UR12, UR13 ;  /* 0x0000000d000c7c82 */ /* 0x000fe20008000000 */
[----:B------:R-:W-:Y:S01]  /*146a0*/  MOV R3, R0 ;  /* 0x0000000000037202 */ /* 0x000fe20000000f00 */
[----:B------:R-:W-:Y:S02]  /*146b0*/  ULDC.64 UR8, c[0x0][0x208] ;  /* 0x0000820000087ab9 */ /* 0x000fe40000000a00 */
[----:B------:R-:W-:Y:S02]  /*146c0*/  ULDC.64 UR4, c[0x0][0x1e0] ;  /* 0x0000780000047ab9 */ /* 0x000fe40000000a00 */
.L_x_441:
[----:B------:R-:W-:Y:S04]  /*146d0*/  DEPBAR.LE SB0, 0x0 ;  /* 0x000080000000791a */ /* 0x000fe80000000000 */
[----:B------:R-:W-:Y:S01]  /*146e0*/  BAR.SYNC.DEFER_BLOCKING 0x0 ;  /* 0x0000000000007b1d */ /* 0x000fe20000010000 */
[----:B------:R-:W-:Y:S01]  /*146f0*/  UISETP.GT.AND UP0, UPT, UR6, UR12, UPT ;  /* 0x0000000c0600728c */ /* 0x000fe2000bf04270 */
[C---:B------:R-:W-:Y:S01]  /*14700*/  LOP3.LUT P5, RZ, R215.reuse, 0x2, RZ, 0xc0, !PT ;  /* 0x00000002d7ff7812 */ /* 0x040fe200078ac0ff */
[----:B------:R-:W-:Y:S01]  /*14710*/  UIADD3 UR13, UR12, -0x1, URZ ;  /* 0xffffffff0c0d7890 */ /* 0x000fe2000fffe03f */
[C---:B------:R-:W-:Y:S03]  /*14720*/  LOP3.LUT P4, RZ, R215.reuse, 0x1, RZ, 0xc0, !PT ;  /* 0x00000001d7ff7812 */ /* 0x040fe6000788c0ff */
[----:B------:R-:W-:Y:S02]  /*14730*/  PLOP3.LUT P0, PT, PT, PT, UP0, 0x80, 0x0 ;  /* 0x000000000000781c */ /* 0x000fe40003f0f008 */
[----:B------:R-:W-:Y:S02]  /*14740*/  PLOP3.LUT P2, PT, PT, PT, UP0, 0x80, 0x0 ;  /* 0x000000000000781c */ /* 0x000fe40003f4f008 */
[----:B------:R-:W-:Y:S01]  /*14750*/  PLOP3.LUT P1, PT, PT, PT, UP0, 0x80, 0x0 ;  /* 0x000000000000781c */ /* 0x000fe20003f2f008 */
[----:B------:R-:W-:Y:S01]  /*14760*/  @!UP0 UIMAD.WIDE.U32 UR14, UR12, UR8, URZ ;  /* 0x000000080c0e82a5 */ /* 0x000fe2000f8e003f */
[----:B------:R-:W-:Y:S01]  /*14770*/  PLOP3.LUT P3, PT, PT, PT, UP0, 0x80, 0x0 ;  /* 0x000000000000781c */ /* 0x000fe20003f6f008 */
[----:B------:R-:W-:Y:S01]  /*14780*/  @!UP0 USHF.R.S32.HI UR11, URZ, 0x1f, UR12 ;  /* 0x0000001f3f0b8899 */ /* 0x000fe2000801140c */
[C---:B------:R-:W-:Y:S03]  /*14790*/  LOP3.LUT P3, RZ, R215.reuse, 0x4, RZ, 0xc0, !PT ;  /* 0x00000004d7ff7812 */ /* 0x040fe6000786c0ff */
[----:B------:R-:W-:Y:S01]  /*147a0*/  @!UP0 UIMAD UR11, UR11, UR8, URZ ;  /* 0x000000080b0b82a4 */ /* 0x000fe2000f8e023f */
[----:B------:R-:W-:Y:S02]  /*147b0*/  MOV R4, UR14 ;  /* 0x0000000e00047c02 */ /* 0x000fe40008000f00 */
[----:B------:R-:W-:Y:S01]  /*147c0*/  MOV R5, UR15 ;  /* 0x0000000f00057c02 */ /* 0x000fe20008000f00 */
[----:B------:R-:W-:Y:S01]  /*147d0*/  @!UP0 UIMAD UR11, UR12, UR9, UR11 ;  /* 0x000000090c0b82a4 */ /* 0x000fe2000f8e020b */
[----:B------:R-:W-:Y:S01]  /*147e0*/  @!P0 LEA R0, P0, R4, R228, 0x5 ;  /* 0x000000e404008211 */ /* 0x000fe200078028ff */
[----:B------:R-:W-:Y:S02]  /*147f0*/  LDSM.16.M88.4 R16, [R214+0x10080] ;  /* 0x01008000d610783b */ /* 0x000fe40000000200 */
[----:B------:R-:W-:Y:S01]  /*14800*/  @!UP0 UIADD3 UR11, UR15, UR11, URZ ;  /* 0x0000000b0f0b8290 */ /* 0x000fe2000fffe03f */
[----:B------:R-:W-:Y:S04]  /*14810*/  @!P1 LEA R150, P1, R0, c[0x0][0x1f8], 0x1 ;  /* 0x00007e0000969a11 */ /* 0x000fe800078208ff */
[----:B------:R-:W1:Y:S01]  /*14820*/  LDSM.16.M88.4 R8, [R213+0xc080] ;  /* 0x00c08000d508783b */ /* 0x000e620000000200 */
[----:B------:R-:W-:Y:S04]  /*14830*/  MOV R151, UR11 ;  /* 0x0000000b00977c02 */ /* 0x000fe80008000f00 */
[----:B------:R-:W-:Y:S02]  /*14840*/  @!P2 LEA.HI.X R151, R4, R221, R151, 0x5, P0 ;  /* 0x000000dd0497a211 */ /* 0x000fe400000f2c97 */
[----:B------:R-:W-:Y:S01]  /*14850*/  PLOP3.LUT P0, PT, PT, PT, UP0, 0x80, 0x0 ;  /* 0x000000000000781c */ /* 0x000fe20003f0f008 */
[----:B------:R-:W2:Y:S01]  /*14860*/  LDSM.16.M88.4 R152, [R213+0xc880] ;  /* 0x00c88000d598783b */ /* 0x000ea20000000200 */
[----:B------:R-:W-:Y:S06]  /*14870*/  PLOP3.LUT P2, PT, PT, PT, UP0, 0x80, 0x0 ;  /* 0x000000000000781c */ /* 0x000fec0003f4f008 */
[----:B------:R-:W-:Y:S05]  /*14880*/  LDSM.16.M88.4 R156, [R210+0x10080] ;  /* 0x01008000d29c783b */ /* 0x000fea0000000200 */
[----:B------:R-:W-:Y:S02]  /*14890*/  @!P0 LEA.HI.X R151, R0, c[0x0][0x1fc], R151, 0x1, P1 ;  /* 0x00007f0000978a11 */ /* 0x000fe400008f0c97 */
[----:B------:R-:W-:Y:S01]  /*148a0*/  PLOP3.LUT P0, PT, PT, PT, UP0, 0x80, 0x0 ;  /* 0x000000000000781c */ /* 0x000fe20003f0f008 */
[----:B------:R-:W3:Y:S01]  /*148b0*/  LDSM.16.M88.4 R160, [R212] ;  /* 0x00000000d4a0783b */ /* 0x000ee20000000200 */
[----:B------:R-:W-:Y:S06]  /*148c0*/  PLOP3.LUT P1, PT, PT, PT, UP0, 0x80, 0x0 ;  /* 0x000000000000781c */ /* 0x000fec0003f2f008 */
[----:B------:R-:W4:Y:S07]  /*148d0*/  LDSM.16.M88.4 R164, [R203] ;  /* 0x00000000cba4783b */ /* 0x000f2e0000000200 */
[----:B------:R-:W-:Y:S01]  /*148e0*/  @!PT LDS RZ, [RZ] ;  /* 0x00000000fffff984 */ /* 0x000fe20000000800 */
[----:B------:R-:W-:Y:S01]  /*148f0*/  @!PT LDS RZ, [RZ] ;  /* 0x00000000fffff984 */ /* 0x000fe20000000800 */
[----:B------:R-:W-:Y:S01]  /*14900*/  @!PT LDS RZ, [RZ] ;  /* 0x00000000fffff984 */ /* 0x000fe20000000800 */
[----:B------:R5:W-:Y:S01]  /*14910*/  @!P0 LDGSTS.E.BYPASS.LTC128B.128 [R218+0x8080], [R150.64], !P6 ;  /* 0x0808000096da8fae */ /* 0x000be2000f101d5e */
[----:B------:R-:W-:Y:S01]  /*14920*/  PLOP3.LUT P0, PT, PT, PT, UP0, 0x80, 0x0 ;  /* 0x000000000000781c */ /* 0x000fe20003f0f008 */
[----:B------:R-:W-:Y:S01]  /*14930*/  UISETP.GT.AND UP0, UPT, UR12, UR6, UPT ;  /* 0x000000060c00728c */ /* 0x000fe2000bf04270 */
[C---:B-1----:R-:W-:Y:S04]  /*14940*/  HMMA.16816.F32 R4, R16.reuse, R8, RZ ;  /* 0x000000081004723c */ /* 0x042fe800000018ff */
[----:B------:R5:W-:Y:S01]  /*14950*/  @!P2 LDGSTS.E.BYPASS.LTC128B.128 [R218+0x9080], [R150.64+0x80], !P3 ;  /* 0x0908008096daafae */ /* 0x000be2000d901d5e */
[----:B------:R-:W-:Y:S02]  /*14960*/  PLOP3.LUT P2, PT, PT, PT, UP0, 0x80, 0x0 ;  /* 0x000000000000781c */ /* 0x000fe40003f4f008 */
[----:B------:R-:W-:Y:S01]  /*14970*/  PLOP3.LUT P3, PT, PT, PT, UP0, 0x80, 0x0 ;  /* 0x000000000000781c */ /* 0x000fe20003f6f008 */
[C---:B------:R-:W-:Y:S01]  /*14980*/  HMMA.16816.F32 R8, R16.reuse, R10, RZ ;  /* 0x0000000a1008723c */ /* 0x040fe200000018ff */
[----:B------:R-:W-:Y:S01]  /*14990*/  LOP3.LUT P3, RZ, R215, 0x4, RZ, 0xc0, !PT ;  /* 0x00000004d7ff7812 */ /* 0x000fe2000786c0ff */
[----:B------:R-:W-:Y:S01]  /*149a0*/  @UP0 UIMAD.WIDE.U32 UR14, UR13, UR4, URZ ;  /* 0x000000040d0e02a5 */ /* 0x000fe2000f8e003f */
[----:B------:R5:W-:Y:S01]  /*149b0*/  @!P1 LDGSTS.E.BYPASS.LTC128B.128 [R218+0xa080], [R150.64+0x100], !P5 ;  /* 0x0a08010096da9fae */ /* 0x000be2000e901d5e */
[----:B------:R-:W-:Y:S01]  /*149c0*/  PLOP3.LUT P1, PT, PT, PT, UP0, 0x80, 0x0 ;  /* 0x000000000000781c */ /* 0x000fe20003f2f008 */
[----:B------:R-:W-:Y:S03]  /*149d0*/  @UP0 USHF.R.S32.HI UR11, URZ, 0x1f, UR13 ;  /* 0x0000001f3f0b0899 */ /* 0x000fe6000801140d */
[C---:B--2---:R-:W-:Y:S01]  /*149e0*/  HMMA.16816.F32 R12, R16.reuse, R152, RZ ;  /* 0x00000098100c723c */ /* 0x044fe200000018ff */
[----:B------:R-:W-:Y:S01]  /*149f0*/  @UP0 UIMAD UR11, UR11, UR4, URZ ;  /* 0x000000040b0b02a4 */ /* 0x000fe2000f8e023f */
[----:B------:R5:W-:Y:S01]  /*14a00*/  @!P0 LDGSTS.E.BYPASS.LTC128B.128 [R218+0xb080], [R150.64+0x180], !P4 ;  /* 0x0b08018096da8fae */ /* 0x000be2000e101d5e */
[----:B------:R-:W-:Y:S02]  /*14a10*/  PLOP3.LUT P0, PT, PT, PT, UP0, 0x80, 0x0 ;  /* 0x000000000000781c */ /* 0x000fe40003f0f008 */
[----:B------:R-:W-:Y:S03]  /*14a20*/  @UP0 UIMAD UR11, UR13, UR5, UR11 ;  /* 0x000000050d0b02a4 */ /* 0x000fe6000f8e020b */
[----:B------:R-:W-:Y:S01]  /*14a30*/  HMMA.16816.F32 R16, R16, R154, RZ ;  /* 0x0000009a1010723c */ /* 0x000fe200000018ff */
[----:B------:R-:W-:Y:S01]  /*14a40*/  LDSM.16.M88.4 R168, [R209+0x10080] ;  /* 0x01008000d1a8783b */ /* 0x000fe20000000200 */
[----:B------:R-:W-:Y:S06]  /*14a50*/  @UP0 UIADD3 UR11, UR15, UR11, URZ ;  /* 0x0000000b0f0b0290 */ /* 0x000fec000fffe03f */
[C---:B---3--:R-:W-:Y:S01]  /*14a60*/  HMMA.16816.F32 R4, R156.reuse, R160, R4 ;  /* 0x000000a09c04723c */ /* 0x048fe20000001804 */
[----:B------:R-:W1:Y:S07]  /*14a70*/  LDSM.16.M88.4 R172, [R208+0xc080] ;  /* 0x00c08000d0ac783b */ /* 0x000e6e0000000200 */
        /* <DEDUP_REMOVED lines=13> */
[----:B------:R-:W-:Y:S04]  /*14b50*/  LDSM.16.M88.4 R172, [R201] ;  /* 0x00000000c9ac783b */ /* 0x000fe80000000200 */
[----:B------:R-:W-:Y:S03]  /*14b60*/  HMMA.16816.F32 R16, R168, R154, R16 ;  /* 0x0000009aa810723c */ /* 0x000fe60000001810 */
[----:B------:R-:W2:Y:S05]  /*14b70*/  LDSM.16.M88.4 R152, [R213+0xd880] ;  /* 0x00d88000d598783b */ /* 0x000eaa0000000200 */
[C---:B---3--:R-:W-:Y:S02]  /*14b80*/  HMMA.16816.F32 R4, R176.reuse, R180, R4 ;  /* 0x000000b4b004723c */ /* 0x048fe40000001804 */
[----:B------:R-:W3:Y:S06]  /*14b90*/  LDSM.16.M88.4 R168, [R210+0x14080] ;  /* 0x01408000d2a8783b */ /* 0x000eec0000000200 */
        /* <DEDUP_REMOVED lines=84> */
[----:B------:R-:W-:Y:S02]  /*150e0*/  FMNMX.FTZ R0, R4, R3, !PT ;  /* 0x0000000304007209 */ /* 0x000fe40007810000 */
[----:B------:R-:W-:Y:S02]  /*150f0*/  FMNMX.FTZ R2, R6, R149, !PT ;  /* 0x0000009506027209 */ /* 0x000fe40007810000 */
[----:B-----5:R-:W-:Y:S04]  /*15100*/  FMNMX.FTZ R151, R5, R0, !PT ;  /* 0x0000000005977209 */ /* 0x020fe80007810000 */
        /* <DEDUP_REMOVED lines=16> */
[----:B------:R-:W-:Y:S04]  /*15210*/  MOV R150, UR14 ;  /* 0x0000000e00967c02 */ /* 0x000fe80008000f00 */
[----:B------:R-:W1:Y:S01]  /*15220*/  SHFL.BFLY PT, R2, R157, 0x1, 0x1f ;  /* 0x0c201f009d027f89 */ /* 0x000e6200000e0000 */
[C---:B------:R-:W-:Y:S02]  /*15230*/  @P0 LEA R152, P0, R150.reuse, R216, 0x5 ;  /* 0x000000d896980211 */ /* 0x040fe400078028ff */
[----:B--2---:R-:W-:Y:S02]  /*15240*/  FMNMX.FTZ R151, R153, R0, !PT ;  /* 0x0000000099977209 */ /* 0x004fe40007810000 */
[----:B------:R-:W-:Y:S03]  /*15250*/  MOV R153, UR11 ;  /* 0x0000000b00997c02 */ /* 0x000fe60008000f00 */
[----:B------:R-:W2:Y:S06]  /*15260*/  SHFL.BFLY PT, R148, R151, 0x1, 0x1f ;  /* 0x0c201f0097947f89 */ /* 0x000eac00000e0000 */
[----:B------:R-:W-:Y:S02]  /*15270*/  @P2 LEA.HI.X R153, R150, R223, R153, 0x5, P0 ;  /* 0x000000df96992211 */ /* 0x000fe400000f2c99 */
[----:B------:R-:W-:Y:S02]  /*15280*/  PLOP3.LUT P0, PT, PT, PT, UP0, 0x80, 0x0 ;  /* 0x000000000000781c */ /* 0x000fe40003f0f008 */
[----:B------:R-:W-:Y:S02]  /*15290*/  PLOP3.LUT P2, PT, PT, PT, UP0, 0x80, 0x0 ;  /* 0x000000000000781c */ /* 0x000fe40003f4f008 */
[----:B-1----:R-:W-:Y:S05]  /*152a0*/  FMNMX.FTZ R0, R157, R2, !PT ;  /* 0x000000029d007209 */ /* 0x002fea0007810000 */
[C---:B------:R-:W-:Y:S02]  /*152b0*/  FMUL.FTZ R165, R0.reuse, c[0x0][0x2d0] ;  /* 0x0000b40000a57a20 */ /* 0x040fe40000410000 */
[----:B------:R-:W-:Y:S01]  /*152c0*/  FADD.FTZ R2, -R0, R3 ;  /* 0x0000000300027221 */ /* 0x000fe20000010100 */
[----:B--2---:R-:W-:Y:S01]  /*152d0*/  FMNMX.FTZ R148, R151, R148, !PT ;  /* 0x0000009497947209 */ /* 0x004fe20007810000 */
[----:B------:R-:W-:Y:S01]  /*152e0*/  FFMA.FTZ R150, R5, c[0x0][0x2d0], -R165 ;  /* 0x0000b40005967a23 */ /* 0x000fe200000108a5 */
[----:B------:R-:W-:Y:S01]  /*152f0*/  MOV R151, UR15 ;  /* 0x0000000f00977c02 */ /* 0x000fe20008000f00 */
[----:B------:R-:W-:Y:S02]  /*15300*/  FMUL.FTZ R3, R2, c[0x0][0x2d0] ;  /* 0x0000b40002037a20 */ /* 0x000fe40000410000 */
[C---:B------:R-:W-:Y:S02]  /*15310*/  FADD.FTZ R149, -R148.reuse, R149 ;  /* 0x0000009594957221 */ /* 0x040fe40000010100 */
[----:B------:R-:W-:Y:S01]  /*15320*/  FMUL.FTZ R164, R148, c[0x0][0x2d0] ;  /* 0x0000b40094a47a20 */ /* 0x000fe20000410000 */
[----:B------:R-:W-:Y:S01]  /*15330*/  MUFU.EX2 R150, R150 ;  /* 0x0000009600967308 */ /* 0x000fe20000000800 */
[----:B------:R-:W-:Y:S02]  /*15340*/  FMUL.FTZ R2, R149, c[0x0][0x2d0] ;  /* 0x0000b40095027a20 */ /* 0x000fe40000410000 */
[--C-:B------:R-:W-:Y:S01]  /*15350*/  FFMA.FTZ R149, R4, c[0x0][0x2d0], -R165.reuse ;  /* 0x0000b40004957a23 */ /* 0x100fe200000108a5 */
[----:B------:R-:W-:Y:S01]  /*15360*/  @P1 LEA R4, P1, R152, c[0x0][0x1c8], 0x1 ;  /* 0x0000720098041a11 */ /* 0x000fe200078208ff */
[--C-:B------:R-:W-:Y:S02]  /*15370*/  FFMA.FTZ R151, R8, c[0x0][0x2d0], -R165.reuse ;  /* 0x0000b40008977a23 */ /* 0x100fe400000108a5 */
[----:B------:R-:W-:Y:S02]  /*15380*/  FFMA.FTZ R192, R9, c[0x0][0x2d0], -R165 ;  /* 0x0000b40009c07a23 */ /* 0x000fe400000108a5 */
[--C-:B------:R-:W-:Y:S01]  /*15390*/  FFMA.FTZ R193, R6, c[0x0][0x2d0], -R164.reuse ;  /* 0x0000b40006c17a23 */ /* 0x100fe200000108a4 */
[----:B------:R-:W1:Y:S01]  /*153a0*/  MUFU.EX2 R3, R3 ;  /* 0x0000000300037308 */ /* 0x000e620000000800 */
[--C-:B------:R-:W-:Y:S02]  /*153b0*/  FFMA.FTZ R194, R7, c[0x0][0x2d0], -R164.reuse ;  /* 0x0000b40007c27a23 */ /* 0x100fe400000108a4 */
[--C-:B------:R-:W-:Y:S02]  /*153c0*/  FFMA.FTZ R195, R10, c[0x0][0x2d0], -R164.reuse ;  /* 0x0000b4000ac37a23 */ /* 0x100fe400000108a4 */
[--C-:B------:R-:W-:Y:S02]  /*153d0*/  FFMA.FTZ R230, R11, c[0x0][0x2d0], -R164.reuse ;  /* 0x0000b4000be67a23 */ /* 0x100fe400000108a4 */
[----:B------:R-:W-:Y:S01]  /*153e0*/  @P0 LEA.HI.X R5, R152, c[0x0][0x1cc], R153, 0x1, P1 ;  /* 0x0000730098050a11 */ /* 0x000fe200008f0c99 */
[--C-:B------:R-:W-:Y:S01]  /*153f0*/  FFMA.FTZ R231, R16, c[0x0][0x2d0], -R165.reuse ;  /* 0x0000b40010e77a23 */ /* 0x100fe200000108a5 */
[----:B------:R-:W-:Y:S01]  /*15400*/  PLOP3.LUT P0, PT, PT, PT, UP0, 0x80, 0x0 ;  /* 0x000000000000781c */ /* 0x000fe20003f0f008 */
[----:B------:R-:W2:Y:S01]  /*15410*/  MUFU.EX2 R2, R2 ;  /* 0x0000000200027308 */ /* 0x000ea20000000800 */
[----:B------:R-:W-:Y:S01]  /*15420*/  PLOP3.LUT P1, PT, PT, PT, UP0, 0x80, 0x0 ;  /* 0x000000000000781c */ /* 0x000fe20003f2f008 */
[--C-:B------:R-:W-:Y:S02]  /*15430*/  FFMA.FTZ R235, R18, c[0x0][0x2d0], -R164.reuse ;  /* 0x0000b40012eb7a23 */ /* 0x100fe400000108a4 */
[--C-:B------:R-:W-:Y:S02]  /*15440*/  FFMA.FTZ R227, R12, c[0x0][0x2d0], -R165.reuse ;  /* 0x0000b4000ce37a23 */ /* 0x100fe400000108a5 */
[--C-:B------:R-:W-:Y:S02]  /*15450*/  FFMA.FTZ R232, R13, c[0x0][0x2d0], -R165.reuse ;  /* 0x0000b4000de87a23 */ /* 0x100fe400000108a5 */
[----:B------:R-:W-:Y:S02]  /*15460*/  FFMA.FTZ R165, R17, c[0x0][0x2d0], -R165 ;  /* 0x0000b40011a57a23 */ /* 0x000fe400000108a5 */
[----:B------:R-:W-:Y:S01]  /*15470*/  MUFU.EX2 R149, R149 ;  /* 0x0000009500957308 */ /* 0x000fe20000000800 */
[--C-:B------:R-:W-:Y:S01]  /*15480*/  FFMA.FTZ R233, R14, c[0x0][0x2d0], -R164.reuse ;  /* 0x0000b4000ee97a23 */ /* 0x100fe200000108a4 */
[----:B------:R3:W-:Y:S01]  /*15490*/  @P0 LDGSTS.E.BYPASS.LTC128B.128 [R218+0xc080], [R4.64], !P6 ;  /* 0x0c08000004da0fae */ /* 0x0007e2000f101d5e */
[----:B------:R-:W-:Y:S01]  /*154a0*/  PLOP3.LUT P0, PT, PT, PT, UP0, 0x80, 0x0 ;  /* 0x000000000000781c */ /* 0x000fe20003f0f008 */
[C---:B-1----:R-:W-:Y:S01]  /*154b0*/  FMUL.FTZ R8, R3.reuse, R140 ;  /* 0x0000008c03087220 */ /* 0x042fe20000410000 */
[----:B------:R-:W-:Y:S01]  /*154c0*/  UISETP.GT.AND UP0, UPT, UR12, UR10, UPT ;  /* 0x0000000a0c00728c */ /* 0x000fe2000bf04270 */
[C---:B------:R-:W-:Y:S01]  /*154d0*/  FMUL.FTZ R9, R3.reuse, R141 ;  /* 0x0000008d03097220 */ /* 0x040fe20000410000 */
[----:B------:R-:W-:Y:S01]  /*154e0*/  UIADD3 UR12, UR12, -0x1, URZ ;  /* 0xffffffff0c0c7890 */ /* 0x000fe2000fffe03f */
[C---:B------:R-:W-:Y:S01]  /*154f0*/  FMUL.FTZ R132, R3.reuse, R132 ;  /* 0x0000008403847220 */ /* 0x040fe20000410000 */
[----:B------:R3:W-:Y:S01]  /*15500*/  @P2 LDGSTS.E.BYPASS.LTC128B.128 [R218+0xd080], [R4.64+0x80], !P3 ;  /* 0x0d08008004da2fae */ /* 0x0007e2000d901d5e */
[----:B------:R-:W-:Y:S01]  /*15510*/  MUFU.EX2 R151, R151 ;  /* 0x0000009700977308 */ /* 0x000fe20000000800 */
[C---:B------:R-:W-:Y:S02]  /*15520*/  FMUL.FTZ R133, R3.reuse, R133 ;  /* 0x0000008503857220 */ /* 0x040fe40000410000 */
[C---:B------:R-:W-:Y:S02]  /*15530*/  FMUL.FTZ R136, R3.reuse, R136 ;  /* 0x0000008803887220 */ /* 0x040fe40000410000 */
[C---:B--2---:R-:W-:Y:S01]  /*15540*/  FMUL.FTZ R6, R2.reuse, R146 ;  /* 0x0000009202067220 */ /* 0x044fe20000410000 */
[----:B------:R3:W-:Y:S01]  /*15550*/  @P1 LDGSTS.E.BYPASS.LTC128B.128 [R218+0xe080], [R4.64+0x100], !P5 ;  /* 0x0e08010004da1fae */ /* 0x0007e2000e901d5e */
[C---:B------:R-:W-:Y:S02]  /*15560*/  FMUL.FTZ R7, R2.reuse, R147 ;  /* 0x0000009302077220 */ /* 0x040fe40000410000 */
[C---:B------:R-:W-:Y:S01]  /*15570*/  FMUL.FTZ R10, R2.reuse, R142 ;  /* 0x0000008e020a7220 */ /* 0x040fe20000410000 */
[----:B------:R-:W1:Y:S01]  /*15580*/  MUFU.EX2 R192, R192 ;  /* 0x000000c000c07308 */ /* 0x000e620000000800 */
[C---:B------:R-:W-:Y:S02]  /*15590*/  FMUL.FTZ R11, R2.reuse, R143 ;  /* 0x0000008f020b7220 */ /* 0x040fe40000410000 */
[----:B------:R3:W-:Y:S01]  /*155a0*/  @P0 LDGSTS.E.BYPASS.LTC128B.128 [R218+0xf080], [R4.64+0x180], !P4 ;  /* 0x0f08018004da0fae */ /* 0x0007e2000e101d5e */
[C---:B------:R-:W-:Y:S01]  /*155b0*/  FMUL.FTZ R134, R2.reuse, R134 ;  /* 0x0000008602867220 */ /* 0x040fe20000410000 */
[----:B------:R-:W-:Y:S01]  /*155c0*/  PLOP3.LUT P0, PT, PT, PT, UP0, 0x80, 0x0 ;  /* 0x000000000000781c */ /* 0x000fe20003f0f008 */
[C---:B------:R-:W-:Y:S02]  /*155d0*/  FMUL.FTZ R135, R2.reuse, R135 ;  /* 0x0000008702877220 */ /* 0x040fe40000410000 */
[C---:B------:R-:W-:Y:S02]  /*155e0*/  FMUL.FTZ R137, R3.reuse, R137 ;  /* 0x0000008903897220 */ /* 0x040fe40000410000 */
[----:B------:R-:W2:Y:S01]  /*155f0*/  LDSM.16.MT88.4 R152, [R211+0x8080] ;  /* 0x00808000d398783b */ /* 0x000ea20000004200 */
[----:B------:R-:W-:Y:S01]  /*15600*/  MUFU.EX2 R193, R193 ;  /* 0x000000c100c17308 */ /* 0x000fe20000000800 */
[C---:B------:R-:W-:Y:S02]  /*15610*/  FMUL.FTZ R138, R2.reuse, R138 ;  /* 0x0000008a028a7220 */ /* 0x040fe40000410000 */
[C---:B------:R-:W-:Y:S02]  /*15620*/  FMUL.FTZ R139, R2.reuse, R139 ;  /* 0x0000008b028b7220 */ /* 0x040fe40000410000 */
[C---:B------:R-:W-:Y:S01]  /*15630*/  FMUL.FTZ R20, R3.reuse, R20 ;  /* 0x0000001403147220 */ /* 0x040fe20000410000 */
[----:B------:R-:W4:Y:S01]  /*15640*/  LDSM.16.MT88.4 R156, [R206+0x8080] ;  /* 0x00808000ce9c783b */ /* 0x000f220000004200 */
[C---:B------:R-:W-:Y:S02]  /*15650*/  FMUL.FTZ R21, R3.reuse, R21 ;  /* 0x0000001503157220 */ /* 0x040fe40000410000 */
[C---:B------:R-:W-:Y:S01]  /*15660*/  FMUL.FTZ R22, R2.reuse, R22 ;  /* 0x0000001602167220 */ /* 0x040fe20000410000 */
[----:B------:R-:W5:Y:S01]  /*15670*/  MUFU.EX2 R194, R194 ;  /* 0x000000c200c27308 */ /* 0x000f620000000800 */
[----:B------:R-:W-:Y:S02]  /*15680*/  FMUL.FTZ R23, R2, R23 ;  /* 0x0000001702177220 */ /* 0x000fe40000410000 */
[----:B------:R-:W2:Y:S01]  /*15690*/  LDSM.16.MT88.4 R160, [R205+0x8080] ;  /* 0x00808000cda0783b */ /* 0x000ea20000004200 */
[----:B-1----:R-:W-:Y:S01]  /*156a0*/  F2FP.PACK_AB R146, R192, R151 ;  /* 0x00000097c092723e */ /* 0x002fe200000000ff */
[C---:B------:R-:W-:Y:S02]  /*156b0*/  FMUL.FTZ R24, R3.reuse, R24 ;  /* 0x0000001803187220 */ /* 0x040fe40000410000 */
[C---:B------:R-:W-:Y:S02]  /*156c0*/  FMUL.FTZ R25, R3.reuse, R25 ;  /* 0x0000001903197220 */ /* 0x040fe40000410000 */
[C---:B---3--:R-:W-:Y:S01]  /*156d0*/  FMUL.FTZ R4, R3.reuse, R144 ;  /* 0x0000009003047220 */ /* 0x048fe20000410000 */
[----:B------:R-:W-:Y:S01]  /*156e0*/  MUFU.EX2 R195, R195 ;  /* 0x000000c300c37308 */ /* 0x000fe20000000800 */
[C---:B------:R-:W-:Y:S01]  /*156f0*/  FMUL.FTZ R5, R3.reuse, R145 ;  /* 0x0000009103057220 */ /* 0x040fe20000410000 */
[----:B------:R-:W-:Y:S01]  /*15700*/  F2FP.PACK_AB R144, R150, R149 ;  /* 0x000000959690723e */ /* 0x000fe200000000ff */
[----:B------:R-:W1:Y:S01]  /*15710*/  LDSM.16.MT88.4 R140, [R204+0x8080] ;  /* 0x00808000cc8c783b */ /* 0x000e620000004200 */
[C---:B------:R-:W-:Y:S02]  /*15720*/  FMUL.FTZ R26, R2.reuse, R26 ;  /* 0x0000001a021a7220 */ /* 0x040fe40000410000 */
[----:B------:R-:W-:Y:S02]  /*15730*/  FMUL.FTZ R27, R2, R27 ;  /* 0x0000001b021b7220 */ /* 0x000fe40000410000 */
[C---:B------:R-:W-:Y:S02]  /*15740*/  FMUL.FTZ R28, R3.reuse, R28 ;  /* 0x0000001c031c7220 */ /* 0x040fe40000410000 */
[----:B------:R-:W3:Y:S01]  /*15750*/  MUFU.EX2 R230, R230 ;  /* 0x000000e600e67308 */ /* 0x000ee20000000800 */
[----:B------:R-:W-:Y:S01]  /*15760*/  LDSM.16.MT88.4 R168, [R211+0xa880] ;  /* 0x00a88000d3a8783b */ /* 0x000fe20000004200 */
[C---:B------:R-:W-:Y:S01]  /*15770*/  FMUL.FTZ R29, R3.reuse, R29 ;  /* 0x0000001d031d7220 */ /* 0x040fe20000410000 */
[----:B-----5:R-:W-:Y:S01]  /*15780*/  F2FP.PACK_AB R145, R194, R193 ;  /* 0x000000c1c291723e */ /* 0x020fe200000000ff */
[C---:B------:R-:W-:Y:S02]  /*15790*/  FMUL.FTZ R30, R2.reuse, R30 ;  /* 0x0000001e021e7220 */ /* 0x040fe40000410000 */
[C---:B------:R-:W-:Y:S02]  /*157a0*/  FMUL.FTZ R31, R2.reuse, R31 ;  /* 0x0000001f021f7220 */ /* 0x040fe40000410000 */
[----:B------:R-:W-:Y:S01]  /*157b0*/  LDSM.16.MT88.4 R172, [R206+0xa880] ;  /* 0x00a88000ceac783b */ /* 0x000fe20000004200 */
[C---:B------:R-:W-:Y:S01]  /*157c0*/  FMUL.FTZ R32, R3.reuse, R32 ;  /* 0x0000002003207220 */ /* 0x040fe20000410000 */
[----:B------:R-:W-:Y:S01]  /*157d0*/  MUFU.EX2 R234, R165 ;  /* 0x000000a500ea7308 */ /* 0x000fe20000000800 */
[C---:B------:R-:W-:Y:S02]  /*157e0*/  FMUL.FTZ R33, R3.reuse, R33 ;  /* 0x0000002103217220 */ /* 0x040fe40000410000 */
[C---:B------:R-:W-:Y:S02]  /*157f0*/  FMUL.FTZ R34, R2.reuse, R34 ;  /* 0x0000002202227220 */ /* 0x040fe40000410000 */
[----:B------:R-:W-:Y:S01]  /*15800*/  LDSM.16.MT88.4 R176, [R205+0xa880] ;  /* 0x00a88000cdb0783b */ /* 0x000fe20000004200 */
[C---:B------:R-:W-:Y:S02]  /*15810*/  FMUL.FTZ R35, R2.reuse, R35 ;  /* 0x0000002302237220 */ /* 0x040fe40000410000 */
[C---:B------:R-:W-:Y:S02]  /*15820*/  FMUL.FTZ R36, R3.reuse, R36 ;  /* 0x0000002403247220 */ /* 0x040fe40000410000 */
[C---:B------:R-:W-:Y:S01]  /*15830*/  FMUL.FTZ R37, R3.reuse, R37 ;  /* 0x0000002503257220 */ /* 0x040fe20000410000 */
[----:B------:R-:W-:Y:S01]  /*15840*/  MUFU.EX2 R227, R227 ;  /* 0x000000e300e37308 */ /* 0x000fe20000000800 */
[----:B------:R-:W-:Y:S01]  /*15850*/  LDSM.16.MT88.4 R180, [R204+0xa880] ;  /* 0x00a88000ccb4783b */ /* 0x000fe20000004200 */
[----:B------:R-:W-:Y:S01]  /*15860*/  FMUL.FTZ R38, R2, R38 ;  /* 0x0000002602267220 */ /* 0x000fe20000410000 */
[----:B---3--:R-:W-:Y:S01]  /*15870*/  F2FP.PACK_AB R147, R230, R195 ;  /* 0x000000c3e693723e */ /* 0x008fe200000000ff */
[C---:B------:R-:W-:Y:S02]  /*15880*/  FMUL.FTZ R39, R2.reuse, R39 ;  /* 0x0000002702277220 */ /* 0x040fe40000410000 */
[C---:B------:R-:W-:Y:S02]  /*15890*/  FMUL.FTZ R40, R3.reuse, R40 ;  /* 0x0000002803287220 */ /* 0x040fe40000410000 */
[----:B------:R-:W-:Y:S01]  /*158a0*/  LDSM.16.MT88.4 R184, [R211+0xb880] ;  /* 0x00b88000d3b8783b */ /* 0x000fe20000004200 */
[C---:B------:R-:W-:Y:S01]  /*158b0*/  FMUL.FTZ R41, R3.reuse, R41 ;  /* 0x0000002903297220 */ /* 0x040fe20000410000 */
[C---:B--2---:R-:W-:Y:S01]  /*158c0*/  HMMA.16816.F32 R4, R144.reuse, R152, R4 ;  /* 0x000000989004723c */ /* 0x044fe20000001804 */
[----:B------:R-:W2:Y:S04]  /*158d0*/  MUFU.EX2 R232, R232 ;  /* 0x000000e800e87308 */ /* 0x000ea80000000800 */
[----:B------:R-:W-:Y:S01]  /*158e0*/  LDSM.16.MT88.4 R188, [R206+0xb880] ;  /* 0x00b88000cebc783b */ /* 0x000fe20000004200 */
[C---:B------:R-:W-:Y:S02]  /*158f0*/  FMUL.FTZ R42, R2.reuse, R42 ;  /* 0x0000002a022a7220 */ /* 0x040fe40000410000 */
[C---:B------:R-:W-:Y:S03]  /*15900*/  HMMA.16816.F32 R8, R144.reuse, R154, R8 ;  /* 0x0000009a9008723c */ /* 0x040fe60000001808 */
[----:B------:R-:W3:Y:S01]  /*15910*/  MUFU.EX2 R231, R231 ;  /* 0x000000e700e77308 */ /* 0x000ee20000000800 */
[----:B------:R-:W5:Y:S01]  /*15920*/  LDSM.16.MT88.4 R152, [R211+0x9080] ;  /* 0x00908000d398783b */ /* 0x000f620000004200 */
[C---:B------:R-:W-:Y:S02]  /*15930*/  FMUL.FTZ R43, R2.reuse, R43 ;  /* 0x0000002b022b7220 */ /* 0x040fe40000410000 */
[C---:B------:R-:W-:Y:S01]  /*15940*/  FMUL.FTZ R44, R3.reuse, R44 ;  /* 0x0000002c032c7220 */ /* 0x040fe20000410000 */
[C---:B----4-:R-:W-:Y:S03]  /*15950*/  HMMA.16816.F32 R132, R144.reuse, R156, R132 ;  /* 0x0000009c9084723c */ /* 0x050fe60000001884 */
[----:B------:R-:W0:Y:S01]  /*15960*/  LDGDEPBAR ;  /* 0x00000000000079af */ /* 0x000e220000000000 */
[C---:B------:R-:W-:Y:S01]  /*15970*/  FMUL.FTZ R45, R3.reuse, R45 ;  /* 0x0000002d032d7220 */ /* 0x040fe20000410000 */
[----:B------:R-:W-:Y:S01]  /*15980*/  MUFU.EX2 R233, R233 ;  /* 0x000000e900e97308 */ /* 0x000fe20000000800 */
[C---:B------:R-:W-:Y:S02]  /*15990*/  FMUL.FTZ R46, R2.reuse, R46 ;  /* 0x0000002e022e7220 */ /* 0x040fe40000410000 */
[C---:B------:R-:W-:Y:S02]  /*159a0*/  HMMA.16816.F32 R136, R144.reuse, R158, R136 ;  /* 0x0000009e9088723c */ /* 0x040fe40000001888 */
[----:B------:R-:W4:Y:S02]  /*159b0*/  LDSM.16.MT88.4 R156, [R206+0x9080] ;  /* 0x00908000ce9c783b */ /* 0x000f240000004200 */
[----:B------:R-:W-:Y:S01]  /*159c0*/  FMUL.FTZ R47, R2, R47 ;  /* 0x0000002f022f7220 */ /* 0x000fe20000410000 */
[----:B--2---:R-:W-:Y:S01]  /*159d0*/  F2FP.PACK_AB R12, R232, R227 ;  /* 0x000000e3e80c723e */ /* 0x004fe200000000ff */
[C---:B------:R-:W-:Y:S01]  /*159e0*/  FMUL.FTZ R48, R3.reuse, R48 ;  /* 0x0000003003307220 */ /* 0x040fe20000410000 */
[----:B------:R-:W-:Y:S01]  /*159f0*/  MUFU.EX2 R235, R235 ;  /* 0x000000eb00eb7308 */ /* 0x000fe20000000800 */
[C---:B------:R-:W-:Y:S04]  /*15a00*/  HMMA.16816.F32 R20, R144.reuse, R160, R20 ;  /* 0x000000a09014723c */ /* 0x040fe80000001814 */
[C---:B------:R-:W-:Y:S01]  /*15a10*/  FMUL.FTZ R49, R3.reuse, R49 ;  /* 0x0000003103317220 */ /* 0x040fe20000410000 */
[----:B---3--:R-:W-:Y:S01]  /*15a20*/  F2FP.PACK_AB R14, R234, R231 ;  /* 0x000000e7ea0e723e */ /* 0x008fe200000000ff */
[C---:B------:R-:W-:Y:S02]  /*15a30*/  FMUL.FTZ R50, R2.reuse, R50 ;  /* 0x0000003202327220 */ /* 0x040fe40000410000 */
[C---:B------:R-:W-:Y:S01]  /*15a40*/  HMMA.16816.F32 R24, R144.reuse, R162, R24 ;  /* 0x000000a29018723c */ /* 0x040fe20000001818 */
[----:B------:R-:W-:Y:S03]  /*15a50*/  LDSM.16.MT88.4 R160, [R204+0x8880] ;  /* 0x00888000cca0783b */ /* 0x000fe60000004200 */
        /* <DEDUP_REMOVED lines=9> */
[C---:B-----5:R-:W-:Y:S04]  /*15af0*/  HMMA.16816.F32 R36, R144.reuse, R152, R36 ;  /* 0x000000989024723c */ /* 0x060fe80000001824 */
[C---:B------:R-:W-:Y:S02]  /*15b00*/  FMUL.FTZ R57, R3.reuse, R57 ;  /* 0x0000003903397220 */ /* 0x040fe40000410000 */
[C---:B------:R-:W-:Y:S02]  /*15b10*/  FMUL.FTZ R58, R2.reuse, R58 ;  /* 0x0000003a023a7220 */ /* 0x040fe40000410000 */
[C---:B------:R-:W-:Y:S01]  /*15b20*/  HMMA.16816.F32 R40, R144.reuse, R154, R40 ;  /* 0x0000009a9028723c */ /* 0x040fe20000001828 */
[----:B------:R-:W2:Y:S03]  /*15b30*/  LDSM.16.MT88.4 R152, [R204+0x9080] ;  /* 0x00908000cc98783b */ /* 0x000ea60000004200 */
[C---:B------:R-:W-:Y:S02]  /*15b40*/  FMUL.FTZ R59, R2.reuse, R59 ;  /* 0x0000003b023b7220 */ /* 0x040fe40000410000 */
[C---:B------:R-:W-:Y:S02]  /*15b50*/  FMUL.FTZ R60, R3.reuse, R60 ;  /* 0x0000003c033c7220 */ /* 0x040fe40000410000 */
[C---:B----4-:R-:W-:Y:S04]  /*15b60*/  HMMA.16816.F32 R44, R144.reuse, R156, R44 ;  /* 0x0000009c902c723c */ /* 0x050fe8000000182c */
[C---:B------:R-:W-:Y:S02]  /*15b70*/  FMUL.FTZ R61, R3.reuse, R61 ;  /* 0x0000003d033d7220 */ /* 0x040fe40000410000 */
[C---:B------:R-:W-:Y:S02]  /*15b80*/  FMUL.FTZ R62, R2.reuse, R62 ;  /* 0x0000003e023e7220 */ /* 0x040fe40000410000 */
[C---:B------:R-:W-:Y:S01]  /*15b90*/  HMMA.16816.F32 R48, R144.reuse, R158, R48 ;  /* 0x0000009e9030723c */ /* 0x040fe20000001830 */
[----:B------:R-:W3:Y:S03]  /*15ba0*/  LDSM.16.MT88.4 R156, [R211+0xa080] ;  /* 0x00a08000d39c783b */ /* 0x000ee60000004200 */
[C---:B------:R-:W-:Y:S02]  /*15bb0*/  FMUL.FTZ R63, R2.reuse, R63 ;  /* 0x0000003f023f7220 */ /* 0x040fe40000410000 */
[C---:B------:R-:W-:Y:S02]  /*15bc0*/  FMUL.FTZ R64, R3.reuse, R64 ;  /* 0x0000004003407220 */ /* 0x040fe40000410000 */
[C---:B------:R-:W-:Y:S01]  /*15bd0*/  FMUL.FTZ R65, R3.reuse, R65 ;  /* 0x0000004103417220 */ /* 0x040fe20000410000 */
[C---:B-1----:R-:W-:Y:S03]  /*15be0*/  HMMA.16816.F32 R52, R144.reuse, R140, R52 ;  /* 0x0000008c9034723c */ /* 0x042fe60000001834 */
[C---:B------:R-:W-:Y:S02]  /*15bf0*/  FMUL.FTZ R66, R2.reuse, R66 ;  /* 0x0000004202427220 */ /* 0x040fe40000410000 */
[C---:B------:R-:W-:Y:S02]  /*15c00*/  FMUL.FTZ R67, R2.reuse, R67 ;  /* 0x0000004302437220 */ /* 0x040fe40000410000 */
[C---:B------:R-:W-:Y:S01]  /*15c10*/  FMUL.FTZ R68, R3.reuse, R68 ;  /* 0x0000004403447220 */ /* 0x040fe20000410000 */
        /* <DEDUP_REMOVED lines=11> */
[C---:B---3--:R-:W-:Y:S04]  /*15cd0*/  HMMA.16816.F32 R68, R144.reuse, R156, R68 ;  /* 0x0000009c9044723c */ /* 0x048fe80000001844 */
[C---:B------:R-:W-:Y:S02]  /*15ce0*/  FMUL.FTZ R75, R2.reuse, R75 ;  /* 0x0000004b024b7220 */ /* 0x040fe40000410000 */
[C---:B------:R-:W-:Y:S02]  /*15cf0*/  FMUL.FTZ R76, R3.reuse, R76 ;  /* 0x0000004c034c7220 */ /* 0x040fe40000410000 */
[C---:B------:R-:W-:Y:S03]  /*15d00*/  FMUL.FTZ R77, R3.reuse, R77 ;  /* 0x0000004d034d7220 */ /* 0x040fe60000410000 */
[C---:B------:R-:W-:Y:S01]  /*15d10*/  HMMA.16816.F32 R72, R144.reuse, R158, R72 ;  /* 0x0000009e9048723c */ /* 0x040fe20000001848 */
[----:B------:R-:W3:Y:S02]  /*15d20*/  LDSM.16.MT88.4 R156, [R204+0xa080] ;  /* 0x00a08000cc9c783b */ /* 0x000ee40000004200 */
        /* <DEDUP_REMOVED lines=20> */
[C---:B------:R-:W-:Y:S01]  /*15e70*/  HMMA.16816.F32 R88, R144.reuse, R154, R88 ;  /* 0x0000009a9058723c */ /* 0x040fe20000001858 */
[----:B------:R-:W2:Y:S02]  /*15e80*/  LDSM.16.MT88.4 R152, [R206+0xb080] ;  /* 0x00b08000ce98783b */ /* 0x000ea40000004200 */
[C---:B------:R-:W-:Y:S02]  /*15e90*/  FMUL.FTZ R94, R2.reuse, R94 ;  /* 0x0000005e025e7220 */ /* 0x040fe40000410000 */
[C---:B------:R-:W-:Y:S02]  /*15ea0*/  FMUL.FTZ R95, R2.reuse, R95 ;  /* 0x0000005f025f7220 */ /* 0x040fe40000410000 */
[C---:B------:R-:W-:Y:S02]  /*15eb0*/  FMUL.FTZ R96, R3.reuse, R96 ;  /* 0x0000006003607220 */ /* 0x040fe40000410000 */
[C---:B------:R-:W-:Y:S03]  /*15ec0*/  FMUL.FTZ R97, R3.reuse, R97 ;  /* 0x0000006103617220 */ /* 0x040fe60000410000 */
[C---:B---3--:R-:W-:Y:S03]  /*15ed0*/  HMMA.16816.F32 R92, R144.reuse, R156, R92 ;  /* 0x0000009c905c723c */ /* 0x048fe6000000185c */
[C---:B------:R-:W-:Y:S02]  /*15ee0*/  FMUL.FTZ R98, R2.reuse, R98 ;  /* 0x0000006202627220 */ /* 0x040fe40000410000 */
        /* <DEDUP_REMOVED lines=24> */
[----:B------:R-:W-:Y:S03]  /*16070*/  FMUL.FTZ R117, R3, R117 ;  /* 0x0000007503757220 */ /* 0x000fe60000410000 */
[C---:B------:R-:W-:Y:S01]  /*16080*/  HMMA.16816.F32 R112, R144.reuse, R154, R112 ;  /* 0x0000009a9070723c */ /* 0x040fe20000001870 */
[----:B------:R-:W2:Y:S02]  /*16090*/  LDSM.16.MT88.4 R152, [R211+0x8880] ;  /* 0x00888000d398783b */ /* 0x000ea40000004200 */
[C---:B------:R-:W-:Y:S02]  /*160a0*/  FMUL.FTZ R118, R2.reuse, R118 ;  /* 0x0000007602767220 */ /* 0x040fe40000410000 */
[C---:B------:R-:W-:Y:S02]  /*160b0*/  FMUL.FTZ R119, R2.reuse, R119 ;  /* 0x0000007702777220 */ /* 0x040fe40000410000 */
[--C-:B------:R-:W-:Y:S02]  /*160c0*/  FFMA.FTZ R236, R15, c[0x0][0x2d0], -R164.reuse ;  /* 0x0000b4000fec7a23 */ /* 0x100fe400000108a4 */
[----:B------:R-:W-:Y:S02]  /*160d0*/  FFMA.FTZ R164, R19, c[0x0][0x2d0], -R164 ;  /* 0x0000b40013a47a23 */ /* 0x000fe400000108a4 */
[----:B------:R-:W4:Y:S01]  /*160e0*/  LDSM.16.MT88.4 R16, [R206+0x8880] ;  /* 0x00888000ce10783b */ /* 0x000f220000004200 */
[C---:B---3--:R-:W-:Y:S01]  /*160f0*/  HMMA.16816.F32 R116, R144.reuse, R156, R116 ;  /* 0x0000009c9074723c */ /* 0x048fe20000001874 */
[----:B------:R3:W5:Y:S02]  /*16100*/  MUFU.EX2 R238, R164 ;  /* 0x000000a400ee7308 */ /* 0x0007640000000800 */
[C---:B------:R-:W-:Y:S02]  /*16110*/  FMUL.FTZ R120, R3.reuse, R120 ;  /* 0x0000007803787220 */ /* 0x040fe40000410000 */
[C---:B------:R-:W-:Y:S02]  /*16120*/  FMUL.FTZ R121, R3.reuse, R121 ;  /* 0x0000007903797220 */ /* 0x040fe40000410000 */
[C---:B------:R-:W-:Y:S02]  /*16130*/  FMUL.FTZ R122, R2.reuse, R122 ;  /* 0x0000007a027a7220 */ /* 0x040fe40000410000 */
[C---:B------:R-:W-:Y:S02]  /*16140*/  FMUL.FTZ R123, R2.reuse, R123 ;  /* 0x0000007b027b7220 */ /* 0x040fe40000410000 */
[----:B------:R-:W2:Y:S01]  /*16150*/  MUFU.EX2 R236, R236 ;  /* 0x000000ec00ec7308 */ /* 0x000ea20000000800 */
[C---:B------:R-:W-:Y:S02]  /*16160*/  FMUL.FTZ R124, R3.reuse, R124 ;  /* 0x0000007c037c7220 */ /* 0x040fe40000410000 */
[C---:B------:R-:W-:Y:S02]  /*16170*/  FMUL.FTZ R125, R3.reuse, R125 ;  /* 0x0000007d037d7220 */ /* 0x040fe40000410000 */
[C---:B------:R-:W-:Y:S01]  /*16180*/  HMMA.16816.F32 R120, R144.reuse, R158, R120 ;  /* 0x0000009e9078723c */ /* 0x040fe20000001878 */
[----:B------:R-:W4:Y:S02]  /*16190*/  LDSM.16.MT88.4 R156, [R205+0x8880] ;  /* 0x00888000cd9c783b */ /* 0x000f240000004200 */
[C---:B------:R-:W-:Y:S02]  /*161a0*/  FMUL.FTZ R126, R2.reuse, R126 ;  /* 0x0000007e027e7220 */ /* 0x040fe40000410000 */
[----:B------:R-:W-:Y:S02]  /*161b0*/  FMUL.FTZ R127, R2, R127 ;  /* 0x0000007f027f7220 */ /* 0x000fe40000410000 */
[C---:B------:R-:W-:Y:S01]  /*161c0*/  FMUL.FTZ R128, R3.reuse, R128 ;  /* 0x0000008003807220 */ /* 0x040fe20000410000 */
[----:B---3--:R-:W-:Y:S04]  /*161d0*/  LDSM.16.MT88.4 R164, [R206+0x9880] ;  /* 0x00988000cea4783b */ /* 0x008fe80000004200 */
[C---:B-1----:R-:W-:Y:S03]  /*161e0*/  HMMA.16816.F32 R124, R144.reuse, R140, R124 ;  /* 0x0000008c907c723c */ /* 0x042fe6000000187c */
[C---:B------:R-:W-:Y:S01]  /*161f0*/  FMUL.FTZ R129, R3.reuse, R129 ;  /* 0x0000008103817220 */ /* 0x040fe20000410000 */
[----:B-----5:R-:W-:Y:S01]  /*16200*/  F2FP.PACK_AB R15, R238, R235 ;  /* 0x000000ebee0f723e */ /* 0x020fe200000000ff */
[C---:B------:R-:W-:Y:S02]  /*16210*/  FMUL.FTZ R130, R2.reuse, R130 ;  /* 0x0000008202827220 */ /* 0x040fe40000410000 */
[----:B------:R-:W-:Y:S01]  /*16220*/  FMUL.FTZ R131, R2, R131 ;  /* 0x0000008302837220 */ /* 0x000fe20000410000 */
[----:B--2---:R-:W-:Y:S01]  /*16230*/  F2FP.PACK_AB R13, R236, R233 ;  /* 0x000000e9ec0d723e */ /* 0x004fe200000000ff */
[----:B------:R-:W-:Y:S03]  /*16240*/  FFMA.FTZ R149, R3, R226, R149 ;  /* 0x000000e203957223 */ /* 0x000fe60000010095 */
[----:B------:R-:W-:Y:S01]  /*16250*/  MOV R3, R0 ;  /* 0x0000000000037202 */ /* 0x000fe20000000f00 */
[----:B------:R-:W-:Y:S01]  /*16260*/  FFMA.FTZ R193, R2, R225, R193 ;  /* 0x000000e102c17223 */ /* 0x000fe200000100c1 */
[----:B------:R-:W-:Y:S03]  /*16270*/  HMMA.16816.F32 R128, R144, R142, R128 ;  /* 0x0000008e9080723c */ /* 0x000fe60000001880 */
[----:B------:R-:W-:Y:S01]  /*16280*/  FADD.FTZ R150, R150, R149 ;  /* 0x0000009596967221 */ /* 0x000fe20000010000 */
[-C--:B------:R-:W-:Y:S01]  /*16290*/  MOV R149, R148.reuse ;  /* 0x0000009400957202 */ /* 0x080fe20000000f00 */
[----:B------:R-:W-:Y:S02]  /*162a0*/  FADD.FTZ R194, R194, R193 ;  /* 0x000000c1c2c27221 */ /* 0x000fe40000010000 */
[----:B------:R-:W-:Y:S01]  /*162b0*/  FADD.FTZ R151, R151, R150 ;  /* 0x0000009697977221 */ /* 0x000fe20000010000 */
[C---:B------:R-:W-:Y:S01]  /*162c0*/  HMMA.16816.F32 R144, R12.reuse, R152, R4 ;  /* 0x000000980c90723c */ /* 0x040fe20000001804 */
[----:B------:R-:W1:Y:S04]  /*162d0*/  LDSM.16.MT88.4 R4, [R211+0x9880] ;  /* 0x00988000d304783b */ /* 0x000e680000004200 */
[----:B------:R-:W-:Y:S02]  /*162e0*/  FADD.FTZ R195, R195, R194 ;  /* 0x000000c2c3c37221 */ /* 0x000fe40000010000 */
[----:B------:R-:W-:Y:S01]  /*162f0*/  FADD.FTZ R192, R192, R151 ;  /* 0x00000097c0c07221 */ /* 0x000fe20000010000 */
[C---:B------:R-:W-:Y:S01]  /*16300*/  HMMA.16816.F32 R140, R12.reuse, R154, R8 ;  /* 0x0000009a0c8c723c */ /* 0x040fe20000001808 */
[----:B------:R-:W2:Y:S03]  /*16310*/  LDSM.16.MT88.4 R8, [R205+0x9880] ;  /* 0x00988000cd08783b */ /* 0x000ea60000004200 */
[----:B------:R-:W-:Y:S02]  /*16320*/  FADD.FTZ R230, R230, R195 ;  /* 0x000000c3e6e67221 */ /* 0x000fe40000010000 */
[----:B------:R-:W-:Y:S02]  /*16330*/  FADD.FTZ R227, R227, R192 ;  /* 0x000000c0e3e37221 */ /* 0x000fe40000010000 */
[C---:B----4-:R-:W-:Y:S01]  /*16340*/  HMMA.16816.F32 R132, R12.reuse, R16, R132 ;  /* 0x000000100c84723c */ /* 0x050fe20000001884 */
[----:B------:R-:W3:Y:S03]  /*16350*/  LDSM.16.MT88.4 R152, [R204+0x9880] ;  /* 0x00988000cc98783b */ /* 0x000ee60000004200 */
[----:B------:R-:W-:Y:S02]  /*16360*/  FADD.FTZ R233, R233, R230 ;  /* 0x000000e6e9e97221 */ /* 0x000fe40000010000 */
[----:B------:R-:W-:Y:S02]  /*16370*/  FADD.FTZ R232, R232, R227 ;  /* 0x000000e3e8e87221 */ /* 0x000fe40000010000 */
[C---:B------:R-:W-:Y:S01]  /*16380*/  HMMA.16816.F32 R136, R12.reuse, R18, R136 ;  /* 0x000000120c88723c */ /* 0x040fe20000001888 */
[----:B------:R-:W4:Y:S03]  /*16390*/  LDSM.16.MT88.4 R16, [R205+0xb880] ;  /* 0x00b88000cd10783b */ /* 0x000f260000004200 */
[----:B------:R-:W-:Y:S02]  /*163a0*/  FADD.FTZ R236, R236, R233 ;  /* 0x000000e9ecec7221 */ /* 0x000fe40000010000 */
[----:B------:R-:W-:Y:S02]  /*163b0*/  FADD.FTZ R231, R231, R232 ;  /* 0x000000e8e7e77221 */ /* 0x000fe40000010000 */
[C---:B------:R-:W-:Y:S04]  /*163c0*/  HMMA.16816.F32 R20, R12.reuse, R156, R20 ;  /* 0x0000009c0c14723c */ /* 0x040fe80000001814 */
[----:B------:R-:W-:Y:S02]  /*163d0*/  FADD.FTZ R225, R235, R236 ;  /* 0x000000ecebe17221 */ /* 0x000fe40000010000 */
[----:B------:R-:W-:Y:S02]  /*163e0*/  FADD.FTZ R226, R234, R231 ;  /* 0x000000e7eae27221 */ /* 0x000fe40000010000 */
[C---:B------:R-:W-:Y:S01]  /*163f0*/  HMMA.16816.F32 R24, R12.reuse, R158, R24 ;  /* 0x0000009e0c18723c */ /* 0x040fe20000001818 */
[----:B------:R-:W5:Y:S03]  /*16400*/  LDSM.16.MT88.4 R156, [R204+0xb880] ;  /* 0x00b88000cc9c783b */ /* 0x000f660000004200 */
[----:B------:R-:W-:Y:S04]  /*16410*/  FADD.FTZ R225, R238, R225 ;  /* 0x000000e1eee17221 */ /* 0x000fe80000010000 */
[C---:B------:R-:W-:Y:S08]  /*16420*/  HMMA.16816.F32 R28, R12.reuse, R160, R28 ;  /* 0x000000a00c1c723c */ /* 0x040ff0000000181c */
[C---:B------:R-:W-:Y:S08]  /*16430*/  HMMA.16816.F32 R32, R12.reuse, R162, R32 ;  /* 0x000000a20c20723c */ /* 0x040ff00000001820 */
[C---:B-1----:R-:W-:Y:S08]  /*16440*/  HMMA.16816.F32 R36, R12.reuse, R4, R36 ;  /* 0x000000040c24723c */ /* 0x042ff00000001824 */
[C---:B------:R-:W-:Y:S08]  /*16450*/  HMMA.16816.F32 R40, R12.reuse, R6, R40 ;  /* 0x000000060c28723c */ /* 0x040ff00000001828 */
[C---:B------:R-:W-:Y:S08]  /*16460*/  HMMA.16816.F32 R44, R12.reuse, R164, R44 ;  /* 0x000000a40c2c723c */ /* 0x040ff0000000182c */
[C---:B------:R-:W-:Y:S08]  /*16470*/  HMMA.16816.F32 R48, R12.reuse, R166, R48 ;  /* 0x000000a60c30723c */ /* 0x040ff00000001830 */
[C---:B--2---:R-:W-:Y:S08]  /*16480*/  HMMA.16816.F32 R52, R12.reuse, R8, R52 ;  /* 0x000000080c34723c */ /* 0x044ff00000001834 */
        /* <DEDUP_REMOVED lines=18> */
[----:B------:R-:W-:Y:S07]  /*165b0*/  HMMA.16816.F32 R128, R12, R158, R128 ;  /* 0x0000009e0c80723c */ /* 0x000fee0000001880 */
[----:B------:R-:W-:Y:S01]  /*165c0*/  MOV R12, R148 ;  /* 0x00000094000c7202 */ /* 0x000fe20000000f00 */
[----:B------:R-:W-:-:S05]  /*165d0*/  @P0 BRA `(.L_x_441) ;  /* 0xffffe0f000000947 */ /* 0x000fca000383ffff */
.L_x_440:
[----:B------:R-:W-:-:S06]  /*165e0*/  UISETP.GE.AND UP0, UPT, UR13, UR6, UPT ;  /* 0x000000060d00728c */ /* 0x000fcc000bf06270 */
[----:B------:R-:W-:-:S13]  /*165f0*/  PLOP3.LUT P0, PT, PT, PT, UP0, 0x80, 0x0 ;  /* 0x000000000000781c */ /* 0x000fda0003f0f008 */
[----:B------:R-:W-:Y:S05]  /*16600*/  @!P0 BRA `(.L_x_442) ;  /* 0x000027e000008947 */ /* 0x000fea0003800000 */
[----:B------:R-:W-:Y:S01]  /*16610*/  UMOV UR8, 0x5 ;  /* 0x0000000500087882 */ /* 0x000fe20000000000 */
[----:B------:R-:W-:Y:S01]  /*16620*/  MOV R2, R12 ;  /* 0x0000000c00027202 */ /* 0x000fe20000000f00 */
[----:B------:R-:W-:Y:S01]  /*16630*/  ULDC.64 UR4, c[0x0][0x208] ;  /* 0x0000820000047ab9 */ /* 0x000fe20000000a00 */
[----:B------:R-:W-:Y:S01]  /*16640*/  MOV R3, R0 ;  /* 0x0000000000037202 */ /* 0x000fe20000000f00 */
[----:B------:R-:W-:Y:S01]  /*16650*/  USHF.L.U64.HI UR8, UR4, UR8, UR5 ;  /* 0x0000000804087299 */ /* 0x000fe20008010205 */
[----:B------:R-:W-:Y:S01]  /*16660*/  MOV R220, R228 ;  /* 0x000000e400dc7202 */ /* 0x000fe20000000f00 */
[----:B------:R-:W-:-:S03]  /*16670*/  USHF.L.U32 UR10, UR4, 0x5, URZ ;  /* 0x00000005040a7899 */ /* 0x000fc6000800063f */
[----:B------:R-:W-:Y:S02]  /*16680*/  ULDC.64 UR4, c[0x0][0x1e0] ;  /* 0x0000780000047ab9 */ /* 0x000fe40000000a00 */
.L_x_451:
[----:B------:R-:W-:Y:S04]  /*16690*/  DEPBAR.LE SB0, 0x0 ;  /* 0x000080000000791a */ /* 0x000fe80000000000 */
[----:B------:R-:W-:Y:S01]  /*166a0*/  BAR.SYNC.DEFER_BLOCKING 0x0 ;  /* 0x0000000000007b1d */ /* 0x000fe20000010000 */
[----:B------:R-:W-:Y:S01]  /*166b0*/  USHF.R.S32.HI UR11, URZ, 0x1f, UR13 ;  /* 0x0000001f3f0b7899 */ /* 0x000fe2000801140d */
[----:B------:R-:W-:Y:S01]  /*166c0*/  IMAD.U32 R13, RZ, RZ, UR10 ;  /* 0x0000000aff0d7e24 */ /* 0x000fe2000f8e00ff */
[----:B------:R-:W-:Y:S01]  /*166d0*/  UIMAD UR9, UR8, UR13, URZ ;  /* 0x0000000d080972a4 */ /* 0x000fe2000f8e023f */
[----:B------:R-:W-:Y:S01]  /*166e0*/  LOP3.LUT P2, RZ, R215, 0x4, RZ, 0xc0, !PT ;  /* 0x00000004d7ff7812 */ /* 0x000fe2000784c0ff */
[----:B------:R-:W-:Y:S01]  /*166f0*/  UISETP.GT.AND UP0, UPT, UR13, UR6, UPT ;  /* 0x000000060d00728c */ /* 0x000fe2000bf04270 */
[----:B------:R-:W-:Y:S01]  /*16700*/  IMAD.WIDE.U32 R12, R13, UR13, R220 ;  /* 0x0000000d0d0c7c25 */ /* 0x000fe2000f8e00dc */
[----:B------:R-:W-:Y:S01]  /*16710*/  UIMAD UR9, UR11, UR10, UR9 ;  /* 0x0000000a0b0972a4 */ /* 0x000fe2000f8e0209 */
[C---:B------:R-:W-:Y:S02]  /*16720*/  LOP3.LUT P1, RZ, R215.reuse, 0x2, RZ, 0xc0, !PT ;  /* 0x00000002d7ff7812 */ /* 0x040fe4000782c0ff */
[----:B------:R-:W-:Y:S02]  /*16730*/  LOP3.LUT P5, RZ, R215, 0x1, RZ, 0xc0, !PT ;  /* 0x00000001d7ff7812 */ /* 0x000fe400078ac0ff */
[C---:B------:R-:W-:Y:S02]  /*16740*/  LEA R176, P0, R12.reuse, c[0x0][0x1f8], 0x1 ;  /* 0x00007e000cb07a11 */ /* 0x040fe400078008ff */
[----:B------:R-:W-:Y:S02]  /*16750*/  IADD3 R0, R13, UR9, RZ ;  /* 0x000000090d007c10 */ /* 0x000fe4000fffe0ff */
[----:B------:R-:W-:Y:S01]  /*16760*/  PLOP3.LUT P3, PT, PT, PT, UP0, 0x80, 0x0 ;  /* 0x000000000000781c */ /* 0x000fe20003f6f008 */
[----:B------:R-:W-:Y:S01]  /*16770*/  @UP0 UIADD3 UR11, UR13, -0x1, URZ ;  /* 0xffffffff0d0b0890 */ /* 0x000fe2000fffe03f */
[----:B------:R-:W-:Y:S02]  /*16780*/  LEA.HI.X R177, R12, c[0x0][0x1fc], R0, 0x1, P0 ;  /* 0x00007f000cb17a11 */ /* 0x000fe400000f0c00 */
[----:B------:R-:W-:Y:S01]  /*16790*/  PLOP3.LUT P4, PT, PT, PT, UP0, 0x80, 0x0 ;  /* 0x000000000000781c */ /* 0x000fe20003f8f008 */
[----:B------:R-:W-:Y:S01]  /*167a0*/  @UP0 UIMAD.WIDE.U32 UR14, UR11, UR4, URZ ;  /* 0x000000040b0e02a5 */ /* 0x000fe2000f8e003f */
[----:B------:R-:W-:Y:S01]  /*167b0*/  PLOP3.LUT P0, PT, PT, PT, UP0, 0x80, 0x0 ;  /* 0x000000000000781c */ /* 0x000fe20003f0f008 */
[----:B------:R-:W-:Y:S01]  /*167c0*/  @UP0 USHF.R.S32.HI UR9, URZ, 0x1f, UR11 ;  /* 0x0000001f3f090899 */ /* 0x000fe2000801140b */
[----:B------:R-:W-:Y:S03]  /*167d0*/  LDSM.16.M88.4 R16, [R214+0x10080] ;  /* 0x01008000d610783b */ /* 0x000fe60000000200 */
[----:B------:R-:W-:Y:S01]  /*167e0*/  @UP0 UIMAD UR9, UR9, UR4, URZ ;  /* 0x00000004090902a4 */ /* 0x000fe2000f8e023f */
[----:B------:R-:W1:Y:S03]  /*167f0*/  LDSM.16.M88.4 R8, [R213+0xc080] ;  /* 0x00c08000d508783b */ /* 0x000e660000000200 */
[----:B------:R-:W-:Y:S01]  /*16800*/  @UP0 UIMAD UR9, UR11, UR5, UR9 ;  /* 0x000000050b0902a4 */ /* 0x000fe2000f8e0209 */
[----:B------:R-:W2:Y:S03]  /*16810*/  LDSM.16.M88.4 R148, [R213+0xc880] ;  /* 0x00c88000d594783b */ /* 0x000ea60000000200 */
[----:B------:R-:W-:Y:S01]  /*16820*/  @UP0 UIADD3 UR9, UR15, UR9, URZ ;  /* 0x000000090f090290 */ /* 0x000fe2000fffe03f */
[----:B------:R-:W-:Y:S04]  /*16830*/  LDSM.16.M88.4 R152, [R210+0x10080] ;  /* 0x01008000d298783b */ /* 0x000fe80000000200 */
[----:B------:R-:W3:Y:S04]  /*16840*/  LDSM.16.M88.4 R156, [R212] ;  /* 0x00000000d49c783b */ /* 0x000ee80000000200 */
[----:B------:R-:W4:Y:S04]  /*16850*/  LDSM.16.M88.4 R160, [R203] ;  /* 0x00000000cba0783b */ /* 0x000f280000000200 */
[----:B------:R-:W-:Y:S01]  /*16860*/  @!PT LDS RZ, [RZ] ;  /* 0x00000000fffff984 */ /* 0x000fe20000000800 */
[----:B------:R-:W-:Y:S01]  /*16870*/  @!PT LDS RZ, [RZ] ;  /* 0x00000000fffff984 */ /* 0x000fe20000000800 */
[----:B------:R-:W-:Y:S01]  /*16880*/  @!PT LDS RZ, [RZ] ;  /* 0x00000000fffff984 */ /* 0x000fe20000000800 */
[----:B------:R2:W-:Y:S04]  /*16890*/  LDGSTS.E.BYPASS.LTC128B.128 [R218+0x8080], [R176.64], !P6 ;  /* 0x08080000b0da7fae */ /* 0x0005e8000f101d5e */
[----:B------:R2:W-:Y:S01]  /*168a0*/  LDGSTS.E.BYPASS.LTC128B.128 [R218+0x9080], [R176.64+0x80], !P2 ;  /* 0x09080080b0da7fae */ /* 0x0005e2000d101d5e */
[----:B------:R-:W-:Y:S03]  /*168b0*/  PLOP3.LUT P2, PT, PT, PT, UP0, 0x80, 0x0 ;  /* 0x000000000000781c */ /* 0x000fe60003f4f008 */
[----:B------:R2:W-:Y:S04]  /*168c0*/  LDGSTS.E.BYPASS.LTC128B.128 [R218+0xa080], [R176.64+0x100], !P1 ;  /* 0x0a080100b0da7fae */ /* 0x0005e8000c901d5e */
[----:B------:R3:W-:Y:S04]  /*168d0*/  LDGSTS.E.BYPASS.LTC128B.128 [R218+0xb080], [R176.64+0x180], !P5 ;  /* 0x0b080180b0da7fae */ /* 0x0007e8000e901d5e */
[----:B------:R-:W-:Y:S01]  /*168e0*/  LDSM.16.M88.4 R164, [R209+0x10080] ;  /* 0x01008000d1a4783b */ /* 0x000fe20000000200 */
[C---:B-1----:R-:W-:Y:S03]  /*168f0*/  HMMA.16816.F32 R4, R16.reuse, R8, RZ ;  /* 0x000000081004723c */ /* 0x042fe600000018ff */
[----:B------:R-:W0:Y:S04]  /*16900*/  LDGDEPBAR ;  /* 0x00000000000079af */ /* 0x000e280000000000 */
[----:B------:R-:W1:Y:S01]  /*16910*/  LDSM.16.M88.4 R168, [R208+0xc080] ;  /* 0x00c08000d0a8783b */ /* 0x000e620000000200 */
[C---:B------:R-:W-:Y:S03]  /*16920*/  HMMA.16816.F32 R8, R16.reuse, R10, RZ ;  /* 0x0000000a1008723c */ /* 0x040fe600000018ff */
[----:B------:R-:W-:Y:S05]  /*16930*/  LDSM.16.M88.4 R172, [R202] ;  /* 0x00000000caac783b */ /* 0x000fea0000000200 */
[C---:B--2---:R-:W-:Y:S08]  /*16940*/  HMMA.16816.F32 R12, R16.reuse, R148, RZ ;  /* 0x00000094100c723c */ /* 0x044ff000000018ff */
[----:B------:R-:W-:Y:S01]  /*16950*/  HMMA.16816.F32 R16, R16, R150, RZ ;  /* 0x000000961010723c */ /* 0x000fe200000018ff */
[----:B------:R-:W2:Y:S07]  /*16960*/  LDSM.16.M88.4 R148, [R208+0xc880] ;  /* 0x00c88000d094783b */ /* 0x000eae0000000200 */
[C---:B---3--:R-:W-:Y:S08]  /*16970*/  HMMA.16816.F32 R4, R152.reuse, R156, R4 ;  /* 0x0000009c9804723c */ /* 0x048ff00000001804 */
[C---:B------:R-:W-:Y:S01]  /*16980*/  HMMA.16816.F32 R8, R152.reuse, R158, R8 ;  /* 0x0000009e9808723c */ /* 0x040fe20000001808 */
[----:B------:R-:W3:Y:S07]  /*16990*/  LDSM.16.M88.4 R156, [R207+0x10080] ;  /* 0x01008000cf9c783b */ /* 0x000eee0000000200 */
[C---:B----4-:R-:W-:Y:S08]  /*169a0*/  HMMA.16816.F32 R12, R152.reuse, R160, R12 ;  /* 0x000000a0980c723c */ /* 0x050ff0000000180c */
[----:B------:R-:W-:Y:S01]  /*169b0*/  HMMA.16816.F32 R16, R152, R162, R16 ;  /* 0x000000a29810723c */ /* 0x000fe20000001810 */
[----:B------:R-:W4:Y:S04]  /*169c0*/  LDSM.16.M88.4 R152, [R202+0x800] ;  /* 0x00080000ca98783b */ /* 0x000f280000000200 */
[----:B------:R-:W-:Y:S03]  /*169d0*/  LDSM.16.M88.4 R160, [R214+0x14080] ;  /* 0x01408000d6a0783b */ /* 0x000fe60000000200 */
[C---:B-1----:R-:W-:Y:S08]  /*169e0*/  HMMA.16816.F32 R4, R164.reuse, R168, R4 ;  /* 0x000000a8a404723c */ /* 0x042ff00000001804 */
[C---:B------:R-:W-:Y:S01]  /*169f0*/  HMMA.16816.F32 R8, R164.reuse, R170, R8 ;  /* 0x000000aaa408723c */ /* 0x040fe20000001808 */
[----:B------:R-:W1:Y:S07]  /*16a00*/  LDSM.16.M88.4 R168, [R213+0xd080] ;  /* 0x00d08000d5a8783b */ /* 0x000e6e0000000200 */
[C---:B--2---:R-:W-:Y:S08]  /*16a10*/  HMMA.16816.F32 R12, R164.reuse, R148, R12 ;  /* 0x00000094a40c723c */ /* 0x044ff0000000180c */
[----:B------:R-:W-:Y:S01]  /*16a20*/  HMMA.16816.F32 R16, R164, R150, R16 ;  /* 0x00000096a410723c */ /* 0x000fe20000001810 */
[----:B------:R-:W2:Y:S04]  /*16a30*/  LDSM.16.M88.4 R148, [R213+0xd880] ;  /* 0x00d88000d594783b */ /* 0x000ea80000000200 */
[----:B------:R-:W-:Y:S03]  /*16a40*/  LDSM.16.M88.4 R164, [R210+0x14080] ;  /* 0x01408000d2a4783b */ /* 0x000fe60000000200 */
[C---:B---3--:R-:W-:Y:S08]  /*16a50*/  HMMA.16816.F32 R4, R156.reuse, R172, R4 ;  /* 0x000000ac9c04723c */ /* 0x048ff00000001804 */
[C---:B------:R-:W-:Y:S01]  /*16a60*/  HMMA.16816.F32 R8, R156.reuse, R174, R8 ;  /* 0x000000ae9c08723c */ /* 0x040fe20000001808 */
[----:B------:R-:W3:Y:S07]  /*16a70*/  LDSM.16.M88.4 R172, [R201] ;  /* 0x00000000c9ac783b */ /* 0x000eee0000000200 */
[C---:B----4-:R-:W-:Y:S08]  /*16a80*/  HMMA.16816.F32 R12, R156.reuse, R152, R12 ;  /* 0x000000989c0c723c */ /* 0x050ff0000000180c */
[----:B------:R-:W-:Y:S01]  /*16a90*/  HMMA.16816.F32 R16, R156, R154, R16 ;  /* 0x0000009a9c10723c */ /* 0x000fe20000001810 */
[----:B------:R-:W4:Y:S04]  /*16aa0*/  LDSM.16.M88.4 R152, [R200] ;  /* 0x00000000c898783b */ /* 0x000f280000000200 */
        /* <DEDUP_REMOVED lines=58> */
[C---:B------:R-:W-:Y:S07]  /*16e50*/  HMMA.16816.F32 R8, R156.reuse, R170, R8 ;  /* 0x000000aa9c08723c */ /* 0x040fee0000001808 */
[----:B------:R-:W-:Y:S01]  /*16e60*/  IMAD.U32 R170, RZ, RZ, UR14 ;  /* 0x0000000effaa7e24 */ /* 0x000fe2000f8e00ff */
[C---:B--2---:R-:W-:Y:S01]  /*16e70*/  HMMA.16816.F32 R12, R156.reuse, R148, R12 ;  /* 0x000000949c0c723c */ /* 0x044fe2000000180c */
[----:B------:R-:W-:Y:S03]  /*16e80*/  IMAD.U32 R171, RZ, RZ, UR15 ;  /* 0x0000000fffab7e24 */ /* 0x000fe6000f8e00ff */
[C---:B------:R-:W-:Y:S01]  /*16e90*/  @P0 LEA R168, P1, R170.reuse, R216, 0x5 ;  /* 0x000000d8aaa80211 */ /* 0x040fe200078228ff */
[----:B------:R-:W-:Y:S01]  /*16ea0*/  IMAD.U32 R171, RZ, RZ, UR9 ;  /* 0x00000009ffab7e24 */ /* 0x000fe2000f8e00ff */
[----:B------:R-:W-:Y:S01]  /*16eb0*/  PLOP3.LUT P0, PT, PT, PT, UP0, 0x80, 0x0 ;  /* 0x000000000000781c */ /* 0x000fe20003f0f008 */
[----:B------:R-:W-:Y:S01]  /*16ec0*/  USHF.L.U32 UR9, UR13, 0x5, URZ ;  /* 0x000000050d097899 */ /* 0x000fe2000800063f */
[----:B------:R-:W-:Y:S01]  /*16ed0*/  HMMA.16816.F32 R16, R156, R150, R16 ;  /* 0x000000969c10723c */ /* 0x000fe20000001810 */
[----:B------:R-:W-:Y:S04]  /*16ee0*/  LDSM.16.M88.4 R148, [R209+0x1c080] ;  /* 0x01c08000d194783b */ /* 0x000fe80000000200 */
[----:B------:R-:W1:Y:S03]  /*16ef0*/  LDSM.16.M88.4 R156, [R208+0xf080] ;  /* 0x00f08000d09c783b */ /* 0x000e660000000200 */
[C---:B---3--:R-:W-:Y:S05]  /*16f00*/  HMMA.16816.F32 R4, R160.reuse, R172, R4 ;  /* 0x000000aca004723c */ /* 0x048fea0000001804 */
[----:B------:R-:W-:Y:S02]  /*16f10*/  @P2 LEA.HI.X R171, R170, R223, R171, 0x5, P1 ;  /* 0x000000dfaaab2211 */ /* 0x000fe400008f2cab */
[----:B------:R-:W-:Y:S01]  /*16f20*/  PLOP3.LUT P2, PT, PT, PT, UP0, 0x80, 0x0 ;  /* 0x000000000000781c */ /* 0x000fe20003f4f008 */
[C---:B------:R-:W-:Y:S01]  /*16f30*/  HMMA.16816.F32 R8, R160.reuse, R174, R8 ;  /* 0x000000aea008723c */ /* 0x040fe20000001808 */
[----:B------:R-:W-:Y:S03]  /*16f40*/  PLOP3.LUT P1, PT, PT, PT, UP3, 0x80, 0x0 ;  /* 0x000000000000781c */ /* 0x000fe60003f2f038 */
[C---:B------:R-:W-:Y:S04]  /*16f50*/  @P0 LEA R0, P0, R168.reuse, c[0x0][0x1c8], 0x1 ;  /* 0x00007200a8000a11 */ /* 0x040fe800078008ff */
[C---:B----4-:R-:W-:Y:S08]  /*16f60*/  HMMA.16816.F32 R12, R160.reuse, R152, R12 ;  /* 0x00000098a00c723c */ /* 0x050ff0000000180c */
[----:B------:R-:W-:Y:S01]  /*16f70*/  HMMA.16816.F32 R16, R160, R154, R16 ;  /* 0x0000009aa010723c */ /* 0x000fe20000001810 */
[----:B------:R-:W-:Y:S04]  /*16f80*/  LDSM.16.M88.4 R152, [R207+0x1c080] ;  /* 0x01c08000cf98783b */ /* 0x000fe80000000200 */
[----:B------:R-:W2:Y:S03]  /*16f90*/  LDSM.16.M88.4 R160, [R202+0x3000] ;  /* 0x00300000caa0783b */ /* 0x000ea60000000200 */
[C---:B-1----:R-:W-:Y:S08]  /*16fa0*/  HMMA.16816.F32 R4, R148.reuse, R156, R4 ;  /* 0x0000009c9404723c */ /* 0x042ff00000001804 */
[C---:B------:R-:W-:Y:S01]  /*16fb0*/  HMMA.16816.F32 R8, R148.reuse, R158, R8 ;  /* 0x0000009e9408723c */ /* 0x040fe20000001808 */
[----:B------:R-:W1:Y:S01]  /*16fc0*/  LDSM.16.M88.4 R156, [R202+0x3800] ;  /* 0x00380000ca9c783b */ /* 0x000e620000000200 */
[----:B------:R-:W-:Y:S04]  /*16fd0*/  DEPBAR.LE SB0, 0x0 ;  /* 0x000080000000791a */ /* 0x000fe80000000000 */
[----:B------:R-:W-:Y:S02]  /*16fe0*/  BAR.SYNC.DEFER_BLOCKING 0x0 ;  /* 0x0000000000007b1d */ /* 0x000fe40000010000 */
[C---:B------:R-:W-:Y:S07]  /*16ff0*/  HMMA.16816.F32 R12, R148.reuse, R164, R12 ;  /* 0x000000a4940c723c */ /* 0x040fee000000180c */
[----:B------:R-:W-:Y:S01]  /*17000*/  @P2 LEA.HI.X R165, R168, c[0x0][0x1cc], R171, 0x1, P0 ;  /* 0x00007300a8a52a11 */ /* 0x000fe200000f0cab */
[----:B------:R-:W-:Y:S01]  /*17010*/  HMMA.16816.F32 R16, R148, R166, R16 ;  /* 0x000000a69410723c */ /* 0x000fe20000001810 */
[----:B------:R-:W-:Y:S02]  /*17020*/  PLOP3.LUT P0, PT, PT, PT, UP3, 0x80, 0x0 ;  /* 0x000000000000781c */ /* 0x000fe40003f0f038 */
[----:B------:R-:W-:Y:S01]  /*17030*/  PLOP3.LUT P2, PT, PT, PT, UP0, 0x80, 0x0 ;  /* 0x000000000000781c */ /* 0x000fe20003f4f008 */
[----:B------:R-:W-:Y:S01]  /*17040*/  @P4 IMAD.MOV.U32 R164, RZ, RZ, R0 ;  /* 0x000000ffffa44224 */ /* 0x000fe200078e0000 */
[----:B------:R-:W-:Y:S02]  /*17050*/  LOP3.LUT P4, RZ, R215, 0x2, RZ, 0xc0, !PT ;  /* 0x00000002d7ff7812 */ /* 0x000fe4000788c0ff */
[----:B------:R-:W-:Y:S01]  /*17060*/  @P1 IMAD.HI.U32 R149, R219, c[0x0][0x2c8], RZ ;  /* 0x0000b200db951a27 */ /* 0x000fe200078e00ff */
[C---:B--2---:R-:W-:Y:S01]  /*17070*/  HMMA.16816.F32 R4, R152.reuse, R160, R4 ;  /* 0x000000a09804723c */ /* 0x044fe20000001804 */
[----:B------:R-:W-:Y:S03]  /*17080*/  PLOP3.LUT P1, PT, PT, PT, UP0, 0x80, 0x0 ;  /* 0x000000000000781c */ /* 0x000fe60003f2f008 */
[----:B------:R-:W-:Y:S01]  /*17090*/  IMAD.U32 R151, RZ, RZ, UR28 ;  /* 0x0000001cff977e24 */ /* 0x000fe2000f8e00ff */
[----:B------:R-:W-:Y:S01]  /*170a0*/  @!PT LDS RZ, [RZ] ;  /* 0x00000000fffff984 */ /* 0x000fe20000000800 */
[----:B------:R-:W-:Y:S01]  /*170b0*/  @!PT LDS RZ, [RZ] ;  /* 0x00000000fffff984 */ /* 0x000fe20000000800 */
[----:B------:R-:W-:Y:S01]  /*170c0*/  @!PT LDS RZ, [RZ] ;  /* 0x00000000fffff984 */ /* 0x000fe20000000800 */
[----:B------:R2:W-:Y:S01]  /*170d0*/  @P3 LDGSTS.E.BYPASS.LTC128B.128 [R218+0xc080], [R164.64], !P6 ;  /* 0x0c080000a4da3fae */ /* 0x0005e2000f101d5e */
[----:B------:R-:W-:Y:S02]  /*170e0*/  LOP3.LUT P3, RZ, R215, 0x4, RZ, 0xc0, !PT ;  /* 0x00000004d7ff7812 */ /* 0x000fe4000786c0ff */
[C---:B------:R-:W-:Y:S04]  /*170f0*/  HMMA.16816.F32 R8, R152.reuse, R162, R8 ;  /* 0x000000a29808723c */ /* 0x040fe80000001808 */
[----:B------:R-:W-:Y:S01]  /*17100*/  IMAD.MOV.U32 R148, RZ, RZ, R219 ;  /* 0x000000ffff947224 */ /* 0x000fe200078e00db */
[----:B------:R-:W-:Y:S01]  /*17110*/  @P0 SHF.R.U32.HI R148, RZ, c[0x0][0x2cc], R149 ;  /* 0x0000b300ff940a19 */ /* 0x000fe20000011695 */
[----:B------:R-:W-:Y:S01]  /*17120*/  IMAD.U32 R149, RZ, RZ, UR9 ;  /* 0x00000009ff957e24 */ /* 0x000fe2000f8e00ff */
[----:B------:R-:W-:Y:S01]  /*17130*/  PLOP3.LUT P0, PT, PT, PT, UP0, 0x80, 0x0 ;  /* 0x000000000000781c */ /* 0x000fe20003f0f008 */
[C---:B-1----:R-:W-:Y:S02]  /*17140*/  HMMA.16816.F32 R12, R152.reuse, R156, R12 ;  /* 0x0000009c980c723c */ /* 0x042fe4000000180c */
[----:B------:R-:W1:Y:S02]  /*17150*/  SHFL.IDX PT, R0, R148, RZ, 0x1c1f ;  /* 0x001c1fff94007589 */ /* 0x000e6400000e0000 */
[----:B------:R-:W-:Y:S02]  /*17160*/  IADD3 R150, -R224, 0x1, -R149 ;  /* 0x00000001e0967810 */ /* 0x000fe40007ffe995 */
[----:B------:R2:W-:Y:S02]  /*17170*/  @P2 LDGSTS.E.BYPASS.LTC128B.128 [R218+0xd080], [R164.64+0x80], !P3 ;  /* 0x0d080080a4da2fae */ /* 0x0005e4000d901d5e */
[----:B------:R-:W-:Y:S01]  /*17180*/  IADD3 R151, -R151, UR16, R150 ;  /* 0x0000001097977c10 */ /* 0x000fe2000fffe196 */
[----:B------:R-:W-:Y:S01]  /*17190*/  HMMA.16816.F32 R16, R152, R158, R16 ;  /* 0x0000009e9810723c */ /* 0x000fe20000001810 */
[----:B------:R2:W-:Y:S04]  /*171a0*/  @P1 LDGSTS.E.BYPASS.LTC128B.128 [R218+0xe080], [R164.64+0x100], !P4 ;  /* 0x0e080100a4da1fae */ /* 0x0005e8000e101d5e */
[----:B------:R2:W-:Y:S01]  /*171b0*/  @P0 LDGSTS.E.BYPASS.LTC128B.128 [R218+0xf080], [R164.64+0x180], !P5 ;  /* 0x0f080180a4da0fae */ /* 0x0005e2000e901d5e */
[----:B------:R-:W-:Y:S02]  /*171c0*/  PLOP3.LUT P0, PT, PT, PT, UP2, 0x40, 0x0 ;  /* 0x000000000000781c */ /* 0x000fe40003f0e828 */
[C---:B------:R-:W-:Y:S01]  /*171d0*/  IADD3 R153, R151.reuse, c[0x0][0x328], RZ ;  /* 0x0000ca0097997a10 */ /* 0x040fe20007ffe0ff */
[----:B------:R-:W0:Y:S03]  /*171e0*/  LDGDEPBAR ;  /* 0x00000000000079af */ /* 0x000e260000000000 */
[----:B------:R-:W-:Y:S01]  /*171f0*/  IADD3 R151, R151, UR7, RZ ;  /* 0x0000000797977c10 */ /* 0x000fe2000fffe0ff */
[--C-:B-1----:R-:W-:Y:S04]  /*17200*/  IMAD.IADD R156, R153, 0x1, R0.reuse ;  /* 0x00000001999c7824 */ /* 0x102fe800078e0200 */
[----:B------:R-:W-:Y:S02]  /*17210*/  IMAD.IADD R155, R151, 0x1, R0 ;  /* 0x00000001979b7824 */ /* 0x000fe400078e0200 */
        /* <DEDUP_REMOVED lines=15> */
.L_x_445:
[----:B------:R-:W-:Y:S04]  /*17310*/  MOV R0, c[0x0][0x32c] ;  /* 0x0000cb0000007a02 */ /* 0x000fe80000000f00 */
[----:B------:R-:W-:Y:S11]  /*17320*/  ISETP.NE.AND P0, PT, R0, 0x1, PT ;  /* 0x000000010000780c */ /* 0x000ff60003f05270 */
[----:B------:R-:W-:Y:S02]  /*17330*/  @!UPT UIADD3 URZ, URZ, URZ, URZ ;  /* 0x0000003f3f3ff290 */ /* 0x000fe4000fffe03f */
[----:B------:R-:W-:Y:S05]  /*17340*/  @P0 IMAD.HI.U32 R0, R150, c[0x0][0x330], RZ ;  /* 0x0000cc0096000a27 */ /* 0x000fea00078e00ff */
[----:B------:R-:W-:Y:S02]  /*17350*/  @P0 SHF.R.U32.HI R150, RZ, c[0x0][0x334], R0 ;  /* 0x0000cd00ff960a19 */ /* 0x000fe40000011600 */
.L_x_446:
[----:B------:R-:W-:Y:S05]  /*17360*/  BSYNC B0 ;  /* 0x0000000000007941 */ /* 0x000fea0003800000 */
.L_x_444:
[----:B------:R-:W-:Y:S04]  /*17370*/  IMAD R157, R150, c[0x0][0x32c], -R149 ;  /* 0x0000cb00969d7a24 */ /* 0x000fe800078e0a95 */
[----:B------:R-:W-:Y:S05]  /*17380*/  IMAD.IADD R0, R157, 0x1, -R224 ;  /* 0x000000019d007824 */ /* 0x000fea00078e0ae0 */
[----:B------:R-:W-:Y:S02]  /*17390*/  IADD3 R157, R0, c[0x0][0x32c], RZ ;  /* 0x0000cb00009d7a10 */ /* 0x000fe40007ffe0ff */
[----:B------:R-:W-:Y:S02]  /*173a0*/  IMNMX R155, R155, R0, !PT ;  /* 0x000000009b9b7217 */ /* 0x000fe40007800200 */
[----:B------:R-:W-:Y:S02]  /*173b0*/  IMNMX R156, R156, R157, PT ;  /* 0x0000009d9c9c7217 */ /* 0x000fe40003800200 */
.L_x_443:
        /* <DEDUP_REMOVED lines=25> */
[----:B--2---:R-:W-:Y:S02]  /*17550*/  FSEL R164, R12, -INF , !P0 ;  /* 0xff8000000ca47808 */ /* 0x004fe40004000000 */
        /* <DEDUP_REMOVED lines=26> */
.L_x_449:
[----:B------:R-:W-:Y:S04]  /*17700*/  MOV R0, c[0x0][0x32c] ;  /* 0x0000cb0000007a02 */ /* 0x000fe80000000f00 */
[----:B------:R-:W-:Y:S11]  /*17710*/  ISETP.NE.AND P0, PT, R0, 0x1, PT ;  /* 0x000000010000780c */ /* 0x000ff60003f05270 */
[----:B------:R-:W-:Y:S02]  /*17720*/  @!UPT UIADD3 URZ, URZ, URZ, URZ ;  /* 0x0000003f3f3ff290 */ /* 0x000fe4000fffe03f */
[----:B------:R-:W-:Y:S05]  /*17730*/  @P0 IMAD.HI.U32 R0, R4, c[0x0][0x330], RZ ;  /* 0x0000cc0004000a27 */ /* 0x000fea00078e00ff */
[----:B------:R-:W-:Y:S02]  /*17740*/  @P0 SHF.R.U32.HI R4, RZ, c[0x0][0x334], R0 ;  /* 0x0000cd00ff040a19 */ /* 0x000fe40000011600 */
.L_x_450:
[----:B------:R-:W-:Y:S05]  /*17750*/  BSYNC B0 ;  /* 0x0000000000007941 */ /* 0x000fea0003800000 */
.L_x_448:
[----:B------:R-:W-:Y:S04]  /*17760*/  IMAD R149, R4, c[0x0][0x32c], -R149 ;  /* 0x0000cb0004957a24 */ /* 0x000fe800078e0a95 */
[----:B------:R-:W-:Y:S05]  /*17770*/  IMAD.IADD R4, R149, 0x1, -R224 ;  /* 0x0000000195047824 */ /* 0x000fea00078e0ae0 */
[----:B------:R-:W-:Y:S02]  /*17780*/  IADD3 R0, R4, c[0x0][0x32c], RZ ;  /* 0x0000cb0004007a10 */ /* 0x000fe40007ffe0ff */
[----:B------:R-:W-:Y:S02]  /*17790*/  IMNMX R151, R151, R4, !PT ;  /* 0x0000000497977217 */ /* 0x000fe40007800200 */
[----:B------:R-:W-:Y:S02]  /*177a0*/  IMNMX R153, R153, R0, PT ;  /* 0x0000000099997217 */ /* 0x000fe40003800200 */
.L_x_447:
        /* <DEDUP_REMOVED lines=22> */
[----:B------:R-:W-:Y:S02]  /*17910*/  ISETP.GT.AND P0, PT, R151, 0x9, P0 ;  /* 0x000000099700780c */ /* 0x000fe40000704270 */
[----:B------:R-:W-:Y:S02]  /*17920*/  FSEL R17, R7, -INF , !P1 ;  /* 0xff80000007117808 */ /* 0x000fe40004800000 */
[----:B------:R-:W-:Y:S02]  /*17930*/  ISETP.GT.AND P1, PT, R151, 0x8, P3 ;  /* 0x000000089700780c */ /* 0x000fe40001f24270 */
[C---:B------:R-:W-:Y:S01]  /*17940*/  ISETP.LT.OR P0, PT, R153.reuse, 0xa, P0 ;  /* 0x0000000a9900780c */ /* 0x040fe20000701670 */
[----:B------:R-:W-:Y:S01]  /*17950*/  LDSM.16.MT88.4 R184, [R211+0xb880] ;  /* 0x00b88000d3b8783b */ /* 0x000fe20000004200 */
[----:B------:R-:W-:Y:S02]  /*17960*/  ISETP.LT.OR P1, PT, R153, 0x9, P1 ;  /* 0x000000099900780c */ /* 0x000fe40000f21670 */
[----:B------:R-:W-:Y:S02]  /*17970*/  FMNMX.FTZ R4, R149, R2, !PT ;  /* 0x0000000295047209 */ /* 0x000fe40007810000 */
[----:B------:R-:W-:Y:S02]  /*17980*/  PLOP3.LUT P2, PT, PT, PT, UP0, 0x80, 0x0 ;  /* 0x000000000000781c */ /* 0x000fe40003f4f008 */
[----:B------:R-:W-:Y:S01]  /*17990*/  FSEL R9, R10, -INF , !P1 ;  /* 0xff8000000a097808 */ /* 0x000fe20004800000 */
[----:B------:R-:W-:Y:S01]  /*179a0*/  LDSM.16.MT88.4 R188, [R206+0xb880] ;  /* 0x00b88000cebc783b */ /* 0x000fe20000004200 */
[----:B------:R-:W-:Y:S02]  /*179b0*/  ISETP.GT.AND P2, PT, R151, 0x10, P2 ;  /* 0x000000109700780c */ /* 0x000fe40001744270 */
[----:B------:R-:W-:Y:S02]  /*179c0*/  FSEL R11, R11, -INF , !P0 ;  /* 0xff8000000b0b7808 */ /* 0x000fe40004000000 */
[----:B------:R-:W-:Y:S02]  /*179d0*/  PLOP3.LUT P0, PT, PT, PT, UP0, 0x80, 0x0 ;  /* 0x000000000000781c */ /* 0x000fe40003f0f008 */
[----:B------:R-:W-:Y:S02]  /*179e0*/  FMNMX.FTZ R4, R17, R4, !PT ;  /* 0x0000000411047209 */ /* 0x000fe40007810000 */
        /* <DEDUP_REMOVED lines=16> */
[----:B------:R-:W-:Y:S02]  /*17af0*/  FSEL R157, R18, -INF , !P1 ;  /* 0xff800000129d7808 */ /* 0x000fe40004800000 */
        /* <DEDUP_REMOVED lines=17> */
[----:B------:R-:W-:Y:S01]  /*17c10*/  FMUL.FTZ R6, R3, c[0x0][0x2d0] ;  /* 0x0000b40003067a20 */ /* 0x000fe20000410000 */
[----:B------:R-:W-:Y:S01]  /*17c20*/  MUFU.EX2 R15, R15 ;  /* 0x0000000f000f7308 */ /* 0x000fe20000000800 */
[--C-:B------:R-:W-:Y:S02]  /*17c30*/  FFMA.FTZ R14, R154, c[0x0][0x2d0], -R163.reuse ;  /* 0x0000b4009a0e7a23 */ /* 0x100fe400000108a3 */
[--C-:B------:R-:W-:Y:S01]  /*17c40*/  FFMA.FTZ R193, R8, c[0x0][0x2d0], -R163.reuse ;  /* 0x0000b40008c17a23 */ /* 0x100fe200000108a3 */
[----:B------:R-:W-:Y:S01]  /*17c50*/  LDSM.16.MT88.4 R152, [R206+0x8080] ;  /* 0x00808000ce98783b */ /* 0x000fe20000004200 */
[--C-:B------:R-:W-:Y:S02]  /*17c60*/  FFMA.FTZ R229, R164, c[0x0][0x2d0], -R163.reuse ;  /* 0x0000b400a4e57a23 */ /* 0x100fe400000108a3 */
[--C-:B------:R-:W-:Y:S02]  /*17c70*/  FFMA.FTZ R230, R162, c[0x0][0x2d0], -R163.reuse ;  /* 0x0000b400a2e67a23 */ /* 0x100fe400000108a3 */
[--C-:B------:R-:W-:Y:S01]  /*17c80*/  FFMA.FTZ R231, R160, c[0x0][0x2d0], -R163.reuse ;  /* 0x0000b400a0e77a23 */ /* 0x100fe200000108a3 */
[----:B------:R-:W2:Y:S01]  /*17c90*/  MUFU.EX2 R3, R6 ;  /* 0x0000000600037308 */ /* 0x000ea20000000800 */
[----:B------:R-:W-:Y:S01]  /*17ca0*/  FFMA.FTZ R163, R158, c[0x0][0x2d0], -R163 ;  /* 0x0000b4009ea37a23 */ /* 0x000fe200000108a3 */
[----:B------:R-:W-:Y:S01]  /*17cb0*/  LDSM.16.MT88.4 R164, [R206+0x9880] ;  /* 0x00988000cea4783b */ /* 0x000fe20000004200 */
[----:B-1----:R-:W-:Y:S04]  /*17cc0*/  FMNMX.FTZ R12, R5, R12, !PT ;  /* 0x0000000c050c7209 */ /* 0x002fe80007810000 */
[C---:B------:R-:W-:Y:S01]  /*17cd0*/  FSETP.NEU.FTZ.AND P0, PT, R12.reuse, -INF , PT ;  /* 0xff8000000c00780b */ /* 0x040fe20003f1d000 */
[C---:B------:R-:W-:Y:S02]  /*17ce0*/  FMUL.FTZ R156, R12.reuse, c[0x0][0x2d0] ;  /* 0x0000b4000c9c7a20 */ /* 0x040fe40000410000 */
[----:B------:R-:W1:Y:S01]  /*17cf0*/  MUFU.EX2 R192, R192 ;  /* 0x000000c000c07308 */ /* 0x000e620000000800 */
[----:B------:R-:W-:Y:S02]  /*17d00*/  FSEL R5, R12, RZ, P0 ;  /* 0x000000ff0c057208 */ /* 0x000fe40000000000 */
[----:B------:R-:W-:Y:S02]  /*17d10*/  FSEL R156, R156, RZ, P0 ;  /* 0x000000ff9c9c7208 */ /* 0x000fe40000000000 */
[----:B------:R-:W-:Y:S01]  /*17d20*/  PLOP3.LUT P0, PT, PT, PT, UP0, 0x80, 0x0 ;  /* 0x000000000000781c */ /* 0x000fe20003f0f008 */
[----:B------:R-:W-:Y:S02]  /*17d30*/  FADD.FTZ R5, -R5, R2 ;  /* 0x0000000205057221 */ /* 0x000fe40000010100 */
[--C-:B------:R-:W-:Y:S02]  /*17d40*/  FFMA.FTZ R228, R149, c[0x0][0x2d0], -R156.reuse ;  /* 0x0000b40095e47a23 */ /* 0x100fe4000001089c */
[----:B------:R-:W-:Y:S01]  /*17d50*/  MUFU.EX2 R14, R14 ;  /* 0x0000000e000e7308 */ /* 0x000fe20000000800 */
[----:B------:R-:W3:Y:S01]  /*17d60*/  LDSM.16.MT88.4 R148, [R211+0x8080] ;  /* 0x00808000d394783b */ /* 0x000ee20000004200 */
[----:B------:R-:W-:Y:S02]  /*17d70*/  FMUL.FTZ R2, R5, c[0x0][0x2d0] ;  /* 0x0000b40005027a20 */ /* 0x000fe40000410000 */
[--C-:B------:R-:W-:Y:S02]  /*17d80*/  FFMA.FTZ R227, R17, c[0x0][0x2d0], -R156.reuse ;  /* 0x0000b40011e37a23 */ /* 0x100fe4000001089c */
[--C-:B------:R-:W-:Y:S02]  /*17d90*/  FFMA.FTZ R195, R9, c[0x0][0x2d0], -R156.reuse ;  /* 0x0000b40009c37a23 */ /* 0x100fe4000001089c */
[--C-:B------:R-:W-:Y:S02]  /*17da0*/  FFMA.FTZ R194, R11, c[0x0][0x2d0], -R156.reuse ;  /* 0x0000b4000bc27a23 */ /* 0x100fe4000001089c */
        /* <DEDUP_REMOVED lines=8> */
[C---:B------:R-:W-:Y:S02]  /*17e30*/  FMUL.FTZ R133, R3.reuse, R133 ;  /* 0x0000008503857220 */ /* 0x040fe40000410000 */
[C---:B------:R-:W-:Y:S02]  /*17e40*/  FMUL.FTZ R136, R3.reuse, R136 ;  /* 0x0000008803887220 */ /* 0x040fe40000410000 */
[----:B------:R-:W-:Y:S02]  /*17e50*/  FMUL.FTZ R137, R3, R137 ;  /* 0x0000008903897220 */ /* 0x000fe40000410000 */
[--C-:B------:R-:W-:Y:S02]  /*17e60*/  FFMA.FTZ R233, R161, c[0x0][0x2d0], -R156.reuse ;  /* 0x0000b400a1e97a23 */ /* 0x100fe4000001089c */
[--C-:B------:R-:W-:Y:S01]  /*17e70*/  FFMA.FTZ R234, R159, c[0x0][0x2d0], -R156.reuse ;  /* 0x0000b4009fea7a23 */ /* 0x100fe2000001089c */
[----:B------:R-:W-:Y:S01]  /*17e80*/  MUFU.EX2 R228, R228 ;  /* 0x000000e400e47308 */ /* 0x000fe20000000800 */
[--C-:B------:R-:W-:Y:S02]  /*17e90*/  FFMA.FTZ R235, R157, c[0x0][0x2d0], -R156.reuse ;  /* 0x0000b4009deb7a23 */ /* 0x100fe4000001089c */
[----:B------:R-:W-:Y:S02]  /*17ea0*/  FFMA.FTZ R156, R13, c[0x0][0x2d0], -R156 ;  /* 0x0000b4000d9c7a23 */ /* 0x000fe4000001089c */
[C---:B----4-:R-:W-:Y:S02]  /*17eb0*/  FMUL.FTZ R6, R2.reuse, R146 ;  /* 0x0000009202067220 */ /* 0x050fe40000410000 */
[C---:B------:R-:W-:Y:S02]  /*17ec0*/  FMUL.FTZ R7, R2.reuse, R147 ;  /* 0x0000009302077220 */ /* 0x040fe40000410000 */
[----:B------:R-:W2:Y:S01]  /*17ed0*/  LDSM.16.MT88.4 R144, [R205+0x8080] ;  /* 0x00808000cd90783b */ /* 0x000ea20000004200 */
[----:B------:R-:W4:Y:S01]  /*17ee0*/  MUFU.EX2 R227, R227 ;  /* 0x000000e300e37308 */ /* 0x000f220000000800 */
[C---:B------:R-:W-:Y:S02]  /*17ef0*/  FMUL.FTZ R10, R2.reuse, R142 ;  /* 0x0000008e020a7220 */ /* 0x040fe40000410000 */
[C---:B------:R-:W-:Y:S01]  /*17f00*/  FMUL.FTZ R11, R2.reuse, R143 ;  /* 0x0000008f020b7220 */ /* 0x040fe20000410000 */
[----:B-1----:R-:W-:Y:S01]  /*17f10*/  F2FP.PACK_AB R18, R193, R14 ;  /* 0x0000000ec112723e */ /* 0x002fe200000000ff */
[C---:B------:R-:W-:Y:S02]  /*17f20*/  FMUL.FTZ R134, R2.reuse, R134 ;  /* 0x0000008602867220 */ /* 0x040fe40000410000 */
[----:B------:R-:W1:Y:S01]  /*17f30*/  LDSM.16.MT88.4 R140, [R204+0x8080] ;  /* 0x00808000cc8c783b */ /* 0x000e620000004200 */
[C---:B------:R-:W-:Y:S02]  /*17f40*/  FMUL.FTZ R135, R2.reuse, R135 ;  /* 0x0000008702877220 */ /* 0x040fe40000410000 */
        /* <DEDUP_REMOVED lines=8> */
[----:B------:R-:W-:Y:S01]  /*17fd0*/  FMUL.FTZ R24, R3, R24 ;  /* 0x0000001803187220 */ /* 0x000fe20000410000 */
[----:B----4-:R-:W-:Y:S01]  /*17fe0*/  F2FP.PACK_AB R17, R227, R228 ;  /* 0x000000e4e311723e */ /* 0x010fe200000000ff */
        /* <DEDUP_REMOVED lines=12> */
[----:B-----5:R-:W-:Y:S01]  /*180b0*/  F2FP.PACK_AB R19, R194, R195 ;  /* 0x000000c3c213723e */ /* 0x020fe200000000ff */
[C---:B------:R-:W-:Y:S02]  /*180c0*/  FMUL.FTZ R35, R2.reuse, R35 ;  /* 0x0000002302237220 */ /* 0x040fe40000410000 */
[C---:B------:R-:W-:Y:S02]  /*180d0*/  FMUL.FTZ R36, R3.reuse, R36 ;  /* 0x0000002403247220 */ /* 0x040fe40000410000 */
[C---:B------:R-:W-:Y:S01]  /*180e0*/  FMUL.FTZ R37, R3.reuse, R37 ;  /* 0x0000002503257220 */ /* 0x040fe20000410000 */
[----:B------:R-:W-:Y:S01]  /*180f0*/  MUFU.EX2 R229, R229 ;  /* 0x000000e500e57308 */ /* 0x000fe20000000800 */
[C---:B---3--:R-:W-:Y:S01]  /*18100*/  HMMA.16816.F32 R4, R16.reuse, R148, R4 ;  /* 0x000000941004723c */ /* 0x048fe20000001804 */
[----:B----4-:R-:W-:Y:S04]  /*18110*/  LDSM.16.MT88.4 R156, [R205+0x8880] ;  /* 0x00888000cd9c783b */ /* 0x010fe80000004200 */
[C---:B------:R-:W-:Y:S02]  /*18120*/  FMUL.FTZ R38, R2.reuse, R38 ;  /* 0x0000002602267220 */ /* 0x040fe40000410000 */
[C---:B------:R-:W-:Y:S01]  /*18130*/  FMUL.FTZ R39, R2.reuse, R39 ;  /* 0x0000002702277220 */ /* 0x040fe20000410000 */
[C---:B------:R-:W-:Y:S01]  /*18140*/  HMMA.16816.F32 R8, R16.reuse, R150, R8 ;  /* 0x000000961008723c */ /* 0x040fe20000001808 */
[----:B------:R-:W3:Y:S01]  /*18150*/  MUFU.EX2 R230, R230 ;  /* 0x000000e600e67308 */ /* 0x000ee20000000800 */
[----:B------:R-:W4:Y:S02]  /*18160*/  LDSM.16.MT88.4 R148, [R211+0x9080] ;  /* 0x00908000d394783b */ /* 0x000f240000004200 */
[C---:B------:R-:W-:Y:S02]  /*18170*/  FMUL.FTZ R40, R3.reuse, R40 ;  /* 0x0000002803287220 */ /* 0x040fe40000410000 */
[C---:B------:R-:W-:Y:S02]  /*18180*/  FMUL.FTZ R41, R3.reuse, R41 ;  /* 0x0000002903297220 */ /* 0x040fe40000410000 */
[C---:B------:R-:W-:Y:S02]  /*18190*/  HMMA.16816.F32 R132, R16.reuse, R152, R132 ;  /* 0x000000981084723c */ /* 0x040fe40000001884 */
[----:B-1----:R-:W-:Y:S02]  /*181a0*/  LDSM.16.MT88.4 R160, [R204+0x8880] ;  /* 0x00888000cca0783b */ /* 0x002fe40000004200 */
[C---:B------:R-:W-:Y:S01]  /*181b0*/  FMUL.FTZ R42, R2.reuse, R42 ;  /* 0x0000002a022a7220 */ /* 0x040fe20000410000 */
[----:B------:R-:W1:Y:S01]  /*181c0*/  MUFU.EX2 R231, R231 ;  /* 0x000000e700e77308 */ /* 0x000e620000000800 */
[C---:B------:R-:W-:Y:S02]  /*181d0*/  FMUL.FTZ R43, R2.reuse, R43 ;  /* 0x0000002b022b7220 */ /* 0x040fe40000410000 */
[C---:B------:R-:W-:Y:S02]  /*181e0*/  HMMA.16816.F32 R136, R16.reuse, R154, R136 ;  /* 0x0000009a1088723c */ /* 0x040fe40000001888 */
[----:B------:R-:W-:Y:S02]  /*181f0*/  LDSM.16.MT88.4 R152, [R206+0x8880] ;  /* 0x00888000ce98783b */ /* 0x000fe40000004200 */
[C---:B------:R-:W-:Y:S02]  /*18200*/  FMUL.FTZ R44, R3.reuse, R44 ;  /* 0x0000002c032c7220 */ /* 0x040fe40000410000 */
[C---:B------:R-:W-:Y:S01]  /*18210*/  FMUL.FTZ R45, R3.reuse, R45 ;  /* 0x0000002d032d7220 */ /* 0x040fe20000410000 */
[----:B------:R-:W-:Y:S01]  /*18220*/  MUFU.EX2 R233, R233 ;  /* 0x000000e900e97308 */ /* 0x000fe20000000800 */
[C---:B--2---:R-:W-:Y:S04]  /*18230*/  HMMA.16816.F32 R20, R16.reuse, R144, R20 ;  /* 0x000000901014723c */ /* 0x044fe80000001814 */
[C---:B------:R-:W-:Y:S02]  /*18240*/  FMUL.FTZ R46, R2.reuse, R46 ;  /* 0x0000002e022e7220 */ /* 0x040fe40000410000 */
[C---:B------:R-:W-:Y:S02]  /*18250*/  FMUL.FTZ R47, R2.reuse, R47 ;  /* 0x0000002f022f7220 */ /* 0x040fe40000410000 */
[C---:B------:R-:W-:Y:S01]  /*18260*/  HMMA.16816.F32 R24, R16.reuse, R146, R24 ;  /* 0x000000921018723c */ /* 0x040fe20000001818 */
[----:B------:R-:W2:Y:S01]  /*18270*/  LDSM.16.MT88.4 R144, [R206+0x9080] ;  /* 0x00908000ce90783b */ /* 0x000ea20000004200 */
[----:B------:R-:W5:Y:S02]  /*18280*/  MUFU.EX2 R234, R234 ;  /* 0x000000ea00ea7308 */ /* 0x000f640000000800 */
[C---:B------:R-:W-:Y:S02]  /*18290*/  FMUL.FTZ R48, R3.reuse, R48 ;  /* 0x0000003003307220 */ /* 0x040fe40000410000 */
[C---:B------:R-:W-:Y:S02]  /*182a0*/  FMUL.FTZ R49, R3.reuse, R49 ;  /* 0x0000003103317220 */ /* 0x040fe40000410000 */
[C---:B------:R-:W-:Y:S04]  /*182b0*/  HMMA.16816.F32 R28, R16.reuse, R140, R28 ;  /* 0x0000008c101c723c */ /* 0x040fe8000000181c */
[C---:B------:R-:W-:Y:S01]  /*182c0*/  FMUL.FTZ R50, R2.reuse, R50 ;  /* 0x0000003202327220 */ /* 0x040fe20000410000 */
[----:B------:R-:W1:Y:S01]  /*182d0*/  MUFU.EX2 R235, R235 ;  /* 0x000000eb00eb7308 */ /* 0x000e620000000800 */
[C---:B------:R-:W-:Y:S02]  /*182e0*/  FMUL.FTZ R51, R2.reuse, R51 ;  /* 0x0000003302337220 */ /* 0x040fe40000410000 */
[C---:B------:R-:W-:Y:S01]  /*182f0*/  HMMA.16816.F32 R32, R16.reuse, R142, R32 ;  /* 0x0000008e1020723c */ /* 0x040fe20000001820 */
[----:B------:R-:W1:Y:S03]  /*18300*/  LDSM.16.MT88.4 R140, [R205+0x9080] ;  /* 0x00908000cd8c783b */ /* 0x000e660000004200 */
[C---:B------:R-:W-:Y:S02]  /*18310*/  FMUL.FTZ R52, R3.reuse, R52 ;  /* 0x0000003403347220 */ /* 0x040fe40000410000 */
[C---:B------:R-:W-:Y:S02]  /*18320*/  FMUL.FTZ R53, R3.reuse, R53 ;  /* 0x0000003503357220 */ /* 0x040fe40000410000 */
[C---:B----4-:R-:W-:Y:S04]  /*18330*/  HMMA.16816.F32 R36, R16.reuse, R148, R36 ;  /* 0x000000941024723c */ /* 0x050fe80000001824 */
[C---:B------:R-:W-:Y:S02]  /*18340*/  FMUL.FTZ R54, R2.reuse, R54 ;  /* 0x0000003602367220 */ /* 0x040fe40000410000 */
[C---:B------:R-:W-:Y:S02]  /*18350*/  FMUL.FTZ R55, R2.reuse, R55 ;  /* 0x0000003702377220 */ /* 0x040fe40000410000 */
[C---:B------:R-:W-:Y:S01]  /*18360*/  HMMA.16816.F32 R40, R16.reuse, R150, R40 ;  /* 0x000000961028723c */ /* 0x040fe20000001828 */
[----:B------:R-:W4:Y:S03]  /*18370*/  LDSM.16.MT88.4 R148, [R204+0x9080] ;  /* 0x00908000cc94783b */ /* 0x000f260000004200 */
[C---:B------:R-:W-:Y:S02]  /*18380*/  FMUL.FTZ R56, R3.reuse, R56 ;  /* 0x0000003803387220 */ /* 0x040fe40000410000 */
[C---:B------:R-:W-:Y:S02]  /*18390*/  FMUL.FTZ R57, R3.reuse, R57 ;  /* 0x0000003903397220 */ /* 0x040fe40000410000 */
[C---:B------:R-:W-:Y:S01]  /*183a0*/  FMUL.FTZ R58, R2.reuse, R58 ;  /* 0x0000003a023a7220 */ /* 0x040fe20000410000 */
[C---:B--2---:R-:W-:Y:S03]  /*183b0*/  HMMA.16816.F32 R44, R16.reuse, R144, R44 ;  /* 0x00000090102c723c */ /* 0x044fe6000000182c */
[C---:B------:R-:W-:Y:S02]  /*183c0*/  FMUL.FTZ R59, R2.reuse, R59 ;  /* 0x0000003b023b7220 */ /* 0x040fe40000410000 */
[C---:B------:R-:W-:Y:S02]  /*183d0*/  FMUL.FTZ R60, R3.reuse, R60 ;  /* 0x0000003c033c7220 */ /* 0x040fe40000410000 */
[C---:B------:R-:W-:Y:S01]  /*183e0*/  FMUL.FTZ R61, R3.reuse, R61 ;  /* 0x0000003d033d7220 */ /* 0x040fe20000410000 */
[C---:B------:R-:W-:Y:S01]  /*183f0*/  HMMA.16816.F32 R48, R16.reuse, R146, R48 ;  /* 0x000000921030723c */ /* 0x040fe20000001830 */
[----:B------:R-:W2:Y:S03]  /*18400*/  LDSM.16.MT88.4 R144, [R211+0xa080] ;  /* 0x00a08000d390783b */ /* 0x000ea60000004200 */
        /* <DEDUP_REMOVED lines=16> */
[C---:B------:R-:W-:Y:S04]  /*18510*/  FMUL.FTZ R72, R3.reuse, R72 ;  /* 0x0000004803487220 */ /* 0x040fe80000410000 */
[C---:B------:R-:W-:Y:S01]  /*18520*/  FMUL.FTZ R73, R3.reuse, R73 ;  /* 0x0000004903497220 */ /* 0x040fe20000410000 */
        /* <DEDUP_REMOVED lines=76> */
[C---:B-1----:R-:W-:Y:S03]  /*189f0*/  HMMA.16816.F32 R124, R16.reuse, R140, R124 ;  /* 0x0000008c107c723c */ /* 0x042fe6000000187c */
        /* <DEDUP_REMOVED lines=9> */
[----:B---3--:R-:W-:Y:S01]  /*18a90*/  F2FP.PACK_AB R16, R230, R229 ;  /* 0x000000e5e610723e */ /* 0x008fe200000000ff */
[----:B------:R-:W-:Y:S01]  /*18aa0*/  FADD.FTZ R14, R14, R15 ;  /* 0x0000000f0e0e7221 */ /* 0x000fe20000010000 */
[----:B------:R-:W-:Y:S03]  /*18ab0*/  F2FP.PACK_AB R18, R232, R231 ;  /* 0x000000e7e812723e */ /* 0x000fe600000000ff */
[----:B-----5:R-:W-:Y:S01]  /*18ac0*/  F2FP.PACK_AB R17, R234, R233 ;  /* 0x000000e9ea11723e */ /* 0x020fe200000000ff */
[----:B------:R-:W-:Y:S01]  /*18ad0*/  FADD.FTZ R195, R195, R228 ;  /* 0x000000e4c3c37221 */ /* 0x000fe20000010000 */
[----:B------:R-:W-:Y:S01]  /*18ae0*/  F2FP.PACK_AB R19, R236, R235 ;  /* 0x000000ebec13723e */ /* 0x000fe200000000ff */
[----:B------:R-:W-:Y:S02]  /*18af0*/  FADD.FTZ R14, R193, R14 ;  /* 0x0000000ec10e7221 */ /* 0x000fe40000010000 */
[----:B------:R-:W-:Y:S02]  /*18b00*/  FADD.FTZ R194, R194, R195 ;  /* 0x000000c3c2c27221 */ /* 0x000fe40000010000 */
[----:B------:R-:W-:Y:S02]  /*18b10*/  FADD.FTZ R229, R229, R14 ;  /* 0x0000000ee5e57221 */ /* 0x000fe40000010000 */
[C---:B----4-:R-:W-:Y:S01]  /*18b20*/  HMMA.16816.F32 R144, R16.reuse, R148, R4 ;  /* 0x000000941090723c */ /* 0x050fe20000001804 */
[----:B------:R-:W1:Y:S02]  /*18b30*/  LDSM.16.MT88.4 R4, [R211+0x9880] ;  /* 0x00988000d304783b */ /* 0x000e640000004200 */
[----:B------:R-:W-:Y:S02]  /*18b40*/  FADD.FTZ R233, R233, R194 ;  /* 0x000000c2e9e97221 */ /* 0x000fe40000010000 */
[----:B------:R-:W-:Y:S02]  /*18b50*/  FADD.FTZ R230, R230, R229 ;  /* 0x000000e5e6e67221 */ /* 0x000fe40000010000 */
[----:B------:R-:W-:Y:S01]  /*18b60*/  FADD.FTZ R234, R234, R233 ;  /* 0x000000e9eaea7221 */ /* 0x000fe20000010000 */
[C---:B------:R-:W-:Y:S01]  /*18b70*/  HMMA.16816.F32 R140, R16.reuse, R150, R8 ;  /* 0x00000096108c723c */ /* 0x040fe20000001808 */
[----:B------:R-:W2:Y:S03]  /*18b80*/  LDSM.16.MT88.4 R8, [R205+0x9880] ;  /* 0x00988000cd08783b */ /* 0x000ea60000004200 */
[----:B------:R-:W-:Y:S02]  /*18b90*/  FADD.FTZ R231, R231, R230 ;  /* 0x000000e6e7e77221 */ /* 0x000fe40000010000 */
[----:B------:R-:W-:Y:S02]  /*18ba0*/  FADD.FTZ R225, R235, R234 ;  /* 0x000000eaebe17221 */ /* 0x000fe40000010000 */
[C---:B------:R-:W-:Y:S01]  /*18bb0*/  HMMA.16816.F32 R132, R16.reuse, R152, R132 ;  /* 0x000000981084723c */ /* 0x040fe20000001884 */
[----:B------:R-:W3:Y:S03]  /*18bc0*/  LDSM.16.MT88.4 R148, [R204+0x9880] ;  /* 0x00988000cc94783b */ /* 0x000ee60000004200 */
[----:B------:R-:W-:Y:S02]  /*18bd0*/  FADD.FTZ R226, R232, R231 ;  /* 0x000000e7e8e27221 */ /* 0x000fe40000010000 */
[----:B------:R-:W-:Y:S02]  /*18be0*/  FADD.FTZ R225, R236, R225 ;  /* 0x000000e1ece17221 */ /* 0x000fe40000010000 */
[C---:B------:R-:W-:Y:S01]  /*18bf0*/  HMMA.16816.F32 R136, R16.reuse, R154, R136 ;  /* 0x0000009a1088723c */ /* 0x040fe20000001888 */
[----:B------:R-:W4:Y:S07]  /*18c00*/  LDSM.16.MT88.4 R152, [R205+0xb880] ;  /* 0x00b88000cd98783b */ /* 0x000f2e0000004200 */
[C---:B------:R-:W-:Y:S08]  /*18c10*/  HMMA.16816.F32 R20, R16.reuse, R156, R20 ;  /* 0x0000009c1014723c */ /* 0x040ff00000001814 */
[C---:B------:R-:W-:Y:S01]  /*18c20*/  HMMA.16816.F32 R24, R16.reuse, R158, R24 ;  /* 0x0000009e1018723c */ /* 0x040fe20000001818 */
[----:B------:R-:W5:Y:S07]  /*18c30*/  LDSM.16.MT88.4 R156, [R204+0xb880] ;  /* 0x00b88000cc9c783b */ /* 0x000f6e0000004200 */
        /* <DEDUP_REMOVED lines=27> */
.L_x_442:
[----:B------:R-:W1:Y:S01]  /*18df0*/  SHFL.BFLY PT, R3, R226, 0x2, 0x1f ;  /* 0x0c401f00e2037f89 */ /* 0x000e6200000e0000 */
[----:B------:R-:W-:-:S02]  /*18e00*/  MOV R4, RZ ;  /* 0x000000ff00047202 */ /* 0x000fc40000000f00 */
[----:B------:R-:W-:Y:S01]  /*18e10*/  MOV R8, 0xff800000 ;  /* 0xff80000000087802 */ /* 0x000fe20000000f00 */
[----:B------:R-:W2:Y:S01]  /*18e20*/  SHFL.BFLY PT, R2, R225, 0x2, 0x1f ;  /* 0x0c401f00e1027f89 */ /* 0x000ea200000e0000 */
[----:B------:R-:W-:Y:S01]  /*18e30*/  PLOP3.LUT P2, PT, PT, PT, PT, 0x8, 0x0 ;  /* 0x000000000000781c */ /* 0x000fe20003f4e170 */
[----:B-1----:R-:W-:Y:S01]  /*18e40*/  FADD.FTZ R6, R3, R226 ;  /* 0x000000e203067221 */ /* 0x002fe20000010000 */
[----:B------:R-:W-:Y:S01]  /*18e50*/  MOV R3, RZ ;  /* 0x000000ff00037202 */ /* 0x000fe20000000f00 */
        /* <DEDUP_REMOVED lines=9> */
[----:B------:R-:W-:-:S03]  /*18ef0*/  @P0 MOV R9, 0x3f317218 ;  /* 0x3f31721800090802 */ /* 0x000fc60000000f00 */
[----:B------:R-:W-:Y:S02]  /*18f00*/  @P1 FMUL.FTZ R10, R10, c[0x0][0x2d0] ;  /* 0x0000b4000a0a1a20 */ /* 0x000fe40000410000 */
[----:B------:R-:W-:Y:S01]  /*18f10*/  @P0 MUFU.RCP R3, R2 ;  /* 0x0000000200030308 */ /* 0x000fe20000001000 */
[----:B------:R-:W-:-:S07]  /*18f20*/  @P0 FMUL.FTZ R9, R9, c[0x0][0x2d0] ;  /* 0x0000b40009090a20 */ /* 0x000fce0000410000 */
[----:B------:R-:W2:Y:S01]  /*18f30*/  @P1 MUFU.LG2 R5, R5 ;  /* 0x0000000500051308 */ /* 0x000ea20000000c00 */
[C---:B-1----:R-:W-:Y:S02]  /*18f40*/  FMUL.FTZ R144, R4.reuse, R144 ;  /* 0x0000009004907220 */ /* 0x042fe40000410000 */
[C---:B------:R-:W-:Y:S02]  /*18f50*/  FMUL.FTZ R145, R4.reuse, R145 ;  /* 0x0000009104917220 */ /* 0x040fe40000410000 */
[C---:B------:R-:W-:Y:S02]  /*18f60*/  FMUL.FTZ R140, R4.reuse, R140 ;  /* 0x0000008c048c7220 */ /* 0x040fe40000410000 */
[C---:B------:R-:W-:Y:S01]  /*18f70*/  FMUL.FTZ R141, R4.reuse, R141 ;  /* 0x0000008d048d7220 */ /* 0x040fe20000410000 */
[----:B------:R-:W1:Y:S01]  /*18f80*/  @P0 MUFU.LG2 R2, R2 ;  /* 0x0000000200020308 */ /* 0x000e620000000c00 */
[C---:B------:R-:W-:Y:S02]  /*18f90*/  FMUL.FTZ R132, R4.reuse, R132 ;  /* 0x0000008404847220 */ /* 0x040fe40000410000 */
[----:B------:R-:W-:-:S02]  /*18fa0*/  FMUL.FTZ R133, R4, R133 ;  /* 0x0000008504857220 */ /* 0x000fc40000410000 */
[C---:B------:R-:W-:Y:S02]  /*18fb0*/  FMUL.FTZ R136, R4.reuse, R136 ;  /* 0x0000008804887220 */ /* 0x040fe40000410000 */
[C---:B------:R-:W-:Y:S02]  /*18fc0*/  FMUL.FTZ R137, R4.reuse, R137 ;  /* 0x0000008904897220 */ /* 0x040fe40000410000 */
[----:B--2---:R-:W-:Y:S02]  /*18fd0*/  @P1 FMUL.FTZ R5, R5, 0.69314718246459960938 ;  /* 0x3f31721805051820 */ /* 0x004fe40000410000 */
[C---:B------:R-:W-:Y:S02]  /*18fe0*/  FMUL.FTZ R20, R4.reuse, R20 ;  /* 0x0000001404147220 */ /* 0x040fe40000410000 */
        /* <DEDUP_REMOVED lines=55> */
[----:B------:R-:W-:Y:S01]  /*19360*/  FMUL.FTZ R129, R4, R129 ;  /* 0x0000008104817220 */ /* 0x000fe20000410000 */
        /* <DEDUP_REMOVED lines=67> */
.L_x_345:
[----:B------:R-:W-:Y:S01]  /*197a0*/  USHF.R.S32.HI UR8, URZ, 0x1f, UR20 ;  /* 0x0000001f3f087899 */ /* 0x000fe20008011414 */
        /* <DEDUP_REMOVED lines=10> */
[----:B------:R-:W-:-:S02]  /*19850*/  F2FP.PACK_AB R132, R133, R132 ;  /* 0x000000848584723e */ /* 0x000fc400000000ff */
[----:B------:R-:W-:Y:S01]  /*19860*/  F2FP.PACK_AB R134, R135, R134 ;  /* 0x000000868786723e */ /* 0x000fe200000000ff */
[----:B------:R-:W-:Y:S01]  /*19870*/  ULDC.64 UR4, c[0x0][0x500] ;  /* 0x0001400000047ab9 */ /* 0x000fe20000000a00 */
[----:B------:R-:W-:Y:S01]  /*19880*/  F2FP.PACK_AB R136, R137, R136 ;  /* 0x000000888988723e */ /* 0x000fe200000000ff */
[----:B------:R-:W-:Y:S01]  /*19890*/  UIMAD.WIDE UR4, UR29, UR6, UR4 ;  /* 0x000000061d0472a5 */ /* 0x000fe2000f8e0204 */
        /* <DEDUP_REMOVED lines=35> */
[----:B------:R-:W-:Y:S01]  /*19ad0*/  BAR.SYNC.DEFER_BLOCKING 0x1, 0x100 ;  /* 0x0044000000007b1d */ /* 0x000fe20000010000 */
[----:B------:R-:W-:-:S02]  /*19ae0*/  F2FP.PACK_AB R44, R45, R44 ;  /* 0x0000002c2d2c723e */ /* 0x000fc400000000ff */
[C---:B------:R-:W-:Y:S01]  /*19af0*/  IMAD.IADD R17, R13.reuse, 0x1, R10 ;  /* 0x000000010d117824 */ /* 0x040fe200078e020a */
[C---:B------:R-:W-:Y:S02]  /*19b00*/  IADD3 R12, R13.reuse, 0x80, RZ ;  /* 0x000000800d0c7810 */ /* 0x040fe40007ffe0ff */
[----:B------:R-:W-:Y:S02]  /*19b10*/  IADD3 R15, R13, 0x70, RZ ;  /* 0x000000700d0f7810 */ /* 0x000fe40007ffe0ff */
[----:B------:R-:W-:Y:S01]  /*19b20*/  @P0 IADD3 R15, R12, 0x10, RZ ;  /* 0x000000100c0f0810 */ /* 0x000fe20007ffe0ff */
[----:B------:R-:W-:Y:S01]  /*19b30*/  IMAD.MOV.U32 R12, RZ, RZ, 0x40 ;  /* 0x00000040ff0c7424 */ /* 0x000fe200078e00ff */
[----:B------:R-:W-:Y:S02]  /*19b40*/  F2FP.PACK_AB R46, R47, R46 ;  /* 0x0000002e2f2e723e */ /* 0x000fe400000000ff */
[----:B------:R-:W-:Y:S01]  /*19b50*/  F2FP.PACK_AB R48, R49, R48 ;  /* 0x000000303130723e */ /* 0x000fe200000000ff */
[----:B------:R-:W-:Y:S01]  /*19b60*/  IMAD.IADD R19, R10, 0x1, R15 ;  /* 0x000000010a137824 */ /* 0x000fe200078e020f */
[----:B------:R-:W-:-:S02]  /*19b70*/  SEL R12, R12, 0xffffffc0, !P2 ;  /* 0xffffffc00c0c7807 */ /* 0x000fc40005000000 */
[----:B------:R-:W-:Y:S02]  /*19b80*/  F2FP.PACK_AB R50, R51, R50 ;  /* 0x000000323332723e */ /* 0x000fe400000000ff */
[----:B------:R-:W-:Y:S01]  /*19b90*/  F2FP.PACK_AB R52, R53, R52 ;  /* 0x000000343534723e */ /* 0x000fe200000000ff */
[--C-:B------:R-:W-:Y:S01]  /*19ba0*/  IMAD.IADD R21, R13, 0x1, R12.reuse ;  /* 0x000000010d157824 */ /* 0x100fe200078e020c */
[----:B------:R-:W-:Y:S01]  /*19bb0*/  F2FP.PACK_AB R7, R7, R54 ;  /* 0x000000360707723e */ /* 0x000fe200000000ff */
[C---:B------:R-:W-:Y:S01]  /*19bc0*/  IMAD.IADD R23, R12.reuse, 0x1, R15 ;  /* 0x000000010c177824 */ /* 0x040fe200078e020f */
[----:B------:R-:W-:Y:S01]  /*19bd0*/  F2FP.PACK_AB R56, R57, R56 ;  /* 0x000000383938723e */ /* 0x000fe200000000ff */
[----:B------:R-:W-:Y:S01]  /*19be0*/  IMAD.IADD R25, R12, 0x1, R17 ;  /* 0x000000010c197824 */ /* 0x000fe200078e0211 */
[----:B------:R-:W-:Y:S01]  /*19bf0*/  STS [R13+0x80], R144 ;  /* 0x000080900d007388 */ /* 0x000fe20000000800 */
[----:B------:R-:W-:Y:S01]  /*19c00*/  IMAD.IADD R27, R19, 0x1, R12 ;  /* 0x00000001131b7824 */ /* 0x000fe200078e020c */
[----:B------:R-:W-:Y:S01]  /*19c10*/  F2FP.PACK_AB R58, R59, R58 ;  /* 0x0000003a3b3a723e */ /* 0x000fe200000000ff */
[----:B------:R-:W-:Y:S01]  /*19c20*/  IMAD.U32 R12, RZ, RZ, UR4 ;  /* 0x00000004ff0c7e24 */ /* 0x000fe2000f8e00ff */
        /* <DEDUP_REMOVED lines=87> */
[----:B------:R2:W-:Y:S04]  /*1a1a0*/  STS [R15+0xc400], R106 ;  /* 0x00c4006a0f007388 */ /* 0x0005e80000000800 */
[----:B------:R3:W-:Y:S04]  /*1a1b0*/  STS [R17+0xc080], R108 ;  /* 0x00c0806c11007388 */ /* 0x0007e80000000800 */
[----:B------:R3:W-:Y:S04]  /*1a1c0*/  STS [R17+0xc480], R110 ;  /* 0x00c4806e11007388 */ /* 0x0007e80000000800 */
[----:B------:R3:W-:Y:S04]  /*1a1d0*/  STS [R19+0xc000], R112 ;  /* 0x00c0007013007388 */ /* 0x0007e80000000800 */
[----:B------:R3:W-:Y:S01]  /*1a1e0*/  STS [R19+0xc400], R114 ;  /* 0x00c4007213007388 */ /* 0x0007e20000000800 */
[----:B-1----:R-:W-:Y:S01]  /*1a1f0*/  IMAD.U32 R13, RZ, RZ, UR5 ;  /* 0x00000005ff0d7e24 */ /* 0x002fe2000f8e00ff */
[----:B------:R-:W-:-:S02]  /*1a200*/  ULDC.64 UR4, c[0x0][0x508] ;  /* 0x0001420000047ab9 */ /* 0x000fc40000000a00 */
[----:B------:R3:W-:Y:S04]  /*1a210*/  STS [R21+0xc080], R116 ;  /* 0x00c0807415007388 */ /* 0x0007e80000000800 */
        /* <DEDUP_REMOVED lines=8> */
[----:B------:R-:W-:-:S04]  /*1a2a0*/  UISETP.NE.U32.AND UP0, UPT, URZ, UR4, UPT ;  /* 0x000000043f00728c */ /* 0x000fc8000bf05070 */
[----:B------:R-:W-:Y:S01]  /*1a2b0*/  UISETP.NE.AND.EX UP0, UPT, URZ, UR5, UPT, UP0 ;  /* 0x000000053f00728c */ /* 0x000fe2000bf05300 */
[----:B------:R-:W4:Y:S02]  /*1a2c0*/  @P0 LDG.E R7, [R12.64] ;  /* 0x0000001e0c070981 */ /* 0x000f24000c1e1900 */
[----:B------:R-:W-:-:S03]  /*1a2d0*/  ULDC.64 UR4, c[0x0][0x508] ;  /* 0x0001420000047ab9 */ /* 0x000fc60000000a00 */
[----:B------:R-:W-:-:S05]  /*1a2e0*/  PLOP3.LUT P1, PT, PT, PT, UP0, 0x80, 0x0 ;  /* 0x000000000000781c */ /* 0x000fca0003f2f008 */
[----:B------:R-:W-:Y:S01]  /*1a2f0*/  @UP0 UIMAD.WIDE UR4, UR29, UR6, UR4 ;  /* 0x000000061d0402a5 */ /* 0x000fe2000f8e0204 */
[----:B------:R-:W-:-:S05]  /*1a300*/  IMAD.MOV.U32 R6, RZ, RZ, c[0x0][0x388] ;  /* 0x0000e200ff067624 */ /* 0x000fca00078e00ff */
[----:B------:R-:W-:Y:S02]  /*1a310*/  IMAD.U32 R14, RZ, RZ, UR4 ;  /* 0x00000004ff0e7e24 */ /* 0x000fe4000f8e00ff */
[----:B--2---:R-:W-:-:S05]  /*1a320*/  IMAD.U32 R15, RZ, RZ, UR5 ;  /* 0x00000005ff0f7e24 */ /* 0x004fca000f8e00ff */
[----:B------:R3:W5:Y:S01]  /*1a330*/  @P1 LDG.E R6, [R14.64] ;  /* 0x0000001e0e061981 */ /* 0x000762000c1e1900 */
[----:B------:R-:W-:Y:S02]  /*1a340*/  UMOV UR12, URZ ;  /* 0x0000003f000c7c82 */ /* 0x000fe40008000000 */
[----:B------:R-:W-:Y:S01]  /*1a350*/  UMOV UR13, URZ ;  /* 0x0000003f000d7c82 */ /* 0x000fe20008000000 */
[----:B----4-:R-:W1:Y:S02]  /*1a360*/  @P0 R2UR UR5, R7 ;  /* 0x00000000070503c2 */ /* 0x010e6400000e0000 */
[----:B-1----:R-:W-:Y:S02]  /*1a370*/  @UP1 USHF.R.S32.HI UR4, URZ, 0x1f, UR5 ;  /* 0x0000001f3f041899 */ /* 0x002fe40008011405 */
[----:B------:R-:W-:-:S05]  /*1a380*/  @UP1 UMOV UR12, UR5 ;  /* 0x00000005000c1c82 */ /* 0x000fca0008000000 */
[----:B------:R-:W-:Y:S01]  /*1a390*/  @UP1 UMOV UR13, UR4 ;  /* 0x00000004000d1c82 */ /* 0x000fe20008000000 */
[----:B------:R-:W-:Y:S05]  /*1a3a0*/  @P1 BRA `(.L_x_453) ;  /* 0x0000004000001947 */ /* 0x000fea0003800000 */
[----:B---3--:R-:W-:Y:S05]  /*1a3b0*/  @!P0 BRA `(.L_x_453) ;  /* 0x0000003000008947 */ /* 0x008fea0003800000 */
[----:B-----5:R-:W2:Y:S04]  /*1a3c0*/  LDG.E R6, [R12.64] ;  /* 0x0000001e0c067981 */ /* 0x020ea8000c1e1900 */
[----:B------:R-:W2:Y:S02]  /*1a3d0*/  LDG.E R3, [R12.64+0x4] ;  /* 0x0000041e0c037981 */ /* 0x000ea4000c1e1900 */
[----:B--2---:R-:W-:Y:S02]  /*1a3e0*/  IADD3 R6, -R6, R3, RZ ;  /* 0x0000000306067210 */ /* 0x004fe40007ffe1ff */
.L_x_453:
[----:B---3--:R-:W-:Y:S01]  /*1a3f0*/  SHF.R.S32.HI R7, RZ, 0x1f, R2 ;  /* 0x0000001fff077819 */ /* 0x008fe20000011402 */
[----:B------:R-:W1:Y:S01]  /*1a400*/  S2R R75, SR_CTAID.X ;  /* 0x00000000004b7919 */ /* 0x000e620000002500 */
[----:B------:R-:W-:Y:S01]  /*1a410*/  LOP3.LUT R3, R9, 0xffffffe0, RZ, 0xc0, !PT ;  /* 0xffffffe009037812 */ /* 0x000fe200078ec0ff */
[----:B------:R-:W-:Y:S01]  /*1a420*/  IMAD.MOV.U32 R9, RZ, RZ, c[0x0][0x4e8] ;  /* 0x00013a00ff097624 */ /* 0x000fe200078e00ff */
[----:B------:R-:W-:Y:S01]  /*1a430*/  LEA.HI R7, R7, R2, RZ, 0x3 ;  /* 0x0000000207077211 */ /* 0x000fe200078f18ff */
[----:B------:R-:W-:Y:S01]  /*1a440*/  ULDC.64 UR4, c[0x0][0x3a0] ;  /* 0x0000e80000047ab9 */ /* 0x000fe20000000a00 */
[----:B------:R-:W-:Y:S01]  /*1a450*/  LEA.HI R10, R11, R11, RZ, 0x1 ;  /* 0x0000000b0b0a7211 */ /* 0x000fe200078f08ff */
[----:B------:R-:W-:Y:S01]  /*1a460*/  IMAD.IADD R3, R0, 0x1, -R3 ;  /* 0x0000000100037824 */ /* 0x000fe200078e0a03 */
[----:B------:R-:W-:Y:S01]  /*1a470*/  LOP3.LUT R7, R7, 0xffffff8, RZ, 0xc0, !PT ;  /* 0x0ffffff807077812 */ /* 0x000fe200078ec0ff */
[----:B------:R-:W-:Y:S01]  /*1a480*/  UMOV UR11, UR13 ;  /* 0x0000000d000b7c82 */ /* 0x000fe20008000000 */
[----:B------:R-:W-:Y:S01]  /*1a490*/  LOP3.LUT R10, R10, 0x1ffffffe, RZ, 0xc0, !PT ;  /* 0x1ffffffe0a0a7812 */ /* 0x000fe200078ec0ff */
[----:B------:R-:W-:Y:S01]  /*1a4a0*/  UIMAD UR13, UR13, UR4, URZ ;  /* 0x000000040d0d72a4 */ /* 0x000fe2000f8e023f */
[----:B------:R-:W-:Y:S01]  /*1a4b0*/  SHF.R.S32.HI R12, RZ, 0x1f, R3 ;  /* 0x0000001fff0c7819 */ /* 0x000fe20000011403 */
[----:B------:R-:W-:Y:S01]  /*1a4c0*/  IMAD.IADD R2, R2, 0x1, -R7 ;  /* 0x0000000102027824 */ /* 0x000fe200078e0a07 */
[----:B------:R-:W-:Y:S01]  /*1a4d0*/  ISETP.NE.AND P1, PT, R9, 0x1, PT ;  /* 0x000000010900780c */ /* 0x000fe20003f25270 */
[----:B------:R-:W-:Y:S01]  /*1a4e0*/  IMAD.IADD R11, R11, 0x1, -R10 ;  /* 0x000000010b0b7824 */ /* 0x000fe200078e0a0a */
[----:B------:R-:W-:Y:S01]  /*1a4f0*/  LEA.HI R7, R12, R3, RZ, 0x2 ;  /* 0x000000030c077211 */ /* 0x000fe200078f10ff */
[----:B------:R-:W-:Y:S01]  /*1a500*/  UMOV UR10, UR12 ;  /* 0x0000000c000a7c82 */ /* 0x000fe20008000000 */
[----:B------:R-:W-:Y:S01]  /*1a510*/  LOP3.LUT P2, RZ, R3, 0x3, RZ, 0xc0, !PT ;  /* 0x0000000303ff7812 */ /* 0x000fe2000784c0ff */
[----:B------:R-:W-:Y:S01]  /*1a520*/  ULDC.64 UR6, c[0x0][0x490] ;  /* 0x0001240000067ab9 */ /* 0x000fe20000000a00 */
[----:B------:R-:W-:Y:S01]  /*1a530*/  SHF.R.S32.HI R7, RZ, 0x2, R7 ;  /* 0x00000002ff077819 */ /* 0x000fe20000011407 */
[----:B------:R-:W-:Y:S01]  /*1a540*/  UIMAD.WIDE.U32 UR14, UR12, UR4, URZ ;  /* 0x000000040c0e72a5 */ /* 0x000fe2000f8e003f */
[CC--:B------:R-:W-:Y:S01]  /*1a550*/  LEA.HI R16, R5.reuse, R0.reuse, RZ, 0x3 ;  /* 0x0000000005107211 */ /* 0x0c0fe200078f18ff */
[----:B------:R-:W-:Y:S01]  /*1a560*/  UIMAD UR13, UR12, UR5, UR13 ;  /* 0x000000050c0d72a4 */ /* 0x000fe2000f8e020d */
[----:B------:R-:W-:Y:S01]  /*1a570*/  LEA.HI R5, R5, R0, RZ, 0x6 ;  /* 0x0000000005057211 */ /* 0x000fe200078f30ff */
[----:B------:R-:W-:Y:S01]  /*1a580*/  IMAD R2, R2, 0x10, R7 ;  /* 0x0000001002027824 */ /* 0x000fe200078e0207 */
[----:B------:R-:W-:Y:S01]  /*1a590*/  USHF.R.S32.HI UR12, URZ, 0x1f, UR29 ;  /* 0x0000001f3f0c7899 */ /* 0x000fe2000801141d */
[----:B------:R-:W-:Y:S01]  /*1a5a0*/  BSSY B0, `(.L_x_454) ;  /* 0x0000082000007945 */ /* 0x000fe20003800000 */
[----:B------:R-:W-:Y:S01]  /*1a5b0*/  UIMAD UR9, UR8, UR6, URZ ;  /* 0x00000006080972a4 */ /* 0x000fe2000f8e023f */
[----:B------:R-:W-:Y:S01]  /*1a5c0*/  IMAD R10, R11, 0x8, R2 ;  /* 0x000000080b0a7824 */ /* 0x000fe200078e0202 */
[----:B------:R-:W-:-:S02]  /*1a5d0*/  USEL UR12, UR12, URZ, !UP1 ;  /* 0x0000003f0c0c7287 */ /* 0x000fc4000c800000 */
[----:B------:R-:W-:Y:S02]  /*1a5e0*/  UIMAD.WIDE.U32 UR10, UR20, UR6, UR10 ;  /* 0x00000006140a72a5 */ /* 0x000fe4000f8e000a */
[----:B-1----:R-:W-:Y:S01]  /*1a5f0*/  LEA R7, R75, R10, 0x7 ;  /* 0x0000000a4b077211 */ /* 0x002fe200078e38ff */
[----:B------:R-:W-:Y:S02]  /*1a600*/  UIMAD UR9, UR20, UR7, UR9 ;  /* 0x00000007140972a4 */ /* 0x000fe4000f8e0209 */
[----:B------:R-:W-:Y:S02]  /*1a610*/  USEL UR29, UR29, URZ, !UP1 ;  /* 0x0000003f1d1d7287 */ /* 0x000fe4000c800000 */
[----:B------:R-:W-:Y:S01]  /*1a620*/  @P1 IMAD.HI.U32 R3, R7, c[0x0][0x4ec], RZ ;  /* 0x00013b0007031a27 */ /* 0x000fe200078e00ff */
[----:B------:R-:W-:Y:S02]  /*1a630*/  ULDC.64 UR6, c[0x0][0x498] ;  /* 0x0001260000067ab9 */ /* 0x000fe40000000a00 */
[----:B------:R-:W-:Y:S01]  /*1a640*/  UIMAD UR16, UR12, UR6, URZ ;  /* 0x000000060c1072a4 */ /* 0x000fe2000f8e023f */
[----:B------:R-:W-:Y:S01]  /*1a650*/  IMAD.MOV.U32 R12, RZ, RZ, R7 ;  /* 0x000000ffff0c7224 */ /* 0x000fe200078e0007 */
[----:B------:R-:W-:Y:S01]  /*1a660*/  @P1 SHF.R.U32.HI R12, RZ, c[0x0][0x4f0], R3 ;  /* 0x00013c00ff0c1a19 */ /* 0x000fe20000011603 */
[----:B------:R-:W-:Y:S01]  /*1a670*/  UIADD3 UR11, UR11, UR9, URZ ;  /* 0x000000090b0b7290 */ /* 0x000fe2000fffe03f */
[----:B------:R-:W-:Y:S01]  /*1a680*/  LOP3.LUT R3, R16, 0xfffffff8, RZ, 0xc0, !PT ;  /* 0xfffffff810037812 */ /* 0x000fe200078ec0ff */
[----:B------:R-:W-:Y:S01]  /*1a690*/  UIMAD UR7, UR29, UR7, UR16 ;  /* 0x000000071d0772a4 */ /* 0x000fe2000f8e0210 */
[----:B------:R-:W-:Y:S01]  /*1a6a0*/  SHF.R.S32.HI R16, RZ, 0x3, R16 ;  /* 0x00000003ff107819 */ /* 0x000fe20000011410 */
[--C-:B------:R-:W-:Y:S01]  /*1a6b0*/  IMAD.MOV R10, RZ, RZ, -R12.reuse ;  /* 0x000000ffff0a7224 */ /* 0x100fe200078e0a0c */
[----:B------:R-:W-:Y:S01]  /*1a6c0*/  UIMAD.WIDE.U32 UR10, UR29, UR6, UR10 ;  /* 0x000000061d0a72a5 */ /* 0x000fe2000f8e000a */
[----:B------:R-:W-:Y:S01]  /*1a6d0*/  IMAD.IADD R3, R0, 0x1, -R3 ;  /* 0x0000000100037824 */ /* 0x000fe200078e0a03 */
[----:B------:R-:W-:Y:S01]  /*1a6e0*/  ULDC.64 UR4, c[0x0][0x3e8] ;  /* 0x0000fa0000047ab9 */ /* 0x000fe20000000a00 */
[----:B------:R-:W-:Y:S01]  /*1a6f0*/  IMAD R10, R10, c[0x0][0x4e8], R7 ;  /* 0x00013a000a0a7a24 */ /* 0x000fe200078e0207 */
[----:B------:R-:W-:Y:S01]  /*1a700*/  SHF.R.S32.HI R7, RZ, 0x1f, R12 ;  /* 0x0000001fff077819 */ /* 0x000fe2000001140c */
[----:B------:R-:W-:Y:S01]  /*1a710*/  IMAD.U32 R0, RZ, RZ, UR7 ;  /* 0x00000007ff007e24 */ /* 0x000fe2000f8e00ff */
[----:B------:R-:W-:Y:S01]  /*1a720*/  IADD3 R12, P0, R12, UR10, RZ ;  /* 0x0000000a0c0c7c10 */ /* 0x000fe2000ff1e0ff */
[----:B------:R-:W-:Y:S01]  /*1a730*/  IMAD.SHL.U32 R17, R16, 0x40, RZ ;  /* 0x0000004010117824 */ /* 0x000fe200078e00ff */
[----:B------:R-:W-:Y:S01]  /*1a740*/  SHF.R.S32.HI R11, RZ, 0x1f, R10 ;  /* 0x0000001fff0b7819 */ /* 0x000fe2000001140a */
[----:B------:R-:W-:Y:S01]  /*1a750*/  UIMAD UR8, UR8, UR4, URZ ;  /* 0x00000004080872a4 */ /* 0x000fe2000f8e023f */
[----:B------:R-:W-:Y:S01]  /*1a760*/  IADD3.X R13, R7, UR11, R0, P0, !PT ;  /* 0x0000000b070d7c10 */ /* 0x000fe200087fe400 */
[----:B------:R-:W-:Y:S01]  /*1a770*/  UIADD3 UR15, UR15, UR13, URZ ;  /* 0x0000000d0f0f7290 */ /* 0x000fe2000fffe03f */
[----:B------:R-:W-:Y:S01]  /*1a780*/  LEA R0, R3, R16, 0x5 ;  /* 0x0000001003007211 */ /* 0x000fe200078e28ff */
[----:B------:R-:W-:Y:S01]  /*1a790*/  IMAD R11, R11, c[0x0][0x488], RZ ;  /* 0x000122000b0b7a24 */ /* 0x000fe200078e02ff */
[----:B------:R-:W-:Y:S01]  /*1a7a0*/  LOP3.LUT R17, R17, 0x1c0, RZ, 0xc0, !PT ;  /* 0x000001c011117812 */ /* 0x000fe200078ec0ff */
[----:B------:R-:W-:Y:S01]  /*1a7b0*/  IMAD.WIDE.U32 R12, R10, c[0x0][0x488], R12 ;  /* 0x000122000a0c7a25 */ /* 0x000fe200078e000c */
[----:B------:R-:W-:-:S02]  /*1a7c0*/  UIMAD UR5, UR20, UR5, UR8 ;  /* 0x00000005140572a4 */ /* 0x000fc4000f8e0208 */
[----:B------:R-:W-:Y:S01]  /*1a7d0*/  UIMAD.WIDE.U32 UR14, UR20, UR4, UR14 ;  /* 0x00000004140e72a5 */ /* 0x000fe2000f8e000e */
[----:B------:R-:W-:Y:S01]  /*1a7e0*/  IMAD R15, R75, 0x80, R0 ;  /* 0x000000804b0f7824 */ /* 0x000fe200078e0200 */
[----:B------:R-:W-:Y:S01]  /*1a7f0*/  ULDC.64 UR6, c[0x0][0x3f0] ;  /* 0x0000fc0000067ab9 */ /* 0x000fe20000000a00 */
[----:B------:R-:W-:Y:S01]  /*1a800*/  IMAD.SHL.U32 R0, R3, 0x8, RZ ;  /* 0x0000000803007824 */ /* 0x000fe200078e00ff */
[----:B------:R-:W-:Y:S01]  /*1a810*/  SHF.R.U32.HI R3, RZ, 0x3, R17 ;  /* 0x00000003ff037819 */ /* 0x000fe20000011611 */
[----:B------:R-:W-:Y:S01]  /*1a820*/  IMAD R11, R10, c[0x0][0x48c], R11 ;  /* 0x000123000a0b7a24 */ /* 0x000fe200078e020b */
[----:B------:R-:W-:Y:S01]  /*1a830*/  UIMAD UR12, UR12, UR6, URZ ;  /* 0x000000060c0c72a4 */ /* 0x000fe2000f8e023f */
[----:B------:R-:W-:Y:S01]  /*1a840*/  @P1 IMAD.HI.U32 R9, R15, c[0x0][0x4ec], RZ ;  /* 0x00013b000f091a27 */ /* 0x000fe200078e00ff */
[----:B------:R-:W-:Y:S01]  /*1a850*/  LOP3.LUT R10, R17, 0x38, R0, 0xf8, !PT ;  /* 0x00000038110a7812 */ /* 0x000fe200078ef800 */
[----:B------:R-:W-:Y:S01]  /*1a860*/  UIADD3 UR15, UR15, UR5, URZ ;  /* 0x000000050f0f7290 */ /* 0x000fe2000fffe03f */
[----:B------:R-:W-:Y:S01]  /*1a870*/  LEA R17, P0, R12, c[0x0][0x450], 0x2 ;  /* 0x000114000c117a11 */ /* 0x000fe200078010ff */
[----:B------:R-:W-:Y:S01]  /*1a880*/  IMAD.IADD R14, R13, 0x1, R11 ;  /* 0x000000010d0e7824 */ /* 0x000fe200078e020b */
[----:B------:R-:W-:Y:S01]  /*1a890*/  LOP3.LUT R3, R10, R3, RZ, 0x3c, !PT ;  /* 0x000000030a037212 */ /* 0x000fe200078e3cff */
[----:B------:R-:W-:Y:S01]  /*1a8a0*/  IMAD.MOV.U32 R7, RZ, RZ, R15 ;  /* 0x000000ffff077224 */ /* 0x000fe200078e000f */
[----:B------:R-:W-:Y:S01]  /*1a8b0*/  @P1 SHF.R.U32.HI R7, RZ, c[0x0][0x4f0], R9 ;  /* 0x00013c00ff071a19 */ /* 0x000fe20000011609 */
[----:B------:R-:W-:Y:S01]  /*1a8c0*/  UIMAD UR7, UR29, UR7, UR12 ;  /* 0x000000071d0772a4 */ /* 0x000fe2000f8e020c */
[----:B------:R-:W-:Y:S01]  /*1a8d0*/  LEA.HI.X R14, R12, c[0x0][0x454], R14, 0x2, P0 ;  /* 0x000115000c0e7a11 */ /* 0x000fe200000f140e */
[----:B------:R-:W-:Y:S01]  /*1a8e0*/  UIMAD.WIDE.U32 UR14, UR29, UR6, UR14 ;  /* 0x000000061d0e72a5 */ /* 0x000fe2000f8e000e */
[----:B------:R-:W-:Y:S01]  /*1a8f0*/  SHFL.IDX PT, R12, R17, RZ, 0x1c1f ;  /* 0x001c1fff110c7589 */ /* 0x000fe200000e0000 */
[--C-:B------:R-:W-:Y:S01]  /*1a900*/  IMAD.MOV R18, RZ, RZ, -R7.reuse ;  /* 0x000000ffff127224 */ /* 0x100fe200078e0a07 */
[----:B------:R-:W-:Y:S01]  /*1a910*/  SHF.R.S32.HI R9, RZ, 0x1f, R7 ;  /* 0x0000001fff097819 */ /* 0x000fe20000011407 */
[----:B------:R-:W-:Y:S01]  /*1a920*/  UIADD3 UR7, UR15, UR7, URZ ;  /* 0x000000070f077290 */ /* 0x000fe2000fffe03f */
[----:B------:R-:W1:Y:S01]  /*1a930*/  SHFL.IDX PT, R13, R14, RZ, 0x1c1f ;  /* 0x001c1fff0e0d7589 */ /* 0x000e6200000e0000 */
[----:B------:R-:W-:Y:S01]  /*1a940*/  IMAD R18, R18, c[0x0][0x4e8], R15 ;  /* 0x00013a0012127a24 */ /* 0x000fe200078e020f */
[----:B------:R-:W-:Y:S01]  /*1a950*/  MOV R20, UR14 ;  /* 0x0000000e00147c02 */ /* 0x000fe20008000f00 */
[----:B------:R-:W-:Y:S01]  /*1a960*/  IMAD R15, R75, 0x80, R2 ;  /* 0x000000804b0f7824 */ /* 0x000fe200078e0202 */
[----:B------:R-:W-:Y:S01]  /*1a970*/  SHFL.IDX PT, R10, R17, 0x1, 0x1c1f ;  /* 0x003c1f00110a7f89 */ /* 0x000fe200000e0000 */
[----:B-----5:R-:W-:Y:S01]  /*1a980*/  IMAD R2, R6, c[0x0][0x4e8], RZ ;  /* 0x00013a0006027a24 */ /* 0x020fe200078e02ff */
[----:B------:R-:W-:Y:S01]  /*1a990*/  SHF.R.S32.HI R6, RZ, 0x1f, R18 ;  /* 0x0000001fff067819 */ /* 0x000fe20000011412 */
[----:B------:R-:W-:Y:S01]  /*1a9a0*/  IMAD R22, R9, c[0x0][0x3e0], RZ ;  /* 0x0000f80009167a24 */ /* 0x000fe200078e02ff */
[----:B------:R2:W3:Y:S01]  /*1a9b0*/  SHFL.IDX PT, R11, R14, 0x1, 0x1c1f ;  /* 0x003c1f000e0b7f89 */ /* 0x0004e200000e0000 */
[C---:B------:R-:W-:Y:S01]  /*1a9c0*/  IADD3 R9, R15.reuse, 0x8, RZ ;  /* 0x000000080f097810 */ /* 0x040fe20007ffe0ff */
[----:B------:R-:W-:Y:S01]  /*1a9d0*/  IMAD.U32 R21, RZ, RZ, UR15 ;  /* 0x0000000fff157e24 */ /* 0x000fe2000f8e00ff */
[-C--:B------:R-:W-:Y:S01]  /*1a9e0*/  ISETP.GE.OR P1, PT, R15, R2.reuse, P2 ;  /* 0x000000020f00720c */ /* 0x080fe20001726670 */
[----:B------:R-:W-:Y:S01]  /*1a9f0*/  IMAD.U32 R21, RZ, RZ, UR7 ;  /* 0x00000007ff157e24 */ /* 0x000fe2000f8e00ff */
[----:B------:R-:W-:Y:S01]  /*1aa00*/  ISETP.GE.OR P0, PT, R9, R2, P2 ;  /* 0x000000020900720c */ /* 0x000fe20001706670 */
[----:B------:R-:W-:-:S02]  /*1aa10*/  IMAD R22, R7, c[0x0][0x3e4], R22 ;  /* 0x0000f90007167a24 */ /* 0x000fc400078e0216 */
[----:B------:R-:W-:-:S04]  /*1aa20*/  IMAD.WIDE.U32 R20, R7, c[0x0][0x3e0], R20 ;  /* 0x0000f80007147a25 */ /* 0x000fc800078e0014 */
[----:B------:R-:W-:Y:S01]  /*1aa30*/  IMAD R75, R75, 0x80, R16 ;  /* 0x000000804b4b7824 */ /* 0x000fe200078e0210 */
[----:B------:R-:W-:-:S03]  /*1aa40*/  IADD3 R21, R21, R22, RZ ;  /* 0x0000001615157210 */ /* 0x000fc60007ffe0ff */
[----:B-1----:R1:W-:Y:S01]  /*1aa50*/  @!P1 ST.E [R12.64], R4 ;  /* 0x000000040c009985 */ /* 0x0023e2000c10191e */
[----:B--2---:R-:W-:-:S03]  /*1aa60*/  IMAD.SHL.U32 R14, R5, 0x8, RZ ;  /* 0x00000008050e7824 */ /* 0x004fc600078e00ff */
[----:B---3--:R1:W-:Y:S01]  /*1aa70*/  @!P0 ST.E [R10.64], R8 ;  /* 0x000000080a008985 */ /* 0x0083e2000c10191e */
[----:B------:R-:W-:Y:S01]  /*1aa80*/  IMAD R5, R6, c[0x0][0x3d8], RZ ;  /* 0x0000f60006057a24 */ /* 0x000fe200078e02ff */
[----:B------:R-:W-:-:S03]  /*1aa90*/  LOP3.LUT R14, R3, 0x7ffffe00, R14, 0xf8, !PT ;  /* 0x7ffffe00030e7812 */ /* 0x000fc600078ef80e */
[C---:B------:R-:W-:Y:S02]  /*1aaa0*/  IMAD R3, R18.reuse, c[0x0][0x3dc], R5 ;  /* 0x0000f70012037a24 */ /* 0x040fe400078e0205 */
[----:B------:R-:W-:-:S04]  /*1aab0*/  IMAD.WIDE.U32 R18, R18, c[0x0][0x3d8], R20 ;  /* 0x0000f60012127a25 */ /* 0x000fc800078e0014 */
[----:B------:R-:W-:Y:S01]  /*1aac0*/  IMAD.SHL.U32 R76, R14, 0x2, RZ ;  /* 0x000000020e4c7824 */ /* 0x000fe200078e00ff */
[----:B------:R-:W-:Y:S01]  /*1aad0*/  LEA R74, P0, R18, c[0x0][0x380], 0x1 ;  /* 0x0000e000124a7a11 */ /* 0x000fe200078008ff */
[----:B------:R-:W-:-:S03]  /*1aae0*/  IMAD.IADD R3, R19, 0x1, R3 ;  /* 0x0000000113037824 */ /* 0x000fc600078e0203 */
[----:B------:R1:W2:Y:S02]  /*1aaf0*/  LDS.128 R60, [R76+0x1080] ;  /* 0x001080004c3c7984 */ /* 0x0002a40000000c00 */
[----:B------:R-:W-:Y:S02]  /*1ab00*/  LEA.HI.X R73, R18, c[0x0][0x384], R3, 0x1, P0 ;  /* 0x0000e10012497a11 */ /* 0x000fe400000f0c03 */
        /* <DEDUP_REMOVED lines=24> */
[----:B------:R5:W1:Y:S01]  /*1ac90*/  LDS.128 R16, [R76+0xc080] ;  /* 0x00c080004c107984 */ /* 0x000a620000000c00 */
        /* <DEDUP_REMOVED lines=9> */
[----:B-1---5:R-:W-:Y:S01]  /*1ad30*/  @!P3 IMAD.WIDE R76, R0, 0x2, R78 ;  /* 0x00000002004cb825 */ /* 0x022fe200078e024e */
[----:B------:R-:W-:-:S03]  /*1ad40*/  @!P0 LOP3.LUT R3, R3, 0xfffffff8, RZ, 0xc0, !PT ;  /* 0xfffffff803038812 */ /* 0x000fc600078ec0ff */
[--C-:B------:R-:W-:Y:S01]  /*1ad50*/  @!P2 IMAD.WIDE R70, R71, 0x2, R78.reuse ;  /* 0x000000024746a825 */ /* 0x100fe200078e024e */
[----:B--2---:R1:W-:Y:S03]  /*1ad60*/  @!P3 ST.E.128 [R76.64], R64 ;  /* 0x000000404c00b985 */ /* 0x0043e6000c101d1e */
[--C-:B------:R-:W-:Y:S01]  /*1ad70*/  @!P1 IMAD.WIDE R68, R69, 0x2, R78.reuse ;  /* 0x0000000245449825 */ /* 0x100fe200078e024e */
[----:B---3--:R1:W-:Y:S03]  /*1ad80*/  @!P2 ST.E.128 [R70.64], R48 ;  /* 0x000000304600a985 */ /* 0x0083e6000c101d1e */
[----:B------:R-:W-:Y:S01]  /*1ad90*/  @!P0 IMAD.WIDE R78, R3, 0x2, R78 ;  /* 0x00000002034e8825 */ /* 0x000fe200078e024e */
[----:B----4-:R1:W-:Y:S04]  /*1ada0*/  @!P1 ST.E.128 [R68.64], R32 ;  /* 0x0000002044009985 */ /* 0x0103e8000c101d1e */
[----:B------:R1:W-:Y:S02]  /*1adb0*/  @!P0 ST.E.128 [R78.64], R16 ;  /* 0x000000104e008985 */ /* 0x0003e4000c101d1e */
.L_x_455:
[----:B--234-:R-:W-:Y:S05]  /*1adc0*/  BSYNC B0 ;  /* 0x0000000000007941 */ /* 0x01cfea0003800000 */
.L_x_454:
[----:B------:R-:W-:Y:S01]  /*1add0*/  IADD3 R3, R75, 0x20, RZ ;  /* 0x000000204b037810 */ /* 0x000fe20007ffe0ff */
[----:B-1----:R1:W2:Y:S01]  /*1ade0*/  SHFL.IDX PT, R35, R73, 0x1, 0x181f ;  /* 0x00381f0049237f89 */ /* 0x0022a200000e0000 */
        /* <DEDUP_REMOVED lines=28> */
.L_x_457:
[----:B------:R-:W-:Y:S05]  /*1afb0*/  BSYNC B0 ;  /* 0x0000000000007941 */ /* 0x000fea0003800000 */
.L_x_456:
[----:B------:R-:W-:Y:S01]  /*1afc0*/  IADD3 R3, R75, 0x40, RZ ;  /* 0x000000404b037810 */ /* 0x000fe20007ffe0ff */
[----:B--2---:R2:W4:Y:S01]  /*1afd0*/  SHFL.IDX PT, R19, R73, 0x2, 0x181f ;  /* 0x00581f0049137f89 */ /* 0x00452200000e0000 */
[----:B------:R-:W-:Y:S02]  /*1afe0*/  BSSY B0, `(.L_x_458) ;  /* 0x000001c000007945 */ /* 0x000fe40003800000 */
[----:B------:R-:W-:Y:S01]  /*1aff0*/  ISETP.GE.AND P0, PT, R3, R2, PT ;  /* 0x000000020300720c */ /* 0x000fe20003f06270 */
[----:B------:R2:W1:-:S12]  /*1b000*/  SHFL.IDX PT, R18, R74, 0x2, 0x181f ;  /* 0x00581f004a127f89 */ /* 0x00045800000e0000 */
        /* <DEDUP_REMOVED lines=25> */
.L_x_459:
[----:B------:R-:W-:Y:S05]  /*1b1a0*/  BSYNC B0 ;  /* 0x0000000000007941 */ /* 0x000fea0003800000 */
.L_x_458:
[----:B------:R-:W-:Y:S01]  /*1b1b0*/  IADD3 R75, R75, 0x60, RZ ;  /* 0x000000604b4b7810 */ /* 0x000fe20007ffe0ff */
[----:B-1----:R1:W2:Y:S03]  /*1b1c0*/  SHFL.IDX PT, R11, R73, 0x3, 0x181f ;  /* 0x00781f00490b7f89 */ /* 0x0022a600000e0000 */
        /* <DEDUP_REMOVED lines=12> */
[--C-:B--2-4-:R-:W-:Y:S01]  /*1b290*/  @!P2 IMAD.WIDE R12, R0, 0x2, R10.reuse ;  /* 0x00000002000ca825 */ /* 0x114fe200078e020a */
        /* <DEDUP_REMOVED lines=12> */
[----:B--2---:R-:W-:-:S05]  /*1b360*/  LOP3.LUT R3, R0, 0xfffffff8, RZ, 0xc0, !PT ;  /* 0xfffffff800037812 */ /* 0x004fca00078ec0ff */
[----:B------:R-:W-:-:S05]  /*1b370*/  IMAD.WIDE R10, R3, 0x2, R10 ;  /* 0x00000002030a7825 */ /* 0x000fca00078e020a */
[----:B------:R-:W-:Y:S01]  /*1b380*/  ST.E.128 [R10.64], R4 ;  /* 0x000000040a007985 */ /* 0x000fe2000c101d1e */
[----:B------:R-:W-:Y:S05]  /*1b390*/  EXIT ;  /* 0x000000000000794d */ /* 0x000fea0003800000 */
.L_x_452:
        /* <DEDUP_REMOVED lines=28> */
[----:B-----5:R-:W2:Y:S04]  /*1b560*/  LDG.E R4, [R6.64] ;  /* 0x0000001e06047981 */ /* 0x020ea8000c1e1900 */
[----:B------:R-:W2:Y:S02]  /*1b570*/  LDG.E R3, [R6.64+0x4] ;  /* 0x0000041e06037981 */ /* 0x000ea4000c1e1900 */
[----:B--2---:R-:W-:Y:S02]  /*1b580*/  IADD3 R4, -R4, R3, RZ ;  /* 0x0000000304047210 */ /* 0x004fe40007ffe1ff */
.L_x_460:
        /* <DEDUP_REMOVED lines=12> */
[----:B------:R-:W-:Y:S01]  /*1b650*/  IMAD.MOV.U32 R2, RZ, RZ, c[0x0][0x4e8] ;  /* 0x00013a00ff027624 */ /* 0x000fe200078e00ff */
[----:B------:R-:W-:Y:S01]  /*1b660*/  ULDC.64 UR4, c[0x0][0x490] ;  /* 0x0001240000047ab9 */ /* 0x000fe20000000a00 */
[----:B------:R-:W-:Y:S01]  /*1b670*/  IMAD.MOV.U32 R6, RZ, RZ, R0 ;  /* 0x000000ffff067224 */ /* 0x000fe200078e0000 */
[----:B------:R-:W-:Y:S02]  /*1b680*/  UIMAD UR7, UR8, UR4, URZ ;  /* 0x00000004080772a4 */ /* 0x000fe4000f8e023f */
[----:B------:R-:W-:Y:S01]  /*1b690*/  ISETP.NE.AND P0, PT, R2, 0x1, PT ;  /* 0x000000010200780c */ /* 0x000fe20003f05270 */
[----:B------:R-:W-:Y:S02]  /*1b6a0*/  UMOV UR12, UR10 ;  /* 0x0000000a000c7c82 */ /* 0x000fe40008000000 */
[----:B------:R-:W-:Y:S02]  /*1b6b0*/  UMOV UR13, UR11 ;  /* 0x0000000b000d7c82 */ /* 0x000fe40008000000 */
[----:B------:R-:W-:-:S02]  /*1b6c0*/  UIMAD.WIDE.U32 UR12, UR20, UR4, UR12 ;  /* 0x00000004140c72a5 */ /* 0x000fc4000f8e000c */
[----:B------:R-:W-:-:S03]  /*1b6d0*/  UIMAD UR7, UR20, UR5, UR7 ;  /* 0x00000005140772a4 */ /* 0x000fc6000f8e0207 */
[----:B------:R-:W-:Y:S02]  /*1b6e0*/  ULDC.64 UR4, c[0x0][0x498] ;  /* 0x0001260000047ab9 */ /* 0x000fe40000000a00 */
[----:B------:R-:W-:Y:S01]  /*1b6f0*/  UIADD3 UR13, UR7, UR13, URZ ;  /* 0x0000000d070d7290 */ /* 0x000fe2000fffe03f */
[----:B------:R-:W-:Y:S01]  /*1b700*/  @P0 IMAD.HI.U32 R2, R0, c[0x0][0x4ec], RZ ;  /* 0x00013b0000020a27 */ /* 0x000fe200078e00ff */
[----:B------:R-:W-:Y:S02]  /*1b710*/  UIMAD UR7, UR6, UR4, URZ ;  /* 0x00000004060772a4 */ /* 0x000fe4000f8e023f */
[----:B------:R-:W-:Y:S02]  /*1b720*/  UIMAD.WIDE.U32 UR12, UR29, UR4, UR12 ;  /* 0x000000041d0c72a5 */ /* 0x000fe4000f8e000c */
[----:B------:R-:W-:Y:S01]  /*1b730*/  @P0 SHF.R.U32.HI R6, RZ, c[0x0][0x4f0], R2 ;  /* 0x00013c00ff060a19 */ /* 0x000fe20000011602 */
[----:B------:R-:W-:-:S03]  /*1b740*/  UIMAD UR5, UR29, UR5, UR7 ;  /* 0x000000051d0572a4 */ /* 0x000fc6000f8e0207 */
[C---:B------:R-:W-:Y:S02]  /*1b750*/  IADD3 R5, -R6.reuse, RZ, RZ ;  /* 0x000000ff06057210 */ /* 0x040fe40007ffe1ff */
[----:B------:R-:W-:Y:S02]  /*1b760*/  SHF.R.S32.HI R3, RZ, 0x1f, R6 ;  /* 0x0000001fff037819 */ /* 0x000fe40000011406 */
[----:B------:R-:W-:Y:S01]  /*1b770*/  IADD3 R6, P0, R6, UR12, RZ ;  /* 0x0000000c06067c10 */ /* 0x000fe2000ff1e0ff */
[----:B------:R-:W-:Y:S02]  /*1b780*/  IMAD R5, R5, c[0x0][0x4e8], R0 ;  /* 0x00013a0005057a24 */ /* 0x000fe400078e0200 */
[----:B------:R-:W-:-:S03]  /*1b790*/  IMAD.U32 R0, RZ, RZ, UR5 ;  /* 0x00000005ff007e24 */ /* 0x000fc6000f8e00ff */
[----:B------:R-:W-:Y:S02]  /*1b7a0*/  SHF.R.S32.HI R2, RZ, 0x1f, R5 ;  /* 0x0000001fff027819 */ /* 0x000fe40000011405 */
[----:B------:R-:W-:-:S03]  /*1b7b0*/  IADD3.X R7, R3, UR13, R0, P0, !PT ;  /* 0x0000000d03077c10 */ /* 0x000fc600087fe400 */
[----:B------:R-:W-:Y:S02]  /*1b7c0*/  IMAD R0, R2, c[0x0][0x488], RZ ;  /* 0x0001220002007a24 */ /* 0x000fe400078e02ff */
[----:B------:R-:W-:-:S04]  /*1b7d0*/  IMAD.WIDE.U32 R6, R5, c[0x0][0x488], R6 ;  /* 0x0001220005067a25 */ /* 0x000fc800078e0006 */
[----:B------:R-:W-:Y:S01]  /*1b7e0*/  IMAD R0, R5, c[0x0][0x48c], R0 ;  /* 0x0001230005007a24 */ /* 0x000fe200078e0200 */
[----:B------:R-:W-:Y:S01]  /*1b7f0*/  LEA R2, P0, R6, c[0x0][0x450], 0x2 ;  /* 0x0001140006027a11 */ /* 0x000fe200078010ff */
[----:B------:R-:W-:-:S03]  /*1b800*/  IMAD.MOV.U32 R5, RZ, RZ, -0x800000 ;  /* 0xff800000ff057424 */ /* 0x000fc600078e00ff */
[----:B------:R-:W-:-:S04]  /*1b810*/  IADD3 R3, R7, R0, RZ ;  /* 0x0000000007037210 */ /* 0x000fc80007ffe0ff */
[----:B------:R-:W-:-:S05]  /*1b820*/  LEA.HI.X R3, R6, c[0x0][0x454], R3, 0x2, P0 ;  /* 0x0001150006037a11 */ /* 0x000fca00000f1403 */
[----:B------:R1:W-:Y:S02]  /*1b830*/  STG.E [R2.64], R5 ;  /* 0x0000000502007986 */ /* 0x0003e4000c10191e */
.L_x_462:
[----:B------:R-:W-:Y:S05]  /*1b840*/  BSYNC B0 ;  /* 0x0000000000007941 */ /* 0x000fea0003800000 */
.L_x_461:
[----:B-1----:R-:W1:Y:S01]  /*1b850*/  S2R R5, SR_CTAID.X ;  /* 0x0000000000057919 */ /* 0x002e620000002500 */
[----:B------:R-:W-:Y:S01]  /*1b860*/  SHF.R.S32.HI R0, RZ, 0x1f, R9 ;  /* 0x0000001fff007819 */ /* 0x000fe20000011409 */
[----:B------:R-:W-:Y:S01]  /*1b870*/  ULDC.64 UR4, c[0x0][0x3a0] ;  /* 0x0000e80000047ab9 */ /* 0x000fe20000000a00 */
[----:B------:R-:W-:Y:S01]  /*1b880*/  IMAD.MOV.U32 R2, RZ, RZ, c[0x0][0x4e8] ;  /* 0x00013a00ff027624 */ /* 0x000fe200078e00ff */
[----:B------:R-:W-:Y:S01]  /*1b890*/  UIMAD UR7, UR11, UR4, URZ ;  /* 0x000000040b0772a4 */ /* 0x000fe2000f8e023f */
[----:B------:R-:W-:Y:S01]  /*1b8a0*/  LEA.HI R0, R0, R9, RZ, 0x3 ;  /* 0x0000000900007211 */ /* 0x000fe200078f18ff */
[----:B------:R-:W-:Y:S01]  /*1b8b0*/  UIMAD.WIDE.U32 UR12, UR10, UR4, URZ ;  /* 0x000000040a0c72a5 */ /* 0x000fe2000f8e003f */
[----:B-----5:R-:W-:Y:S01]  /*1b8c0*/  IMAD R4, R4, c[0x0][0x4e8], RZ ;  /* 0x00013a0004047a24 */ /* 0x020fe200078e02ff */
[----:B------:R-:W-:Y:S01]  /*1b8d0*/  ISETP.NE.AND P0, PT, R2, 0x1, PT ;  /* 0x000000010200780c */ /* 0x000fe20003f05270 */
[----:B------:R-:W-:Y:S01]  /*1b8e0*/  UIMAD UR7, UR10, UR5, UR7 ;  /* 0x000000050a0772a4 */ /* 0x000fe2000f8e0207 */
[----:B------:R-:W-:Y:S01]  /*1b8f0*/  LOP3.LUT R6, R0, 0xfffffff8, RZ, 0xc0, !PT ;  /* 0xfffffff800067812 */ /* 0x000fe200078ec0ff */
[----:B------:R-:W-:Y:S01]  /*1b900*/  BSSY B0, `(.L_x_463) ;  /* 0x0000042000007945 */ /* 0x000fe20003800000 */
[----:B------:R-:W-:Y:S01]  /*1b910*/  SHF.R.S32.HI R0, RZ, 0x3, R0 ;  /* 0x00000003ff007819 */ /* 0x000fe20000011400 */
[----:B------:R-:W-:-:S02]  /*1b920*/  ULDC.64 UR4, c[0x0][0x3e8] ;  /* 0x0000fa0000047ab9 */ /* 0x000fc40000000a00 */
[----:B------:R-:W-:Y:S01]  /*1b930*/  IMAD.IADD R9, R9, 0x1, -R6 ;  /* 0x0000000109097824 */ /* 0x000fe200078e0a06 */
[----:B------:R-:W-:Y:S02]  /*1b940*/  UIADD3 UR13, UR13, UR7, URZ ;  /* 0x000000070d0d7290 */ /* 0x000fe4000fffe03f */
[----:B------:R-:W-:Y:S02]  /*1b950*/  UIMAD UR7, UR8, UR4, URZ ;  /* 0x00000004080772a4 */ /* 0x000fe4000f8e023f */
[C---:B------:R-:W-:Y:S01]  /*1b960*/  LEA R2, R9.reuse, R0, 0x5 ;  /* 0x0000000009027211 */ /* 0x040fe200078e28ff */
[----:B------:R-:W-:Y:S01]  /*1b970*/  UIMAD.WIDE.U32 UR12, UR20, UR4, UR12 ;  /* 0x00000004140c72a5 */ /* 0x000fe2000f8e000c */
[----:B------:R-:W-:Y:S01]  /*1b980*/  SHF.L.U32 R9, R9, 0x3, RZ ;  /* 0x0000000309097819 */ /* 0x000fe200000006ff */
[----:B------:R-:W-:Y:S02]  /*1b990*/  UIMAD UR7, UR20, UR5, UR7 ;  /* 0x00000005140772a4 */ /* 0x000fe4000f8e0207 */
[C---:B-1----:R-:W-:Y:S01]  /*1b9a0*/  IMAD R3, R5.reuse, 0x80, R2 ;  /* 0x0000008005037824 */ /* 0x042fe200078e0202 */
[----:B------:R-:W-:Y:S01]  /*1b9b0*/  ULDC.64 UR4, c[0x0][0x3f0] ;  /* 0x0000fc0000047ab9 */ /* 0x000fe20000000a00 */
[----:B------:R-:W-:Y:S01]  /*1b9c0*/  IMAD R5, R5, 0x80, R0 ;  /* 0x0000008005057824 */ /* 0x000fe200078e0200 */
[----:B------:R-:W-:Y:S01]  /*1b9d0*/  UIMAD UR6, UR6, UR4, URZ ;  /* 0x00000004060672a4 */ /* 0x000fe2000f8e023f */
[----:B------:R-:W-:Y:S01]  /*1b9e0*/  @P0 IMAD.HI.U32 R2, R3, c[0x0][0x4ec], RZ ;  /* 0x00013b0003020a27 */ /* 0x000fe200078e00ff */
[----:B------:R-:W-:Y:S01]  /*1b9f0*/  UIADD3 UR13, UR7, UR13, URZ ;  /* 0x0000000d070d7290 */ /* 0x000fe2000fffe03f */
[----:B------:R-:W-:Y:S01]  /*1ba00*/  IADD3 R8, R9, 0x40, RZ ;  /* 0x0000004009087810 */ /* 0x000fe20007ffe0ff */
[----:B------:R-:W-:Y:S01]  /*1ba10*/  UIMAD UR5, UR29, UR5, UR6 ;  /* 0x000000051d0572a4 */ /* 0x000fe2000f8e0206 */
[----:B------:R-:W-:Y:S01]  /*1ba20*/  IMAD.MOV.U32 R7, RZ, RZ, R3 ;  /* 0x000000ffff077224 */ /* 0x000fe200078e0003 */
[----:B------:R-:W-:Y:S01]  /*1ba30*/  @P0 SHF.R.U32.HI R7, RZ, c[0x0][0x4f0], R2 ;  /* 0x00013c00ff070a19 */ /* 0x000fe20000011602 */
[----:B------:R-:W-:-:S03]  /*1ba40*/  UIMAD.WIDE.U32 UR12, UR29, UR4, UR12 ;  /* 0x000000041d0c72a5 */ /* 0x000fc6000f8e000c */
[C---:B------:R-:W-:Y:S01]  /*1ba50*/  IADD3 R6, -R7.reuse, RZ, RZ ;  /* 0x000000ff07067210 */ /* 0x040fe20007ffe1ff */
[----:B------:R-:W-:Y:S01]  /*1ba60*/  UIADD3 UR5, UR13, UR5, URZ ;  /* 0x000000050d057290 */ /* 0x000fe2000fffe03f */
[----:B------:R-:W-:Y:S01]  /*1ba70*/  SHF.R.S32.HI R2, RZ, 0x1f, R7 ;  /* 0x0000001fff027819 */ /* 0x000fe20000011407 */
[----:B------:R-:W-:Y:S02]  /*1ba80*/  IMAD.U32 R11, RZ, RZ, UR13 ;  /* 0x0000000dff0b7e24 */ /* 0x000fe4000f8e00ff */
[----:B------:R-:W-:Y:S02]  /*1ba90*/  IMAD R6, R6, c[0x0][0x4e8], R3 ;  /* 0x00013a0006067a24 */ /* 0x000fe400078e0203 */
[----:B------:R-:W-:Y:S01]  /*1baa0*/  MOV R11, UR5 ;  /* 0x00000005000b7c02 */ /* 0x000fe20008000f00 */
[----:B------:R-:W-:Y:S02]  /*1bab0*/  IMAD R2, R2, c[0x0][0x3e0], RZ ;  /* 0x0000f80002027a24 */ /* 0x000fe400078e02ff */
[----:B------:R-:W-:Y:S01]  /*1bac0*/  IMAD.U32 R10, RZ, RZ, UR12 ;  /* 0x0000000cff0a7e24 */ /* 0x000fe2000f8e00ff */
[----:B------:R-:W-:Y:S01]  /*1bad0*/  SHF.R.S32.HI R3, RZ, 0x1f, R6 ;  /* 0x0000001fff037819 */ /* 0x000fe20000011406 */
[----:B------:R-:W-:-:S02]  /*1bae0*/  IMAD R2, R7, c[0x0][0x3e4], R2 ;  /* 0x0000f90007027a24 */ /* 0x000fc400078e0202 */
[----:B------:R-:W-:Y:S01]  /*1baf0*/  IMAD.WIDE.U32 R10, R7, c[0x0][0x3e0], R10 ;  /* 0x0000f800070a7a25 */ /* 0x000fe200078e000a */
[----:B------:R-:W-:-:S03]  /*1bb00*/  IADD3 R7, R9, 0x80, RZ ;  /* 0x0000008009077810 */ /* 0x000fc60007ffe0ff */
[----:B------:R-:W-:Y:S02]  /*1bb10*/  IMAD R3, R3, c[0x0][0x3d8], RZ ;  /* 0x0000f60003037a24 */ /* 0x000fe400078e02ff */
[----:B------:R-:W-:Y:S02]  /*1bb20*/  IMAD.IADD R11, R11, 0x1, R2 ;  /* 0x000000010b0b7824 */ /* 0x000fe400078e0202 */
[C---:B------:R-:W-:Y:S02]  /*1bb30*/  IMAD R3, R6.reuse, c[0x0][0x3dc], R3 ;  /* 0x0000f70006037a24 */ /* 0x040fe400078e0203 */
[----:B------:R-:W-:Y:S01]  /*1bb40*/  IMAD.WIDE.U32 R10, R6, c[0x0][0x3d8], R10 ;  /* 0x0000f600060a7a25 */ /* 0x000fe200078e000a */
[----:B------:R-:W-:-:S04]  /*1bb50*/  IADD3 R6, R9, 0xc0, RZ ;  /* 0x000000c009067810 */ /* 0x000fc80007ffe0ff */
[----:B------:R-:W-:Y:S02]  /*1bb60*/  IADD3 R3, R11, R3, RZ ;  /* 0x000000030b037210 */ /* 0x000fe40007ffe0ff */
        /* <DEDUP_REMOVED lines=21> */
[----:B------:R2:W-:Y:S03]  /*1bcc0*/  @!P3 ST.E.128 [R14.64], RZ ;  /* 0x000000ff0e00b985 */ /* 0x0005e6000c101d1e */
[--C-:B------:R-:W-:Y:S01]  /*1bcd0*/  @!P1 IMAD.WIDE R2, R2, 0x2, R12.reuse ;  /* 0x0000000202029825 */ /* 0x100fe200078e020c */
[----:B------:R2:W-:Y:S03]  /*1bce0*/  @!P2 ST.E.128 [R16.64], RZ ;  /* 0x000000ff1000a985 */ /* 0x0005e6000c101d1e */
[----:B------:R-:W-:Y:S01]  /*1bcf0*/  @!P0 IMAD.WIDE R12, R0, 0x2, R12 ;  /* 0x00000002000c8825 */ /* 0x000fe200078e020c */
[----:B------:R2:W-:Y:S04]  /*1bd00*/  @!P1 ST.E.128 [R2.64], RZ ;  /* 0x000000ff02009985 */ /* 0x0005e8000c101d1e */
[----:B------:R2:W-:Y:S02]  /*1bd10*/  @!P0 ST.E.128 [R12.64], RZ ;  /* 0x000000ff0c008985 */ /* 0x0005e4000c101d1e */
.L_x_464:
[----:B------:R-:W-:Y:S05]  /*1bd20*/  BSYNC B0 ;  /* 0x0000000000007941 */ /* 0x000fea0003800000 */
.L_x_463:
        /* <DEDUP_REMOVED lines=27> */
.L_x_466:
[----:B------:R-:W-:Y:S05]  /*1bee0*/  BSYNC B0 ;  /* 0x0000000000007941 */ /* 0x000fea0003800000 */
.L_x_465:
        /* <DEDUP_REMOVED lines=16> */
[----:B-1--4-:R-:W-:Y:S01]  /*1bff0*/  @!P3 IMAD.WIDE R14, R9, 0x2, R12 ;  /* 0x00000002090eb825 */ /* 0x012fe200078e020c */
        /* <DEDUP_REMOVED lines=10> */
.L_x_468:
[----:B------:R-:W-:Y:S05]  /*1c0a0*/  BSYNC B0 ;  /* 0x0000000000007941 */ /* 0x000fea0003800000 */
.L_x_467:
[----:B------:R-:W-:Y:S01]  /*1c0b0*/  IADD3 R5, R5, 0x60, RZ ;  /* 0x0000006005057810 */ /* 0x000fe20007ffe0ff */
[----:B-1----:R1:W2:Y:S03]  /*1c0c0*/  SHFL.IDX PT, R3, R10, 0x3, 0x181f ;  /* 0x00781f000a037f89 */ /* 0x0022a600000e0000 */
[----:B------:R-:W-:Y:S01]  /*1c0d0*/  ISETP.GE.AND P0, PT, R5, R4, PT ;  /* 0x000000040500720c */ /* 0x000fe20003f06270 */
[----:B------:R1:W3:-:S12]  /*1c0e0*/  SHFL.IDX PT, R2, R11, 0x3, 0x181f ;  /* 0x00781f000b027f89 */ /* 0x0002d800000e0000 */
[----:B------:R-:W-:Y:S05]  /*1c0f0*/  @P0 EXIT ;  /* 0x000000000000094d */ /* 0x000fea0003800000 */
[----:B------:R-:W-:Y:S02]  /*1c100*/  ISETP.GE.AND P1, PT, R8, c[0x0][0x3c8], PT ;  /* 0x0000f20008007a0c */ /* 0x000fe40003f26270 */
[----:B------:R-:W-:Y:S02]  /*1c110*/  ISETP.GE.AND P0, PT, R7, c[0x0][0x3c8], PT ;  /* 0x0000f20007007a0c */ /* 0x000fe40003f06270 */
[----:B------:R-:W-:-:S09]  /*1c120*/  ISETP.GE.AND P2, PT, R9, c[0x0][0x3c8], PT ;  /* 0x0000f20009007a0c */ /* 0x000fd20003f46270 */
[----:B------:R-:W-:Y:S02]  /*1c130*/  @!P1 SHF.R.S32.HI R5, RZ, 0x1f, R8 ;  /* 0x0000001fff059819 */ /* 0x000fe40000011408 */
[----:B------:R-:W-:Y:S02]  /*1c140*/  @!P0 SHF.R.S32.HI R0, RZ, 0x1f, R7 ;  /* 0x0000001fff008819 */ /* 0x000fe40000011407 */
[----:B------:R-:W-:Y:S01]  /*1c150*/  @!P1 LEA.HI R5, R5, R8, RZ, 0x3 ;  /* 0x0000000805059211 */ /* 0x000fe200078f18ff */
[--C-:B--23--:R-:W-:Y:S01]  /*1c160*/  @!P2 IMAD.WIDE R8, R9, 0x2, R2.reuse ;  /* 0x000000020908a825 */ /* 0x10cfe200078e0202 */
[----:B------:R-:W-:Y:S02]  /*1c170*/  @!P0 LEA.HI R0, R0, R7, RZ, 0x3 ;  /* 0x0000000700008211 */ /* 0x000fe400078f18ff */
[----:B------:R-:W-:Y:S02]  /*1c180*/  @!P1 LOP3.LUT R5, R5, 0xfffffff8, RZ, 0xc0, !PT ;  /* 0xfffffff805059812 */ /* 0x000fe400078ec0ff */
[----:B------:R-:W-:Y:S01]  /*1c190*/  @!P0 LOP3.LUT R7, R0, 0xfffffff8, RZ, 0xc0, !PT ;  /* 0xfffffff800078812 */ /* 0x000fe200078ec0ff */
[----:B------:R2:W-:Y:S02]  /*1c1a0*/  @!P2 ST.E.128 [R8.64], RZ ;  /* 0x000000ff0800a985 */ /* 0x0005e4000c101d1e */
[----:B------:R-:W-:-:S04]  /*1c1b0*/  @!P1 IMAD.WIDE R4, R5, 0x2, R2 ;  /* 0x0000000205049825 */ /* 0x000fc800078e0202 */
[----:B-1----:R-:W-:Y:S01]  /*1c1c0*/  @!P0 IMAD.WIDE R10, R7, 0x2, R2 ;  /* 0x00000002070a8825 */ /* 0x002fe200078e0202 */
[----:B------:R2:W-:Y:S04]  /*1c1d0*/  @!P1 ST.E.128 [R4.64], RZ ;  /* 0x000000ff04009985 */ /* 0x0005e8000c101d1e */
[----:B------:R2:W-:Y:S01]  /*1c1e0*/  @!P0 ST.E.128 [R10.64], RZ ;  /* 0x000000ff0a008985 */ /* 0x0005e2000c101d1e */
[----:B------:R-:W-:-:S13]  /*1c1f0*/  ISETP.GE.AND P0, PT, R6, c[0x0][0x3c8], PT ;  /* 0x0000f20006007a0c */ /* 0x000fda0003f06270 */
[----:B------:R-:W-:Y:S05]  /*1c200*/  @P0 EXIT ;  /* 0x000000000000094d */ /* 0x000fea0003800000 */
[----:B--2---:R-:W-:-:S04]  /*1c210*/  SHF.R.S32.HI R5, RZ, 0x1f, R6 ;  /* 0x0000001fff057819 */ /* 0x004fc80000011406 */
[----:B------:R-:W-:-:S04]  /*1c220*/  LEA.HI R5, R5, R6, RZ, 0x3 ;  /* 0x0000000605057211 */ /* 0x000fc800078f18ff */
[----:B------:R-:W-:-:S05]  /*1c230*/  LOP3.LUT R5, R5, 0xfffffff8, RZ, 0xc0, !PT ;  /* 0xfffffff805057812 */ /* 0x000fca00078ec0ff */
[----:B------:R-:W-:-:S05]  /*1c240*/  IMAD.WIDE R2, R5, 0x2, R2 ;  /* 0x0000000205027825 */ /* 0x000fca00078e0202 */
[----:B------:R-:W-:Y:S01]  /*1c250*/  ST.E.128 [R2.64], RZ ;  /* 0x000000ff02007985 */ /* 0x000fe2000c101d1e */
[----:B------:R-:W-:Y:S05]  /*1c260*/  EXIT ;  /* 0x000000000000794d */ /* 0x000fea0003800000 */
.L_x_469:
        /* <DEDUP_REMOVED lines=9> */
.L_x_1466:


//--------------------- .text._ZN7cutlass13device_kernelIN5flash19enable_sm80_to_sm89INS1_16FlashAttnFwdSm80INS1_25CollectiveMainloopFwdSm80ILi8ELi1ELb1EN4cute5tupleIJNS5_1CILi128EEENS7_ILi64EEENS7_ILi256EEEEEELi256ENS_6half_tEfNS_4arch4Sm80ELb1ELb0ELb0ELb0ELb0ELb0ELb1ELb0EEENS1_21CollectiveEpilogueFwdINS6_IJS8_SA_S9_EEENS6_IJNS7_ILi1EEESI_SI_EEESC_SE_Li256ELb0ELb1ELb0ELb0EEENS1_30DynamicPersistentTileSchedulerILi256ELi256ELb0ELb1ELb0EEEEEEEEEvNT_6ParamsE --------------------------
	.section	.text._ZN7cutlass13device_kernelIN5flash19enable_sm80_to_sm89INS1_16FlashAttnFwdSm80INS1_25CollectiveMainloopFwdSm80ILi8ELi1ELb1EN4cute5tupleIJNS5_1CILi128EEENS7_ILi64EEENS7_ILi256EEEEEELi256ENS_6half_tEfNS_4arch4Sm80ELb1ELb0ELb0ELb0ELb0ELb0ELb1ELb0EEENS1_21CollectiveEpilogueFwdINS6_IJS8_SA_S9_EEENS6_IJNS7_ILi1EEESI_SI_EEESC_SE_Li256ELb0ELb1ELb0ELb0EEENS1_30DynamicPersistentTileSchedulerILi256ELi256ELb0ELb1ELb0EEEEEEEEEvNT_6ParamsE,"ax",@progbits
	.sectioninfo	@"SHI_REGISTERS=255"
	.align	128
.text._ZN7cutlass13device_kernelIN5flash19enable_sm80_to_sm89INS1_16FlashAttnFwdSm80INS1_25CollectiveMainloopFwdSm80ILi8ELi1ELb1EN4cute5tupleIJNS5_1CILi128EEENS7_ILi64EEENS7_ILi256EEEEEELi256ENS_6half_tEfNS_4arch4Sm80ELb1ELb0ELb0ELb0ELb0ELb0ELb1ELb0EEENS1_21CollectiveEpilogueFwdINS6_IJS8_SA_S9_EEENS6_IJNS7_ILi1EEESI_SI_EEESC_SE_Li256ELb0ELb1ELb0ELb0EEENS1_30DynamicPersistentTileSchedulerILi256ELi256ELb0ELb1ELb0EEEEEEEEEvNT_6ParamsE:
        .type           _ZN7cutlass13device_kernelIN5flash19enable_sm80_to_sm89INS1_16FlashAttnFwdSm80INS1_25CollectiveMainloopFwdSm80ILi8ELi1ELb1EN4cute5tupleIJNS5_1CILi128EEENS7_ILi64EEENS7_ILi256EEEEEELi256ENS_6half_tEfNS_4arch4Sm80ELb1ELb0ELb0ELb0ELb0ELb0ELb1ELb0EEENS1_21CollectiveEpilogueFwdINS6_IJS8_SA_S9_EEENS6_IJNS7_ILi1EEESI_SI_EEESC_SE_Li256ELb0ELb1ELb0ELb0EEENS1_30DynamicPersistentTileSchedulerILi256ELi256ELb0ELb1ELb0EEEEEEEEEvNT_6ParamsE,@function
        .size           _ZN7cutlass13device_kernelIN5flash19enable_sm80_to_sm89INS1_16FlashAttnFwdSm80INS1_25CollectiveMainloopFwdSm80ILi8ELi1ELb1EN4cute5tupleIJNS5_1CILi128EEENS7_ILi64EEENS7_ILi256EEEEEELi256ENS_6half_tEfNS_4arch4Sm80ELb1ELb0ELb0ELb0ELb0ELb0ELb1ELb0EEENS1_21CollectiveEpilogueFwdINS6_IJS8_SA_S9_EEENS6_IJNS7_ILi1EEESI_SI_EEESC_SE_Li256ELb0ELb1ELb0ELb0EEENS1_30DynamicPersistentTileSchedulerILi256ELi256ELb0ELb1ELb0EEEEEEEEEvNT_6ParamsE,(.L_x_1467 - _ZN7cutlass13device_kernelIN5flash19enable_sm80_to_sm89INS1_16FlashAttnFwdSm80INS1_25CollectiveMainloopFwdSm80ILi8ELi1ELb1EN4cute5tupleIJNS5_1CILi128EEENS7_ILi64EEENS7_ILi256EEEEEELi256ENS_6half_tEfNS_4arch4Sm80ELb1ELb0ELb0ELb0ELb0ELb0ELb1ELb0EEENS1_21CollectiveEpilogueFwdINS6_IJS8_SA_S9_EEENS6_IJNS7_ILi1EEESI_SI_EEESC_SE_Li256ELb0ELb1ELb0ELb0EEENS1_30DynamicPersistentTileSchedulerILi256ELi256ELb0ELb1ELb0EEEEEEEEEvNT_6ParamsE)
        .other          _ZN7cutlass13device_kernelIN5flash19enable_sm80_to_sm89INS1_16FlashAttnFwdSm80INS1_25CollectiveMainloopFwdSm80ILi8ELi1ELb1EN4cute5tupleIJNS5_1CILi128EEENS7_ILi64EEENS7_ILi256EEEEEELi256ENS_6half_tEfNS_4arch4Sm80ELb1ELb0ELb0ELb0ELb0ELb0ELb1ELb0EEENS1_21CollectiveEpilogueFwdINS6_IJS8_SA_S9_EEENS6_IJNS7_ILi1EEESI_SI_EEESC_SE_Li256ELb0ELb1ELb0ELb0EEENS1_30DynamicPersistentTileSchedulerILi256ELi256ELb0ELb1ELb0EEEEEEEEEvNT_6ParamsE,@"STO_CUDA_ENTRY STV_DEFAULT"
_ZN7cutlass13device_kernelIN5flash19enable_sm80_to_sm89INS1_16FlashAttnFwdSm80INS1_25CollectiveMainloopFwdSm80ILi8ELi1ELb1EN4cute5tupleIJNS5_1CILi128EEENS7_ILi64EEENS7_ILi256EEEEEELi256ENS_6half_tEfNS_4arch4Sm80ELb1ELb0ELb0ELb0ELb0ELb0ELb1ELb0EEENS1_21CollectiveEpilogueFwdINS6_IJS8_SA_S9_EEENS6_IJNS7_ILi1EEESI_SI_EEESC_SE_Li256ELb0ELb1ELb0ELb0EEENS1_30DynamicPersistentTileSchedulerILi256ELi256ELb0ELb1ELb0EEEEEEEEEvNT_6ParamsE:
[----:B------:R-:W-:-:S03]  /*0000*/  MOV R1, c[0x0][0x28] ;  /* 0x00000a0000017a02 */ /* 0x000fc60000000f00 */
[----:B------:R-:W1:Y:S01]  /*0010*/  S2R R21, SR_TID.X ;  /* 0x0000000000157919 */ /* 0x000e620000002100 */
[----:B------:R-:W-:-:S03]  /*0020*/  IADD3 R1, R1, -0x158, RZ ;  /* 0xfffffea801017810 */ /* 0x000fc60007ffe0ff */
[----:B------:R-:W2:Y:S01]  /*0030*/  S2R R15, SR_CTAID.X ;  /* 0x00000000000f7919 */ /* 0x000ea20000002500 */
[----:B-1----:R-:W-:-:S05]  /*0040*/  SHF.R.U32.HI R2, RZ, 0x5, R21 ;  /* 0x00000005ff027819 */ /* 0x002fca0000011615 */
[----:B------:R-:W1:Y:S02]  /*0050*/  SHFL.IDX PT, R0, R2, RZ, 0x1f ;  /* 0x00001fff02007589 */ /* 0x000e6400000e0000 */
[----:B-1----:R-:W-:Y:S02]  /*0060*/  ISETP.GE.AND P0, PT, R0, 0x1, PT ;  /* 0x000000010000780c */ /* 0x002fe40003f06270 */
[----:B------:R1:W-:Y:S11]  /*0070*/  STL [R1+0xf0], R0 ;  /* 0x0000f00001007387 */ /* 0x0003f60000100800 */
[----:B------:R-:W-:Y:S06]  /*0080*/  @P0 BAR.ARV 0x4, 0x100 ;  /* 0x0104000000000b1d */ /* 0x000fec0000002000 */
[----:B--2---:R-:W-:-:S13]  /*0090*/  ISETP.GE.AND P0, PT, R15, c[0x0][0x538], PT ;  /* 0x00014e000f007a0c */ /* 0x004fda0003f06270 */
[----:B------:R-:W-:Y:S05]  /*00a0*/  @P0 EXIT ;  /* 0x000000000000094d */ /* 0x000fea0003800000 */
[----:B-1----:R-:W-:Y:S01]  /*00b0*/  SHF.R.S32.HI R12, RZ, 0x1f, R21 ;  /* 0x0000001fff0c7819 */ /* 0x002fe20000011415 */
[----:B------:R-:W-:-:S03]  /*00c0*/  ULDC.64 UR6, c[0x0][0x118] ;  /* 0x0000460000067ab9 */ /* 0x000fc60000000a00 */
[CC--:B------:R-:W-:Y:S02]  /*00d0*/  LEA.HI R13, R12.reuse, R21.reuse, RZ, 0x3 ;  /* 0x000000150c0d7211 */ /* 0x0c0fe400078f18ff */
[CC--:B------:R-:W-:Y:S02]  /*00e0*/  LEA.HI R2, R12.reuse, R21.reuse, RZ, 0x4 ;  /* 0x000000150c027211 */ /* 0x0c0fe400078f20ff */
[----:B------:R-:W-:Y:S02]  /*00f0*/  LEA.HI R14, R12, R21, RZ, 0x2 ;  /* 0x000000150c0e7211 */ /* 0x000fe400078f10ff */
[----:B------:R-:W-:Y:S02]  /*0100*/  SHF.R.S32.HI R20, RZ, 0x3, R13 ;  /* 0x00000003ff147819 */ /* 0x000fe4000001140d */
[----:B------:R-:W-:Y:S02]  /*0110*/  SHF.R.S32.HI R5, RZ, 0x4, R2 ;  /* 0x00000004ff057819 */ /* 0x000fe40000011402 */
[----:B------:R-:W-:Y:S01]  /*0120*/  LOP3.LUT R0, R2, 0xfffffff0, RZ, 0xc0, !PT ;  /* 0xfffffff002007812 */ /* 0x000fe200078ec0ff */
[----:B------:R-:W-:Y:S01]  /*0130*/  IMAD.SHL.U32 R6, R20, 0x40, RZ ;  /* 0x0000004014067824 */ /* 0x000fe200078e00ff */
[----:B------:R-:W-:-:S02]  /*0140*/  LOP3.LUT R3, R13, 0xfffffff8, RZ, 0xc0, !PT ;  /* 0xfffffff80d037812 */ /* 0x000fc400078ec0ff */
[----:B------:R-:W-:Y:S01]  /*0150*/  SHF.R.S32.HI R8, RZ, 0x2, R14 ;  /* 0x00000002ff087819 */ /* 0x000fe2000001140e */
[C---:B------:R-:W-:Y:S01]  /*0160*/  IMAD.IADD R0, R21.reuse, 0x1, -R0 ;  /* 0x0000000115007824 */ /* 0x040fe200078e0a00 */
[----:B------:R-:W-:Y:S01]  /*0170*/  SHF.R.S32.HI R4, RZ, 0x1f, R14 ;  /* 0x0000001fff047819 */ /* 0x000fe2000001140e */
[----:B------:R-:W-:Y:S01]  /*0180*/  IMAD.IADD R7, R21, 0x1, -R3 ;  /* 0x0000000115077824 */ /* 0x000fe200078e0a03 */
[----:B------:R-:W-:Y:S02]  /*0190*/  LEA.HI R2, R2, R5, RZ, 0x1 ;  /* 0x0000000502027211 */ /* 0x000fe400078f08ff */
[----:B------:R-:W-:Y:S01]  /*01a0*/  LEA.HI R3, R4, R8, RZ, 0x3 ;  /* 0x0000000804037211 */ /* 0x000fe200078f18ff */
[C---:B------:R-:W-:Y:S01]  /*01b0*/  IMAD.SHL.U32 R18, R7.reuse, 0x8, RZ ;  /* 0x0000000807127824 */ /* 0x040fe200078e00ff */
[----:B------:R-:W-:Y:S01]  /*01c0*/  LOP3.LUT R4, R2, 0xfffffffe, RZ, 0xc0, !PT ;  /* 0xfffffffe02047812 */ /* 0x000fe200078ec0ff */
[----:B------:R-:W-:Y:S01]  /*01d0*/  IMAD.SHL.U32 R9, R7, 0x40, RZ ;  /* 0x0000004007097824 */ /* 0x000fe200078e00ff */
[----:B------:R-:W-:-:S02]  /*01e0*/  LOP3.LUT R2, R6, 0x1c0, RZ, 0xc0, !PT ;  /* 0x000001c006027812 */ /* 0x000fc400078ec0ff */
[----:B------:R-:W-:Y:S01]  /*01f0*/  SHF.R.S32.HI R6, RZ, 0x1f, R0 ;  /* 0x0000001fff067819 */ /* 0x000fe20000011400 */
[----:B------:R-:W-:Y:S01]  /*0200*/  IMAD.IADD R249, R5, 0x1, -R4 ;  /* 0x0000000105f97824 */ /* 0x000fe200078e0a04 */
[----:B------:R-:W-:Y:S02]  /*0210*/  LOP3.LUT R3, R3, 0xfffffff8, RZ, 0xc0, !PT ;  /* 0xfffffff803037812 */ /* 0x000fe400078ec0ff */
[----:B------:R-:W-:Y:S02]  /*0220*/  LEA.HI R248, R6, R0, RZ, 0x3 ;  /* 0x0000000006f87211 */ /* 0x000fe400078f18ff */
[----:B------:R-:W-:Y:S01]  /*0230*/  LOP3.LUT R4, R2, 0x38, R18, 0xf8, !PT ;  /* 0x0000003802047812 */ /* 0x000fe200078ef812 */
[----:B------:R-:W-:Y:S01]  /*0240*/  IMAD.IADD R6, R8, 0x1, -R3 ;  /* 0x0000000108067824 */ /* 0x000fe200078e0a03 */
[----:B------:R-:W-:Y:S02]  /*0250*/  SHF.R.U32.HI R3, RZ, 0x3, R2 ;  /* 0x00000003ff037819 */ /* 0x000fe40000011602 */
[C---:B------:R-:W-:Y:S01]  /*0260*/  LOP3.LUT R2, R248.reuse, 0xfffffff8, RZ, 0xc0, !PT ;  /* 0xfffffff8f8027812 */ /* 0x040fe200078ec0ff */
[----:B------:R-:W-:Y:S01]  /*0270*/  IMAD.SHL.U32 R248, R248, 0x40, RZ ;  /* 0x00000040f8f87824 */ /* 0x000fe200078e00ff */
[----:B------:R-:W-:-:S02]  /*0280*/  LEA.HI R10, R12, R21, RZ, 0x5 ;  /* 0x000000150c0a7211 */ /* 0x000fc400078f28ff */
[----:B------:R-:W-:Y:S01]  /*0290*/  LOP3.LUT R8, R4, R3, RZ, 0x3c, !PT ;  /* 0x0000000304087212 */ /* 0x000fe200078e3cff */
[----:B------:R-:W-:Y:S01]  /*02a0*/  IMAD.IADD R5, R0, 0x1, -R2 ;  /* 0x0000000100057824 */ /* 0x000fe200078e0a02 */
[----:B------:R-:W-:Y:S02]  /*02b0*/  LOP3.LUT R2, R10, 0xffffffe0, RZ, 0xc0, !PT ;  /* 0xffffffe00a027812 */ /* 0x000fe400078ec0ff */
[----:B------:R-:W-:Y:S02]  /*02c0*/  LOP3.LUT R0, R9, 0x1c0, RZ, 0xc0, !PT ;  /* 0x000001c009007812 */ /* 0x000fe400078ec0ff */
[----:B------:R-:W-:Y:S01]  /*02d0*/  SHF.R.S32.HI R11, RZ, 0x5, R10 ;  /* 0x00000005ff0b7819 */ /* 0x000fe2000001140a */
[----:B------:R-:W-:Y:S01]  /*02e0*/  IMAD.IADD R17, R21, 0x1, -R2 ;  /* 0x0000000115117824 */ /* 0x000fe200078e0a02 */
[----:B------:R-:W-:Y:S02]  /*02f0*/  SHF.R.S32.HI R3, RZ, 0x1f, R10 ;  /* 0x0000001fff037819 */ /* 0x000fe4000001140a */
[----:B------:R-:W-:Y:S01]  /*0300*/  LOP3.LUT R4, R0, 0x8, R13, 0xf8, !PT ;  /* 0x0000000800047812 */ /* 0x000fe200078ef80d */
[----:B------:R-:W-:Y:S01]  /*0310*/  IMAD.MOV.U32 R13, RZ, RZ, 0x20 ;  /* 0x00000020ff0d7424 */ /* 0x000fe200078e00ff */
[----:B------:R-:W-:-:S02]  /*0320*/  SHF.R.U32.HI R2, RZ, 0x3, R0 ;  /* 0x00000003ff027819 */ /* 0x000fc40000011600 */
[----:B------:R-:W-:Y:S02]  /*0330*/  LEA.HI R9, R12, R21, RZ, 0x6 ;  /* 0x000000150c097211 */ /* 0x000fe400078f30ff */
[----:B------:R-:W-:Y:S02]  /*0340*/  LEA.HI R0, R3, R11, RZ, 0x3 ;  /* 0x0000000b03007211 */ /* 0x000fe400078f18ff */
[----:B------:R-:W-:Y:S02]  /*0350*/  SHF.R.S32.HI R3, RZ, 0x1f, R17 ;  /* 0x0000001fff037819 */ /* 0x000fe40000011411 */
[----:B------:R-:W-:Y:S01]  /*0360*/  LOP3.LUT R10, R4, R2, RZ, 0x3c, !PT ;  /* 0x00000002040a7212 */ /* 0x000fe200078e3cff */
[----:B------:R-:W-:Y:S01]  /*0370*/  IMAD.SHL.U32 R2, R9, 0x8, RZ ;  /* 0x0000000809027824 */ /* 0x000fe200078e00ff */
[----:B------:R-:W-:Y:S02]  /*0380*/  LOP3.LUT R0, R0, 0xffffff8, RZ, 0xc0, !PT ;  /* 0x0ffffff800007812 */ /* 0x000fe400078ec0ff */
[----:B------:R-:W-:-:S02]  /*0390*/  LEA.HI R9, R3, R17, RZ, 0x2 ;  /* 0x0000001103097211 */ /* 0x000fc400078f10ff */
[----:B------:R-:W-:Y:S02]  /*03a0*/  LOP3.LUT R3, R6, 0x1, RZ, 0xc0, !PT ;  /* 0x0000000106037812 */ /* 0x000fe400078ec0ff */
[----:B------:R-:W-:Y:S01]  /*03b0*/  LOP3.LUT R12, R8, 0x7ffffe00, R2, 0xf8, !PT ;  /* 0x7ffffe00080c7812 */ /* 0x000fe200078ef802 */
[----:B------:R-:W-:Y:S01]  /*03c0*/  IMAD.IADD R2, R11, 0x1, -R0 ;  /* 0x000000010b027824 */ /* 0x000fe200078e0a00 */
[----:B------:R-:W-:Y:S02]  /*03d0*/  SHF.R.S32.HI R0, RZ, 0x2, R9 ;  /* 0x00000002ff007819 */ /* 0x000fe40000011409 */
[----:B------:R-:W-:Y:S01]  /*03e0*/  ISETP.NE.U32.AND P4, PT, R3, 0x1, PT ;  /* 0x000000010300780c */ /* 0x000fe20003f85070 */
[C---:B------:R-:W-:Y:S01]  /*03f0*/  IMAD.SHL.U32 R3, R5.reuse, 0x40, RZ ;  /* 0x0000004005037824 */ /* 0x040fe200078e00ff */
[----:B------:R-:W-:Y:S01]  /*0400*/  LOP3.LUT R4, R14, 0xfffffffc, RZ, 0xc0, !PT ;  /* 0xfffffffc0e047812 */ /* 0x000fe200078ec0ff */
[----:B------:R-:W-:Y:S01]  /*0410*/  IMAD R16, R2, 0x10, R0 ;  /* 0x0000001002107824 */ /* 0x000fe200078e0200 */
[----:B------:R-:W-:Y:S01]  /*0420*/  LOP3.LUT P3, RZ, R5, 0x2, RZ, 0xc0, !PT ;  /* 0x0000000205ff7812 */ /* 0x000fe2000786c0ff */
[----:B------:R-:W-:Y:S01]  /*0430*/  IMAD.SHL.U32 R2, R249, 0x8, RZ ;  /* 0x00000008f9027824 */ /* 0x000fe200078e00ff */
[----:B------:R-:W-:Y:S01]  /*0440*/  LOP3.LUT R0, R3, 0x1c0, RZ, 0xc0, !PT ;  /* 0x000001c003007812 */ /* 0x000fe200078ec0ff */
[----:B------:R-:W-:Y:S01]  /*0450*/  IMAD.IADD R3, R21, 0x1, -R4 ;  /* 0x0000000115037824 */ /* 0x000fe200078e0a04 */
[----:B------:R-:W-:Y:S01]  /*0460*/  LOP3.LUT P0, RZ, R5, 0x4, RZ, 0xc0, !PT ;  /* 0x0000000405ff7812 */ /* 0x000fe2000780c0ff */
[----:B------:R-:W-:Y:S01]  /*0470*/  IMAD.SHL.U32 R4, R6, 0x40, RZ ;  /* 0x0000004006047824 */ /* 0x000fe200078e00ff */
[----:B------:R-:W-:Y:S01]  /*0480*/  LOP3.LUT R5, R0, 0x8, R2, 0xf8, !PT ;  /* 0x0000000800057812 */ /* 0x000fe200078ef802 */
[----:B------:R-:W-:Y:S01]  /*0490*/  STL [R1+0xf4], R16 ;  /* 0x0000f41001007387 */ /* 0x000fe20000100800 */
[----:B------:R-:W-:Y:S01]  /*04a0*/  SHF.R.U32.HI R2, RZ, 0x3, R0 ;  /* 0x00000003ff027819 */ /* 0x000fe20000011600 */
[----:B------:R-:W-:Y:S01]  /*04b0*/  IMAD R249, R249, 0x200, R10 ;  /* 0x00000200f9f97824 */ /* 0x000fe200078e020a */
[----:B------:R-:W-:Y:S01]  /*04c0*/  LEA.HI R0, R3, R3, RZ, 0x1 ;  /* 0x0000000303007211 */ /* 0x000fe200078f08ff */
[----:B------:R-:W-:Y:S01]  /*04d0*/  STL [R1+0xc4], R15 ;  /* 0x0000c40f01007387 */ /* 0x000fe20000100800 */
[----:B------:R-:W-:Y:S01]  /*04e0*/  LOP3.LUT R5, R5, R2, RZ, 0x3c, !PT ;  /* 0x0000000205057212 */ /* 0x000fe200078e3cff */
[----:B------:R-:W-:Y:S01]  /*04f0*/  IMAD.MOV.U32 R10, RZ, RZ, 0x40 ;  /* 0x00000040ff0a7424 */ /* 0x000fe200078e00ff */
[----:B------:R-:W-:-:S02]  /*0500*/  LOP3.LUT R0, R0, 0x1ffffffe, RZ, 0xc0, !PT ;  /* 0x1ffffffe00007812 */ /* 0x000fc400078ec0ff */
[----:B------:R-:W-:Y:S01]  /*0510*/  LOP3.LUT R2, R4, 0x1c0, RZ, 0xc0, !PT ;  /* 0x000001c004027812 */ /* 0x000fe200078ec0ff */
[----:B------:R-:W-:Y:S01]  /*0520*/  IMAD R4, R11, 0x200, R3 ;  /* 0x000002000b047824 */ /* 0x000fe200078e0203 */
[----:B------:R-:W-:Y:S01]  /*0530*/  R2P PR, R6, 0x6 ;  /* 0x0000000606007804 */ /* 0x000fe20000000000 */
[----:B------:R-:W-:Y:S01]  /*0540*/  IMAD.MOV.U32 R6, RZ, RZ, 0x10 ;  /* 0x00000010ff067424 */ /* 0x000fe200078e00ff */
[----:B------:R-:W-:Y:S01]  /*0550*/  LOP3.LUT R248, R5, 0x7ffffe00, R248, 0xf8, !PT ;  /* 0x7ffffe0005f87812 */ /* 0x000fe200078ef8f8 */
[----:B------:R-:W-:Y:S01]  /*0560*/  IMAD.IADD R8, R3, 0x1, -R0 ;  /* 0x0000000103087824 */ /* 0x000fe200078e0a00 */
[----:B------:R-:W-:Y:S02]  /*0570*/  LEA.HI R0, R2, R2, RZ, 0x1d ;  /* 0x0000000202007211 */ /* 0x000fe400078fe8ff */
[----:B------:R-:W-:Y:S02]  /*0580*/  SEL R2, R6, 0xfffffff0, !P3 ;  /* 0xfffffff006027807 */ /* 0x000fe40005800000 */
[----:B------:R-:W-:Y:S01]  /*0590*/  SHF.R.S32.HI R19, RZ, 0x1f, R18 ;  /* 0x0000001fff137819 */ /* 0x000fe20000011412 */
[----:B------:R-:W-:Y:S01]  /*05a0*/  IMAD.U32 R6, R4, 0x2, R0 ;  /* 0x0000000204067824 */ /* 0x000fe200078e0000 */
[----:B------:R-:W-:Y:S01]  /*05b0*/  IADD3 R5, R18, 0x40, RZ ;  /* 0x0000004012057810 */ /* 0x000fe20007ffe0ff */
[----:B------:R-:W-:Y:S01]  /*05c0*/  IMAD R0, R7, 0x20, R20 ;  /* 0x0000002007007824 */ /* 0x000fe200078e0214 */
[----:B------:R-:W-:-:S02]  /*05d0*/  SEL R3, R13, 0xffffffe0, !P0 ;  /* 0xffffffe00d037807 */ /* 0x000fc40004000000 */
[----:B------:R-:W-:Y:S02]  /*05e0*/  IADD3 R4, R18, 0x80, RZ ;  /* 0x0000008012047810 */ /* 0x000fe40007ffe0ff */
[----:B------:R1:W-:Y:S01]  /*05f0*/  STL [R1+0xec], R0 ;  /* 0x0000ec0001007387 */ /* 0x0003e20000100800 */
[----:B------:R-:W-:Y:S01]  /*0600*/  IMAD.IADD R3, R2, 0x1, R3 ;  /* 0x0000000102037824 */ /* 0x000fe200078e0203 */
[----:B------:R-:W-:Y:S02]  /*0610*/  IADD3 R2, R18, 0xc0, RZ ;  /* 0x000000c012027810 */ /* 0x000fe40007ffe0ff */
[----:B------:R-:W-:Y:S01]  /*0620*/  STL.64 [R1+0x90], R18 ;  /* 0x0000901201007387 */ /* 0x000fe20000100a00 */
[C---:B------:R-:W-:Y:S02]  /*0630*/  LOP3.LUT P5, RZ, R7.reuse, 0x4, RZ, 0xc0, !PT ;  /* 0x0000000407ff7812 */ /* 0x040fe400078ac0ff */
[----:B------:R-:W-:Y:S01]  /*0640*/  LOP3.LUT P6, RZ, R7, 0x2, RZ, 0xc0, !PT ;  /* 0x0000000207ff7812 */ /* 0x000fe200078cc0ff */
[----:B------:R2:W-:Y:S01]  /*0650*/  STL [R1+0xa0], R5 ;  /* 0x0000a00501007387 */ /* 0x0005e20000100800 */
[----:B------:R-:W-:-:S02]  /*0660*/  SEL R250, R10, 0xffffffc0, !P5 ;  /* 0xffffffc00afa7807 */ /* 0x000fc40006800000 */
[----:B------:R-:W-:Y:S01]  /*0670*/  LEA R249, R249, 0x10100, 0x1 ;  /* 0x00010100f9f97811 */ /* 0x000fe200078e08ff */
[----:B------:R3:W-:Y:S01]  /*0680*/  STL [R1+0x9c], R4 ;  /* 0x00009c0401007387 */ /* 0x0007e20000100800 */
[----:B------:R-:W-:-:S05]  /*0690*/  LEA R248, R248, 0x100, 0x1 ;  /* 0x00000100f8f87811 */ /* 0x000fca00078e08ff */
[----:B------:R-:W-:Y:S01]  /*06a0*/  IMAD R3, R3, 0x2, R248 ;  /* 0x0000000203037824 */ /* 0x000fe200078e02f8 */
[----:B-1----:R-:W-:Y:S02]  /*06b0*/  LOP3.LUT R0, R9, 0x7ffffffc, RZ, 0xc0, !PT ;  /* 0x7ffffffc09007812 */ /* 0x002fe400078ec0ff */
[C---:B------:R-:W-:Y:S02]  /*06c0*/  IADD3 R9, R249.reuse, 0x20, RZ ;  /* 0x00000020f9097810 */ /* 0x040fe40007ffe0ff */
[----:B------:R-:W-:Y:S01]  /*06d0*/  @P6 IADD3 R9, R249, -0x20, RZ ;  /* 0xffffffe0f9096810 */ /* 0x000fe20007ffe0ff */
[----:B------:R-:W-:Y:S01]  /*06e0*/  IMAD.IADD R0, R17, 0x1, -R0 ;  /* 0x0000000111007824 */ /* 0x000fe200078e0a00 */
[----:B--2---:R-:W-:-:S03]  /*06f0*/  SHF.R.S32.HI R5, RZ, 0x1f, R5 ;  /* 0x0000001fff057819 */ /* 0x004fc60000011405 */
[----:B------:R-:W-:Y:S02]  /*0700*/  IMAD.SHL.U32 R7, R0, 0x2, RZ ;  /* 0x0000000200077824 */ /* 0x000fe400078e00ff */
[----:B------:R-:W-:Y:S01]  /*0710*/  IMAD R0, R8, 0x8, R16 ;  /* 0x0000000808007824 */ /* 0x000fe200078e0210 */
[----:B---3--:R-:W-:Y:S01]  /*0720*/  SHF.R.S32.HI R4, RZ, 0x1f, R4 ;  /* 0x0000001fff047819 */ /* 0x008fe20000011404 */
[----:B------:R1:W-:Y:S04]  /*0730*/  STL [R1+0xc0], R5 ;  /* 0x0000c00501007387 */ /* 0x0003e80000100800 */
[----:B------:R2:W-:Y:S04]  /*0740*/  STL [R1+0x98], R2 ;  /* 0x0000980201007387 */ /* 0x0005e80000100800 */
[----:B------:R3:W-:Y:S01]  /*0750*/  STL [R1+0xbc], R4 ;  /* 0x0000bc0401007387 */ /* 0x0007e20000100800 */
[----:B-1----:R-:W-:-:S02]  /*0760*/  SEL R5, R13, 0xffffffe0, !P1 ;  /* 0xffffffe00d057807 */ /* 0x002fc40004800000 */
[----:B--2---:R-:W-:Y:S02]  /*0770*/  SHF.R.S32.HI R2, RZ, 0x1f, R2 ;  /* 0x0000001fff027819 */ /* 0x004fe40000011402 */
[----:B---3--:R-:W-:-:S03]  /*0780*/  SEL R4, R10, 0xffffffc0, !P2 ;  /* 0xffffffc00a047807 */ /* 0x008fc60005000000 */
[----:B------:R1:W-:Y:S02]  /*0790*/  STL [R1+0xb8], R2 ;  /* 0x0000b80201007387 */ /* 0x0003e40000100800 */
[----:B-1----:R-:W-:Y:S01]  /*07a0*/  IMAD.SHL.U32 R2, R12, 0x2, RZ ;  /* 0x000000020c027824 */ /* 0x002fe200078e00ff */
[----:B------:R-:W-:Y:S01]  /*07b0*/  LEA R12, R6, 0x80, 0x1 ;  /* 0x00000080060c7811 */ /* 0x000fe200078e08ff */
[----:B------:R-:W-:Y:S02]  /*07c0*/  IMAD.IADD R6, R249, 0x1, R250 ;  /* 0x00000001f9067824 */ /* 0x000fe400078e02fa */
[----:B------:R-:W-:Y:S01]  /*07d0*/  IMAD.IADD R250, R250, 0x1, R9 ;  /* 0x00000001fafa7824 */ /* 0x000fe200078e0209 */
[----:B------:R1:W-:Y:S01]  /*07e0*/  STL [R1+0x58], R2 ;  /* 0x0000580201007387 */ /* 0x0003e20000100800 */
[----:B------:R-:W-:-:S03]  /*07f0*/  IMAD.IADD R8, R12, 0x1, R4 ;  /* 0x000000010c087824 */ /* 0x000fc600078e0204 */
[----:B------:R2:W-:Y:S04]  /*0800*/  STL [R1+0xb4], R7 ;  /* 0x0000b40701007387 */ /* 0x0005e80000100800 */
[----:B------:R3:W-:Y:S04]  /*0810*/  STL [R1+0xb0], R0 ;  /* 0x0000b00001007387 */ /* 0x0007e80000100800 */
[----:B------:R-:W-:Y:S04]  /*0820*/  STL [R1+0xc8], R12 ;  /* 0x0000c80c01007387 */ /* 0x000fe80000100800 */
[----:B------:R4:W-:Y:S04]  /*0830*/  STL [R1], R6 ;  /* 0x0000000601007387 */ /* 0x0009e80000100800 */
[----:B------:R-:W-:Y:S04]  /*0840*/  STL [R1+0x8], R9 ;  /* 0x0000080901007387 */ /* 0x000fe80000100800 */
[----:B------:R5:W-:Y:S01]  /*0850*/  STL [R1+0xe4], R8 ;  /* 0x0000e40801007387 */ /* 0x000be20000100800 */
[----:B-1----:R-:W-:-:S02]  /*0860*/  SEL R2, R13, 0xffffffe0, !P3 ;  /* 0xffffffe00d027807 */ /* 0x002fc40005800000 */
[----:B--2---:R-:W-:-:S03]  /*0870*/  IADD3 R7, R12, -0x10, RZ ;  /* 0xfffffff00c077810 */ /* 0x004fc60007ffe0ff */
[----:B------:R-:W-:Y:S01]  /*0880*/  IMAD.IADD R252, R248, 0x1, R2 ;  /* 0x00000001f8fc7824 */ /* 0x000fe200078e0202 */
[----:B------:R-:W-:Y:S02]  /*0890*/  @P4 IADD3 R7, R12, 0x10, RZ ;  /* 0x000000100c074810 */ /* 0x000fe40007ffe0ff */
[----:B---3--:R-:W-:-:S05]  /*08a0*/  SEL R0, R10, 0xffffffc0, !P0 ;  /* 0xffffffc00a007807 */ /* 0x008fca0004000000 */
[----:B------:R-:W-:Y:S02]  /*08b0*/  IMAD.IADD R251, R248, 0x1, R0 ;  /* 0x00000001f8fb7824 */ /* 0x000fe400078e0200 */
[----:B----4-:R-:W-:-:S04]  /*08c0*/  IMAD.IADD R6, R12, 0x1, R5 ;  /* 0x000000010c067824 */ /* 0x010fc800078e0205 */
[----:B------:R-:W-:Y:S01]  /*08d0*/  IMAD.IADD R10, R6, 0x1, R4 ;  /* 0x00000001060a7824 */ /* 0x000fe200078e0204 */
[----:B------:R1:W-:Y:S01]  /*08e0*/  STL [R1+0xd4], R6 ;  /* 0x0000d40601007387 */ /* 0x0003e20000100800 */
[----:B-----5:R-:W-:-:S03]  /*08f0*/  IADD3 R8, R9, 0x800, RZ ;  /* 0x0000080009087810 */ /* 0x020fc60007ffe0ff */
[----:B------:R2:W-:Y:S04]  /*0900*/  STL [R1+0xe0], R10 ;  /* 0x0000e00a01007387 */ /* 0x0005e80000100800 */
[----:B------:R-:W-:Y:S04]  /*0910*/  STL [R1+0xcc], R7 ;  /* 0x0000cc0701007387 */ /* 0x000fe80000100800 */
[----:B------:R3:W-:Y:S01]  /*0920*/  STL [R1+0x44], R8 ;  /* 0x0000440801007387 */ /* 0x0007e20000100800 */
[C---:B-1----:R-:W-:Y:S02]  /*0930*/  IADD3 R6, R9.reuse, 0x1000, RZ ;  /* 0x0000100009067810 */ /* 0x042fe40007ffe0ff */
[----:B--2---:R-:W-:-:S03]  /*0940*/  IADD3 R10, R9, 0x1800, RZ ;  /* 0x00001800090a7810 */ /* 0x004fc60007ffe0ff */
[----:B------:R1:W-:Y:S04]  /*0950*/  STL [R1+0x40], R6 ;  /* 0x0000400601007387 */ /* 0x0003e80000100800 */
[----:B------:R2:W-:Y:S01]  /*0960*/  STL [R1+0x3c], R10 ;  /* 0x00003c0a01007387 */ /* 0x0005e20000100800 */
[----:B---3--:R-:W-:-:S05]  /*0970*/  IADD3 R8, R9, 0x2000, RZ ;  /* 0x0000200009087810 */ /* 0x008fca0007ffe0ff */
        /* <DEDUP_REMOVED lines=16> */
[----:B------:R-:W-:Y:S01]  /*0a80*/  STL [R1+0x18], R10 ;  /* 0x0000180a01007387 */ /* 0x000fe20000100800 */
[----:B---3--:R-:W-:-:S05]  /*0a90*/  IADD3 R8, R9, 0x6800, RZ ;  /* 0x0000680009087810 */ /* 0x008fca0007ffe0ff */
[----:B------:R2:W-:Y:S01]  /*0aa0*/  STL [R1+0x14], R8 ;  /* 0x0000140801007387 */ /* 0x0005e20000100800 */
[----:B-1----:R-:W-:-:S05]  /*0ab0*/  IADD3 R6, R9, 0x7000, RZ ;  /* 0x0000700009067810 */ /* 0x002fca0007ffe0ff */
[----:B------:R1:W-:Y:S01]  /*0ac0*/  STL [R1+0x10], R6 ;  /* 0x0000100601007387 */ /* 0x0003e20000100800 */
[----:B--2---:R-:W-:-:S05]  /*0ad0*/  IADD3 R8, R9, 0x7800, RZ ;  /* 0x0000780009087810 */ /* 0x004fca0007ffe0ff */
[----:B------:R-:W-:Y:S01]  /*0ae0*/  STL [R1+0xc], R8 ;  /* 0x00000c0801007387 */ /* 0x000fe20000100800 */
[--C-:B-1----:R-:W-:Y:S02]  /*0af0*/  IMAD.IADD R6, R5, 0x1, R7.reuse ;  /* 0x0000000105067824 */ /* 0x102fe400078e0207 */
[----:B------:R-:W-:Y:S02]  /*0b00*/  IMAD.IADD R7, R4, 0x1, R7 ;  /* 0x0000000104077824 */ /* 0x000fe400078e0207 */
[----:B------:R-:W-:Y:S02]  /*0b10*/  IMAD R5, R11, 0x800, R248 ;  /* 0x000008000b057824 */ /* 0x000fe400078e02f8 */
[----:B------:R-:W-:Y:S01]  /*0b20*/  IMAD.IADD R4, R6, 0x1, R4 ;  /* 0x0000000106047824 */ /* 0x000fe200078e0204 */
[----:B------:R1:W-:Y:S04]  /*0b30*/  STL [R1+0xdc], R7 ;  /* 0x0000dc0701007387 */ /* 0x0003e80000100800 */
[----:B------:R-:W-:Y:S04]  /*0b40*/  STL [R1+0xd0], R6 ;  /* 0x0000d00601007387 */ /* 0x000fe80000100800 */
[----:B------:R2:W-:Y:S01]  /*0b50*/  STL [R1+0x48], R3 ;  /* 0x0000480301007387 */ /* 0x0005e20000100800 */
[----:B-1----:R-:W-:-:S05]  /*0b60*/  IADD3 R7, R0, R248, R2 ;  /* 0x000000f800077210 */ /* 0x002fca0007ffe002 */
[----:B------:R1:W-:Y:S01]  /*0b70*/  STL [R1+0x4], R7 ;  /* 0x0000040701007387 */ /* 0x0003e20000100800 */
[----:B--2---:R-:W-:-:S03]  /*0b80*/  IMAD.IADD R3, R2, 0x1, R5 ;  /* 0x0000000102037824 */ /* 0x004fc600078e0205 */
[----:B------:R1:W-:Y:S01]  /*0b90*/  STL [R1+0xd8], R4 ;  /* 0x0000d80401007387 */ /* 0x0003e20000100800 */
[C---:B------:R-:W-:Y:S02]  /*0ba0*/  IMAD.IADD R2, R0.reuse, 0x1, R5 ;  /* 0x0000000100027824 */ /* 0x040fe400078e0205 */
[----:B------:R-:W-:Y:S01]  /*0bb0*/  IMAD.IADD R0, R0, 0x1, R3 ;  /* 0x0000000100007824 */ /* 0x000fe200078e0203 */
[----:B------:R1:W-:Y:S04]  /*0bc0*/  STL [R1+0x4c], R3 ;  /* 0x00004c0301007387 */ /* 0x0003e80000100800 */
[----:B------:R1:W-:Y:S04]  /*0bd0*/  STL [R1+0x54], R2 ;  /* 0x0000540201007387 */ /* 0x0003e80000100800 */
[----:B------:R1:W-:Y:S02]  /*0be0*/  STL [R1+0x50], R0 ;  /* 0x0000500001007387 */ /* 0x0003e40000100800 */
.L_x_511:
[----:B-1----:R-:W2:Y:S01]  /*0bf0*/  LDL R4, [R1+0xc4] ;  /* 0x0000c40001047983 */ /* 0x002ea20000100800 */
[----:B------:R-:W-:Y:S01]  /*0c00*/  IMAD.MOV.U32 R0, RZ, RZ, c[0x0][0x560] ;  /* 0x00015800ff007624 */ /* 0x000fe200078e00ff */
[----:B------:R-:W-:Y:S01]  /*0c10*/  YIELD ;  /* 0x0000000000007946 */ /* 0x000fe20003800000 */
[----:B------:R-:W-:Y:S03]  /*0c20*/  BSSY B0, `(.L_x_470) ;  /* 0x0000016000007945 */ /* 0x000fe60003800000 */
[----:B------:R-:W-:-:S13]  /*0c30*/  ISETP.NE.AND P0, PT, R0, 0x1, PT ;  /* 0x000000010000780c */ /* 0x000fda0003f05270 */
[----:B--2---:R-:W-:Y:S01]  /*0c40*/  @P0 IMAD.HI.U32 R0, R4, c[0x0][0x564], RZ ;  /* 0x0001590004000a27 */ /* 0x004fe200078e00ff */
[----:B------:R-:W-:-:S04]  /*0c50*/  MOV R3, R4 ;  /* 0x0000000400037202 */ /* 0x000fc80000000f00 */
[----:B------:R-:W-:-:S04]  /*0c60*/  @P0 SHF.R.U32.HI R3, RZ, c[0x0][0x568], R0 ;  /* 0x00015a00ff030a19 */ /* 0x000fc80000011600 */
[----:B------:R-:W-:Y:S01]  /*0c70*/  ISETP.GE.AND P0, PT, R3, c[0x0][0x578], PT ;  /* 0x00015e0003007a0c */ /* 0x000fe20003f06270 */
[----:B------:R-:W-:-:S04]  /*0c80*/  IMAD.MOV R2, RZ, RZ, -R3 ;  /* 0x000000ffff027224 */ /* 0x000fc800078e0a03 */
[----:B------:R-:W-:-:S08]  /*0c90*/  IMAD R2, R2, c[0x0][0x560], R4 ;  /* 0x0001580002027a24 */ /* 0x000fd000078e0204 */
[----:B------:R-:W-:Y:S05]  /*0ca0*/  @!P0 BRA `(.L_x_471) ;  /* 0x0000007000008947 */ /* 0x000fea0003800000 */
[----:B------:R-:W-:-:S04]  /*0cb0*/  MOV R0, c[0x0][0x56c] ;  /* 0x00015b0000007a02 */ /* 0x000fc80000000f00 */
[----:B------:R-:W-:Y:S02]  /*0cc0*/  ISETP.NE.AND P0, PT, R0, 0x1, PT ;  /* 0x000000010000780c */ /* 0x000fe40003f05270 */
[----:B------:R-:W-:-:S11]  /*0cd0*/  MOV R0, R2 ;  /* 0x0000000200007202 */ /* 0x000fd60000000f00 */
[----:B------:R-:W-:-:S05]  /*0ce0*/  @P0 IMAD.HI.U32 R4, R2, c[0x0][0x570], RZ ;  /* 0x00015c0002040a27 */ /* 0x000fca00078e00ff */
[----:B------:R-:W-:-:S05]  /*0cf0*/  @P0 SHF.R.U32.HI R0, RZ, c[0x0][0x574], R4 ;  /* 0x00015d00ff000a19 */ /* 0x000fca0000011604 */
[----:B------:R-:W-:Y:S01]  /*0d00*/  IMAD R4, R0, c[0x0][0x56c], RZ ;  /* 0x00015b0000047a24 */ /* 0x000fe200078e02ff */
[----:B------:R-:W-:Y:S05]  /*0d10*/  BRA `(.L_x_472) ;  /* 0x0000006000007947 */ /* 0x000fea0003800000 */
.L_x_471:
[----:B------:R-:W-:-:S04]  /*0d20*/  MOV R0, c[0x0][0x554] ;  /* 0x0001550000007a02 */ /* 0x000fc80000000f00 */
[----:B------:R-:W-:Y:S02]  /*0d30*/  ISETP.NE.AND P0, PT, R0, 0x1, PT ;  /* 0x000000010000780c */ /* 0x000fe40003f05270 */
[----:B------:R-:W-:-:S11]  /*0d40*/  MOV R0, R2 ;  /* 0x0000000200007202 */ /* 0x000fd60000000f00 */
[----:B------:R-:W-:-:S05]  /*0d50*/  @P0 IMAD.HI.U32 R4, R2, c[0x0][0x558], RZ ;  /* 0x0001560002040a27 */ /* 0x000fca00078e00ff */
[----:B------:R-:W-:-:S05]  /*0d60*/  @P0 SHF.R.U32.HI R0, RZ, c[0x0][0x55c], R4 ;  /* 0x00015700ff000a19 */ /* 0x000fca0000011604 */
[----:B------:R-:W-:Y:S02]  /*0d70*/  IMAD R4, R0, c[0x0][0x554], RZ ;  /* 0x0001550000047a24 */ /* 0x000fe400078e02ff */
.L_x_472:
[----:B------:R-:W-:Y:S05]  /*0d80*/  BSYNC B0 ;  /* 0x0000000000007941 */ /* 0x000fea0003800000 */
.L_x_470:
[----:B------:R-:W2:Y:S01]  /*0d90*/  LDL.LU R6, [R1+0xe8] ;  /* 0x0000e80001067983 */ /* 0x000ea20000300800 */
[----:B------:R-:W-:Y:S01]  /*0da0*/  IMAD.MOV.U32 R81, RZ, RZ, c[0x0][0x2c4] ;  /* 0x0000b100ff517624 */ /* 0x000fe200078e00ff */
[----:B------:R-:W-:Y:S01]  /*0db0*/  LOP3.LUT R0, RZ, R0, RZ, 0x33, !PT ;  /* 0x00000000ff007212 */ /* 0x000fe200078e33ff */
[----:B------:R-:W-:Y:S01]  /*0dc0*/  IMAD.MOV.U32 R5, RZ, RZ, c[0x0][0x548] ;  /* 0x00015200ff057624 */ /* 0x000fe200078e00ff */
[----:B------:R-:W-:Y:S01]  /*0dd0*/  ULDC UR5, c[0x0][0x1d0] ;  /* 0x0000740000057ab9 */ /* 0x000fe20000000800 */
[----:B------:R-:W-:Y:S01]  /*0de0*/  IMAD.IADD R2, R2, 0x1, -R4 ;  /* 0x0000000102027824 */ /* 0x000fe200078e0a04 */
[----:B------:R-:W-:Y:S01]  /*0df0*/  IADD3 R0, R0, c[0x0][0x53c], RZ ;  /* 0x00014f0000007a10 */ /* 0x000fe20007ffe0ff */
[----:B------:R-:W-:Y:S01]  /*0e00*/  UIADD3 UR5, UR5, 0x3f, URZ ;  /* 0x0000003f05057890 */ /* 0x000fe2000fffe03f */
[----:B------:R-:W-:Y:S01]  /*0e10*/  ISETP.NE.AND P1, PT, R81, 0x1, PT ;  /* 0x000000015100780c */ /* 0x000fe20003f25270 */
[----:B------:R-:W-:Y:S01]  /*0e20*/  IMAD R2, R3, c[0x0][0x554], R2 ;  /* 0x0001550003027a24 */ /* 0x000fe200078e0202 */
[----:B------:R-:W-:Y:S01]  /*0e30*/  ISETP.NE.AND P0, PT, R5, 0x1, PT ;  /* 0x000000010500780c */ /* 0x000fe20003f05270 */
[----:B------:R-:W-:Y:S01]  /*0e40*/  IMAD.MOV.U32 R5, RZ, RZ, 0x40 ;  /* 0x00000040ff057424 */ /* 0x000fe200078e00ff */
[----:B------:R-:W-:Y:S01]  /*0e50*/  SHF.L.U32 R55, R0, 0x7, RZ ;  /* 0x0000000700377819 */ /* 0x000fe200000006ff */
[----:B------:R-:W-:Y:S01]  /*0e60*/  USHF.R.S32.HI UR4, URZ, 0x1f, UR5 ;  /* 0x0000001f3f047899 */ /* 0x000fe20008011405 */
[----:B------:R-:W-:Y:S01]  /*0e70*/  MOV R52, R2 ;  /* 0x0000000200347202 */ /* 0x000fe20000000f00 */
[----:B------:R-:W-:Y:S01]  /*0e80*/  CS2R R130, SRZ ;  /* 0x0000000000827805 */ /* 0x000fe2000001ff00 */
[----:B------:R-:W-:Y:S01]  /*0e90*/  IADD3 R0, R55, 0x7f, RZ ;  /* 0x0000007f37007810 */ /* 0x000fe20007ffe0ff */
[----:B------:R-:W-:Y:S01]  /*0ea0*/  ULEA.HI UR4, UR4, UR5, URZ, 0x6 ;  /* 0x0000000504047291 */ /* 0x000fe2000f8f303f */
[----:B------:R-:W-:Y:S01]  /*0eb0*/  STL [R1+0xa4], R55 ;  /* 0x0000a43701007387 */ /* 0x000fe20000100800 */
[----:B------:R-:W-:Y:S01]  /*0ec0*/  CS2R R128, SRZ ;  /* 0x0000000000807805 */ /* 0x000fe2000001ff00 */
[----:B------:R-:W-:Y:S01]  /*0ed0*/  CS2R R126, SRZ ;  /* 0x00000000007e7805 */ /* 0x000fe2000001ff00 */
[----:B------:R-:W-:Y:S01]  /*0ee0*/  @P1 IMAD.HI.U32 R3, R0, c[0x0][0x2c8], RZ ;  /* 0x0000b20000031a27 */ /* 0x000fe200078e00ff */
[----:B------:R-:W-:Y:S01]  /*0ef0*/  USHF.R.S32.HI UR4, URZ, 0x6, UR4 ;  /* 0x000000063f047899 */ /* 0x000fe20008011404 */
[----:B------:R-:W-:Y:S01]  /*0f00*/  CS2R R124, SRZ ;  /* 0x00000000007c7805 */ /* 0x000fe2000001ff00 */
[----:B------:R-:W-:Y:S01]  /*0f10*/  CS2R R120, SRZ ;  /* 0x0000000000787805 */ /* 0x000fe2000001ff00 */
[----:B------:R-:W-:Y:S01]  /*0f20*/  @P0 IMAD.HI.U32 R4, R2, c[0x0][0x54c], RZ ;  /* 0x0001530002040a27 */ /* 0x000fe200078e00ff */
[----:B------:R-:W-:Y:S01]  /*0f30*/  @P1 SHF.R.U32.HI R0, RZ, c[0x0][0x2cc], R3 ;  /* 0x0000b300ff001a19 */ /* 0x000fe20000011603 */
[----:B------:R-:W-:Y:S01]  /*0f40*/  CS2R R116, SRZ ;  /* 0x0000000000747805 */ /* 0x000fe2000001ff00 */
[----:B------:R-:W-:Y:S01]  /*0f50*/  IADD3 R3, R5, -c[0x0][0x168], RZ ;  /* 0x80005a0005037a10 */ /* 0x000fe20007ffe0ff */
[----:B------:R-:W-:Y:S01]  /*0f60*/  IMAD.MOV.U32 R122, RZ, RZ, RZ ;  /* 0x000000ffff7a7224 */ /* 0x000fe200078e00ff */
[----:B------:R-:W-:Y:S01]  /*0f70*/  @P0 SHF.R.U32.HI R52, RZ, c[0x0][0x550], R4 ;  /* 0x00015400ff340a19 */ /* 0x000fe20000011604 */
[----:B------:R-:W-:Y:S01]  /*0f80*/  CS2R R8, SRZ ;  /* 0x0000000000087805 */ /* 0x000fe2000001ff00 */
[----:B------:R-:W-:Y:S01]  /*0f90*/  IADD3 R0, R0, c[0x0][0x1d0], R3 ;  /* 0x0000740000007a10 */ /* 0x000fe20007ffe003 */
[----:B------:R-:W-:Y:S01]  /*0fa0*/  IMAD.MOV.U32 R114, RZ, RZ, RZ ;  /* 0x000000ffff727224 */ /* 0x000fe200078e00ff */
[----:B------:R-:W-:Y:S01]  /*0fb0*/  MOV R118, RZ ;  /* 0x000000ff00767202 */ /* 0x000fe20000000f00 */
[----:B------:R-:W-:Y:S01]  /*0fc0*/  IMAD.MOV R3, RZ, RZ, -R52 ;  /* 0x000000ffff037224 */ /* 0x000fe200078e0a34 */
[----:B------:R-:W-:Y:S01]  /*0fd0*/  SHF.R.S32.HI R4, RZ, 0x1f, R0 ;  /* 0x0000001fff047819 */ /* 0x000fe20000011400 */
[----:B------:R-:W-:Y:S01]  /*0fe0*/  CS2R R112, SRZ ;  /* 0x0000000000707805 */ /* 0x000fe2000001ff00 */
[----:B------:R-:W-:Y:S01]  /*0ff0*/  CS2R R10, SRZ ;  /* 0x00000000000a7805 */ /* 0x000fe2000001ff00 */
[----:B------:R-:W-:Y:S01]  /*1000*/  IMAD R54, R3, c[0x0][0x548], R2 ;  /* 0x0001520003367a24 */ /* 0x000fe200078e0202 */
[----:B------:R-:W-:Y:S01]  /*1010*/  LEA.HI R2, R4, R0, RZ, 0x6 ;  /* 0x0000000004027211 */ /* 0x000fe200078f30ff */
[----:B------:R-:W-:Y:S01]  /*1020*/  IMAD.MOV.U32 R110, RZ, RZ, RZ ;  /* 0x000000ffff6e7224 */ /* 0x000fe200078e00ff */
[----:B------:R-:W-:Y:S01]  /*1030*/  PRMT R0, RZ, 0x7610, R0 ;  /* 0x00007610ff007816 */ /* 0x000fe20000000000 */
[----:B------:R-:W-:Y:S01]  /*1040*/  CS2R R4, SRZ ;  /* 0x0000000000047805 */ /* 0x000fe2000001ff00 */
[----:B------:R-:W-:Y:S01]  /*1050*/  SHF.R.S32.HI R2, RZ, 0x6, R2 ;  /* 0x00000006ff027819 */ /* 0x000fe20000011402 */
[----:B------:R-:W-:Y:S01]  /*1060*/  CS2R R108, SRZ ;  /* 0x00000000006c7805 */ /* 0x000fe2000001ff00 */
[----:B------:R-:W-:Y:S01]  /*1070*/  CS2R R12, SRZ ;  /* 0x00000000000c7805 */ /* 0x000fe2000001ff00 */
[----:B------:R-:W-:Y:S01]  /*1080*/  MOV R106, RZ ;  /* 0x000000ff006a7202 */ /* 0x000fe20000000f00 */
[----:B------:R-:W-:Y:S01]  /*1090*/  CS2R R104, SRZ ;  /* 0x0000000000687805 */ /* 0x000fe2000001ff00 */
[----:B------:R-:W-:Y:S01]  /*10a0*/  IMNMX R48, R2, UR4, PT ;  /* 0x0000000402307c17 */ /* 0x000fe2000b800200 */
[----:B------:R-:W-:Y:S01]  /*10b0*/  CS2R R14, SRZ ;  /* 0x00000000000e7805 */ /* 0x000fe2000001ff00 */
[----:B------:R-:W-:Y:S01]  /*10c0*/  IMAD.MOV.U32 R102, RZ, RZ, RZ ;  /* 0x000000ffff667224 */ /* 0x000fe200078e00ff */
[----:B------:R-:W-:Y:S01]  /*10d0*/  CS2R R100, SRZ ;  /* 0x0000000000647805 */ /* 0x000fe2000001ff00 */
[----:B------:R-:W-:Y:S01]  /*10e0*/  ISETP.GE.AND P0, PT, R48, 0x1, PT ;  /* 0x000000013000780c */ /* 0x000fe20003f06270 */
        /* <DEDUP_REMOVED lines=10> */
[----:B------:R-:W-:Y:S01]  /*1190*/  IMAD.MOV.U32 R86, RZ, RZ, RZ ;  /* 0x000000ffff567224 */ /* 0x000fe200078e00ff */
[----:B------:R-:W-:Y:S01]  /*11a0*/  CS2R R24, SRZ ;  /* 0x0000000000187805 */ /* 0x000fe2000001ff00 */
[----:B------:R-:W-:Y:S01]  /*11b0*/  MOV R84, RZ ;  /* 0x000000ff00547202 */ /* 0x000fe20000000f00 */
[----:B------:R-:W-:Y:S01]  /*11c0*/  IMAD.MOV.U32 R82, RZ, RZ, RZ ;  /* 0x000000ffff527224 */ /* 0x000fe200078e00ff */
[----:B------:R-:W-:Y:S01]  /*11d0*/  CS2R R26, SRZ ;  /* 0x00000000001a7805 */ /* 0x000fe2000001ff00 */
[----:B------:R-:W-:Y:S01]  /*11e0*/  IMAD.MOV.U32 R80, RZ, RZ, RZ ;  /* 0x000000ffff507224 */ /* 0x000fe200078e00ff */
[----:B------:R-:W-:Y:S01]  /*11f0*/  MOV R78, RZ ;  /* 0x000000ff004e7202 */ /* 0x000fe20000000f00 */
[----:B------:R-:W-:Y:S01]  /*1200*/  CS2R R28, SRZ ;  /* 0x00000000001c7805 */ /* 0x000fe2000001ff00 */
[----:B------:R-:W-:Y:S01]  /*1210*/  IMAD.MOV.U32 R76, RZ, RZ, RZ ;  /* 0x000000ffff4c7224 */ /* 0x000fe200078e00ff */
[----:B------:R-:W-:Y:S01]  /*1220*/  CS2R R30, SRZ ;  /* 0x00000000001e7805 */ /* 0x000fe2000001ff00 */
[----:B------:R-:W-:Y:S01]  /*1230*/  IMAD.MOV.U32 R74, RZ, RZ, RZ ;  /* 0x000000ffff4a7224 */ /* 0x000fe200078e00ff */
[----:B------:R-:W-:Y:S01]  /*1240*/  MOV R72, RZ ;  /* 0x000000ff00487202 */ /* 0x000fe20000000f00 */
[----:B------:R-:W-:Y:S01]  /*1250*/  IMAD.MOV.U32 R70, RZ, RZ, RZ ;  /* 0x000000ffff467224 */ /* 0x000fe200078e00ff */
        /* <DEDUP_REMOVED lines=15> */
[----:B------:R-:W-:Y:S01]  /*1350*/  IMAD.MOV.U32 R154, RZ, RZ, RZ ;  /* 0x000000ffff9a7224 */ /* 0x000fe200078e00ff */
[----:B------:R-:W-:Y:S01]  /*1360*/  CS2R R150, SRZ ;  /* 0x0000000000967805 */ /* 0x000fe2000001ff00 */
[----:B------:R-:W-:Y:S01]  /*1370*/  CS2R R148, SRZ ;  /* 0x0000000000947805 */ /* 0x000fe2000001ff00 */
[----:B------:R-:W-:Y:S01]  /*1380*/  MOV R53, RZ ;  /* 0x000000ff00357202 */ /* 0x000fe20000000f00 */
[----:B------:R-:W-:Y:S01]  /*1390*/  IMAD.MOV.U32 R146, RZ, RZ, RZ ;  /* 0x000000ffff927224 */ /* 0x000fe200078e00ff */
        /* <DEDUP_REMOVED lines=14> */
[----:B------:R-:W-:-:S02]  /*1480*/  MOV R174, RZ ;  /* 0x000000ff00ae7202 */ /* 0x000fc40000000f00 */
[----:B--2---:R-:W-:-:S04]  /*1490*/  LOP3.LUT R6, R6, 0xffffffef, RZ, 0xc0, !PT ;  /* 0xffffffef06067812 */ /* 0x004fc800078ec0ff */
[----:B------:R-:W-:-:S05]  /*14a0*/  @P1 LOP3.LUT R6, R6, 0x10, RZ, 0xfc, !PT ;  /* 0x0000001006061812 */ /* 0x000fca00078efcff */
[----:B------:R1:W-:Y:S04]  /*14b0*/  STL [R1+0xe8], R6 ;  /* 0x0000e80601007387 */ /* 0x0003e80000100800 */
[----:B------:R2:W-:Y:S04]  /*14c0*/  STL [R1+0xac], R52 ;  /* 0x0000ac3401007387 */ /* 0x0005e80000100800 */
[----:B------:R2:W-:Y:S01]  /*14d0*/  STL [R1+0xa8], R54 ;  /* 0x0000a83601007387 */ /* 0x0005e20000100800 */
[----:B-1----:R-:W-:Y:S01]  /*14e0*/  CS2R R6, SRZ ;  /* 0x0000000000067805 */ /* 0x002fe2000001ff00 */
[----:B------:R-:W-:Y:S05]  /*14f0*/  @!P0 BRA `(.L_x_473) ;  /* 0x0000c22000008947 */ /* 0x000fea0003800000 */
[----:B------:R-:W-:Y:S01]  /*1500*/  ISETP.NE.U32.AND P0, PT, RZ, c[0x0][0x340], PT ;  /* 0x0000d000ff007a0c */ /* 0x000fe20003f05070 */
[----:B------:R-:W3:Y:S03]  /*1510*/  LDL.64 R50, [R1+0x90] ;  /* 0x0000900001327983 */ /* 0x000ee60000100a00 */
[----:B------:R-:W-:Y:S01]  /*1520*/  ISETP.NE.AND.EX P0, PT, RZ, c[0x0][0x344], PT, P0 ;  /* 0x0000d100ff007a0c */ /* 0x000fe20003f05300 */
[----:B------:R-:W4:Y:S04]  /*1530*/  LDL R47, [R1+0xa0] ;  /* 0x0000a000012f7983 */ /* 0x000f280000100800 */
[----:B------:R-:W5:Y:S04]  /*1540*/  LDL R31, [R1+0x98] ;  /* 0x00009800011f7983 */ /* 0x000f680000100800 */
[----:B--2---:R-:W2:Y:S04]  /*1550*/  LDL R30, [R1+0x9c] ;  /* 0x00009c00011e7983 */ /* 0x004ea80000100800 */
[----:B------:R-:W-:Y:S01]  /*1560*/  @P0 MOV R2, 0x4 ;  /* 0x0000000400020802 */ /* 0x000fe20000000f00 */
[----:B------:R-:W1:Y:S04]  /*1570*/  S2R R56, SR_TID.X ;  /* 0x0000000000387919 */ /* 0x000e680000002100 */
[----:B------:R-:W-:-:S05]  /*1580*/  @P0 IMAD.WIDE R2, R52, R2, c[0x0][0x340] ;  /* 0x0000d00034020625 */ /* 0x000fca00078e0202 */
[----:B------:R3:W2:Y:S01]  /*1590*/  @P0 LDG.E R9, [R2.64] ;  /* 0x0000000602090981 */ /* 0x0006a2000c1e1900 */
[----:B-1----:R-:W-:-:S04]  /*15a0*/  SHF.R.S32.HI R46, RZ, 0x1f, R56 ;  /* 0x0000001fff2e7819 */ /* 0x002fc80000011438 */
[----:B------:R-:W-:-:S04]  /*15b0*/  LEA.HI R46, R46, R56, RZ, 0x3 ;  /* 0x000000382e2e7211 */ /* 0x000fc800078f18ff */
[----:B------:R-:W-:-:S04]  /*15c0*/  SHF.R.S32.HI R46, RZ, 0x3, R46 ;  /* 0x00000003ff2e7819 */ /* 0x000fc8000001142e */
[----:B------:R-:W-:-:S05]  /*15d0*/  SHF.R.S32.HI R6, RZ, 0x1f, R46 ;  /* 0x0000001fff067819 */ /* 0x000fca000001142e */
[C---:B------:R-:W-:Y:S02]  /*15e0*/  IMAD R0, R6.reuse, c[0x0][0x1e0], RZ ;  /* 0x0000780006007a24 */ /* 0x040fe400078e02ff */
[----:B------:R-:W-:Y:S02]  /*15f0*/  IMAD R6, R6, c[0x0][0x208], RZ ;  /* 0x0000820006067a24 */ /* 0x000fe400078e02ff */
[----:B------:R-:W-:Y:S01]  /*1600*/  IMAD R0, R46, c[0x0][0x1e4], R0 ;  /* 0x000079002e007a24 */ /* 0x000fe200078e0200 */
[----:B------:R-:W-:-:S05]  /*1610*/  SHF.R.S32.HI R13, RZ, 0x1f, R54 ;  /* 0x0000001fff0d7819 */ /* 0x000fca0000011436 */
[----:B------:R-:W-:-:S04]  /*1620*/  IMAD R8, R13, c[0x0][0x210], RZ ;  /* 0x000084000d087a24 */ /* 0x000fc800078e02ff */
[----:B------:R-:W-:Y:S01]  /*1630*/  IMAD R8, R54, c[0x0][0x214], R8 ;  /* 0x0000850036087a24 */ /* 0x000fe200078e0208 */
[----:B------:R-:W-:Y:S01]  /*1640*/  WARPSYNC 0xffffffff ;  /* 0xffffffff00007948 */ /* 0x000fe20003800000 */
[----:B---3--:R-:W-:-:S04]  /*1650*/  IMAD.WIDE.U32 R4, R46, c[0x0][0x1e0], R50 ;  /* 0x000078002e047a25 */ /* 0x008fc800078e0032 */
[----:B------:R-:W-:Y:S01]  /*1660*/  IMAD.WIDE.U32 R2, R46, c[0x0][0x208], R50 ;  /* 0x000082002e027a25 */ /* 0x000fe200078e0032 */
[----:B------:R-:W-:-:S03]  /*1670*/  IADD3 R5, R5, R0, RZ ;  /* 0x0000000005057210 */ /* 0x000fc60007ffe0ff */
[----:B------:R-:W-:Y:S02]  /*1680*/  IMAD R0, R46, c[0x0][0x20c], R6 ;  /* 0x000083002e007a24 */ /* 0x000fe400078e0206 */
[----:B------:R-:W-:Y:S02]  /*1690*/  IMAD R6, R13, c[0x0][0x1e8], RZ ;  /* 0x00007a000d067a24 */ /* 0x000fe400078e02ff */
[----:B------:R-:W-:Y:S02]  /*16a0*/  IMAD.IADD R3, R3, 0x1, R0 ;  /* 0x0000000103037824 */ /* 0x000fe400078e0200 */
[C---:B------:R-:W-:Y:S02]  /*16b0*/  IMAD R6, R54.reuse, c[0x0][0x1ec], R6 ;  /* 0x00007b0036067a24 */ /* 0x040fe400078e0206 */
[----:B------:R-:W-:Y:S01]  /*16c0*/  IMAD.WIDE.U32 R4, R54, c[0x0][0x1e8], R4 ;  /* 0x00007a0036047a25 */ /* 0x000fe200078e0004 */
[----:B----4-:R-:W-:-:S03]  /*16d0*/  ISETP.GE.AND P5, PT, R47, c[0x0][0x1d4], PT ;  /* 0x000075002f007a0c */ /* 0x010fc60003fa6270 */
[----:B------:R-:W-:Y:S01]  /*16e0*/  IMAD.WIDE.U32 R2, R54, c[0x0][0x210], R2 ;  /* 0x0000840036027a25 */ /* 0x000fe200078e0002 */
[----:B------:R-:W-:-:S03]  /*16f0*/  ISETP.GE.AND P6, PT, R50, c[0x0][0x1d4], PT ;  /* 0x0000750032007a0c */ /* 0x000fc60003fc6270 */
[----:B------:R-:W-:Y:S01]  /*1700*/  IMAD.IADD R7, R5, 0x1, R6 ;  /* 0x0000000105077824 */ /* 0x000fe200078e0206 */
[----:B------:R-:W-:Y:S01]  /*1710*/  SEL R0, RZ, 0xffffffff, P5 ;  /* 0xffffffffff007807 */ /* 0x000fe20002800000 */
[----:B------:R-:W-:Y:S01]  /*1720*/  IMAD.IADD R5, R3, 0x1, R8 ;  /* 0x0000000103057824 */ /* 0x000fe200078e0208 */
[----:B------:R-:W-:Y:S02]  /*1730*/  SHF.R.S32.HI R8, RZ, 0x1f, R52 ;  /* 0x0000001fff087819 */ /* 0x000fe40000011434 */
[----:B------:R-:W-:Y:S02]  /*1740*/  SEL R10, RZ, 0x1, P6 ;  /* 0x00000001ff0a7807 */ /* 0x000fe40003000000 */
[----:B------:R-:W-:Y:S02]  /*1750*/  SHF.L.U32 R0, R0, 0x1, RZ ;  /* 0x0000000100007819 */ /* 0x000fe400000006ff */
[----:B--2---:R-:W-:Y:S01]  /*1760*/  @P0 SHF.R.S32.HI R3, RZ, 0x1f, R9 ;  /* 0x0000001fff030819 */ /* 0x004fe20000011409 */
[----:B------:R-:W-:Y:S01]  /*1770*/  @!P0 IMAD.MOV.U32 R3, RZ, RZ, R8 ;  /* 0x000000ffff038224 */ /* 0x000fe200078e0008 */
[----:B------:R-:W-:-:S02]  /*1780*/  MOV R6, R4 ;  /* 0x0000000400067202 */ /* 0x000fc40000000f00 */
[----:B------:R-:W-:Y:S01]  /*1790*/  MOV R4, R2 ;  /* 0x0000000200047202 */ /* 0x000fe20000000f00 */
[----:B------:R-:W-:Y:S01]  /*17a0*/  @P0 IMAD.MOV.U32 R2, RZ, RZ, R9 ;  /* 0x000000ffff020224 */ /* 0x000fe200078e0009 */
[----:B------:R-:W-:Y:S01]  /*17b0*/  LOP3.LUT R12, R0, 0x2, R10, 0xe2, !PT ;  /* 0x00000002000c7812 */ /* 0x000fe200078ee20a */
[C---:B------:R-:W-:Y:S01]  /*17c0*/  IMAD R0, R3.reuse, c[0x0][0x1f0], RZ ;  /* 0x00007c0003007a24 */ /* 0x040fe200078e02ff */
[----:B------:R-:W-:Y:S01]  /*17d0*/  @!P0 MOV R2, R52 ;  /* 0x0000003400028202 */ /* 0x000fe20000000f00 */
[----:B------:R-:W-:-:S04]  /*17e0*/  IMAD R3, R3, c[0x0][0x218], RZ ;  /* 0x0000860003037a24 */ /* 0x000fc800078e02ff */
[----:B------:R-:W-:-:S04]  /*17f0*/  IMAD.WIDE.U32 R84, R2, c[0x0][0x1f0], R6 ;  /* 0x00007c0002547a25 */ /* 0x000fc800078e0006 */
[C---:B------:R-:W-:Y:S02]  /*1800*/  IMAD R0, R2.reuse, c[0x0][0x1f4], R0 ;  /* 0x00007d0002007a24 */ /* 0x040fe400078e0200 */
[----:B------:R-:W-:-:S04]  /*1810*/  IMAD.WIDE.U32 R28, R2, c[0x0][0x218], R4 ;  /* 0x00008600021c7a25 */ /* 0x000fc800078e0004 */
[----:B------:R-:W-:Y:S01]  /*1820*/  IMAD R2, R2, c[0x0][0x21c], R3 ;  /* 0x0000870002027a24 */ /* 0x000fe200078e0203 */
[----:B------:R-:W-:Y:S01]  /*1830*/  IADD3 R83, R85, R0, RZ ;  /* 0x0000000055537210 */ /* 0x000fe20007ffe0ff */
[----:B------:R1:W-:Y:S02]  /*1840*/  STL.64 [R1+0x70], R84 ;  /* 0x0000705401007387 */ /* 0x0003e40000100a00 */
[----:B------:R-:W-:Y:S02]  /*1850*/  IMAD.IADD R27, R29, 0x1, R2 ;  /* 0x000000011d1b7824 */ /* 0x000fe400078e0202 */
[----:B------:R1:W-:Y:S04]  /*1860*/  STL.64 [R1+0x78], R28 ;  /* 0x0000781c01007387 */ /* 0x0003e80000100a00 */
[----:B------:R1:W-:Y:S04]  /*1870*/  STL [R1+0x80], R83 ;  /* 0x0000805301007387 */ /* 0x0003e80000100800 */
[----:B------:R1:W-:Y:S01]  /*1880*/  STL [R1+0x84], R27 ;  /* 0x0000841b01007387 */ /* 0x0003e20000100800 */
[----:B------:R-:W-:-:S02]  /*1890*/  ISETP.GE.AND P4, PT, R30, c[0x0][0x1d4], PT ;  /* 0x000075001e007a0c */ /* 0x000fc40003f86270 */
[----:B-----5:R-:W-:Y:S02]  /*18a0*/  ISETP.GE.AND P3, PT, R31, c[0x0][0x1d4], PT ;  /* 0x000075001f007a0c */ /* 0x020fe40003f66270 */
[----:B------:R-:W-:Y:S02]  /*18b0*/  SEL R11, RZ, 0x4, P4 ;  /* 0x00000004ff0b7807 */ /* 0x000fe40002000000 */
[----:B------:R-:W-:-:S04]  /*18c0*/  SEL R10, RZ, 0x8, P3 ;  /* 0x00000008ff0a7807 */ /* 0x000fc80001800000 */
[----:B------:R-:W-:Y:S02]  /*18d0*/  LOP3.LUT R22, R10, R12, R11, 0xfe, !PT ;  /* 0x0000000c0a167212 */ /* 0x000fe400078efe0b */
[----:B------:R-:W2:Y:S01]  /*18e0*/  LDL R14, [R1+0xec] ;  /* 0x0000ec00010e7983 */ /* 0x000ea20000100800 */
[----:B------:R-:W-:Y:S01]  /*18f0*/  IMAD.MOV.U32 R159, RZ, RZ, R55 ;  /* 0x000000ffff9f7224 */ /* 0x000fe200078e0037 */
[----:B------:R-:W-:Y:S01]  /*1900*/  P2R R24, PR, RZ, 0x20 ;  /* 0x00000020ff187803 */ /* 0x000fe20000000000 */
[----:B------:R-:W-:Y:S01]  /*1910*/  IMAD R5, R13, c[0x0][0x1b8], RZ ;  /* 0x00006e000d057a24 */ /* 0x000fe200078e02ff */
[----:B------:R-:W3:Y:S01]  /*1920*/  LDL R34, [R1+0xc0] ;  /* 0x0000c00001227983 */ /* 0x000ee20000100800 */
[C---:B------:R-:W-:Y:S01]  /*1930*/  IMAD.WIDE.U32 R2, R54.reuse, c[0x0][0x1b8], RZ ;  /* 0x00006e0036027a25 */ /* 0x040fe200078e00ff */
[----:B------:R-:W-:Y:S02]  /*1940*/  P2R R25, PR, RZ, 0x8 ;  /* 0x00000008ff197803 */ /* 0x000fe40000000000 */
[----:B------:R-:W4:Y:S01]  /*1950*/  LDL R33, [R1+0xbc] ;  /* 0x0000bc0001217983 */ /* 0x000f220000100800 */
[----:B------:R-:W-:Y:S01]  /*1960*/  IMAD R5, R54, c[0x0][0x1bc], R5 ;  /* 0x00006f0036057a24 */ /* 0x000fe200078e0205 */
[----:B------:R-:W-:-:S02]  /*1970*/  P2R R23, PR, RZ, 0x10 ;  /* 0x00000010ff177803 */ /* 0x000fc40000000000 */
[----:B------:R-:W5:Y:S04]  /*1980*/  LDL R32, [R1+0xb8] ;  /* 0x0000b80001207983 */ /* 0x000f680000100800 */
[----:B------:R-:W3:Y:S01]  /*1990*/  LDL R82, [R1+0x58] ;  /* 0x0000580001527983 */ /* 0x000ee20000100800 */
[----:B------:R-:W-:Y:S02]  /*19a0*/  IMAD R8, R8, c[0x0][0x1c0], RZ ;  /* 0x0000700008087a24 */ /* 0x000fe400078e02ff */
[----:B------:R-:W-:Y:S01]  /*19b0*/  IMAD.IADD R3, R3, 0x1, R5 ;  /* 0x0000000103037824 */ /* 0x000fe200078e0205 */
[----:B------:R-:W3:Y:S01]  /*19c0*/  LDL R86, [R1] ;  /* 0x0000000001567983 */ /* 0x000ee20000100800 */
[C---:B------:R-:W-:Y:S02]  /*19d0*/  IMAD R8, R52.reuse, c[0x0][0x1c4], R8 ;  /* 0x0000710034087a24 */ /* 0x040fe400078e0208 */
[----:B------:R-:W-:Y:S01]  /*19e0*/  IMAD.WIDE.U32 R2, R52, c[0x0][0x1c0], R2 ;  /* 0x0000700034027a25 */ /* 0x000fe200078e0002 */
[----:B------:R-:W3:Y:S03]  /*19f0*/  LDL R89, [R1+0x34] ;  /* 0x0000340001597983 */ /* 0x000ee60000100800 */
[----:B------:R-:W-:Y:S01]  /*1a00*/  IMAD.IADD R3, R3, 0x1, R8 ;  /* 0x0000000103037824 */ /* 0x000fe200078e0208 */
[----:B------:R-:W3:Y:S01]  /*1a10*/  LDL R88, [R1+0x30] ;  /* 0x0000300001587983 */ /* 0x000ee20000100800 */
[----:B------:R-:W-:-:S02]  /*1a20*/  IMAD R26, R81, c[0x0][0x168], RZ ;  /* 0x00005a00511a7a24 */ /* 0x000fc400078e02ff */
[--C-:B------:R-:W-:Y:S01]  /*1a30*/  IMAD.IADD R7, R46, 0x1, R159.reuse ;  /* 0x000000012e077824 */ /* 0x100fe200078e029f */
[----:B------:R-:W-:Y:S01]  /*1a40*/  ISETP.GE.AND P5, PT, R50, c[0x0][0x198], PT ;  /* 0x0000660032007a0c */ /* 0x000fe20003fa6270 */
[----:B------:R-:W-:Y:S01]  /*1a50*/  IMAD.MOV.U32 R158, RZ, RZ, R48 ;  /* 0x000000ffff9e7224 */ /* 0x000fe200078e0030 */
[----:B------:R-:W-:Y:S01]  /*1a60*/  BAR.SYNC.DEFER_BLOCKING 0x0 ;  /* 0x0000000000007b1d */ /* 0x000fe20000010000 */
[----:B------:R-:W-:Y:S02]  /*1a70*/  ISETP.GE.AND P3, PT, R47, c[0x0][0x198], PT ;  /* 0x000066002f007a0c */ /* 0x000fe40003f66270 */
[----:B------:R-:W-:Y:S01]  /*1a80*/  ISETP.GE.AND P4, PT, R30, c[0x0][0x198], PT ;  /* 0x000066001e007a0c */ /* 0x000fe20003f86270 */
[----:B------:R-:W-:Y:S02]  /*1a90*/  IMAD.MOV.U32 R80, RZ, RZ, -0x40 ;  /* 0xffffffc0ff507424 */ /* 0x000fe400078e00ff */
[----:B------:R-:W3:Y:S04]  /*1aa0*/  LDL R87, [R1+0x2c] ;  /* 0x00002c0001577983 */ /* 0x000ee80000100800 */
[----:B------:R-:W3:Y:S01]  /*1ab0*/  LDL R90, [R1+0x38] ;  /* 0x00003800015a7983 */ /* 0x000ee20000100800 */
[----:B--2---:R-:W-:-:S04]  /*1ac0*/  IMAD.IADD R4, R14, 0x1, R159 ;  /* 0x000000010e047824 */ /* 0x004fc800078e029f */
[----:B------:R-:W-:-:S04]  /*1ad0*/  @P1 IMAD.HI.U32 R6, R4, c[0x0][0x2c8], RZ ;  /* 0x0000b20004061a27 */ /* 0x000fc800078e00ff */
[----:B------:R-:W-:Y:S01]  /*1ae0*/  IMAD.MOV.U32 R0, RZ, RZ, R4 ;  /* 0x000000ffff007224 */ /* 0x000fe200078e0004 */
[----:B------:R-:W-:-:S04]  /*1af0*/  @P1 SHF.R.U32.HI R0, RZ, c[0x0][0x2cc], R6 ;  /* 0x0000b300ff001a19 */ /* 0x000fc80000011606 */
[--C-:B------:R-:W-:Y:S01]  /*1b00*/  SHF.R.S32.HI R6, RZ, 0x1f, R0.reuse ;  /* 0x0000001fff067819 */ /* 0x100fe20000011400 */
[----:B------:R-:W-:-:S04]  /*1b10*/  IMAD.MOV R5, RZ, RZ, -R0 ;  /* 0x000000ffff057224 */ /* 0x000fc800078e0a00 */
[----:B------:R-:W-:Y:S02]  /*1b20*/  IMAD R4, R5, c[0x0][0x2c4], R4 ;  /* 0x0000b10005047a24 */ /* 0x000fe400078e0204 */
[----:B------:R-:W-:Y:S02]  /*1b30*/  IMAD R5, R6, c[0x0][0x1b0], RZ ;  /* 0x00006c0006057a24 */ /* 0x000fe400078e02ff */
[----:B------:R-:W-:-:S04]  /*1b40*/  IMAD.WIDE.U32 R2, R0, c[0x0][0x1b0], R2 ;  /* 0x00006c0000027a25 */ /* 0x000fc800078e0002 */
[----:B------:R-:W-:Y:S01]  /*1b50*/  IMAD R6, R0, c[0x0][0x1b4], R5 ;  /* 0x00006d0000067a24 */ /* 0x000fe200078e0205 */
[----:B------:R-:W-:-:S03]  /*1b60*/  SHF.R.S32.HI R5, RZ, 0x1f, R4 ;  /* 0x0000001fff057819 */ /* 0x000fc60000011404 */
[----:B------:R-:W-:Y:S02]  /*1b70*/  IMAD.IADD R3, R3, 0x1, R6 ;  /* 0x0000000103037824 */ /* 0x000fe400078e0206 */
[----:B------:R-:W-:Y:S02]  /*1b80*/  IMAD R0, R5, c[0x0][0x1a8], RZ ;  /* 0x00006a0005007a24 */ /* 0x000fe400078e02ff */
[----:B------:R-:W-:-:S04]  /*1b90*/  IMAD.WIDE.U32 R2, R4, c[0x0][0x1a8], R2 ;  /* 0x00006a0004027a25 */ /* 0x000fc800078e0002 */
[----:B------:R-:W-:Y:S01]  /*1ba0*/  IMAD R0, R4, c[0x0][0x1ac], R0 ;  /* 0x00006b0004007a24 */ /* 0x000fe200078e0200 */
[----:B------:R-:W-:-:S03]  /*1bb0*/  LEA R6, P0, R2, c[0x0][0x160], 0x1 ;  /* 0x0000580002067a11 */ /* 0x000fc600078008ff */
[----:B------:R-:W-:Y:S02]  /*1bc0*/  IMAD.IADD R5, R3, 0x1, R0 ;  /* 0x0000000103057824 */ /* 0x000fe400078e0200 */
[----:B------:R-:W2:Y:S03]  /*1bd0*/  SHFL.IDX PT, R3, R6, RZ, 0x181f ;  /* 0x00181fff06037589 */ /* 0x000ea600000e0000 */
[----:B------:R-:W-:-:S05]  /*1be0*/  LEA.HI.X R5, R2, c[0x0][0x164], R5, 0x1, P0 ;  /* 0x0000590002057a11 */ /* 0x000fca00000f0c05 */
[----:B------:R-:W1:Y:S01]  /*1bf0*/  SHFL.IDX PT, R4, R5, RZ, 0x181f ;  /* 0x00181fff05047589 */ /* 0x000e6200000e0000 */
[----:B------:R-:W-:-:S03]  /*1c00*/  ISETP.GE.AND P0, PT, R7, R26, PT ;  /* 0x0000001a0700720c */ /* 0x000fc60003f06270 */
[----:B------:R-:W3:Y:S10]  /*1c10*/  SHFL.IDX PT, R0, R6, 0x1, 0x181f ;  /* 0x00381f0006007f89 */ /* 0x000ef400000e0000 */
[----:B--2---:R-:W-:-:S04]  /*1c20*/  @!P0 LEA R14, P1, R50, R3, 0x1 ;  /* 0x00000003320e8211 */ /* 0x004fc800078208ff */
[-C--:B-1----:R-:W-:Y:S02]  /*1c30*/  @!P0 LEA.HI.X R15, R50, R4.reuse, R51, 0x1, P1 ;  /* 0x00000004320f8211 */ /* 0x082fe400008f0c33 */
[CC--:B------:R-:W-:Y:S01]  /*1c40*/  @!P0 LEA R12, P1, R47.reuse, R3.reuse, 0x1 ;  /* 0x000000032f0c8211 */ /* 0x0c0fe200078208ff */
[----:B------:R-:W1:Y:S03]  /*1c50*/  SHFL.IDX PT, R2, R5, 0x1, 0x181f ;  /* 0x00381f0005027f89 */ /* 0x000e6600000e0000 */
[----:B---3--:R-:W-:Y:S01]  /*1c60*/  @!P0 LEA.HI.X R13, R47, R4, R34, 0x1, P1 ;  /* 0x000000042f0d8211 */ /* 0x008fe200008f0c22 */
[----:B------:R2:W-:Y:S01]  /*1c70*/  @!P0 LDGSTS.E.BYPASS.LTC128B.128 [R82+0x100], [R14.64], !P5 ;  /* 0x001000000e528fae */ /* 0x0005e2000e901d46 */
[----:B------:R-:W-:-:S03]  /*1c80*/  @!P0 LEA R10, P1, R30, R3, 0x1 ;  /* 0x000000031e0a8211 */ /* 0x000fc600078208ff */
[----:B------:R3:W-:Y:S01]  /*1c90*/  @!P0 LDGSTS.E.BYPASS.LTC128B.128 [R82+0x4100], [R12.64], !P3 ;  /* 0x041000000c528fae */ /* 0x0007e2000d901d46 */
[----:B----4-:R-:W-:Y:S02]  /*1ca0*/  @!P0 LEA.HI.X R11, R30, R4, R33, 0x1, P1 ;  /* 0x000000041e0b8211 */ /* 0x010fe400008f0c21 */
[----:B------:R-:W-:Y:S02]  /*1cb0*/  @!P0 LEA R8, P1, R31, R3, 0x1 ;  /* 0x000000031f088211 */ /* 0x000fe400078208ff */
[----:B------:R-:W-:Y:S01]  /*1cc0*/  IADD3 R3, R7, 0x20, RZ ;  /* 0x0000002007037810 */ /* 0x000fe20007ffe0ff */
[----:B------:R4:W-:Y:S03]  /*1cd0*/  @!P0 LDGSTS.E.BYPASS.LTC128B.128 [R82+0x8100], [R10.64], !P4 ;  /* 0x081000000a528fae */ /* 0x0009e6000e101d46 */
[----:B------:R-:W-:Y:S02]  /*1ce0*/  ISETP.GE.AND P2, PT, R3, R26, PT ;  /* 0x0000001a0300720c */ /* 0x000fe40003f46270 */
[----:B-----5:R-:W-:-:S11]  /*1cf0*/  @!P0 LEA.HI.X R9, R31, R4, R32, 0x1, P1 ;  /* 0x000000041f098211 */ /* 0x020fd600008f0c20 */
[----:B------:R-:W-:-:S04]  /*1d00*/  @!P2 LEA R20, P1, R50, R0, 0x1 ;  /* 0x000000003214a211 */ /* 0x000fc800078208ff */
[----:B-1----:R-:W-:Y:S02]  /*1d10*/  @!P2 LEA.HI.X R21, R50, R2, R51, 0x1, P1 ;  /* 0x000000023215a211 */ /* 0x002fe400008f0c33 */
[----:B------:R-:W-:-:S04]  /*1d20*/  @!P2 LEA R18, P1, R47, R0, 0x1 ;  /* 0x000000002f12a211 */ /* 0x000fc800078208ff */
[----:B------:R-:W-:Y:S02]  /*1d30*/  @!P2 LEA.HI.X R19, R47, R2, R34, 0x1, P1 ;  /* 0x000000022f13a211 */ /* 0x000fe400008f0c22 */
[----:B------:R-:W-:-:S13]  /*1d40*/  ISETP.GE.AND P1, PT, R31, c[0x0][0x198], PT ;  /* 0x000066001f007a0c */ /* 0x000fda0003f26270 */
[----:B------:R1:W-:Y:S01]  /*1d50*/  @!P0 LDGSTS.E.BYPASS.LTC128B.128 [R82+0xc100], [R8.64], !P1 ;  /* 0x0c10000008528fae */ /* 0x0003e2000c901d46 */
[C---:B----4-:R-:W-:Y:S02]  /*1d60*/  @!P2 LEA R10, P0, R30.reuse, R0, 0x1 ;  /* 0x000000001e0aa211 */ /* 0x050fe400078008ff */
[----:B------:R-:W-:Y:S01]  /*1d70*/  IADD3 R3, R7, 0x40, RZ ;  /* 0x0000004007037810 */ /* 0x000fe20007ffe0ff */
[----:B------:R4:W-:Y:S01]  /*1d80*/  @!P2 LDGSTS.E.BYPASS.LTC128B.128 [R82+0x1100], [R20.64], !P5 ;  /* 0x011000001452afae */ /* 0x0009e2000e901d46 */
[----:B------:R-:W-:Y:S02]  /*1d90*/  @!P2 LEA.HI.X R11, R30, R2, R33, 0x1, P0 ;  /* 0x000000021e0ba211 */ /* 0x000fe400000f0c21 */
[----:B------:R-:W-:Y:S01]  /*1da0*/  ISETP.GE.AND P1, PT, R3, R26, PT ;  /* 0x0000001a0300720c */ /* 0x000fe20003f26270 */
[----:B------:R5:W-:Y:S04]  /*1db0*/  @!P2 LDGSTS.E.BYPASS.LTC128B.128 [R82+0x5100], [R18.64], !P3 ;  /* 0x051000001252afae */ /* 0x000be8000d901d46 */
[----:B------:R2:W-:Y:S01]  /*1dc0*/  @!P2 LDGSTS.E.BYPASS.LTC128B.128 [R82+0x9100], [R10.64], !P4 ;  /* 0x091000000a52afae */ /* 0x0005e2000e101d46 */
[----:B-1----:R-:W-:-:S03]  /*1dd0*/  @!P2 LEA R8, P0, R31, R0, 0x1 ;  /* 0x000000001f08a211 */ /* 0x002fc600078008ff */
[----:B------:R-:W1:Y:S01]  /*1de0*/  SHFL.IDX PT, R0, R6, 0x2, 0x181f ;  /* 0x00581f0006007f89 */ /* 0x000e6200000e0000 */
[----:B------:R-:W-:-:S03]  /*1df0*/  @!P2 LEA.HI.X R9, R31, R2, R32, 0x1, P0 ;  /* 0x000000021f09a211 */ /* 0x000fc600000f0c20 */
[----:B------:R-:W2:Y:S01]  /*1e00*/  SHFL.IDX PT, R2, R5, 0x2, 0x181f ;  /* 0x00581f0005027f89 */ /* 0x000ea200000e0000 */
[----:B------:R-:W-:-:S03]  /*1e10*/  IADD3 R7, R7, 0x60, RZ ;  /* 0x0000006007077810 */ /* 0x000fc60007ffe0ff */
[----:B-----5:R-:W5:Y:S01]  /*1e20*/  LDL R18, [R1+0x8] ;  /* 0x0000080001127983 */ /* 0x020f620000100800 */
[----:B-1----:R-:W-:-:S04]  /*1e30*/  @!P1 LEA R16, P0, R50, R0, 0x1 ;  /* 0x0000000032109211 */ /* 0x002fc800078008ff */
[----:B--2---:R-:W-:Y:S02]  /*1e40*/  @!P1 LEA.HI.X R17, R50, R2, R51, 0x1, P0 ;  /* 0x0000000232119211 */ /* 0x004fe400000f0c33 */
[----:B------:R-:W-:-:S04]  /*1e50*/  @!P1 LEA R14, P0, R47, R0, 0x1 ;  /* 0x000000002f0e9211 */ /* 0x000fc800078008ff */
[----:B------:R-:W-:Y:S02]  /*1e60*/  @!P1 LEA.HI.X R15, R47, R2, R34, 0x1, P0 ;  /* 0x000000022f0f9211 */ /* 0x000fe400000f0c22 */
[----:B------:R-:W-:-:S13]  /*1e70*/  ISETP.GE.AND P0, PT, R31, c[0x0][0x198], PT ;  /* 0x000066001f007a0c */ /* 0x000fda0003f06270 */
[----:B------:R1:W-:Y:S01]  /*1e80*/  @!P2 LDGSTS.E.BYPASS.LTC128B.128 [R82+0xd100], [R8.64], !P0 ;  /* 0x0d1000000852afae */ /* 0x0003e2000c101d46 */
[----:B---3--:R-:W-:-:S03]  /*1e90*/  @!P1 LEA R12, P0, R30, R0, 0x1 ;  /* 0x000000001e0c9211 */ /* 0x008fc600078008ff */
[----:B------:R2:W-:Y:S01]  /*1ea0*/  @!P1 LDGSTS.E.BYPASS.LTC128B.128 [R82+0x2100], [R16.64], !P5 ;  /* 0x0210000010529fae */ /* 0x0005e2000e901d46 */
[----:B------:R-:W-:Y:S02]  /*1eb0*/  @!P1 LEA.HI.X R13, R30, R2, R33, 0x1, P0 ;  /* 0x000000021e0d9211 */ /* 0x000fe400000f0c21 */
[C---:B------:R-:W-:Y:S01]  /*1ec0*/  @!P1 LEA R10, P0, R31.reuse, R0, 0x1 ;  /* 0x000000001f0a9211 */ /* 0x040fe200078008ff */
[----:B------:R3:W-:Y:S04]  /*1ed0*/  @!P1 LDGSTS.E.BYPASS.LTC128B.128 [R82+0x6100], [R14.64], !P3 ;  /* 0x061000000e529fae */ /* 0x0007e8000d901d46 */
[----:B------:R-:W1:Y:S01]  /*1ee0*/  SHFL.IDX PT, R0, R6, 0x3, 0x181f ;  /* 0x00781f0006007f89 */ /* 0x000e6200000e0000 */
[----:B------:R-:W-:-:S03]  /*1ef0*/  @!P1 LEA.HI.X R11, R31, R2, R32, 0x1, P0 ;  /* 0x000000021f0b9211 */ /* 0x000fc600000f0c20 */
[----:B------:R-:W4:Y:S01]  /*1f00*/  SHFL.IDX PT, R2, R5, 0x3, 0x181f ;  /* 0x00781f0005027f89 */ /* 0x000f2200000e0000 */
[----:B------:R-:W-:-:S03]  /*1f10*/  ISETP.GE.AND P0, PT, R7, R26, PT ;  /* 0x0000001a0700720c */ /* 0x000fc60003f06270 */
[----:B------:R4:W-:Y:S04]  /*1f20*/  @!P1 LDGSTS.E.BYPASS.LTC128B.128 [R82+0xa100], [R12.64], !P4 ;  /* 0x0a1000000c529fae */ /* 0x0009e8000e101d46 */
[----:B--2---:R-:W2:Y:S04]  /*1f30*/  LDL R17, [R1+0x44] ;  /* 0x0000440001117983 */ /* 0x004ea80000100800 */
[----:B---3--:R-:W3:Y:S02]  /*1f40*/  LDL R14, [R1+0x4c] ;  /* 0x00004c00010e7983 */ /* 0x008ee40000100800 */
[----:B-1----:R-:W-:-:S02]  /*1f50*/  @!P0 LEA R4, P2, R50, R0, 0x1 ;  /* 0x0000000032048211 */ /* 0x002fc400078408ff */
[----:B------:R-:W2:Y:S02]  /*1f60*/  LDL R16, [R1+0x40] ;  /* 0x0000400001107983 */ /* 0x000ea40000100800 */
[----:B----4-:R-:W-:Y:S02]  /*1f70*/  @!P0 LEA.HI.X R5, R50, R2, R51, 0x1, P2 ;  /* 0x0000000232058211 */ /* 0x010fe400010f0c33 */
[----:B------:R-:W-:-:S04]  /*1f80*/  @!P0 LEA R8, P2, R47, R0, 0x1 ;  /* 0x000000002f088211 */ /* 0x000fc800078408ff */
[----:B------:R-:W-:Y:S01]  /*1f90*/  @!P0 LEA.HI.X R9, R47, R2, R34, 0x1, P2 ;  /* 0x000000022f098211 */ /* 0x000fe200010f0c22 */
[----:B------:R-:W4:Y:S01]  /*1fa0*/  LDL R13, [R1+0x54] ;  /* 0x00005400010d7983 */ /* 0x000f220000100800 */
[----:B------:R-:W-:-:S03]  /*1fb0*/  ISETP.GE.AND P2, PT, R31, c[0x0][0x198], PT ;  /* 0x000066001f007a0c */ /* 0x000fc60003f46270 */
[----:B------:R-:W2:Y:S10]  /*1fc0*/  LDL R12, [R1+0x50] ;  /* 0x00005000010c7983 */ /* 0x000eb40000100800 */
[----:B------:R1:W-:Y:S01]  /*1fd0*/  @!P1 LDGSTS.E.BYPASS.LTC128B.128 [R82+0xe100], [R10.64], !P2 ;  /* 0x0e1000000a529fae */ /* 0x0003e2000d101d46 */
[----:B------:R-:W-:-:S04]  /*1fe0*/  @!P0 LEA R6, P1, R30, R0, 0x1 ;  /* 0x000000001e068211 */ /* 0x000fc800078208ff */
[----:B------:R-:W-:Y:S02]  /*1ff0*/  @!P0 LEA.HI.X R7, R30, R2, R33, 0x1, P1 ;  /* 0x000000021e078211 */ /* 0x000fe400008f0c21 */
[----:B------:R-:W-:-:S13]  /*2000*/  ISETP.GE.AND P1, PT, R50, c[0x0][0x198], PT ;  /* 0x0000660032007a0c */ /* 0x000fda0003f26270 */
[----:B------:R1:W-:Y:S04]  /*2010*/  @!P0 LDGSTS.E.BYPASS.LTC128B.128 [R82+0x3100], [R4.64], !P1 ;  /* 0x0310000004528fae */ /* 0x0003e8000c901d46 */
[----:B------:R1:W-:Y:S02]  /*2020*/  @!P0 LDGSTS.E.BYPASS.LTC128B.128 [R82+0x7100], [R8.64], !P3 ;  /* 0x0710000008528fae */ /* 0x0003e4000d901d46 */
[----:B-1----:R-:W-:-:S04]  /*2030*/  @!P0 LEA R4, P1, R31, R0, 0x1 ;  /* 0x000000001f048211 */ /* 0x002fc800078208ff */
[----:B------:R-:W-:Y:S02]  /*2040*/  @!P0 LEA.HI.X R5, R31, R2, R32, 0x1, P1 ;  /* 0x000000021f058211 */ /* 0x000fe400008f0c20 */
[----:B------:R-:W-:-:S13]  /*2050*/  ISETP.GE.AND P1, PT, R30, c[0x0][0x198], PT ;  /* 0x000066001e007a0c */ /* 0x000fda0003f26270 */
[----:B------:R1:W-:Y:S04]  /*2060*/  @!P0 LDGSTS.E.BYPASS.LTC128B.128 [R82+0xb100], [R6.64], !P1 ;  /* 0x0b10000006528fae */ /* 0x0003e8000c901d46 */
[----:B------:R1:W-:Y:S01]  /*2070*/  @!P0 LDGSTS.E.BYPASS.LTC128B.128 [R82+0xf100], [R4.64], !P2 ;  /* 0x0f10000004528fae */ /* 0x0003e2000d101d46 */
[----:B------:R-:W-:Y:S02]  /*2080*/  ISETP.NE.AND P5, PT, R24, RZ, PT ;  /* 0x000000ff1800720c */ /* 0x000fe40003fa5270 */
[----:B------:R-:W-:Y:S01]  /*2090*/  ISETP.NE.AND P4, PT, R23, RZ, PT ;  /* 0x000000ff1700720c */ /* 0x000fe20003f85270 */
[----:B------:R-:W0:Y:S01]  /*20a0*/  LDGDEPBAR ;  /* 0x00000000000079af */ /* 0x000e220000000000 */
[----:B-1----:R-:W-:Y:S02]  /*20b0*/  IADD3 R6, R158, -0x1, RZ ;  /* 0xffffffff9e067810 */ /* 0x002fe40007ffe0ff */
[----:B------:R-:W-:-:S02]  /*20c0*/  IADD3 R7, -R46, c[0x0][0x1d0], RZ ;  /* 0x000074002e077a10 */ /* 0x000fc40007ffe1ff */
[----:B------:R-:W-:-:S03]  /*20d0*/  SHF.R.S32.HI R8, RZ, 0x1f, R6 ;  /* 0x0000001fff087819 */ /* 0x000fc60000011406 */
[----:B------:R-:W-:Y:S02]  /*20e0*/  IMAD R7, R6, -0x40, R7 ;  /* 0xffffffc006077824 */ /* 0x000fe400078e0207 */
[----:B------:R-:W-:-:S03]  /*20f0*/  IMAD R2, R8, c[0x0][0x1e0], RZ ;  /* 0x0000780008027a24 */ /* 0x000fc600078e02ff */
[----:B------:R-:W-:Y:S01]  /*2100*/  ISETP.GE.AND P1, PT, R7, 0x1, PT ;  /* 0x000000010700780c */ /* 0x000fe20003f26270 */
[----:B------:R-:W-:-:S04]  /*2110*/  IMAD.WIDE.U32 R4, R6, c[0x0][0x1e0], RZ ;  /* 0x0000780006047a25 */ /* 0x000fc800078e00ff */
[----:B------:R-:W-:Y:S01]  /*2120*/  IMAD R2, R6, c[0x0][0x1e4], R2 ;  /* 0x0000790006027a24 */ /* 0x000fe200078e0202 */
[----:B------:R-:W-:-:S03]  /*2130*/  LEA R0, P0, R4, R84, 0x6 ;  /* 0x0000005404007211 */ /* 0x000fc600078030ff */
[----:B------:R-:W-:Y:S01]  /*2140*/  IMAD.IADD R2, R5, 0x1, R2 ;  /* 0x0000000105027824 */ /* 0x000fe200078e0202 */
[----:B------:R-:W-:-:S04]  /*2150*/  ISETP.NE.AND P3, PT, R25, RZ, PT ;  /* 0x000000ff1900720c */ /* 0x000fc80003f65270 */
[----:B------:R-:W-:Y:S02]  /*2160*/  LEA.HI.X R4, R4, R83, R2, 0x6, P0 ;  /* 0x0000005304047211 */ /* 0x000fe400000f3402 */
[----:B------:R-:W-:-:S04]  /*2170*/  @P1 LEA R2, P0, R0, c[0x0][0x1c8], 0x1 ;  /* 0x0000720000021a11 */ /* 0x000fc800078008ff */
[C---:B------:R-:W-:Y:S02]  /*2180*/  @P1 LEA.HI.X R3, R0.reuse, c[0x0][0x1cc], R4, 0x1, P0 ;  /* 0x0000730000031a11 */ /* 0x040fe400000f0c04 */
[----:B------:R-:W-:Y:S01]  /*2190*/  ISETP.GE.AND P0, PT, R7, 0x21, PT ;  /* 0x000000210700780c */ /* 0x000fe20003f06270 */
[----:B------:R-:W-:Y:S02]  /*21a0*/  IMAD.MOV.U32 R5, RZ, RZ, 0x20 ;  /* 0x00000020ff057424 */ /* 0x000fe400078e00ff */
[----:B------:R1:W-:Y:S02]  /*21b0*/  @P1 LDGSTS.E.BYPASS.LTC128B.128 [R82+0x10100], [R2.64], !P6 ;  /* 0x1010000002521fae */ /* 0x0003e4000f101d46 */
[C---:B------:R-:W-:Y:S02]  /*21c0*/  IMAD.WIDE.U32 R10, R5.reuse, c[0x0][0x1e0], RZ ;  /* 0x00007800050a7a25 */ /* 0x040fe400078e00ff */
[----:B------:R1:W-:Y:S04]  /*21d0*/  @P1 LDGSTS.E.BYPASS.LTC128B.128 [R82+0x12100], [R2.64+0x80], !P5 ;  /* 0x1210008002521fae */ /* 0x0003e8000e901d46 */
[----:B------:R1:W-:Y:S04]  /*21e0*/  @P1 LDGSTS.E.BYPASS.LTC128B.128 [R82+0x14100], [R2.64+0x100], !P4 ;  /* 0x1410010002521fae */ /* 0x0003e8000e101d46 */
[----:B------:R1:W-:Y:S01]  /*21f0*/  @P1 LDGSTS.E.BYPASS.LTC128B.128 [R82+0x16100], [R2.64+0x180], !P3 ;  /* 0x1610018002521fae */ /* 0x0003e2000d901d46 */
[----:B------:R-:W-:Y:S01]  /*2200*/  @P0 IADD3 R0, P1, R0, R10, RZ ;  /* 0x0000000a00000210 */ /* 0x000fe20007f3e0ff */
[----:B-1----:R-:W-:-:S05]  /*2210*/  IMAD R2, R5, c[0x0][0x1e4], RZ ;  /* 0x0000790005027a24 */ /* 0x002fca00078e02ff */
[----:B------:R-:W-:Y:S02]  /*2220*/  @P0 IADD3.X R4, R4, R11, R2, P1, !PT ;  /* 0x0000000b04040210 */ /* 0x000fe40000ffe402 */
[----:B------:R-:W5:Y:S01]  /*2230*/  LDL R11, [R1+0x3c] ;  /* 0x00003c00010b7983 */ /* 0x000f620000100800 */
[----:B------:R-:W-:Y:S01]  /*2240*/  @P0 LEA R2, P1, R0, c[0x0][0x1c8], 0x1 ;  /* 0x0000720000020a11 */ /* 0x000fe200078208ff */
[----:B------:R-:W-:-:S03]  /*2250*/  IMAD R7, R8, c[0x0][0x208], RZ ;  /* 0x0000820008077a24 */ /* 0x000fc600078e02ff */
[----:B------:R-:W-:Y:S01]  /*2260*/  @P0 LEA.HI.X R3, R0, c[0x0][0x1cc], R4, 0x1, P1 ;  /* 0x0000730000030a11 */ /* 0x000fe200008f0c04 */
[----:B------:R-:W-:-:S04]  /*2270*/  IMAD.WIDE.U32 R4, R6, c[0x0][0x208], RZ ;  /* 0x0000820006047a25 */ /* 0x000fc800078e00ff */
[----:B------:R-:W-:Y:S01]  /*2280*/  IMAD R7, R6, c[0x0][0x20c], R7 ;  /* 0x0000830006077a24 */ /* 0x000fe200078e0207 */
[----:B------:R1:W-:Y:S04]  /*2290*/  @P0 LDGSTS.E.BYPASS.LTC128B.128 [R82+0x11100], [R2.64], !P6 ;  /* 0x1110000002520fae */ /* 0x0003e8000f101d46 */
[----:B------:R1:W-:Y:S01]  /*22a0*/  @P0 LDGSTS.E.BYPASS.LTC128B.128 [R82+0x13100], [R2.64+0x80], !P5 ;  /* 0x1310008002520fae */ /* 0x0003e2000e901d46 */
[----:B------:R-:W-:-:S03]  /*22b0*/  IMAD.IADD R7, R5, 0x1, R7 ;  /* 0x0000000105077824 */ /* 0x000fc600078e0207 */
[----:B------:R1:W-:Y:S04]  /*22c0*/  @P0 LDGSTS.E.BYPASS.LTC128B.128 [R82+0x15100], [R2.64+0x100], !P4 ;  /* 0x1510010002520fae */ /* 0x0003e8000e101d46 */
[----:B------:R1:W-:Y:S01]  /*22d0*/  @P0 LDGSTS.E.BYPASS.LTC128B.128 [R82+0x17100], [R2.64+0x180], !P3 ;  /* 0x1710018002520fae */ /* 0x0003e2000d901d46 */
[----:B------:R-:W-:-:S03]  /*22e0*/  LEA R0, P0, R4, R28, 0x6 ;  /* 0x0000001c04007211 */ /* 0x000fc600078030ff */
[----:B------:R-:W0:Y:S01]  /*22f0*/  LDGDEPBAR ;  /* 0x00000000000079af */ /* 0x000e220000000000 */
[----:B------:R-:W-:Y:S01]  /*2300*/  LEA.HI.X R4, R4, R27, R7, 0x6, P0 ;  /* 0x0000001b04047211 */ /* 0x000fe200000f3407 */
[----:B------:R-:W-:Y:S01]  /*2310*/  IMAD R7, R6, R80, c[0x0][0x1d0] ;  /* 0x0000740006077624 */ /* 0x000fe200078e0250 */
[----:B------:R-:W-:Y:S02]  /*2320*/  P2R R8, PR, RZ, 0x40 ;  /* 0x00000040ff087803 */ /* 0x000fe40000000000 */
[----:B-1----:R-:W-:Y:S01]  /*2330*/  LOP3.LUT R3, R22, 0x1, RZ, 0xc0, !PT ;  /* 0x0000000116037812 */ /* 0x002fe200078ec0ff */
[----:B------:R-:W-:-:S04]  /*2340*/  DEPBAR.LE SB0, 0x1 ;  /* 0x000080400000791a */ /* 0x000fc80000000000 */
[C---:B------:R-:W-:Y:S01]  /*2350*/  LEA R2, P0, R0.reuse, c[0x0][0x1f8], 0x1 ;  /* 0x00007e0000027a11 */ /* 0x040fe200078008ff */
[----:B------:R-:W-:Y:S01]  /*2360*/  BAR.SYNC.DEFER_BLOCKING 0x0 ;  /* 0x0000000000007b1d */ /* 0x000fe20000010000 */
[----:B------:R-:W-:Y:S02]  /*2370*/  ISETP.NE.U32.AND P6, PT, R3, 0x1, PT ;  /* 0x000000010300780c */ /* 0x000fe40003fc5070 */
[----:B------:R-:W-:Y:S01]  /*2380*/  LEA.HI.X R3, R0, c[0x0][0x1fc], R4, 0x1, P0 ;  /* 0x00007f0000037a11 */ /* 0x000fe200000f0c04 */
[----:B------:R-:W-:Y:S02]  /*2390*/  IMAD.IADD R0, R7, 0x1, -R46 ;  /* 0x0000000107007824 */ /* 0x000fe400078e0a2e */
[----:B------:R-:W1:Y:S02]  /*23a0*/  S2R R46, SR_TID.X ;  /* 0x00000000002e7919 */ /* 0x000e640000002100 */
[----:B-1----:R-:W-:-:S04]  /*23b0*/  SHF.R.S32.HI R15, RZ, 0x1f, R46 ;  /* 0x0000001fff0f7819 */ /* 0x002fc8000001142e */
[----:B------:R-:W-:-:S04]  /*23c0*/  LEA.HI R15, R15, R46, RZ, 0x5 ;  /* 0x0000002e0f0f7211 */ /* 0x000fc800078f28ff */
[----:B------:R-:W-:Y:S01]  /*23d0*/  SHF.R.S32.HI R15, RZ, 0x5, R15 ;  /* 0x00000005ff0f7819 */ /* 0x000fe2000001140f */
[----:B---3--:R-:W-:Y:S04]  /*23e0*/  LDSM.16.M88.4 R172, [R14] ;  /* 0x000000000eac783b */ /* 0x008fe80000000200 */
[----:B------:R-:W-:Y:S01]  /*23f0*/  IMAD R15, R15, 0x800, R248 ;  /* 0x000008000f0f7824 */ /* 0x000fe200078e02f8 */
[----:B------:R-:W-:Y:S04]  /*2400*/  LDSM.16.M88.4 R204, [R14+0x4000] ;  /* 0x004000000ecc783b */ /* 0x000fe80000000200 */
[----:B------:R-:W-:Y:S04]  /*2410*/  LDSM.16.M88.4 R168, [R15] ;  /* 0x000000000fa8783b */ /* 0x000fe80000000200 */
[----:B----4-:R-:W-:Y:S04]  /*2420*/  LDSM.16.M88.4 R192, [R13] ;  /* 0x000000000dc0783b */ /* 0x010fe80000000200 */
[----:B--2---:R-:W-:Y:S04]  /*2430*/  LDSM.16.M88.4 R196, [R12] ;  /* 0x000000000cc4783b */ /* 0x004fe80000000200 */
[----:B------:R-:W-:Y:S04]  /*2440*/  LDSM.16.M88.4 R200, [R15+0x4000] ;  /* 0x004000000fc8783b */ /* 0x000fe80000000200 */
        /* <DEDUP_REMOVED lines=10> */
[----:B------:R-:W-:Y:S01]  /*24f0*/  BAR.SYNC.DEFER_BLOCKING 0x0 ;  /* 0x0000000000007b1d */ /* 0x000fe20000010000 */
[----:B------:R-:W-:-:S02]  /*2500*/  IMAD.MOV.U32 R5, RZ, RZ, c[0x0][0x208] ;  /* 0x00008200ff057624 */ /* 0x000fc400078e00ff */
[----:B------:R-:W-:-:S03]  /*2510*/  IMAD.MOV.U32 R10, RZ, RZ, c[0x0][0x20c] ;  /* 0x00008300ff0a7624 */ /* 0x000fc600078e00ff */
[----:B------:R-:W-:-:S04]  /*2520*/  LEA R4, P0, R5, R2, 0x6 ;  /* 0x0000000205047211 */ /* 0x000fc800078030ff */
[----:B------:R-:W-:Y:S01]  /*2530*/  LEA.HI.X R5, R5, R3, R10, 0x6, P0 ;  /* 0x0000000305057211 */ /* 0x000fe200000f340a */
[----:B------:R-:W-:-:S04]  /*2540*/  DEPBAR.LE SB0, 0x0 ;  /* 0x000080000000791a */ /* 0x000fc80000000000 */
[----:B------:R-:W-:Y:S01]  /*2550*/  BAR.SYNC.DEFER_BLOCKING 0x0 ;  /* 0x0000000000007b1d */ /* 0x000fe20000010000 */
[----:B------:R-:W-:Y:S02]  /*2560*/  ISETP.LT.OR P0, PT, R0, 0x1, P6 ;  /* 0x000000010000780c */ /* 0x000fe40003701670 */
[C---:B------:R-:W-:Y:S02]  /*2570*/  LOP3.LUT P2, RZ, R22.reuse, 0x2, RZ, 0xc0, !PT ;  /* 0x0000000216ff7812 */ /* 0x040fe4000784c0ff */
[----:B------:R-:W-:Y:S01]  /*2580*/  LOP3.LUT P1, RZ, R22, 0x4, RZ, 0xc0, !PT ;  /* 0x0000000416ff7812 */ /* 0x000fe2000782c0ff */
[----:B------:R-:W-:Y:S04]  /*2590*/  LDSM.16.M88.4 R12, [R249] ;  /* 0x00000000f90c783b */ /* 0x000fe80000000200 */
[----:B------:R-:W1:Y:S04]  /*25a0*/  LDSM.16.M88.4 R24, [R249+0x800] ;  /* 0x00080000f918783b */ /* 0x000e680000000200 */
[----:B------:R-:W2:Y:S04]  /*25b0*/  LDSM.16.M88.4 R28, [R249+0x1000] ;  /* 0x00100000f91c783b */ /* 0x000ea80000000200 */
[----:B------:R-:W3:Y:S04]  /*25c0*/  LDSM.16.M88.4 R32, [R249+0x1800] ;  /* 0x00180000f920783b */ /* 0x000ee80000000200 */
[----:B-----5:R-:W-:Y:S04]  /*25d0*/  LDSM.16.M88.4 R40, [R18] ;  /* 0x000000001228783b */ /* 0x020fe80000000200 */
[----:B------:R-:W4:Y:S04]  /*25e0*/  LDSM.16.M88.4 R52, [R17] ;  /* 0x000000001134783b */ /* 0x000f280000000200 */
[----:B------:R-:W2:Y:S01]  /*25f0*/  LDSM.16.M88.4 R60, [R16] ;  /* 0x00000000103c783b */ /* 0x000ea20000000200 */
[----:B------:R-:W-:-:S02]  /*2600*/  P2R R9, PR, RZ, 0x20 ;  /* 0x00000020ff097803 */ /* 0x000fc40000000000 */
[C---:B------:R-:W-:Y:S01]  /*2610*/  ISETP.LT.OR P6, PT, R0.reuse, 0x21, P6 ;  /* 0x000000210000780c */ /* 0x040fe200037c1670 */
[----:B------:R1:W1:Y:S04]  /*2620*/  LDSM.16.M88.4 R64, [R11] ;  /* 0x000000000b40783b */ /* 0x0002680000000200 */
[----:B------:R-:W-:Y:S01]  /*2630*/  @!PT LDS RZ, [RZ] ;  /* 0x00000000fffff984 */ /* 0x000fe20000000800 */
[----:B------:R-:W-:Y:S01]  /*2640*/  @!PT LDS RZ, [RZ] ;  /* 0x00000000fffff984 */ /* 0x000fe20000000800 */
[----:B------:R-:W-:Y:S01]  /*2650*/  @!PT LDS RZ, [RZ] ;  /* 0x00000000fffff984 */ /* 0x000fe20000000800 */
[----:B------:R1:W-:Y:S01]  /*2660*/  LDGSTS.E.BYPASS.LTC128B.128 [R82+0x100], [R2.64], !P0 ;  /* 0x0010000002527fae */ /* 0x0003e2000c101d46 */
[----:B------:R-:W-:-:S13]  /*2670*/  ISETP.LT.OR P0, PT, R0, 0x1, !P2 ;  /* 0x000000010000780c */ /* 0x000fda0005701670 */
[----:B------:R1:W-:Y:S01]  /*2680*/  LDGSTS.E.BYPASS.LTC128B.128 [R82+0x2100], [R2.64+0x80], !P0 ;  /* 0x0210008002527fae */ /* 0x0003e2000c101d46 */
[C---:B------:R-:W-:Y:S02]  /*2690*/  ISETP.LT.OR P0, PT, R0.reuse, 0x1, !P1 ;  /* 0x000000010000780c */ /* 0x040fe40004f01670 */
[C---:B------:R-:W-:Y:S02]  /*26a0*/  ISETP.LT.OR P2, PT, R0.reuse, 0x21, !P2 ;  /* 0x000000210000780c */ /* 0x040fe40005741670 */
[----:B------:R-:W-:-:S09]  /*26b0*/  ISETP.LT.OR P1, PT, R0, 0x21, !P1 ;  /* 0x000000210000780c */ /* 0x000fd20004f21670 */
[----:B------:R1:W-:Y:S01]  /*26c0*/  LDGSTS.E.BYPASS.LTC128B.128 [R82+0x4100], [R2.64+0x100], !P0 ;  /* 0x0410010002527fae */ /* 0x0003e2000c101d46 */
[----:B------:R-:W-:-:S04]  /*26d0*/  LOP3.LUT P0, RZ, R22, 0x8, RZ, 0xc0, !PT ;  /* 0x0000000816ff7812 */ /* 0x000fc8000780c0ff */
[C---:B------:R-:W-:Y:S02]  /*26e0*/  ISETP.LT.OR P5, PT, R0.reuse, 0x1, !P0 ;  /* 0x000000010000780c */ /* 0x040fe400047a1670 */
[----:B------:R-:W-:Y:S02]  /*26f0*/  ISETP.LT.OR P0, PT, R0, 0x21, !P0 ;  /* 0x000000210000780c */ /* 0x000fe40004701670 */
[----:B------:R-:W5:Y:S09]  /*2700*/  LDL R0, [R1+0x1c] ;  /* 0x00001c0001007983 */ /* 0x000f720000100800 */
[----:B------:R1:W-:Y:S04]  /*2710*/  LDGSTS.E.BYPASS.LTC128B.128 [R82+0x6100], [R2.64+0x180], !P5 ;  /* 0x0610018002527fae */ /* 0x0003e8000e901d46 */
[----:B------:R2:W-:Y:S04]  /*2720*/  LDGSTS.E.BYPASS.LTC128B.128 [R82+0x1100], [R4.64], !P6 ;  /* 0x0110000004527fae */ /* 0x0005e8000f101d46 */
[----:B------:R2:W-:Y:S04]  /*2730*/  LDGSTS.E.BYPASS.LTC128B.128 [R82+0x3100], [R4.64+0x80], !P2 ;  /* 0x0310008004527fae */ /* 0x0005e8000d101d46 */
[----:B------:R2:W-:Y:S04]  /*2740*/  LDGSTS.E.BYPASS.LTC128B.128 [R82+0x5100], [R4.64+0x100], !P1 ;  /* 0x0510010004527fae */ /* 0x0005e8000c901d46 */
[----:B------:R2:W-:Y:S04]  /*2750*/  LDGSTS.E.BYPASS.LTC128B.128 [R82+0x7100], [R4.64+0x180], !P0 ;  /* 0x0710018004527fae */ /* 0x0005e8000c101d46 */
[----:B-1----:R-:W5:Y:S04]  /*2760*/  LDL R3, [R1+0x24] ;  /* 0x0000240001037983 */ /* 0x002f680000100800 */
[----:B------:R-:W5:Y:S01]  /*2770*/  LDL R2, [R1+0x20] ;  /* 0x0000200001027983 */ /* 0x000f620000100800 */
[----:B------:R-:W-:Y:S01]  /*2780*/  HMMA.16816.F32 R20, R168, R24, RZ ;  /* 0x00000018a814723c */ /* 0x000fe200000018ff */
[----:B------:R-:W-:-:S02]  /*2790*/  ISETP.NE.AND P5, PT, R9, RZ, PT ;  /* 0x000000ff0900720c */ /* 0x000fc40003fa5270 */
[----:B------:R-:W-:Y:S01]  /*27a0*/  ISETP.NE.AND P6, PT, R8, RZ, PT ;  /* 0x000000ff0800720c */ /* 0x000fe20003fc5270 */
[----:B------:R-:W1:Y:S04]  /*27b0*/  LDSM.16.M88.4 R68, [R86+0x800] ;  /* 0x000800005644783b */ /* 0x000e680000000200 */
[----:B--2---:R-:W2:Y:S01]  /*27c0*/  LDL R4, [R1+0x28] ;  /* 0x0000280001047983 */ /* 0x004ea20000100800 */
[C---:B------:R-:W-:Y:S03]  /*27d0*/  HMMA.16816.F32 R24, R168.reuse, R26, RZ ;  /* 0x0000001aa818723c */ /* 0x040fe600000018ff */
[----:B------:R-:W1:Y:S04]  /*27e0*/  LDSM.16.M88.4 R72, [R86+0x1000] ;  /* 0x001000005648783b */ /* 0x000e680000000200 */
[----:B------:R-:W1:Y:S01]  /*27f0*/  LDSM.16.M88.4 R76, [R86+0x1800] ;  /* 0x00180000564c783b */ /* 0x000e620000000200 */
[C---:B------:R-:W-:Y:S03]  /*2800*/  HMMA.16816.F32 R8, R168.reuse, R12, RZ ;  /* 0x0000000ca808723c */ /* 0x040fe600000018ff */
[----:B------:R-:W1:Y:S04]  /*2810*/  LDSM.16.M88.4 R56, [R86] ;  /* 0x000000005638783b */ /* 0x000e680000000200 */
[----:B------:R-:W0:Y:S01]  /*2820*/  LDGDEPBAR ;  /* 0x00000000000079af */ /* 0x000e220000000000 */
[C---:B------:R-:W-:Y:S08]  /*2830*/  HMMA.16816.F32 R16, R168.reuse, R14, RZ ;  /* 0x0000000ea810723c */ /* 0x040ff000000018ff */
[C---:B------:R-:W-:Y:S08]  /*2840*/  HMMA.16816.F32 R12, R168.reuse, R28, RZ ;  /* 0x0000001ca80c723c */ /* 0x040ff000000018ff */
[C---:B------:R-:W-:Y:S08]  /*2850*/  HMMA.16816.F32 R36, R168.reuse, R30, RZ ;  /* 0x0000001ea824723c */ /* 0x040ff000000018ff */
[C---:B---3--:R-:W-:Y:S08]  /*2860*/  HMMA.16816.F32 R48, R168.reuse, R32, RZ ;  /* 0x00000020a830723c */ /* 0x048ff000000018ff */
[----:B------:R-:W-:Y:S08]  /*2870*/  HMMA.16816.F32 R44, R168, R34, RZ ;  /* 0x00000022a82c723c */ /* 0x000ff000000018ff */
[C---:B----4-:R-:W-:Y:S08]  /*2880*/  HMMA.16816.F32 R20, R172.reuse, R52, R20 ;  /* 0x00000034ac14723c */ /* 0x050ff00000001814 */
[C---:B------:R-:W-:Y:S01]  /*2890*/  HMMA.16816.F32 R24, R172.reuse, R54, R24 ;  /* 0x00000036ac18723c */ /* 0x040fe20000001818 */
[----:B------:R-:W-:Y:S07]  /*28a0*/  LDSM.16.M88.4 R52, [R249+0x2800] ;  /* 0x00280000f934783b */ /* 0x000fee0000000200 */
[C---:B------:R-:W-:Y:S01]  /*28b0*/  HMMA.16816.F32 R28, R172.reuse, R60, R12 ;  /* 0x0000003cac1c723c */ /* 0x040fe2000000180c */
[----:B------:R-:W-:Y:S07]  /*28c0*/  LDSM.16.M88.4 R12, [R250] ;  /* 0x00000000fa0c783b */ /* 0x000fee0000000200 */
[C---:B------:R-:W-:Y:S01]  /*28d0*/  HMMA.16816.F32 R32, R172.reuse, R62, R36 ;  /* 0x0000003eac20723c */ /* 0x040fe20000001824 */
[----:B------:R-:W-:Y:S07]  /*28e0*/  LDSM.16.M88.4 R60, [R250+0x1000] ;  /* 0x00100000fa3c783b */ /* 0x000fee0000000200 */
[C---:B------:R-:W-:Y:S08]  /*28f0*/  HMMA.16816.F32 R8, R172.reuse, R40, R8 ;  /* 0x00000028ac08723c */ /* 0x040ff00000001808 */
[C---:B------:R-:W-:Y:S08]  /*2900*/  HMMA.16816.F32 R16, R172.reuse, R42, R16 ;  /* 0x0000002aac10723c */ /* 0x040ff00000001810 */
[C---:B------:R-:W-:Y:S01]  /*2910*/  HMMA.16816.F32 R36, R172.reuse, R64, R48 ;  /* 0x00000040ac24723c */ /* 0x040fe20000001830 */
[----:B------:R-:W3:Y:S07]  /*2920*/  LDSM.16.M88.4 R48, [R250+0x800] ;  /* 0x00080000fa30783b */ /* 0x000eee0000000200 */
[----:B------:R-:W-:Y:S01]  /*2930*/  HMMA.16816.F32 R40, R172, R66, R44 ;  /* 0x00000042ac28723c */ /* 0x000fe2000000182c */
[----:B------:R-:W4:Y:S04]  /*2940*/  LDSM.16.M88.4 R64, [R250+0x1800] ;  /* 0x00180000fa40783b */ /* 0x000f280000000200 */
[----:B------:R-:W-:Y:S03]  /*2950*/  LDSM.16.M88.4 R44, [R249+0x2000] ;  /* 0x00200000f92c783b */ /* 0x000fe60000000200 */
[C---:B-1----:R-:W-:Y:S08]  /*2960*/  HMMA.16816.F32 R20, R192.reuse, R68, R20 ;  /* 0x00000044c014723c */ /* 0x042ff00000001814 */
[C---:B------:R-:W-:Y:S01]  /*2970*/  HMMA.16816.F32 R24, R192.reuse, R70, R24 ;  /* 0x00000046c018723c */ /* 0x040fe20000001818 */
[----:B------:R-:W-:Y:S07]  /*2980*/  LDSM.16.M88.4 R68, [R87] ;  /* 0x000000005744783b */ /* 0x000fee0000000200 */
[C---:B------:R-:W-:Y:S08]  /*2990*/  HMMA.16816.F32 R28, R192.reuse, R72, R28 ;  /* 0x00000048c01c723c */ /* 0x040ff0000000181c */
[C---:B------:R-:W-:Y:S01]  /*29a0*/  HMMA.16816.F32 R32, R192.reuse, R74, R32 ;  /* 0x0000004ac020723c */ /* 0x040fe20000001820 */
[----:B------:R-:W-:Y:S07]  /*29b0*/  LDSM.16.M88.4 R72, [R249+0x3800] ;  /* 0x00380000f948783b */ /* 0x000fee0000000200 */
[C---:B------:R-:W-:Y:S08]  /*29c0*/  HMMA.16816.F32 R36, R192.reuse, R76, R36 ;  /* 0x0000004cc024723c */ /* 0x040ff00000001824 */
[C---:B------:R-:W-:Y:S01]  /*29d0*/  HMMA.16816.F32 R40, R192.reuse, R78, R40 ;  /* 0x0000004ec028723c */ /* 0x040fe20000001828 */
[----:B------:R-:W-:Y:S07]  /*29e0*/  LDSM.16.M88.4 R76, [R86+0x5800] ;  /* 0x00580000564c783b */ /* 0x000fee0000000200 */
[C---:B------:R-:W-:Y:S08]  /*29f0*/  HMMA.16816.F32 R8, R192.reuse, R56, R8 ;  /* 0x00000038c008723c */ /* 0x040ff00000001808 */
[----:B------:R-:W-:Y:S01]  /*2a00*/  HMMA.16816.F32 R16, R192, R58, R16 ;  /* 0x0000003ac010723c */ /* 0x000fe20000001810 */
[----:B------:R-:W1:Y:S07]  /*2a10*/  LDSM.16.M88.4 R56, [R249+0x3000] ;  /* 0x00300000f938783b */ /* 0x000e6e0000000200 */
[C---:B---3--:R-:W-:Y:S08]  /*2a20*/  HMMA.16816.F32 R20, R196.reuse, R48, R20 ;  /* 0x00000030c414723c */ /* 0x048ff00000001814 */
[C---:B------:R-:W-:Y:S01]  /*2a30*/  HMMA.16816.F32 R24, R196.reuse, R50, R24 ;  /* 0x00000032c418723c */ /* 0x040fe20000001818 */
[----:B------:R-:W3:Y:S07]  /*2a40*/  LDSM.16.M88.4 R48, [R89] ;  /* 0x000000005930783b */ /* 0x000eee0000000200 */
[C---:B------:R-:W-:Y:S08]  /*2a50*/  HMMA.16816.F32 R28, R196.reuse, R60, R28 ;  /* 0x0000003cc41c723c */ /* 0x040ff0000000181c */
[C---:B------:R-:W-:Y:S01]  /*2a60*/  HMMA.16816.F32 R32, R196.reuse, R62, R32 ;  /* 0x0000003ec420723c */ /* 0x040fe20000001820 */
[----:B------:R-:W1:Y:S07]  /*2a70*/  LDSM.16.M88.4 R60, [R88] ;  /* 0x00000000583c783b */ /* 0x000e6e0000000200 */
[C---:B----4-:R-:W-:Y:S08]  /*2a80*/  HMMA.16816.F32 R36, R196.reuse, R64, R36 ;  /* 0x00000040c424723c */ /* 0x050ff00000001824 */
[C---:B------:R-:W-:Y:S01]  /*2a90*/  HMMA.16816.F32 R40, R196.reuse, R66, R40 ;  /* 0x00000042c428723c */ /* 0x040fe20000001828 */
[----:B------:R-:W-:Y:S07]  /*2aa0*/  LDSM.16.M88.4 R64, [R86+0x3000] ;  /* 0x003000005640783b */ /* 0x000fee0000000200 */
[C---:B------:R-:W-:Y:S08]  /*2ab0*/  HMMA.16816.F32 R8, R196.reuse, R12, R8 ;  /* 0x0000000cc408723c */ /* 0x040ff00000001808 */
[----:B------:R-:W-:Y:S01]  /*2ac0*/  HMMA.16816.F32 R16, R196, R14, R16 ;  /* 0x0000000ec410723c */ /* 0x000fe20000001810 */
[----:B------:R-:W4:Y:S07]  /*2ad0*/  LDSM.16.M88.4 R12, [R90] ;  /* 0x000000005a0c783b */ /* 0x000f2e0000000200 */
[C---:B------:R-:W-:Y:S08]  /*2ae0*/  HMMA.16816.F32 R20, R200.reuse, R52, R20 ;  /* 0x00000034c814723c */ /* 0x040ff00000001814 */
[C---:B------:R-:W-:Y:S01]  /*2af0*/  HMMA.16816.F32 R24, R200.reuse, R54, R24 ;  /* 0x00000036c818723c */ /* 0x040fe20000001818 */
[----:B------:R-:W-:Y:S07]  /*2b00*/  LDSM.16.M88.4 R52, [R250+0x2800] ;  /* 0x00280000fa34783b */ /* 0x000fee0000000200 */
        /* <DEDUP_REMOVED lines=9> */
[C---:B---3--:R-:W-:Y:S08]  /*2ba0*/  HMMA.16816.F32 R20, R204.reuse, R48, R20 ;  /* 0x00000030cc14723c */ /* 0x048ff00000001814 */
[C---:B------:R-:W-:Y:S01]  /*2bb0*/  HMMA.16816.F32 R24, R204.reuse, R50, R24 ;  /* 0x00000032cc18723c */ /* 0x040fe20000001818 */
[----:B------:R-:W-:Y:S07]  /*2bc0*/  LDSM.16.M88.4 R48, [R249+0x4000] ;  /* 0x00400000f930783b */ /* 0x000fee0000000200 */
[C---:B------:R-:W-:Y:S08]  /*2bd0*/  HMMA.16816.F32 R28, R204.reuse, R60, R28 ;  /* 0x0000003ccc1c723c */ /* 0x040ff0000000181c */
[C---:B------:R-:W-:Y:S01]  /*2be0*/  HMMA.16816.F32 R32, R204.reuse, R62, R32 ;  /* 0x0000003ecc20723c */ /* 0x040fe20000001820 */
[----:B------:R-:W3:Y:S07]  /*2bf0*/  LDSM.16.M88.4 R60, [R250+0x3000] ;  /* 0x00300000fa3c783b */ /* 0x000eee0000000200 */
[C---:B------:R-:W-:Y:S08]  /*2c00*/  HMMA.16816.F32 R36, R204.reuse, R68, R36 ;  /* 0x00000044cc24723c */ /* 0x040ff00000001824 */
[C---:B------:R-:W-:Y:S01]  /*2c10*/  HMMA.16816.F32 R40, R204.reuse, R70, R40 ;  /* 0x00000046cc28723c */ /* 0x040fe20000001828 */
[----:B------:R-:W2:Y:S07]  /*2c20*/  LDSM.16.M88.4 R68, [R250+0x3800] ;  /* 0x00380000fa44783b */ /* 0x000eae0000000200 */
[C---:B----4-:R-:W-:Y:S08]  /*2c30*/  HMMA.16816.F32 R8, R204.reuse, R12, R8 ;  /* 0x0000000ccc08723c */ /* 0x050ff00000001808 */
[----:B------:R-:W-:Y:S01]  /*2c40*/  HMMA.16816.F32 R16, R204, R14, R16 ;  /* 0x0000000ecc10723c */ /* 0x000fe20000001810 */
[----:B------:R-:W4:Y:S07]  /*2c50*/  LDSM.16.M88.4 R12, [R250+0x2000] ;  /* 0x00200000fa0c783b */ /* 0x000f2e0000000200 */
        /* <DEDUP_REMOVED lines=9> */
[C---:B------:R-:W-:Y:S08]  /*2cf0*/  HMMA.16816.F32 R8, R208.reuse, R44, R8 ;  /* 0x0000002cd008723c */ /* 0x040ff00000001808 */
[----:B------:R-:W-:Y:S01]  /*2d00*/  HMMA.16816.F32 R16, R208, R46, R16 ;  /* 0x0000002ed010723c */ /* 0x000fe20000001810 */
[----:B--2---:R2:W1:Y:S07]  /*2d10*/  LDSM.16.M88.4 R44, [R4] ;  /* 0x00000000042c783b */ /* 0x00446e0000000200 */
[C---:B------:R-:W-:Y:S08]  /*2d20*/  HMMA.16816.F32 R20, R212.reuse, R52, R20 ;  /* 0x00000034d414723c */ /* 0x040ff00000001814 */
[C---:B------:R-:W-:Y:S01]  /*2d30*/  HMMA.16816.F32 R24, R212.reuse, R54, R24 ;  /* 0x00000036d418723c */ /* 0x040fe20000001818 */
[----:B-----5:R5:W1:Y:S04]  /*2d40*/  LDSM.16.M88.4 R52, [R3] ;  /* 0x000000000334783b */ /* 0x020a680000000200 */
[----:B--2---:R-:W2:Y:S03]  /*2d50*/  LDL R4, [R1+0x18] ;  /* 0x0000180001047983 */ /* 0x004ea60000100800 */
[C---:B---3--:R-:W-:Y:S08]  /*2d60*/  HMMA.16816.F32 R28, R212.reuse, R60, R28 ;  /* 0x0000003cd41c723c */ /* 0x048ff0000000181c */
[C---:B------:R-:W-:Y:S01]  /*2d70*/  HMMA.16816.F32 R32, R212.reuse, R62, R32 ;  /* 0x0000003ed420723c */ /* 0x040fe20000001820 */
[----:B------:R3:W1:Y:S04]  /*2d80*/  LDSM.16.M88.4 R60, [R2] ;  /* 0x00000000023c783b */ /* 0x0006680000000200 */
[----:B-----5:R-:W5:Y:S03]  /*2d90*/  LDL R3, [R1+0x14] ;  /* 0x0000140001037983 */ /* 0x020f660000100800 */
[C---:B------:R-:W-:Y:S08]  /*2da0*/  HMMA.16816.F32 R36, R212.reuse, R68, R36 ;  /* 0x00000044d424723c */ /* 0x040ff00000001824 */
[C---:B------:R-:W-:Y:S01]  /*2db0*/  HMMA.16816.F32 R40, R212.reuse, R70, R40 ;  /* 0x00000046d428723c */ /* 0x040fe20000001828 */
[----:B------:R4:W1:Y:S04]  /*2dc0*/  LDSM.16.M88.4 R68, [R0] ;  /* 0x000000000044783b */ /* 0x0008680000000200 */
[----:B---3--:R-:W3:Y:S04]  /*2dd0*/  LDL R2, [R1+0x10] ;  /* 0x0000100001027983 */ /* 0x008ee80000100800 */
[----:B----4-:R-:W4:Y:S01]  /*2de0*/  LDL R0, [R1+0xc] ;  /* 0x00000c0001007983 */ /* 0x010f220000100800 */
[C---:B------:R-:W-:Y:S08]  /*2df0*/  HMMA.16816.F32 R8, R212.reuse, R12, R8 ;  /* 0x0000000cd408723c */ /* 0x040ff00000001808 */
[----:B------:R-:W-:Y:S08]  /*2e00*/  HMMA.16816.F32 R16, R212, R14, R16 ;  /* 0x0000000ed410723c */ /* 0x000ff00000001810 */
[C---:B-1----:R-:W-:Y:S08]  /*2e10*/  HMMA.16816.F32 R20, R216.reuse, R56, R20 ;  /* 0x00000038d814723c */ /* 0x042ff00000001814 */
[C---:B------:R-:W-:Y:S08]  /*2e20*/  HMMA.16816.F32 R12, R216.reuse, R48, R8 ;  /* 0x00000030d80c723c */ /* 0x040ff00000001808 */
[C---:B------:R-:W-:Y:S01]  /*2e30*/  HMMA.16816.F32 R8, R216.reuse, R50, R16 ;  /* 0x00000032d808723c */ /* 0x040fe20000001810 */
[----:B------:R-:W1:Y:S07]  /*2e40*/  LDSM.16.M88.4 R48, [R86+0x4000] ;  /* 0x004000005630783b */ /* 0x000e6e0000000200 */
[C---:B------:R-:W-:Y:S01]  /*2e50*/  HMMA.16816.F32 R24, R216.reuse, R58, R24 ;  /* 0x0000003ad818723c */ /* 0x040fe20000001818 */
[----:B------:R-:W1:Y:S07]  /*2e60*/  LDSM.16.M88.4 R56, [R86+0x4800] ;  /* 0x004800005638783b */ /* 0x000e6e0000000200 */
[C---:B------:R-:W-:Y:S08]  /*2e70*/  HMMA.16816.F32 R28, R216.reuse, R64, R28 ;  /* 0x00000040d81c723c */ /* 0x040ff0000000181c */
[C---:B------:R-:W-:Y:S01]  /*2e80*/  HMMA.16816.F32 R32, R216.reuse, R66, R32 ;  /* 0x00000042d820723c */ /* 0x040fe20000001820 */
[----:B------:R-:W1:Y:S07]  /*2e90*/  LDSM.16.M88.4 R64, [R86+0x5000] ;  /* 0x005000005640783b */ /* 0x000e6e0000000200 */
[C---:B------:R-:W-:Y:S08]  /*2ea0*/  HMMA.16816.F32 R36, R216.reuse, R72, R36 ;  /* 0x00000048d824723c */ /* 0x040ff00000001824 */
[----:B------:R-:W-:Y:S01]  /*2eb0*/  HMMA.16816.F32 R40, R216, R74, R40 ;  /* 0x0000004ad828723c */ /* 0x000fe20000001828 */
[----:B------:R-:W-:Y:S07]  /*2ec0*/  LDSM.16.M88.4 R72, [R250+0x5800] ;  /* 0x00580000fa48783b */ /* 0x000fee0000000200 */
[C---:B------:R-:W-:Y:S08]  /*2ed0*/  HMMA.16816.F32 R16, R220.reuse, R44, R12 ;  /* 0x0000002cdc10723c */ /* 0x040ff0000000180c */
[C---:B------:R-:W-:Y:S01]  /*2ee0*/  HMMA.16816.F32 R12, R220.reuse, R46, R8 ;  /* 0x0000002edc0c723c */ /* 0x040fe20000001808 */
[----:B------:R-:W1:Y:S07]  /*2ef0*/  LDSM.16.M88.4 R44, [R250+0x4000] ;  /* 0x00400000fa2c783b */ /* 0x000e6e0000000200 */
[C---:B------:R-:W-:Y:S08]  /*2f00*/  HMMA.16816.F32 R8, R220.reuse, R52, R20 ;  /* 0x00000034dc08723c */ /* 0x040ff00000001814 */
[C---:B------:R-:W-:Y:S01]  /*2f10*/  HMMA.16816.F32 R24, R220.reuse, R54, R24 ;  /* 0x00000036dc18723c */ /* 0x040fe20000001818 */
[----:B------:R-:W1:Y:S07]  /*2f20*/  LDSM.16.M88.4 R52, [R250+0x4800] ;  /* 0x00480000fa34783b */ /* 0x000e6e0000000200 */
[C---:B------:R-:W-:Y:S08]  /*2f30*/  HMMA.16816.F32 R28, R220.reuse, R60, R28 ;  /* 0x0000003cdc1c723c */ /* 0x040ff0000000181c */
[C---:B------:R-:W-:Y:S01]  /*2f40*/  HMMA.16816.F32 R32, R220.reuse, R62, R32 ;  /* 0x0000003edc20723c */ /* 0x040fe20000001820 */
[----:B------:R-:W2:Y:S07]  /*2f50*/  LDSM.16.M88.4 R60, [R250+0x5000] ;  /* 0x00500000fa3c783b */ /* 0x000eae0000000200 */
[C---:B------:R-:W-:Y:S08]  /*2f60*/  HMMA.16816.F32 R36, R220.reuse, R68, R36 ;  /* 0x00000044dc24723c */ /* 0x040ff00000001824 */
[----:B------:R-:W-:Y:S01]  /*2f70*/  HMMA.16816.F32 R40, R220, R70, R40 ;  /* 0x00000046dc28723c */ /* 0x000fe20000001828 */
        /* <DEDUP_REMOVED lines=8> */
[C---:B------:R-:W-:Y:S08]  /*3000*/  HMMA.16816.F32 R32, R224.reuse, R66, R32 ;  /* 0x00000042e020723c */ /* 0x040ff00000001820 */
[C---:B------:R-:W-:Y:S08]  /*3010*/  HMMA.16816.F32 R36, R224.reuse, R76, R36 ;  /* 0x0000004ce024723c */ /* 0x040ff00000001824 */
[----:B------:R-:W-:Y:S01]  /*3020*/  HMMA.16816.F32 R40, R224, R78, R40 ;  /* 0x0000004ee028723c */ /* 0x000fe20000001828 */
[----:B------:R-:W1:Y:S07]  /*3030*/  LDSM.16.M88.4 R76, [R249+0x7800] ;  /* 0x00780000f94c783b */ /* 0x000e6e0000000200 */
[C---:B------:R-:W-:Y:S08]  /*3040*/  HMMA.16816.F32 R24, R228.reuse, R44, R20 ;  /* 0x0000002ce418723c */ /* 0x040ff00000001814 */
[C---:B------:R-:W-:Y:S08]  /*3050*/  HMMA.16816.F32 R20, R228.reuse, R46, R16 ;  /* 0x0000002ee414723c */ /* 0x040ff00000001810 */
[C---:B------:R-:W-:Y:S08]  /*3060*/  HMMA.16816.F32 R16, R228.reuse, R52, R12 ;  /* 0x00000034e410723c */ /* 0x040ff0000000180c */
[C---:B------:R-:W-:Y:S08]  /*3070*/  HMMA.16816.F32 R12, R228.reuse, R54, R8 ;  /* 0x00000036e40c723c */ /* 0x040ff00000001808 */
[C---:B--2---:R-:W-:Y:S08]  /*3080*/  HMMA.16816.F32 R8, R228.reuse, R60, R28 ;  /* 0x0000003ce408723c */ /* 0x044ff0000000181c */
[C---:B------:R-:W-:Y:S01]  /*3090*/  HMMA.16816.F32 R32, R228.reuse, R62, R32 ;  /* 0x0000003ee420723c */ /* 0x040fe20000001820 */
[----:B------:R-:W-:Y:S04]  /*30a0*/  LDSM.16.M88.4 R60, [R86+0x6800] ;  /* 0x00680000563c783b */ /* 0x000fe80000000200 */
[----:B------:R-:W2:Y:S03]  /*30b0*/  LDSM.16.M88.4 R44, [R4] ;  /* 0x00000000042c783b */ /* 0x000ea60000000200 */
[C---:B------:R-:W-:Y:S08]  /*30c0*/  HMMA.16816.F32 R36, R228.reuse, R72, R36 ;  /* 0x00000048e424723c */ /* 0x040ff00000001824 */
[----:B------:R-:W-:Y:S01]  /*30d0*/  HMMA.16816.F32 R40, R228, R74, R40 ;  /* 0x0000004ae428723c */ /* 0x000fe20000001828 */
[----:B-----5:R-:W5:Y:S04]  /*30e0*/  LDSM.16.M88.4 R52, [R3] ;  /* 0x000000000334783b */ /* 0x020f680000000200 */
[----:B---3--:R-:W3:Y:S03]  /*30f0*/  LDSM.16.M88.4 R64, [R2] ;  /* 0x000000000240783b */ /* 0x008ee60000000200 */
[C---:B-1----:R-:W-:Y:S01]  /*3100*/  HMMA.16816.F32 R28, R232.reuse, R48, R24 ;  /* 0x00000030e81c723c */ /* 0x042fe20000001818 */
[----:B----4-:R-:W1:Y:S07]  /*3110*/  LDSM.16.M88.4 R72, [R0] ;  /* 0x000000000048783b */ /* 0x010e6e0000000200 */
[C---:B------:R-:W-:Y:S01]  /*3120*/  HMMA.16816.F32 R24, R232.reuse, R50, R20 ;  /* 0x00000032e818723c */ /* 0x040fe20000001814 */
[----:B------:R-:W-:Y:S07]  /*3130*/  LDSM.16.M88.4 R48, [R250+0x6800] ;  /* 0x00680000fa30783b */ /* 0x000fee0000000200 */
[C---:B------:R-:W-:Y:S08]  /*3140*/  HMMA.16816.F32 R20, R232.reuse, R56, R16 ;  /* 0x00000038e814723c */ /* 0x040ff00000001810 */
[C---:B------:R-:W-:Y:S01]  /*3150*/  HMMA.16816.F32 R16, R232.reuse, R58, R12 ;  /* 0x0000003ae810723c */ /* 0x040fe2000000180c */
[----:B------:R-:W4:Y:S07]  /*3160*/  LDSM.16.M88.4 R56, [R86+0x6000] ;  /* 0x006000005638783b */ /* 0x000f2e0000000200 */
[C---:B------:R-:W-:Y:S08]  /*3170*/  HMMA.16816.F32 R12, R232.reuse, R68, R8 ;  /* 0x00000044e80c723c */ /* 0x040ff00000001808 */
[C---:B------:R-:W-:Y:S01]  /*3180*/  HMMA.16816.F32 R8, R232.reuse, R70, R32 ;  /* 0x00000046e808723c */ /* 0x040fe20000001820 */
[----:B------:R-:W1:Y:S07]  /*3190*/  LDSM.16.M88.4 R68, [R86+0x7000] ;  /* 0x007000005644783b */ /* 0x000e6e0000000200 */
[C---:B------:R-:W-:Y:S08]  /*31a0*/  HMMA.16816.F32 R36, R232.reuse, R76, R36 ;  /* 0x0000004ce824723c */ /* 0x040ff00000001824 */
[----:B------:R-:W-:Y:S01]  /*31b0*/  HMMA.16816.F32 R40, R232, R78, R40 ;  /* 0x0000004ee828723c */ /* 0x000fe20000001828 */
[----:B------:R-:W1:Y:S07]  /*31c0*/  LDSM.16.M88.4 R76, [R86+0x7800] ;  /* 0x00780000564c783b */ /* 0x000e6e0000000200 */
[C---:B--2---:R-:W-:Y:S08]  /*31d0*/  HMMA.16816.F32 R32, R236.reuse, R44, R28 ;  /* 0x0000002cec20723c */ /* 0x044ff0000000181c */
[C---:B------:R-:W-:Y:S01]  /*31e0*/  HMMA.16816.F32 R28, R236.reuse, R46, R24 ;  /* 0x0000002eec1c723c */ /* 0x040fe20000001818 */
[----:B------:R-:W-:Y:S07]  /*31f0*/  LDSM.16.M88.4 R44, [R250+0x7000] ;  /* 0x00700000fa2c783b */ /* 0x000fee0000000200 */
[C---:B-----5:R-:W-:Y:S08]  /*3200*/  HMMA.16816.F32 R24, R236.reuse, R52, R20 ;  /* 0x00000034ec18723c */ /* 0x060ff00000001814 */
[C---:B------:R-:W-:Y:S01]  /*3210*/  HMMA.16816.F32 R20, R236.reuse, R54, R16 ;  /* 0x00000036ec14723c */ /* 0x040fe20000001810 */
[----:B------:R-:W2:Y:S07]  /*3220*/  LDSM.16.M88.4 R52, [R250+0x6000] ;  /* 0x00600000fa34783b */ /* 0x000eae0000000200 */
[C---:B---3--:R-:W-:Y:S08]  /*3230*/  HMMA.16816.F32 R16, R236.reuse, R64, R12 ;  /* 0x00000040ec10723c */ /* 0x048ff0000000180c */
[----:B------:R-:W-:Y:S01]  /*3240*/  HMMA.16816.F32 R12, R236, R66, R8 ;  /* 0x00000042ec0c723c */ /* 0x000fe20000001808 */
[----:B------:R-:W3:Y:S01]  /*3250*/  LDSM.16.M88.4 R64, [R250+0x7800] ;  /* 0x00780000fa40783b */ /* 0x000ee20000000200 */
[----:B------:R-:W-:Y:S01]  /*3260*/  ISETP.GE.AND P0, PT, R158, 0x2, PT ;  /* 0x000000029e00780c */ /* 0x000fe20003f06270 */
[----:B------:R-:W-:-:S05]  /*3270*/  DEPBAR.LE SB0, 0x0 ;  /* 0x000080000000791a */ /* 0x000fca0000000000 */
[C---:B-1----:R-:W-:Y:S08]  /*3280*/  HMMA.16816.F32 R8, R236.reuse, R72, R36 ;  /* 0x00000048ec08723c */ /* 0x042ff00000001824 */
[----:B------:R-:W-:Y:S08]  /*3290*/  HMMA.16816.F32 R40, R236, R74, R40 ;  /* 0x0000004aec28723c */ /* 0x000ff00000001828 */
[C---:B----4-:R-:W-:Y:S08]  /*32a0*/  HMMA.16816.F32 R36, R240.reuse, R56, R32 ;  /* 0x00000038f024723c */ /* 0x050ff00000001820 */
[C---:B------:R-:W-:Y:S08]  /*32b0*/  HMMA.16816.F32 R32, R240.reuse, R58, R28 ;  /* 0x0000003af020723c */ /* 0x040ff0000000181c */
[C---:B------:R-:W-:Y:S08]  /*32c0*/  HMMA.16816.F32 R28, R240.reuse, R60, R24 ;  /* 0x0000003cf01c723c */ /* 0x040ff00000001818 */
[C---:B------:R-:W-:Y:S08]  /*32d0*/  HMMA.16816.F32 R24, R240.reuse, R62, R20 ;  /* 0x0000003ef018723c */ /* 0x040ff00000001814 */
[C---:B------:R-:W-:Y:S08]  /*32e0*/  HMMA.16816.F32 R20, R240.reuse, R68, R16 ;  /* 0x00000044f014723c */ /* 0x040ff00000001810 */
[C---:B------:R-:W-:Y:S08]  /*32f0*/  HMMA.16816.F32 R16, R240.reuse, R70, R12 ;  /* 0x00000046f010723c */ /* 0x040ff0000000180c */
[C---:B------:R-:W-:Y:S08]  /*3300*/  HMMA.16816.F32 R12, R240.reuse, R76, R8 ;  /* 0x0000004cf00c723c */ /* 0x040ff00000001808 */
[----:B------:R-:W-:Y:S01]  /*3310*/  HMMA.16816.F32 R8, R240, R78, R40 ;  /* 0x0000004ef008723c */ /* 0x000fe20000001828 */
[----:B------:R-:W-:Y:S07]  /*3320*/  BSSY B0, `(.L_x_474) ;  /* 0x0000025000007945 */ /* 0x000fee0003800000 */
[C---:B--2---:R-:W-:Y:S08]  /*3330*/  HMMA.16816.F32 R36, R244.reuse, R52, R36 ;  /* 0x00000034f424723c */ /* 0x044ff00000001824 */
[C---:B------:R-:W-:Y:S08]  /*3340*/  HMMA.16816.F32 R52, R244.reuse, R54, R32 ;  /* 0x00000036f434723c */ /* 0x040ff00000001820 */
[C---:B------:R-:W-:Y:S08]  /*3350*/  HMMA.16816.F32 R32, R244.reuse, R48, R28 ;  /* 0x00000030f420723c */ /* 0x040ff0000000181c */
[C---:B------:R-:W-:Y:S08]  /*3360*/  HMMA.16816.F32 R48, R244.reuse, R50, R24 ;  /* 0x00000032f430723c */ /* 0x040ff00000001818 */
[C---:B------:R-:W-:Y:S08]  /*3370*/  HMMA.16816.F32 R28, R244.reuse, R44, R20 ;  /* 0x0000002cf41c723c */ /* 0x040ff00000001814 */
[C---:B------:R-:W-:Y:S08]  /*3380*/  HMMA.16816.F32 R44, R244.reuse, R46, R16 ;  /* 0x0000002ef42c723c */ /* 0x040ff00000001810 */
[C---:B---3--:R-:W-:Y:S08]  /*3390*/  HMMA.16816.F32 R20, R244.reuse, R64, R12 ;  /* 0x00000040f414723c */ /* 0x048ff0000000180c */
[----:B------:R-:W-:Y:S01]  /*33a0*/  HMMA.16816.F32 R24, R244, R66, R8 ;  /* 0x00000042f418723c */ /* 0x000fe20000001808 */
[----:B------:R-:W-:Y:S06]  /*33b0*/  BAR.SYNC.DEFER_BLOCKING 0x0 ;  /* 0x0000000000007b1d */ /* 0x000fec0000010000 */
[----:B------:R-:W-:Y:S01]  /*33c0*/  @!UPT UIADD3 URZ, URZ, URZ, URZ ;  /* 0x0000003f3f3ff290 */ /* 0x000fe2000fffe03f */
[----:B------:R-:W-:Y:S11]  /*33d0*/  @!P0 BRA `(.L_x_475) ;  /* 0x0000019000008947 */ /* 0x000ff60003800000 */
[----:B------:R-:W-:Y:S01]  /*33e0*/  IADD3 R0, R158, -0x2, RZ ;  /* 0xfffffffe9e007810 */ /* 0x000fe20007ffe0ff */
[----:B------:R-:W-:-:S03]  /*33f0*/  IMAD.MOV.U32 R8, RZ, RZ, c[0x0][0x1e4] ;  /* 0x00007900ff087624 */ /* 0x000fc600078e00ff */
[----:B------:R-:W-:Y:S01]  /*3400*/  SHF.R.S32.HI R2, RZ, 0x1f, R0 ;  /* 0x0000001fff027819 */ /* 0x000fe20000011400 */
[----:B------:R-:W-:-:S04]  /*3410*/  IMAD.WIDE.U32 R4, R0, c[0x0][0x1e0], RZ ;  /* 0x0000780000047a25 */ /* 0x000fc800078e00ff */
[----:B------:R-:W-:-:S04]  /*3420*/  IMAD R2, R2, c[0x0][0x1e0], RZ ;  /* 0x0000780002027a24 */ /* 0x000fc800078e02ff */
[----:B------:R-:W-:Y:S01]  /*3430*/  IMAD R2, R0, c[0x0][0x1e4], R2 ;  /* 0x0000790000027a24 */ /* 0x000fe200078e0202 */
[----:B------:R-:W-:-:S03]  /*3440*/  LEA R0, P0, R4, R84, 0x6 ;  /* 0x0000005404007211 */ /* 0x000fc600078030ff */
[----:B------:R-:W-:Y:S01]  /*3450*/  IMAD.IADD R3, R5, 0x1, R2 ;  /* 0x0000000105037824 */ /* 0x000fe200078e0202 */
[----:B------:R-:W-:Y:S01]  /*3460*/  LEA R2, P1, R0, c[0x0][0x1c8], 0x1 ;  /* 0x0000720000027a11 */ /* 0x000fe200078208ff */
[----:B------:R-:W-:-:S03]  /*3470*/  IMAD.MOV.U32 R5, RZ, RZ, c[0x0][0x1e0] ;  /* 0x00007800ff057624 */ /* 0x000fc600078e00ff */
[----:B------:R-:W-:Y:S02]  /*3480*/  LEA.HI.X R3, R4, R83, R3, 0x6, P0 ;  /* 0x0000005304037211 */ /* 0x000fe400000f3403 */
[----:B------:R-:W-:Y:S02]  /*3490*/  LEA R4, P0, R5, R2, 0x6 ;  /* 0x0000000205047211 */ /* 0x000fe400078030ff */
[----:B------:R-:W-:-:S04]  /*34a0*/  LEA.HI.X R3, R0, c[0x0][0x1cc], R3, 0x1, P1 ;  /* 0x0000730000037a11 */ /* 0x000fc800008f0c03 */
[----:B------:R-:W-:Y:S01]  /*34b0*/  LEA.HI.X R5, R5, R3, R8, 0x6, P0 ;  /* 0x0000000305057211 */ /* 0x000fe200000f3408 */
        /* <DEDUP_REMOVED lines=11> */
.L_x_475:
[----:B------:R-:W-:Y:S05]  /*3570*/  BSYNC B0 ;  /* 0x0000000000007941 */ /* 0x000fea0003800000 */
.L_x_474:
[----:B------:R-:W2:Y:S04]  /*3580*/  LDL R0, [R1+0xb0] ;  /* 0x0000b00001007983 */ /* 0x000ea80000100800 */
[----:B-1----:R-:W3:Y:S01]  /*3590*/  LDL R3, [R1+0xb4] ;  /* 0x0000b40001037983 */ /* 0x002ee20000100800 */
[----:B------:R-:W-:-:S03]  /*35a0*/  ISETP.NE.AND P2, PT, R81, 0x1, PT ;  /* 0x000000015100780c */ /* 0x000fc60003f45270 */
[----:B------:R-:W4:Y:S04]  /*35b0*/  LDL R60, [R1+0x48] ;  /* 0x00004800013c7983 */ /* 0x000f280000100800 */
[----:B------:R-:W5:Y:S04]  /*35c0*/  LDL R131, [R1+0x4] ;  /* 0x0000040001837983 */ /* 0x000f680000100800 */
[----:B------:R-:W-:Y:S04]  /*35d0*/  LDSM.16.MT88.4 R56, [R251+0x800] ;  /* 0x00080000fb38783b */ /* 0x000fe80000004200 */
[----:B------:R-:W-:Y:S04]  /*35e0*/  LDSM.16.MT88.4 R40, [R252+0x800] ;  /* 0x00080000fc28783b */ /* 0x000fe80000004200 */
[----:B------:R-:W-:Y:S04]  /*35f0*/  LDSM.16.MT88.4 R64, [R252+0x2000] ;  /* 0x00200000fc40783b */ /* 0x000fe80000004200 */
[----:B------:R-:W-:Y:S04]  /*3600*/  LDSM.16.MT88.4 R68, [R251+0x2000] ;  /* 0x00200000fb44783b */ /* 0x000fe80000004200 */
[----:B------:R-:W-:Y:S04]  /*3610*/  LDSM.16.MT88.4 R72, [R251+0x2800] ;  /* 0x00280000fb48783b */ /* 0x000fe80000004200 */
[----:B------:R-:W-:Y:S04]  /*3620*/  LDSM.16.MT88.4 R76, [R248+0x4000] ;  /* 0x00400000f84c783b */ /* 0x000fe80000004200 */
[----:B------:R-:W0:Y:S01]  /*3630*/  LDGDEPBAR ;  /* 0x00000000000079af */ /* 0x000e220000000000 */
[----:B--2---:R-:W-:-:S04]  /*3640*/  IMAD.IADD R0, R0, 0x1, R159 ;  /* 0x0000000100007824 */ /* 0x004fc800078e029f */
[----:B------:R-:W-:-:S05]  /*3650*/  @P2 IMAD.HI.U32 R2, R0, c[0x0][0x2c8], RZ ;  /* 0x0000b20000022a27 */ /* 0x000fca00078e00ff */
[----:B------:R-:W-:Y:S01]  /*3660*/  @P2 SHF.R.U32.HI R0, RZ, c[0x0][0x2cc], R2 ;  /* 0x0000b300ff002a19 */ /* 0x000fe20000011602 */
[----:B------:R-:W-:-:S04]  /*3670*/  IMAD R2, R6, R80, 0x1 ;  /* 0x0000000106027424 */ /* 0x000fc800078e0250 */
[----:B------:R-:W1:Y:S04]  /*3680*/  SHFL.IDX PT, R4, R0, RZ, 0x1c1f ;  /* 0x001c1fff00047589 */ /* 0x000e6800000e0000 */
[----:B------:R3:W2:Y:S02]  /*3690*/  SHFL.IDX PT, R5, R0, 0x1, 0x1c1f ;  /* 0x003c1f0000057f89 */ /* 0x0006a400000e0000 */
[----:B---3--:R-:W-:Y:S01]  /*36a0*/  IADD3 R0, -R3, c[0x0][0x1d0], R2 ;  /* 0x0000740003007a10 */ /* 0x008fe20007ffe102 */
[----:B------:R-:W-:-:S03]  /*36b0*/  IMAD.IADD R3, R7, 0x1, -R3 ;  /* 0x0000000107037824 */ /* 0x000fc600078e0a03 */
[----:B------:R-:W-:-:S05]  /*36c0*/  IADD3 R0, R0, -c[0x0][0x168], RZ ;  /* 0x80005a0000007a10 */ /* 0x000fca0007ffe0ff */
[----:B-1----:R-:W-:-:S05]  /*36d0*/  IMAD.IADD R2, R0, 0x1, R4 ;  /* 0x0000000100027824 */ /* 0x002fca00078e0204 */
[----:B------:R-:W-:-:S04]  /*36e0*/  IMNMX R2, R3, R2, PT ;  /* 0x0000000203027217 */ /* 0x000fc80003800200 */
[C---:B------:R-:W-:Y:S02]  /*36f0*/  ISETP.GT.AND P0, PT, R2.reuse, RZ, PT ;  /* 0x000000ff0200720c */ /* 0x040fe40003f04270 */
[----:B------:R-:W-:Y:S02]  /*3700*/  ISETP.GT.AND P1, PT, R2, 0x1, PT ;  /* 0x000000010200780c */ /* 0x000fe40003f24270 */
[----:B------:R-:W-:Y:S02]  /*3710*/  FSEL R17, R36, -INF , P0 ;  /* 0xff80000024117808 */ /* 0x000fe40000000000 */
[----:B------:R-:W-:Y:S02]  /*3720*/  ISETP.GT.AND P0, PT, R2, 0x8, PT ;  /* 0x000000080200780c */ /* 0x000fe40003f04270 */
[----:B------:R-:W-:Y:S01]  /*3730*/  FSEL R10, R37, -INF , P1 ;  /* 0xff800000250a7808 */ /* 0x000fe20000800000 */
[----:B--2---:R-:W-:Y:S01]  /*3740*/  IMAD.IADD R0, R0, 0x1, R5 ;  /* 0x0000000100007824 */ /* 0x004fe200078e0205 */
[----:B------:R-:W-:-:S02]  /*3750*/  ISETP.GT.AND P1, PT, R2, 0x9, PT ;  /* 0x000000090200780c */ /* 0x000fc40003f24270 */
[----:B------:R-:W-:Y:S02]  /*3760*/  FSEL R9, R52, -INF , P0 ;  /* 0xff80000034097808 */ /* 0x000fe40000000000 */
[----:B------:R-:W-:Y:S02]  /*3770*/  FMNMX.FTZ R5, R17, R10, !PT ;  /* 0x0000000a11057209 */ /* 0x000fe40007810000 */
[C---:B------:R-:W-:Y:S02]  /*3780*/  ISETP.GT.AND P0, PT, R2.reuse, 0x10, PT ;  /* 0x000000100200780c */ /* 0x040fe40003f04270 */
[----:B------:R-:W-:Y:S02]  /*3790*/  FSEL R4, R53, -INF , P1 ;  /* 0xff80000035047808 */ /* 0x000fe40000800000 */
[----:B------:R-:W-:Y:S02]  /*37a0*/  IMNMX R0, R3, R0, PT ;  /* 0x0000000003007217 */ /* 0x000fe40003800200 */
[----:B------:R-:W-:-:S02]  /*37b0*/  ISETP.GT.AND P1, PT, R2, 0x11, PT ;  /* 0x000000110200780c */ /* 0x000fc40003f24270 */
[----:B------:R-:W-:Y:S02]  /*37c0*/  FMNMX.FTZ R5, R9, R5, !PT ;  /* 0x0000000509057209 */ /* 0x000fe40007810000 */
[----:B------:R-:W-:Y:S02]  /*37d0*/  FSEL R3, R32, -INF , P0 ;  /* 0xff80000020037808 */ /* 0x000fe40000000000 */
[----:B------:R-:W-:Y:S02]  /*37e0*/  ISETP.GT.AND P0, PT, R2, 0x18, PT ;  /* 0x000000180200780c */ /* 0x000fe40003f04270 */
[----:B------:R-:W-:Y:S02]  /*37f0*/  FSEL R8, R33, -INF , P1 ;  /* 0xff80000021087808 */ /* 0x000fe40000800000 */
[----:B------:R-:W-:Y:S02]  /*3800*/  FMNMX.FTZ R5, R4, R5, !PT ;  /* 0x0000000504057209 */ /* 0x000fe40007810000 */
[----:B------:R-:W-:-:S02]  /*3810*/  ISETP.GT.AND P1, PT, R2, 0x19, PT ;  /* 0x000000190200780c */ /* 0x000fc40003f24270 */
[----:B------:R-:W-:Y:S02]  /*3820*/  FSEL R7, R48, -INF , P0 ;  /* 0xff80000030077808 */ /* 0x000fe40000000000 */
[C---:B------:R-:W-:Y:S02]  /*3830*/  ISETP.GT.AND P0, PT, R2.reuse, 0x20, PT ;  /* 0x000000200200780c */ /* 0x040fe40003f04270 */
[----:B------:R-:W-:Y:S02]  /*3840*/  FMNMX.FTZ R5, R3, R5, !PT ;  /* 0x0000000503057209 */ /* 0x000fe40007810000 */
[----:B------:R-:W-:Y:S02]  /*3850*/  FSEL R16, R49, -INF , P1 ;  /* 0xff80000031107808 */ /* 0x000fe40000800000 */
[----:B------:R-:W-:Y:S02]  /*3860*/  ISETP.GT.AND P1, PT, R2, 0x21, PT ;  /* 0x000000210200780c */ /* 0x000fe40003f24270 */
[----:B------:R-:W-:-:S02]  /*3870*/  FSEL R111, R28, -INF , P0 ;  /* 0xff8000001c6f7808 */ /* 0x000fc40000000000 */
[----:B------:R-:W-:Y:S02]  /*3880*/  ISETP.GT.AND P0, PT, R2, 0x28, PT ;  /* 0x000000280200780c */ /* 0x000fe40003f04270 */
[----:B------:R-:W-:Y:S02]  /*3890*/  FMNMX.FTZ R5, R8, R5, !PT ;  /* 0x0000000508057209 */ /* 0x000fe40007810000 */
[----:B------:R-:W-:Y:S02]  /*38a0*/  FSEL R110, R29, -INF , P1 ;  /* 0xff8000001d6e7808 */ /* 0x000fe40000800000 */
[----:B------:R-:W-:Y:S02]  /*38b0*/  ISETP.GT.AND P1, PT, R2, 0x29, PT ;  /* 0x000000290200780c */ /* 0x000fe40003f24270 */
[----:B------:R-:W-:Y:S02]  /*38c0*/  FSEL R109, R44, -INF , P0 ;  /* 0xff8000002c6d7808 */ /* 0x000fe40000000000 */
[----:B------:R-:W-:-:S02]  /*38d0*/  FMNMX.FTZ R5, R7, R5, !PT ;  /* 0x0000000507057209 */ /* 0x000fc40007810000 */
[C---:B------:R-:W-:Y:S02]  /*38e0*/  ISETP.GT.AND P0, PT, R2.reuse, 0x30, PT ;  /* 0x000000300200780c */ /* 0x040fe40003f04270 */
[----:B------:R-:W-:Y:S02]  /*38f0*/  FSEL R107, R45, -INF , P1 ;  /* 0xff8000002d6b7808 */ /* 0x000fe40000800000 */
[----:B------:R-:W-:Y:S02]  /*3900*/  ISETP.GT.AND P1, PT, R2, 0x31, PT ;  /* 0x000000310200780c */ /* 0x000fe40003f24270 */
[----:B------:R-:W-:Y:S02]  /*3910*/  FMNMX.FTZ R5, R16, R5, !PT ;  /* 0x0000000510057209 */ /* 0x000fe40007810000 */
[----:B------:R-:W-:Y:S02]  /*3920*/  FSEL R104, R20, -INF , P0 ;  /* 0xff80000014687808 */ /* 0x000fe40000000000 */
[----:B------:R-:W-:-:S02]  /*3930*/  ISETP.GT.AND P0, PT, R0, RZ, PT ;  /* 0x000000ff0000720c */ /* 0x000fc40003f04270 */
[----:B------:R-:W-:Y:S02]  /*3940*/  FSEL R103, R21, -INF , P1 ;  /* 0xff80000015677808 */ /* 0x000fe40000800000 */
[----:B------:R-:W-:Y:S02]  /*3950*/  FMNMX.FTZ R5, R111, R5, !PT ;  /* 0x000000056f057209 */ /* 0x000fe40007810000 */
[----:B------:R-:W-:Y:S02]  /*3960*/  ISETP.GT.AND P1, PT, R0, 0x1, PT ;  /* 0x000000010000780c */ /* 0x000fe40003f24270 */
[----:B------:R-:W-:Y:S02]  /*3970*/  FSEL R15, R38, -INF , P0 ;  /* 0xff800000260f7808 */ /* 0x000fe40000000000 */
[----:B------:R-:W-:Y:S02]  /*3980*/  ISETP.GT.AND P0, PT, R0, 0x8, PT ;  /* 0x000000080000780c */ /* 0x000fe40003f04270 */
[----:B------:R-:W-:-:S02]  /*3990*/  FMNMX.FTZ R5, R110, R5, !PT ;  /* 0x000000056e057209 */ /* 0x000fc40007810000 */
[----:B------:R-:W-:Y:S02]  /*39a0*/  FSEL R14, R39, -INF , P1 ;  /* 0xff800000270e7808 */ /* 0x000fe40000800000 */
[----:B------:R-:W-:Y:S01]  /*39b0*/  FSEL R13, R54, -INF , P0 ;  /* 0xff800000360d7808 */ /* 0x000fe20000000000 */
[----:B------:R-:W-:Y:S01]  /*39c0*/  LDSM.16.MT88.4 R36, [R248+0x800] ;  /* 0x00080000f824783b */ /* 0x000fe20000004200 */
[----:B------:R-:W-:Y:S02]  /*39d0*/  ISETP.GT.AND P0, PT, R2, 0x38, PT ;  /* 0x000000380200780c */ /* 0x000fe40003f04270 */
[----:B------:R-:W-:Y:S02]  /*39e0*/  FMNMX.FTZ R5, R109, R5, !PT ;  /* 0x000000056d057209 */ /* 0x000fe40007810000 */
[----:B------:R-:W-:Y:S02]  /*39f0*/  ISETP.GT.AND P1, PT, R0, 0x9, PT ;  /* 0x000000090000780c */ /* 0x000fe40003f24270 */
[----:B------:R-:W-:-:S02]  /*3a00*/  FMNMX.FTZ R6, R15, R14, !PT ;  /* 0x0000000e0f067209 */ /* 0x000fc40007810000 */
[----:B------:R-:W-:Y:S02]  /*3a10*/  FSEL R97, R24, -INF , P0 ;  /* 0xff80000018617808 */ /* 0x000fe40000000000 */
[----:B------:R-:W-:Y:S02]  /*3a20*/  FMNMX.FTZ R5, R107, R5, !PT ;  /* 0x000000056b057209 */ /* 0x000fe40007810000 */
[----:B------:R-:W-:Y:S02]  /*3a30*/  FSEL R12, R55, -INF , P1 ;  /* 0xff800000370c7808 */ /* 0x000fe40000800000 */
[C---:B------:R-:W-:Y:S01]  /*3a40*/  ISETP.GT.AND P0, PT, R0.reuse, 0x10, PT ;  /* 0x000000100000780c */ /* 0x040fe20003f04270 */
[----:B-----5:R-:W-:Y:S01]  /*3a50*/  LDSM.16.MT88.4 R52, [R131+0x2000] ;  /* 0x002000008334783b */ /* 0x020fe20000004200 */
[----:B------:R-:W-:Y:S02]  /*3a60*/  FMNMX.FTZ R18, R13, R6, !PT ;  /* 0x000000060d127209 */ /* 0x000fe40007810000 */
[----:B------:R-:W-:-:S02]  /*3a70*/  ISETP.GT.AND P1, PT, R0, 0x11, PT ;  /* 0x000000110000780c */ /* 0x000fc40003f24270 */
[----:B------:R-:W-:Y:S02]  /*3a80*/  FMNMX.FTZ R5, R104, R5, !PT ;  /* 0x0000000568057209 */ /* 0x000fe40007810000 */
[----:B------:R-:W-:Y:S02]  /*3a90*/  FSEL R11, R34, -INF , P0 ;  /* 0xff800000220b7808 */ /* 0x000fe40000000000 */
[----:B------:R-:W-:Y:S02]  /*3aa0*/  FMNMX.FTZ R18, R12, R18, !PT ;  /* 0x000000120c127209 */ /* 0x000fe40007810000 */
[----:B------:R-:W-:Y:S02]  /*3ab0*/  ISETP.GT.AND P0, PT, R2, 0x39, PT ;  /* 0x000000390200780c */ /* 0x000fe40003f04270 */
[----:B------:R-:W-:Y:S02]  /*3ac0*/  FSEL R6, R35, -INF , P1 ;  /* 0xff80000023067808 */ /* 0x000fe40000800000 */
[----:B------:R-:W-:-:S02]  /*3ad0*/  FMNMX.FTZ R2, R103, R5, !PT ;  /* 0x0000000567027209 */ /* 0x000fc40007810000 */
[C---:B------:R-:W-:Y:S02]  /*3ae0*/  ISETP.GT.AND P1, PT, R0.reuse, 0x18, PT ;  /* 0x000000180000780c */ /* 0x040fe40003f24270 */
[----:B------:R-:W-:Y:S02]  /*3af0*/  FMNMX.FTZ R18, R11, R18, !PT ;  /* 0x000000120b127209 */ /* 0x000fe40007810000 */
[----:B------:R-:W-:Y:S02]  /*3b00*/  FSEL R96, R25, -INF , P0 ;  /* 0xff80000019607808 */ /* 0x000fe40000000000 */
[----:B------:R-:W-:Y:S02]  /*3b10*/  FMNMX.FTZ R2, R97, R2, !PT ;  /* 0x0000000261027209 */ /* 0x000fe40007810000 */
[----:B------:R-:W-:Y:S02]  /*3b20*/  ISETP.GT.AND P0, PT, R0, 0x19, PT ;  /* 0x000000190000780c */ /* 0x000fe40003f04270 */
[----:B------:R-:W-:-:S02]  /*3b30*/  FSEL R5, R50, -INF , P1 ;  /* 0xff80000032057808 */ /* 0x000fc40000800000 */
[----:B------:R-:W-:Y:S02]  /*3b40*/  FMNMX.FTZ R19, R6, R18, !PT ;  /* 0x0000001206137209 */ /* 0x000fe40007810000 */
[----:B------:R-:W-:Y:S02]  /*3b50*/  FMNMX.FTZ R157, R96, R2, !PT ;  /* 0x00000002609d7209 */ /* 0x000fe40007810000 */
[----:B------:R-:W-:Y:S02]  /*3b60*/  FSEL R18, R51, -INF , P0 ;  /* 0xff80000033127808 */ /* 0x000fe40000000000 */
[C---:B------:R-:W-:Y:S02]  /*3b70*/  ISETP.GT.AND P1, PT, R0.reuse, 0x20, PT ;  /* 0x000000200000780c */ /* 0x040fe40003f24270 */
[----:B------:R-:W-:Y:S02]  /*3b80*/  FMNMX.FTZ R2, R5, R19, !PT ;  /* 0x0000001305027209 */ /* 0x000fe40007810000 */
[----:B------:R-:W-:-:S02]  /*3b90*/  ISETP.GT.AND P0, PT, R0, 0x21, PT ;  /* 0x000000210000780c */ /* 0x000fc40003f04270 */
[----:B------:R-:W-:Y:S02]  /*3ba0*/  FSEL R100, R30, -INF , P1 ;  /* 0xff8000001e647808 */ /* 0x000fe40000800000 */
[----:B------:R-:W-:Y:S02]  /*3bb0*/  FMNMX.FTZ R2, R18, R2, !PT ;  /* 0x0000000212027209 */ /* 0x000fe40007810000 */
[----:B------:R-:W-:Y:S02]  /*3bc0*/  FSEL R102, R31, -INF , P0 ;  /* 0xff8000001f667808 */ /* 0x000fe40000000000 */
[----:B------:R-:W-:Y:S01]  /*3bd0*/  ISETP.GT.AND P1, PT, R0, 0x28, PT ;  /* 0x000000280000780c */ /* 0x000fe20003f24270 */
[----:B------:R-:W1:Y:S01]  /*3be0*/  SHFL.BFLY PT, R19, R157, 0x2, 0x1f ;  /* 0x0c401f009d137f89 */ /* 0x000e6200000e0000 */
[----:B------:R-:W-:Y:S02]  /*3bf0*/  FMNMX.FTZ R2, R100, R2, !PT ;  /* 0x0000000264027209 */ /* 0x000fe40007810000 */
[----:B------:R-:W-:Y:S01]  /*3c00*/  ISETP.GT.AND P0, PT, R0, 0x29, PT ;  /* 0x000000290000780c */ /* 0x000fe20003f04270 */
[----:B------:R-:W-:Y:S01]  /*3c10*/  LDSM.16.MT88.4 R28, [R252] ;  /* 0x00000000fc1c783b */ /* 0x000fe20000004200 */
[----:B------:R-:W-:-:S02]  /*3c20*/  FSEL R101, R46, -INF , P1 ;  /* 0xff8000002e657808 */ /* 0x000fc40000800000 */
[----:B------:R-:W-:Y:S02]  /*3c30*/  FMNMX.FTZ R2, R102, R2, !PT ;  /* 0x0000000266027209 */ /* 0x000fe40007810000 */
[----:B------:R-:W-:Y:S02]  /*3c40*/  FSEL R108, R47, -INF , P0 ;  /* 0xff8000002f6c7808 */ /* 0x000fe40000000000 */
[C---:B------:R-:W-:Y:S01]  /*3c50*/  ISETP.GT.AND P1, PT, R0.reuse, 0x30, PT ;  /* 0x000000300000780c */ /* 0x040fe20003f24270 */
[----:B------:R-:W-:Y:S01]  /*3c60*/  LDSM.16.MT88.4 R44, [R251] ;  /* 0x00000000fb2c783b */ /* 0x000fe20000004200 */
[----:B------:R-:W-:Y:S02]  /*3c70*/  FMNMX.FTZ R2, R101, R2, !PT ;  /* 0x0000000265027209 */ /* 0x000fe40007810000 */
[----:B------:R-:W-:Y:S02]  /*3c80*/  ISETP.GT.AND P0, PT, R0, 0x31, PT ;  /* 0x000000310000780c */ /* 0x000fe40003f04270 */
[----:B------:R-:W-:-:S02]  /*3c90*/  FSEL R106, R22, -INF , P1 ;  /* 0xff800000166a7808 */ /* 0x000fc40000800000 */
[----:B------:R-:W-:Y:S02]  /*3ca0*/  FMNMX.FTZ R2, R108, R2, !PT ;  /* 0x000000026c027209 */ /* 0x000fe40007810000 */
[----:B------:R-:W-:Y:S02]  /*3cb0*/  FSEL R105, R23, -INF , P0 ;  /* 0xff80000017697808 */ /* 0x000fe40000000000 */
[----:B------:R-:W-:Y:S01]  /*3cc0*/  ISETP.GT.AND P1, PT, R0, 0x38, PT ;  /* 0x000000380000780c */ /* 0x000fe20003f24270 */
[----:B------:R-:W-:Y:S01]  /*3cd0*/  LDSM.16.MT88.4 R20, [R248] ;  /* 0x00000000f814783b */ /* 0x000fe20000004200 */
[----:B------:R-:W-:Y:S02]  /*3ce0*/  FMNMX.FTZ R2, R106, R2, !PT ;  /* 0x000000026a027209 */ /* 0x000fe40007810000 */
[----:B------:R-:W-:Y:S02]  /*3cf0*/  ISETP.GT.AND P0, PT, R0, 0x39, PT ;  /* 0x000000390000780c */ /* 0x000fe40003f04270 */
[----:B------:R-:W-:-:S02]  /*3d00*/  FSEL R99, R26, -INF , P1 ;  /* 0xff8000001a637808 */ /* 0x000fc40000800000 */
[----:B------:R-:W-:Y:S02]  /*3d10*/  FMNMX.FTZ R156, R105, R2, !PT ;  /* 0x00000002699c7209 */ /* 0x000fe40007810000 */
[----:B------:R-:W-:Y:S02]  /*3d20*/  FSEL R98, R27, -INF , P0 ;  /* 0xff8000001b627808 */ /* 0x000fe40000000000 */
[----:B------:R-:W-:Y:S01]  /*3d30*/  FMNMX.FTZ R156, R99, R156, !PT ;  /* 0x0000009c639c7209 */ /* 0x000fe20007810000 */
[----:B----4-:R-:W-:Y:S03]  /*3d40*/  LDSM.16.MT88.4 R24, [R60] ;  /* 0x000000003c18783b */ /* 0x010fe60000004200 */
[----:B------:R-:W-:Y:S01]  /*3d50*/  FMNMX.FTZ R156, R98, R156, !PT ;  /* 0x0000009c629c7209 */ /* 0x000fe20007810000 */
[----:B------:R-:W-:Y:S01]  /*3d60*/  LDSM.16.MT88.4 R60, [R131+0x800] ;  /* 0x00080000833c783b */ /* 0x000fe20000004200 */
        /* <DEDUP_REMOVED lines=9> */
[----:B------:R-:W-:Y:S01]  /*3e00*/  FFMA.FTZ R3, R3, c[0x0][0x2d0], -R2 ;  /* 0x0000b40003037a23 */ /* 0x000fe20000010802 */
[----:B-1----:R-:W-:-:S04]  /*3e10*/  FMNMX.FTZ R156, R156, R0, !PT ;  /* 0x000000009c9c7209 */ /* 0x002fc80007810000 */
[C---:B------:R-:W-:Y:S01]  /*3e20*/  FSETP.NEU.FTZ.AND P0, PT, R156.reuse, -INF , PT ;  /* 0xff8000009c00780b */ /* 0x040fe20003f1d000 */
[----:B------:R-:W-:Y:S01]  /*3e30*/  FMUL.FTZ R0, R156, c[0x0][0x2d0] ;  /* 0x0000b4009c007a20 */ /* 0x000fe20000410000 */
[----:B------:R1:W-:Y:S04]  /*3e40*/  MUFU.EX2 R90, R3 ;  /* 0x00000003005a7308 */ /* 0x0003e80000000800 */
[----:B------:R-:W-:Y:S01]  /*3e50*/  FSEL R0, R0, RZ, P0 ;  /* 0x000000ff00007208 */ /* 0x000fe20000000000 */
[--C-:B------:R-:W-:Y:S02]  /*3e60*/  FFMA.FTZ R17, R17, c[0x0][0x2d0], -R2.reuse ;  /* 0x0000b40011117a23 */ /* 0x100fe40000010802 */
[--C-:B------:R-:W-:Y:S02]  /*3e70*/  FFMA.FTZ R10, R10, c[0x0][0x2d0], -R2.reuse ;  /* 0x0000b4000a0a7a23 */ /* 0x100fe40000010802 */
[----:B------:R-:W-:-:S02]  /*3e80*/  FFMA.FTZ R9, R9, c[0x0][0x2d0], -R2 ;  /* 0x0000b40009097a23 */ /* 0x000fc40000010802 */
[----:B------:R-:W-:Y:S02]  /*3e90*/  FFMA.FTZ R4, R4, c[0x0][0x2d0], -R2 ;  /* 0x0000b40004047a23 */ /* 0x000fe40000010802 */
[--C-:B-1----:R-:W-:Y:S02]  /*3ea0*/  FFMA.FTZ R3, R13, c[0x0][0x2d0], -R0.reuse ;  /* 0x0000b4000d037a23 */ /* 0x102fe40000010800 */
[--C-:B------:R-:W-:Y:S02]  /*3eb0*/  FFMA.FTZ R15, R15, c[0x0][0x2d0], -R0.reuse ;  /* 0x0000b4000f0f7a23 */ /* 0x100fe40000010800 */
[----:B------:R1:W-:Y:S01]  /*3ec0*/  MUFU.EX2 R82, R3 ;  /* 0x0000000300527308 */ /* 0x0003e20000000800 */
[----:B------:R-:W-:-:S07]  /*3ed0*/  FFMA.FTZ R14, R14, c[0x0][0x2d0], -R0 ;  /* 0x0000b4000e0e7a23 */ /* 0x000fce0000010800 */
[----:B------:R-:W-:Y:S01]  /*3ee0*/  MUFU.EX2 R85, R17 ;  /* 0x0000001100557308 */ /* 0x000fe20000000800 */
[----:B-1----:R-:W-:-:S07]  /*3ef0*/  FFMA.FTZ R3, R12, c[0x0][0x2d0], -R0 ;  /* 0x0000b4000c037a23 */ /* 0x002fce0000010800 */
[----:B------:R-:W1:Y:S08]  /*3f00*/  MUFU.EX2 R83, R10 ;  /* 0x0000000a00537308 */ /* 0x000e700000000800 */
[----:B------:R-:W-:Y:S08]  /*3f10*/  MUFU.EX2 R87, R9 ;  /* 0x0000000900577308 */ /* 0x000ff00000000800 */
[----:B------:R-:W2:Y:S08]  /*3f20*/  MUFU.EX2 R89, R4 ;  /* 0x0000000400597308 */ /* 0x000eb00000000800 */
[----:B------:R-:W-:Y:S08]  /*3f30*/  MUFU.EX2 R81, R15 ;  /* 0x0000000f00517308 */ /* 0x000ff00000000800 */
[----:B------:R-:W3:Y:S08]  /*3f40*/  MUFU.EX2 R80, R14 ;  /* 0x0000000e00507308 */ /* 0x000ef00000000800 */
[----:B------:R4:W5:Y:S01]  /*3f50*/  MUFU.EX2 R84, R3 ;  /* 0x0000000300547308 */ /* 0x0009620000000800 */
[----:B-1----:R-:W-:Y:S01]  /*3f60*/  F2FP.PACK_AB R12, R83, R85 ;  /* 0x00000055530c723e */ /* 0x002fe200000000ff */
[----:B------:R-:W-:-:S02]  /*3f70*/  FFMA.FTZ R7, R7, c[0x0][0x2d0], -R2 ;  /* 0x0000b40007077a23 */ /* 0x000fc40000010802 */
[----:B----4-:R-:W-:-:S04]  /*3f80*/  FFMA.FTZ R3, R11, c[0x0][0x2d0], -R0 ;  /* 0x0000b4000b037a23 */ /* 0x010fc80000010800 */
[----:B------:R1:W-:Y:S01]  /*3f90*/  MUFU.EX2 R86, R3 ;  /* 0x0000000300567308 */ /* 0x0003e20000000800 */
[----:B--2---:R-:W-:Y:S02]  /*3fa0*/  F2FP.PACK_AB R14, R89, R87 ;  /* 0x00000057590e723e */ /* 0x004fe400000000ff */
[----:B---3--:R-:W-:Y:S02]  /*3fb0*/  F2FP.PACK_AB R13, R80, R81 ;  /* 0x00000051500d723e */ /* 0x008fe400000000ff */
[----:B-----5:R-:W-:Y:S01]  /*3fc0*/  F2FP.PACK_AB R15, R84, R82 ;  /* 0x00000052540f723e */ /* 0x020fe200000000ff */
[----:B------:R-:W-:Y:S02]  /*3fd0*/  FFMA.FTZ R8, R8, c[0x0][0x2d0], -R2 ;  /* 0x0000b40008087a23 */ /* 0x000fe40000010802 */
[----:B-1----:R-:W-:-:S04]  /*3fe0*/  FFMA.FTZ R3, R6, c[0x0][0x2d0], -R0 ;  /* 0x0000b40006037a23 */ /* 0x002fc80000010800 */
[----:B------:R1:W-:Y:S01]  /*3ff0*/  MUFU.EX2 R88, R3 ;  /* 0x0000000300587308 */ /* 0x0003e20000000800 */
[----:B------:R-:W-:-:S07]  /*4000*/  FFMA.FTZ R16, R16, c[0x0][0x2d0], -R2 ;  /* 0x0000b40010107a23 */ /* 0x000fce0000010802 */
[----:B------:R2:W-:Y:S01]  /*4010*/  MUFU.EX2 R94, R7 ;  /* 0x00000007005e7308 */ /* 0x0005e20000000800 */
[----:B-1----:R-:W-:-:S07]  /*4020*/  FFMA.FTZ R3, R5, c[0x0][0x2d0], -R0 ;  /* 0x0000b40005037a23 */ /* 0x002fce0000010800 */
[----:B------:R1:W-:Y:S01]  /*4030*/  MUFU.EX2 R92, R3 ;  /* 0x00000003005c7308 */ /* 0x0003e20000000800 */
[C---:B--2---:R-:W-:Y:S07]  /*4040*/  HMMA.16816.F32 R4, R12.reuse, R20, RZ ;  /* 0x000000140c04723c */ /* 0x044fee00000018ff */
[----:B------:R-:W2:Y:S01]  /*4050*/  MUFU.EX2 R93, R8 ;  /* 0x00000008005d7308 */ /* 0x000ea20000000800 */
[----:B------:R-:W-:Y:S01]  /*4060*/  HMMA.16816.F32 R20, R12, R22, RZ ;  /* 0x000000160c14723c */ /* 0x000fe200000018ff */
[----:B-1----:R-:W-:-:S06]  /*4070*/  FFMA.FTZ R3, R18, c[0x0][0x2d0], -R0 ;  /* 0x0000b40012037a23 */ /* 0x002fcc0000010800 */
[----:B------:R-:W1:Y:S08]  /*4080*/  MUFU.EX2 R95, R16 ;  /* 0x00000010005f7308 */ /* 0x000e700000000800 */
[----:B------:R-:W3:Y:S01]  /*4090*/  MUFU.EX2 R91, R3 ;  /* 0x00000003005b7308 */ /* 0x000ee20000000800 */
[----:B--2---:R-:W-:Y:S02]  /*40a0*/  F2FP.PACK_AB R8, R93, R90 ;  /* 0x0000005a5d08723e */ /* 0x004fe400000000ff */
[----:B------:R-:W-:-:S02]  /*40b0*/  F2FP.PACK_AB R9, R88, R86 ;  /* 0x000000565809723e */ /* 0x000fc400000000ff */
[----:B-1----:R-:W-:Y:S02]  /*40c0*/  F2FP.PACK_AB R10, R95, R94 ;  /* 0x0000005e5f0a723e */ /* 0x002fe400000000ff */
[----:B---3--:R-:W-:-:S07]  /*40d0*/  F2FP.PACK_AB R11, R91, R92 ;  /* 0x0000005c5b0b723e */ /* 0x008fce00000000ff */
[C---:B------:R-:W-:Y:S08]  /*40e0*/  HMMA.16816.F32 R160, R8.reuse, R36, R4 ;  /* 0x0000002408a0723c */ /* 0x040ff00000001804 */
[----:B------:R-:W-:Y:S01]  /*40f0*/  HMMA.16816.F32 R4, R8, R38, R20 ;  /* 0x000000260804723c */ /* 0x000fe20000001814 */
[----:B------:R-:W1:Y:S07]  /*4100*/  LDSM.16.MT88.4 R20, [R248+0x2000] ;  /* 0x00200000f814783b */ /* 0x000e6e0000004200 */
[C---:B------:R-:W-:Y:S11]  /*4110*/  HMMA.16816.F32 R32, R12.reuse, R28, RZ ;  /* 0x0000001c0c20723c */ /* 0x040ff600000018ff */
[----:B------:R-:W-:Y:S05]  /*4120*/  @!UPT UIADD3 URZ, URZ, URZ, URZ ;  /* 0x0000003f3f3ff290 */ /* 0x000fea000fffe03f */
[----:B------:R-:W-:Y:S02]  /*4130*/  IMAD.MOV.U32 R118, RZ, RZ, R6 ;  /* 0x000000ffff767224 */ /* 0x000fe400078e0006 */
[----:B------:R-:W-:Y:S02]  /*4140*/  IMAD.MOV.U32 R117, RZ, RZ, R5 ;  /* 0x000000ffff757224 */ /* 0x000fe400078e0005 */
[----:B------:R-:W-:Y:S02]  /*4150*/  IMAD.MOV.U32 R129, RZ, RZ, R7 ;  /* 0x000000ffff817224 */ /* 0x000fe400078e0007 */
[----:B------:R-:W-:Y:S02]  /*4160*/  IMAD.MOV.U32 R128, RZ, RZ, R4 ;  /* 0x000000ffff807224 */ /* 0x000fe400078e0004 */
[C---:B------:R-:W-:Y:S08]  /*4170*/  HMMA.16816.F32 R4, R12.reuse, R44, RZ ;  /* 0x0000002c0c04723c */ /* 0x040ff000000018ff */
[----:B------:R-:W-:Y:S11]  /*4180*/  HMMA.16816.F32 R16, R12, R30, RZ ;  /* 0x0000001e0c10723c */ /* 0x000ff600000018ff */
[----:B------:R-:W-:Y:S05]  /*4190*/  @!UPT UIADD3 URZ, URZ, URZ, URZ ;  /* 0x0000003f3f3ff290 */ /* 0x000fea000fffe03f */
[C---:B------:R-:W-:Y:S08]  /*41a0*/  HMMA.16816.F32 R28, R8.reuse, R56, R4 ;  /* 0x00000038081c723c */ /* 0x040ff00000001804 */
[C---:B------:R-:W-:Y:S08]  /*41b0*/  HMMA.16816.F32 R132, R8.reuse, R40, R32 ;  /* 0x000000280884723c */ /* 0x040ff00000001820 */
[----:B------:R-:W-:Y:S01]  /*41c0*/  HMMA.16816.F32 R140, R8, R42, R16 ;  /* 0x0000002a088c723c */ /* 0x000fe20000001810 */
[----:B------:R-:W2:Y:S07]  /*41d0*/  LDSM.16.MT88.4 R40, [R252+0x2800] ;  /* 0x00280000fc28783b */ /* 0x000eae0000004200 */
[----:B------:R-:W-:Y:S01]  /*41e0*/  HMMA.16816.F32 R48, R12, R46, RZ ;  /* 0x0000002e0c30723c */ /* 0x000fe200000018ff */
[----:B------:R-:W3:Y:S01]  /*41f0*/  LDSM.16.MT88.4 R44, [R248+0x2800] ;  /* 0x00280000f82c783b */ /* 0x000ee20000004200 */
[----:B------:R-:W-:-:S02]  /*4200*/  IMAD.MOV.U32 R116, RZ, RZ, R31 ;  /* 0x000000ffff747224 */ /* 0x000fc400078e001f */
[----:B------:R-:W-:Y:S02]  /*4210*/  IMAD.MOV.U32 R115, RZ, RZ, R30 ;  /* 0x000000ffff737224 */ /* 0x000fe400078e001e */
[----:B------:R-:W-:Y:S02]  /*4220*/  IMAD.MOV.U32 R114, RZ, RZ, R29 ;  /* 0x000000ffff727224 */ /* 0x000fe400078e001d */
[----:B------:R-:W-:Y:S01]  /*4230*/  IMAD.MOV.U32 R113, RZ, RZ, R28 ;  /* 0x000000ffff717224 */ /* 0x000fe200078e001c */
[C---:B------:R-:W-:Y:S08]  /*4240*/  HMMA.16816.F32 R36, R12.reuse, R24, RZ ;  /* 0x000000180c24723c */ /* 0x040ff000000018ff */
[C---:B------:R-:W-:Y:S08]  /*4250*/  HMMA.16816.F32 R32, R12.reuse, R26, RZ ;  /* 0x0000001a0c20723c */ /* 0x040ff000000018ff */
[C---:B-1----:R-:W-:Y:S08]  /*4260*/  HMMA.16816.F32 R28, R12.reuse, R20, RZ ;  /* 0x000000140c1c723c */ /* 0x042ff000000018ff */
[C---:B------:R-:W-:Y:S08]  /*4270*/  HMMA.16816.F32 R24, R12.reuse, R22, RZ ;  /* 0x000000160c18723c */ /* 0x040ff000000018ff */
[C---:B------:R-:W-:Y:S08]  /*4280*/  HMMA.16816.F32 R20, R12.reuse, R64, RZ ;  /* 0x000000400c14723c */ /* 0x040ff000000018ff */
[C---:B------:R-:W-:Y:S08]  /*4290*/  HMMA.16816.F32 R4, R12.reuse, R68, RZ ;  /* 0x000000440c04723c */ /* 0x040ff000000018ff */
[----:B------:R-:W-:Y:S08]  /*42a0*/  HMMA.16816.F32 R16, R12, R66, RZ ;  /* 0x000000420c10723c */ /* 0x000ff000000018ff */
[C---:B--2---:R-:W-:Y:S08]  /*42b0*/  HMMA.16816.F32 R20, R8.reuse, R40, R20 ;  /* 0x000000280814723c */ /* 0x044ff00000001814 */
[C---:B------:R-:W-:Y:S01]  /*42c0*/  HMMA.16816.F32 R120, R8.reuse, R60, R36 ;  /* 0x0000003c0878723c */ /* 0x040fe20000001824 */
[----:B------:R-:W-:Y:S07]  /*42d0*/  LDSM.16.MT88.4 R36, [R252+0x4000] ;  /* 0x00400000fc24783b */ /* 0x000fee0000004200 */
[C---:B---3--:R-:W-:Y:S08]  /*42e0*/  HMMA.16816.F32 R28, R8.reuse, R44, R28 ;  /* 0x0000002c081c723c */ /* 0x048ff0000000181c */
[C---:B------:R-:W-:Y:S08]  /*42f0*/  HMMA.16816.F32 R4, R8.reuse, R72, R4 ;  /* 0x000000480804723c */ /* 0x040ff00000001804 */
[----:B------:R-:W-:Y:S01]  /*4300*/  HMMA.16816.F32 R148, R8, R58, R48 ;  /* 0x0000003a0894723c */ /* 0x000fe20000001830 */
[----:B------:R-:W1:Y:S01]  /*4310*/  LDSM.16.MT88.4 R48, [R131+0x2800] ;  /* 0x002800008330783b */ /* 0x000e620000004200 */
[----:B------:R-:W-:-:S02]  /*4320*/  IMAD.MOV.U32 R67, RZ, RZ, R21 ;  /* 0x000000ffff437224 */ /* 0x000fc400078e0015 */
[----:B------:R-:W-:Y:S01]  /*4330*/  IMAD.MOV.U32 R66, RZ, RZ, R22 ;  /* 0x000000ffff427224 */ /* 0x000fe200078e0016 */
[----:B------:R-:W2:Y:S01]  /*4340*/  LDSM.16.MT88.4 R56, [R248+0x4800] ;  /* 0x00480000f838783b */ /* 0x000ea20000004200 */
[----:B------:R-:W-:Y:S02]  /*4350*/  IMAD.MOV.U32 R65, RZ, RZ, R23 ;  /* 0x000000ffff417224 */ /* 0x000fe400078e0017 */
[C---:B------:R-:W-:Y:S01]  /*4360*/  HMMA.16816.F32 R188, R8.reuse, R62, R32 ;  /* 0x0000003e08bc723c */ /* 0x040fe20000001820 */
[----:B------:R-:W-:Y:S01]  /*4370*/  IMAD.MOV.U32 R64, RZ, RZ, R20 ;  /* 0x000000ffff407224 */ /* 0x000fe200078e0014 */
[----:B------:R-:W-:Y:S01]  /*4380*/  MOV R112, R121 ;  /* 0x0000007900707202 */ /* 0x000fe20000000f00 */
[----:B------:R-:W-:Y:S01]  /*4390*/  IMAD.MOV.U32 R119, RZ, RZ, R120 ;  /* 0x000000ffff777224 */ /* 0x000fe200078e0078 */
[----:B------:R-:W-:Y:S04]  /*43a0*/  LDSM.16.MT88.4 R32, [R251+0x4800] ;  /* 0x00480000fb20783b */ /* 0x000fe80000004200 */
[----:B------:R-:W-:Y:S01]  /*43b0*/  HMMA.16816.F32 R44, R8, R46, R24 ;  /* 0x0000002e082c723c */ /* 0x000fe20000001818 */
[----:B------:R-:W-:-:S02]  /*43c0*/  IMAD.MOV.U32 R120, RZ, RZ, R28 ;  /* 0x000000ffff787224 */ /* 0x000fc400078e001c */
[----:B------:R-:W-:-:S05]  /*43d0*/  IMAD.MOV.U32 R28, RZ, RZ, R5 ;  /* 0x000000ffff1c7224 */ /* 0x000fca00078e0005 */
[----:B------:R-:W-:Y:S01]  /*43e0*/  HMMA.16816.F32 R60, R8, R42, R16 ;  /* 0x0000002a083c723c */ /* 0x000fe20000001810 */
[----:B------:R-:W3:Y:S07]  /*43f0*/  LDSM.16.MT88.4 R40, [R251+0x4000] ;  /* 0x00400000fb28783b */ /* 0x000eee0000004200 */
[----:B------:R-:W-:Y:S01]  /*4400*/  HMMA.16816.F32 R24, R12, R70, RZ ;  /* 0x000000460c18723c */ /* 0x000fe200000018ff */
[----:B------:R-:W-:Y:S01]  /*4410*/  IMAD.MOV.U32 R125, RZ, RZ, R6 ;  /* 0x000000ffff7d7224 */ /* 0x000fe200078e0006 */
[----:B------:R-:W-:-:S06]  /*4420*/  MOV R124, R4 ;  /* 0x00000004007c7202 */ /* 0x000fcc0000000f00 */
[----:B------:R-:W-:Y:S01]  /*4430*/  HMMA.16816.F32 R20, R12, R52, RZ ;  /* 0x000000340c14723c */ /* 0x000fe200000018ff */
[----:B------:R-:W-:-:S07]  /*4440*/  IMAD.MOV.U32 R130, RZ, RZ, R7 ;  /* 0x000000ffff827224 */ /* 0x000fce00078e0007 */
[C---:B------:R-:W-:Y:S01]  /*4450*/  HMMA.16816.F32 R16, R12.reuse, R54, RZ ;  /* 0x000000360c10723c */ /* 0x040fe200000018ff */
[----:B------:R-:W-:Y:S02]  /*4460*/  IMAD.MOV.U32 R3, RZ, RZ, R123 ;  /* 0x000000ffff037224 */ /* 0x000fe400078e007b */
[----:B------:R-:W-:Y:S02]  /*4470*/  IMAD.MOV.U32 R176, RZ, RZ, R122 ;  /* 0x000000ffffb07224 */ /* 0x000fe400078e007a */
[----:B------:R-:W-:Y:S02]  /*4480*/  IMAD.MOV.U32 R123, RZ, RZ, R29 ;  /* 0x000000ffff7b7224 */ /* 0x000fe400078e001d */
[----:B------:R-:W-:Y:S01]  /*4490*/  IMAD.MOV.U32 R122, RZ, RZ, R31 ;  /* 0x000000ffff7a7224 */ /* 0x000fe200078e001f */
[----:B------:R-:W-:Y:S01]  /*44a0*/  HMMA.16816.F32 R4, R12, R76, RZ ;  /* 0x0000004c0c04723c */ /* 0x000fe200000018ff */
[----:B------:R-:W-:-:S06]  /*44b0*/  IMAD.MOV.U32 R121, RZ, RZ, R30 ;  /* 0x000000ffff797224 */ /* 0x000fcc00078e001e */
[----:B------:R-:W-:Y:S02]  /*44c0*/  IMAD.MOV.U32 R77, RZ, RZ, R28 ;  /* 0x000000ffff4d7224 */ /* 0x000fe400078e001c */
[----:B------:R-:W4:Y:S01]  /*44d0*/  LDSM.16.MT88.4 R28, [R252+0x4800] ;  /* 0x00480000fc1c783b */ /* 0x000f220000004200 */
[C---:B------:R-:W-:Y:S08]  /*44e0*/  HMMA.16816.F32 R68, R8.reuse, R74, R24 ;  /* 0x0000004a0844723c */ /* 0x040ff00000001818 */
[C---:B-1----:R-:W-:Y:S08]  /*44f0*/  HMMA.16816.F32 R72, R8.reuse, R48, R20 ;  /* 0x000000300848723c */ /* 0x042ff00000001814 */
[----:B------:R-:W-:Y:S08]  /*4500*/  HMMA.16816.F32 R164, R8, R50, R16 ;  /* 0x0000003208a4723c */ /* 0x000ff00000001810 */
[C---:B------:R-:W-:Y:S08]  /*4510*/  HMMA.16816.F32 R20, R12.reuse, R36, RZ ;  /* 0x000000240c14723c */ /* 0x040ff000000018ff */
[----:B------:R-:W-:Y:S01]  /*4520*/  HMMA.16816.F32 R16, R12, R38, RZ ;  /* 0x000000260c10723c */ /* 0x000fe200000018ff */
[----:B------:R-:W1:Y:S07]  /*4530*/  LDSM.16.MT88.4 R36, [R131+0x4000] ;  /* 0x004000008324783b */ /* 0x000e6e0000004200 */
[----:B--2---:R-:W-:Y:S08]  /*4540*/  HMMA.16816.F32 R180, R8, R56, R4 ;  /* 0x0000003808b4723c */ /* 0x004ff00000001804 */
[----:B---3--:R-:W-:Y:S08]  /*4550*/  HMMA.16816.F32 R4, R12, R40, RZ ;  /* 0x000000280c04723c */ /* 0x008ff000000018ff */
[----:B----4-:R-:W-:Y:S01]  /*4560*/  HMMA.16816.F32 R152, R8, R28, R20 ;  /* 0x0000001c0898723c */ /* 0x010fe20000001814 */
[----:B------:R-:W2:Y:S07]  /*4570*/  LDSM.16.MT88.4 R20, [R131+0x4800] ;  /* 0x004800008314783b */ /* 0x000eae0000004200 */
[----:B------:R-:W-:Y:S08]  /*4580*/  HMMA.16816.F32 R24, R12, R78, RZ ;  /* 0x0000004e0c18723c */ /* 0x000ff000000018ff */
[----:B------:R-:W-:Y:S08]  /*4590*/  HMMA.16816.F32 R144, R8, R32, R4 ;  /* 0x000000200890723c */ /* 0x000ff00000001804 */
[----:B-1----:R-:W-:Y:S01]  /*45a0*/  HMMA.16816.F32 R4, R12, R36, RZ ;  /* 0x000000240c04723c */ /* 0x002fe200000018ff */
[----:B------:R-:W-:-:S02]  /*45b0*/  IMAD.MOV.U32 R57, RZ, RZ, R123 ;  /* 0x000000ffff397224 */ /* 0x000fc400078e007b */
[----:B------:R-:W-:Y:S02]  /*45c0*/  IMAD.MOV.U32 R78, RZ, RZ, R122 ;  /* 0x000000ffff4e7224 */ /* 0x000fe400078e007a */
[----:B------:R-:W-:-:S03]  /*45d0*/  IMAD.MOV.U32 R56, RZ, RZ, R120 ;  /* 0x000000ffff387224 */ /* 0x000fc600078e0078 */
[----:B------:R-:W-:Y:S01]  /*45e0*/  HMMA.16816.F32 R136, R8, R58, R24 ;  /* 0x0000003a0888723c */ /* 0x000fe20000001818 */
[----:B------:R-:W1:Y:S06]  /*45f0*/  LDSM.16.MT88.4 R24, [R248+0x6000] ;  /* 0x00600000f818783b */ /* 0x000e6c0000004200 */
[----:B------:R-:W-:-:S09]  /*4600*/  IMAD.MOV.U32 R59, RZ, RZ, R121 ;  /* 0x000000ffff3b7224 */ /* 0x000fd200078e0079 */
[----:B--2---:R-:W-:Y:S08]  /*4610*/  HMMA.16816.F32 R120, R8, R20, R4 ;  /* 0x000000140878723c */ /* 0x004ff00000001804 */
[----:B------:R-:W-:Y:S01]  /*4620*/  HMMA.16816.F32 R4, R12, R38, RZ ;  /* 0x000000260c04723c */ /* 0x000fe200000018ff */
[----:B------:R-:W-:Y:S02]  /*4630*/  IMAD.MOV.U32 R58, RZ, RZ, R3 ;  /* 0x000000ffff3a7224 */ /* 0x000fe400078e0003 */
[----:B------:R-:W-:-:S02]  /*4640*/  FADD.FTZ R3, R85, R83 ;  /* 0x0000005355037221 */ /* 0x000fc40000010000 */
[----:B------:R-:W-:Y:S02]  /*4650*/  IMAD.MOV.U32 R49, RZ, RZ, R115 ;  /* 0x000000ffff317224 */ /* 0x000fe400078e0073 */
[----:B------:R-:W-:Y:S02]  /*4660*/  IMAD.MOV.U32 R54, RZ, RZ, R114 ;  /* 0x000000ffff367224 */ /* 0x000fe400078e0072 */
[----:B------:R-:W-:Y:S02]  /*4670*/  IMAD.MOV.U32 R55, RZ, RZ, R113 ;  /* 0x000000ffff377224 */ /* 0x000fe400078e0071 */
[----:B------:R-:W-:Y:S11]  /*4680*/  IMAD.MOV.U32 R85, RZ, RZ, R112 ;  /* 0x000000ffff557224 */ /* 0x000ff600078e0070 */
[----:B------:R-:W-:Y:S02]  /*4690*/  @!UPT UIADD3 URZ, URZ, URZ, URZ ;  /* 0x0000003f3f3ff290 */ /* 0x000fe4000fffe03f */
[----:B------:R-:W-:Y:S01]  /*46a0*/  HMMA.16816.F32 R112, R8, R22, R4 ;  /* 0x000000160870723c */ /* 0x000fe20000001804 */
[----:B------:R-:W2:Y:S07]  /*46b0*/  LDSM.16.MT88.4 R20, [R248+0x6800] ;  /* 0x00680000f814783b */ /* 0x000eae0000004200 */
[----:B-1----:R-:W-:Y:S01]  /*46c0*/  HMMA.16816.F32 R4, R12, R24, RZ ;  /* 0x000000180c04723c */ /* 0x002fe200000018ff */
[----:B------:R-:W-:Y:S02]  /*46d0*/  IMAD.MOV.U32 R79, RZ, RZ, R125 ;  /* 0x000000ffff4f7224 */ /* 0x000fe400078e007d */
[----:B------:R-:W-:-:S05]  /*46e0*/  IMAD.MOV.U32 R76, RZ, RZ, R124 ;  /* 0x000000ffff4c7224 */ /* 0x000fca00078e007c */
[----:B------:R-:W-:Y:S08]  /*46f0*/  HMMA.16816.F32 R124, R8, R30, R16 ;  /* 0x0000001e087c723c */ /* 0x000ff00000001810 */
[----:B------:R-:W-:Y:S01]  /*4700*/  HMMA.16816.F32 R16, R12, R42, RZ ;  /* 0x0000002a0c10723c */ /* 0x000fe200000018ff */
[----:B------:R-:W-:Y:S01]  /*4710*/  IMAD.MOV.U32 R51, RZ, RZ, R119 ;  /* 0x000000ffff337224 */ /* 0x000fe200078e0077 */
[----:B------:R-:W-:-:S06]  /*4720*/  MOV R48, R116 ;  /* 0x0000007400307202 */ /* 0x000fcc0000000f00 */
[----:B--2---:R-:W-:Y:S08]  /*4730*/  HMMA.16816.F32 R184, R8, R20, R4 ;  /* 0x0000001408b8723c */ /* 0x004ff00000001804 */
[----:B------:R-:W-:Y:S01]  /*4740*/  HMMA.16816.F32 R4, R12, R26, RZ ;  /* 0x0000001a0c04723c */ /* 0x000fe200000018ff */
[----:B------:R-:W-:Y:S02]  /*4750*/  IMAD.MOV.U32 R53, RZ, RZ, R118 ;  /* 0x000000ffff357224 */ /* 0x000fe400078e0076 */
[----:B------:R-:W-:-:S02]  /*4760*/  IMAD.MOV.U32 R52, RZ, RZ, R117 ;  /* 0x000000ffff347224 */ /* 0x000fc400078e0075 */
[----:B------:R-:W-:-:S03]  /*4770*/  FADD.FTZ R3, R87, R3 ;  /* 0x0000000357037221 */ /* 0x000fc60000010000 */
[----:B------:R-:W-:Y:S07]  /*4780*/  HMMA.16816.F32 R116, R8, R34, R16 ;  /* 0x000000220874723c */ /* 0x000fee0000001810 */
[----:B------:R-:W-:Y:S02]  /*4790*/  FADD.FTZ R17, R81, R80 ;  /* 0x0000005051117221 */ /* 0x000fe40000010000 */
[----:B------:R-:W-:Y:S02]  /*47a0*/  FADD.FTZ R16, R89, R3 ;  /* 0x0000000359107221 */ /* 0x000fe40000010000 */
[----:B------:R-:W-:-:S02]  /*47b0*/  FADD.FTZ R17, R82, R17 ;  /* 0x0000001152117221 */ /* 0x000fc40000010000 */
[----:B------:R-:W-:Y:S02]  /*47c0*/  IMAD.MOV.U32 R87, RZ, RZ, R176 ;  /* 0x000000ffff577224 */ /* 0x000fe400078e00b0 */
[----:B------:R-:W-:Y:S01]  /*47d0*/  FADD.FTZ R3, R84, R17 ;  /* 0x0000001154037221 */ /* 0x000fe20000010000 */
[----:B------:R-:W-:Y:S01]  /*47e0*/  HMMA.16816.F32 R176, R8, R22, R4 ;  /* 0x0000001608b0723c */ /* 0x000fe20000001804 */
[----:B------:R-:W-:Y:S06]  /*47f0*/  LDSM.16.MT88.4 R20, [R252+0x6800] ;  /* 0x00680000fc14783b */ /* 0x000fec0000004200 */
[----:B------:R-:W-:-:S02]  /*4800*/  FADD.FTZ R4, R90, R16 ;  /* 0x000000105a047221 */ /* 0x000fc40000010000 */
[----:B------:R-:W1:Y:S02]  /*4810*/  LDSM.16.MT88.4 R16, [R252+0x6000] ;  /* 0x00600000fc10783b */ /* 0x000e640000004200 */
[----:B------:R-:W-:Y:S02]  /*4820*/  FADD.FTZ R25, R93, R4 ;  /* 0x000000045d197221 */ /* 0x000fe40000010000 */
[----:B-1----:R-:W-:Y:S01]  /*4830*/  HMMA.16816.F32 R4, R12, R16, RZ ;  /* 0x000000100c04723c */ /* 0x002fe200000018ff */
[----:B------:R-:W-:Y:S02]  /*4840*/  FADD.FTZ R3, R86, R3 ;  /* 0x0000000356037221 */ /* 0x000fe40000010000 */
[--C-:B------:R-:W-:Y:S11]  /*4850*/  FFMA.FTZ R24, R111, c[0x0][0x2d0], -R2.reuse ;  /* 0x0000b4006f187a23 */ /* 0x100ff60000010802 */
[----:B------:R-:W-:Y:S10]  /*4860*/  @!UPT UIADD3 URZ, URZ, URZ, URZ ;  /* 0x0000003f3f3ff290 */ /* 0x000ff4000fffe03f */
[----:B------:R-:W-:Y:S08]  /*4870*/  HMMA.16816.F32 R80, R8, R20, R4 ;  /* 0x000000140850723c */ /* 0x000ff00000001804 */
[----:B------:R-:W-:Y:S01]  /*4880*/  HMMA.16816.F32 R4, R12, R18, RZ ;  /* 0x000000120c04723c */ /* 0x000fe200000018ff */
[--C-:B------:R-:W-:Y:S02]  /*4890*/  FFMA.FTZ R26, R110, c[0x0][0x2d0], -R2.reuse ;  /* 0x0000b4006e1a7a23 */ /* 0x100fe40000010802 */
[----:B------:R-:W-:Y:S01]  /*48a0*/  FADD.FTZ R27, R88, R3 ;  /* 0x00000003581b7221 */ /* 0x000fe20000010000 */
[----:B------:R-:W-:Y:S01]  /*48b0*/  MOV R89, R52 ;  /* 0x0000003400597202 */ /* 0x000fe20000000f00 */
[----:B------:R-:W-:-:S02]  /*48c0*/  FFMA.FTZ R28, R109, c[0x0][0x2d0], -R2 ;  /* 0x0000b4006d1c7a23 */ /* 0x000fc40000010802 */
[----:B------:R-:W-:Y:S02]  /*48d0*/  IMAD.MOV.U32 R110, RZ, RZ, R54 ;  /* 0x000000ffff6e7224 */ /* 0x000fe400078e0036 */
[----:B------:R-:W-:Y:S02]  /*48e0*/  IMAD.MOV.U32 R109, RZ, RZ, R55 ;  /* 0x000000ffff6d7224 */ /* 0x000fe400078e0037 */
[----:B------:R-:W-:Y:S02]  /*48f0*/  IMAD.MOV.U32 R90, RZ, RZ, R53 ;  /* 0x000000ffff5a7224 */ /* 0x000fe400078e0035 */
[----:B------:R-:W-:Y:S02]  /*4900*/  IMAD.MOV.U32 R53, RZ, RZ, R67 ;  /* 0x000000ffff357224 */ /* 0x000fe400078e0043 */
[----:B------:R-:W-:Y:S02]  /*4910*/  IMAD.MOV.U32 R54, RZ, RZ, R66 ;  /* 0x000000ffff367224 */ /* 0x000fe400078e0042 */
[----:B------:R-:W-:-:S02]  /*4920*/  IMAD.MOV.U32 R55, RZ, RZ, R65 ;  /* 0x000000ffff377224 */ /* 0x000fc400078e0041 */
[----:B------:R-:W-:Y:S01]  /*4930*/  IMAD.MOV.U32 R52, RZ, RZ, R64 ;  /* 0x000000ffff347224 */ /* 0x000fe200078e0040 */
[----:B------:R-:W1:Y:S01]  /*4940*/  MUFU.EX2 R3, R24 ;  /* 0x0000001800037308 */ /* 0x000e620000000800 */
[--C-:B------:R-:W-:Y:S02]  /*4950*/  FFMA.FTZ R29, R107, c[0x0][0x2d0], -R2.reuse ;  /* 0x0000b4006b1d7a23 */ /* 0x100fe40000010802 */
[--C-:B------:R-:W-:Y:S01]  /*4960*/  FFMA.FTZ R36, R104, c[0x0][0x2d0], -R2.reuse ;  /* 0x0000b40068247a23 */ /* 0x100fe20000010802 */
[----:B------:R-:W-:Y:S01]  /*4970*/  HMMA.16816.F32 R64, R8, R22, R4 ;  /* 0x000000160840723c */ /* 0x000fe20000001804 */
[--C-:B------:R-:W-:Y:S01]  /*4980*/  FFMA.FTZ R37, R103, c[0x0][0x2d0], -R2.reuse ;  /* 0x0000b40067257a23 */ /* 0x100fe20000010802 */
[----:B------:R-:W-:Y:S01]  /*4990*/  LDSM.16.MT88.4 R20, [R251+0x6800] ;  /* 0x00680000fb14783b */ /* 0x000fe20000004200 */
[--C-:B------:R-:W-:Y:S02]  /*49a0*/  FFMA.FTZ R38, R97, c[0x0][0x2d0], -R2.reuse ;  /* 0x0000b40061267a23 */ /* 0x100fe40000010802 */
[----:B------:R-:W-:-:S02]  /*49b0*/  FFMA.FTZ R39, R96, c[0x0][0x2d0], -R2 ;  /* 0x0000b40060277a23 */ /* 0x000fc40000010802 */
[----:B------:R2:W-:Y:S01]  /*49c0*/  MUFU.EX2 R2, R26 ;  /* 0x0000001a00027308 */ /* 0x0005e20000000800 */
[----:B------:R-:W-:Y:S02]  /*49d0*/  FADD.FTZ R4, R94, R25 ;  /* 0x000000195e047221 */ /* 0x000fe40000010000 */
[----:B------:R-:W-:Y:S02]  /*49e0*/  FADD.FTZ R5, R92, R27 ;  /* 0x0000001b5c057221 */ /* 0x000fe40000010000 */
[--C-:B------:R-:W-:Y:S01]  /*49f0*/  FFMA.FTZ R6, R100, c[0x0][0x2d0], -R0.reuse ;  /* 0x0000b40064067a23 */ /* 0x100fe20000010800 */
[----:B--2---:R-:W2:Y:S01]  /*4a00*/  LDSM.16.MT88.4 R24, [R251+0x6000] ;  /* 0x00600000fb18783b */ /* 0x004ea20000004200 */
[----:B------:R-:W-:Y:S02]  /*4a10*/  FADD.FTZ R18, R91, R5 ;  /* 0x000000055b127221 */ /* 0x000fe40000010000 */
[----:B------:R-:W-:Y:S02]  /*4a20*/  FFMA.FTZ R5, R102, c[0x0][0x2d0], -R0 ;  /* 0x0000b40066057a23 */ /* 0x000fe40000010800 */
[----:B------:R-:W3:Y:S01]  /*4a30*/  MUFU.EX2 R6, R6 ;  /* 0x0000000600067308 */ /* 0x000ee20000000800 */
[----:B------:R-:W-:-:S07]  /*4a40*/  FADD.FTZ R4, R95, R4 ;  /* 0x000000045f047221 */ /* 0x000fce0000010000 */
[----:B------:R-:W4:Y:S08]  /*4a50*/  MUFU.EX2 R5, R5 ;  /* 0x0000000500057308 */ /* 0x000f300000000800 */
[----:B------:R-:W5:Y:S08]  /*4a60*/  MUFU.EX2 R16, R28 ;  /* 0x0000001c00107308 */ /* 0x000f700000000800 */
[----:B------:R4:W2:Y:S01]  /*4a70*/  MUFU.EX2 R7, R29 ;  /* 0x0000001d00077308 */ /* 0x0008a20000000800 */
[----:B-1----:R-:W-:-:S02]  /*4a80*/  FADD.FTZ R4, R3, R4 ;  /* 0x0000000403047221 */ /* 0x002fc40000010000 */
[--C-:B------:R-:W-:Y:S02]  /*4a90*/  FFMA.FTZ R31, R101, c[0x0][0x2d0], -R0.reuse ;  /* 0x0000b400651f7a23 */ /* 0x100fe40000010800 */
[--C-:B------:R-:W-:Y:S02]  /*4aa0*/  FFMA.FTZ R30, R108, c[0x0][0x2d0], -R0.reuse ;  /* 0x0000b4006c1e7a23 */ /* 0x100fe40000010800 */
[--C-:B------:R-:W-:Y:S02]  /*4ab0*/  FFMA.FTZ R33, R106, c[0x0][0x2d0], -R0.reuse ;  /* 0x0000b4006a217a23 */ /* 0x100fe40000010800 */
[--C-:B------:R-:W-:Y:S02]  /*4ac0*/  FFMA.FTZ R32, R105, c[0x0][0x2d0], -R0.reuse ;  /* 0x0000b40069207a23 */ /* 0x100fe40000010800 */
[--C-:B------:R-:W-:Y:S02]  /*4ad0*/  FFMA.FTZ R35, R99, c[0x0][0x2d0], -R0.reuse ;  /* 0x0000b40063237a23 */ /* 0x100fe40000010800 */
[----:B------:R-:W-:-:S02]  /*4ae0*/  FFMA.FTZ R34, R98, c[0x0][0x2d0], -R0 ;  /* 0x0000b40062227a23 */ /* 0x000fc40000010800 */
[----:B---3--:R-:W-:Y:S02]  /*4af0*/  FADD.FTZ R0, R6, R18 ;  /* 0x0000001206007221 */ /* 0x008fe40000010000 */
[C---:B------:R-:W-:Y:S01]  /*4b00*/  FADD.FTZ R17, R2.reuse, R4 ;  /* 0x0000000402117221 */ /* 0x040fe20000010000 */
[----:B------:R-:W-:Y:S01]  /*4b10*/  F2FP.PACK_AB R4, R2, R3 ;  /* 0x000000030204723e */ /* 0x000fe200000000ff */
[C---:B----4-:R-:W-:Y:S01]  /*4b20*/  FADD.FTZ R29, R5.reuse, R0 ;  /* 0x00000000051d7221 */ /* 0x050fe20000010000 */
[----:B------:R-:W-:Y:S01]  /*4b30*/  F2FP.PACK_AB R5, R5, R6 ;  /* 0x000000060505723e */ /* 0x000fe200000000ff */
[----:B-----5:R-:W-:Y:S01]  /*4b40*/  FADD.FTZ R2, R16, R17 ;  /* 0x0000001110027221 */ /* 0x020fe20000010000 */
[C---:B--2---:R-:W-:Y:S02]  /*4b50*/  F2FP.PACK_AB R6, R7.reuse, R16 ;  /* 0x000000100706723e */ /* 0x044fe400000000ff */
[----:B------:R-:W-:Y:S01]  /*4b60*/  HMMA.16816.F32 R16, R12, R24, RZ ;  /* 0x000000180c10723c */ /* 0x000fe200000018ff */
[----:B------:R-:W-:-:S02]  /*4b70*/  FADD.FTZ R28, R7, R2 ;  /* 0x00000002071c7221 */ /* 0x000fc40000010000 */
[----:B------:R-:W-:-:S05]  /*4b80*/  IMAD.MOV.U32 R84, RZ, RZ, R51 ;  /* 0x000000ffff547224 */ /* 0x000fca00078e0033 */
[----:B------:R-:W-:Y:S01]  /*4b90*/  HMMA.16816.F32 R24, R12, R26, RZ ;  /* 0x0000001a0c18723c */ /* 0x000fe200000018ff */
[----:B------:R-:W-:Y:S01]  /*4ba0*/  IMAD.MOV.U32 R86, RZ, RZ, R48 ;  /* 0x000000ffff567224 */ /* 0x000fe200078e0030 */
[----:B------:R-:W1:Y:S01]  /*4bb0*/  MUFU.EX2 R2, R31 ;  /* 0x0000001f00027308 */ /* 0x000e620000000800 */
[----:B------:R-:W-:-:S07]  /*4bc0*/  IMAD.MOV.U32 R111, RZ, RZ, R49 ;  /* 0x000000ffff6f7224 */ /* 0x000fce00078e0031 */
[----:B------:R-:W-:Y:S06]  /*4bd0*/  MUFU.EX2 R0, R30 ;  /* 0x0000001e00007308 */ /* 0x000fec0000000800 */
[----:B------:R-:W-:Y:S02]  /*4be0*/  HMMA.16816.F32 R48, R8, R20, R16 ;  /* 0x000000140830723c */ /* 0x000fe40000001810 */
[----:B------:R-:W2:Y:S08]  /*4bf0*/  MUFU.EX2 R16, R36 ;  /* 0x0000002400107308 */ /* 0x000eb00000000800 */
[----:B------:R-:W3:Y:S01]  /*4c00*/  MUFU.EX2 R3, R37 ;  /* 0x0000002500037308 */ /* 0x000ee20000000800 */
[----:B-1----:R-:W-:-:S07]  /*4c10*/  FADD.FTZ R7, R2, R29 ;  /* 0x0000001d02077221 */ /* 0x002fce0000010000 */
[----:B------:R-:W1:Y:S08]  /*4c20*/  MUFU.EX2 R18, R33 ;  /* 0x0000002100127308 */ /* 0x000e700000000800 */
[----:B------:R-:W4:Y:S01]  /*4c30*/  MUFU.EX2 R20, R38 ;  /* 0x0000002600147308 */ /* 0x000f220000000800 */
[----:B--2---:R-:W-:Y:S01]  /*4c40*/  FADD.FTZ R21, R16, R28 ;  /* 0x0000001c10157221 */ /* 0x004fe20000010000 */
[----:B------:R-:W-:Y:S06]  /*4c50*/  HMMA.16816.F32 R40, R8, R22, R24 ;  /* 0x000000160828723c */ /* 0x000fec0000001818 */
[----:B------:R-:W2:Y:S01]  /*4c60*/  MUFU.EX2 R17, R32 ;  /* 0x0000002000117308 */ /* 0x000ea20000000800 */
[----:B------:R-:W-:-:S07]  /*4c70*/  FADD.FTZ R22, R0, R7 ;  /* 0x0000000700167221 */ /* 0x000fce0000010000 */
[----:B------:R-:W5:Y:S01]  /*4c80*/  MUFU.EX2 R19, R39 ;  /* 0x0000002700137308 */ /* 0x000f620000000800 */
[----:B------:R-:W-:Y:S01]  /*4c90*/  F2FP.PACK_AB R7, R0, R2 ;  /* 0x000000020007723e */ /* 0x000fe200000000ff */
[----:B---3--:R-:W-:Y:S02]  /*4ca0*/  FADD.FTZ R2, R3, R21 ;  /* 0x0000001503027221 */ /* 0x008fe40000010000 */
[----:B------:R-:W-:Y:S02]  /*4cb0*/  IMAD.MOV.U32 R95, RZ, RZ, R86 ;  /* 0x000000ffff5f7224 */ /* 0x000fe400078e0056 */
[----:B------:R-:W-:Y:S02]  /*4cc0*/  IMAD.MOV.U32 R86, RZ, RZ, R87 ;  /* 0x000000ffff567224 */ /* 0x000fe400078e0057 */
[----:B-1----:R-:W-:Y:S02]  /*4cd0*/  FADD.FTZ R0, R18, R22 ;  /* 0x0000001612007221 */ /* 0x002fe40000010000 */
[----:B------:R-:W-:-:S02]  /*4ce0*/  IMAD.MOV.U32 R87, RZ, RZ, R58 ;  /* 0x000000ffff577224 */ /* 0x000fc400078e003a */
[----:B----4-:R-:W-:Y:S02]  /*4cf0*/  FADD.FTZ R2, R20, R2 ;  /* 0x0000000214027221 */ /* 0x010fe40000010000 */
[----:B------:R-:W-:Y:S02]  /*4d00*/  IMAD.MOV.U32 R58, RZ, RZ, R59 ;  /* 0x000000ffff3a7224 */ /* 0x000fe400078e003b */
[----:B------:R-:W-:Y:S01]  /*4d10*/  IMAD.MOV.U32 R104, RZ, RZ, R128 ;  /* 0x000000ffff687224 */ /* 0x000fe200078e0080 */
[----:B------:R-:W-:Y:S01]  /*4d20*/  F2FP.PACK_AB R128, R3, R16 ;  /* 0x000000100380723e */ /* 0x000fe200000000ff */
[----:B------:R-:W-:Y:S02]  /*4d30*/  IMAD.MOV.U32 R59, RZ, RZ, R78 ;  /* 0x000000ffff3b7224 */ /* 0x000fe400078e004e */
[----:B------:R-:W-:Y:S02]  /*4d40*/  IMAD.MOV.U32 R78, RZ, RZ, R79 ;  /* 0x000000ffff4e7224 */ /* 0x000fe400078e004f */
[----:B------:R-:W-:Y:S01]  /*4d50*/  IMAD.MOV.U32 R107, RZ, RZ, R129 ;  /* 0x000000ffff6b7224 */ /* 0x000fe200078e0081 */
[C---:B--2---:R-:W-:Y:S01]  /*4d60*/  F2FP.PACK_AB R129, R17.reuse, R18 ;  /* 0x000000121181723e */ /* 0x044fe200000000ff */
[----:B------:R-:W-:-:S02]  /*4d70*/  FADD.FTZ R3, R17, R0 ;  /* 0x0000000011037221 */ /* 0x000fc40000010000 */
[----:B------:R-:W-:Y:S01]  /*4d80*/  IMAD.MOV.U32 R79, RZ, RZ, R130 ;  /* 0x000000ffff4f7224 */ /* 0x000fe200078e0082 */
[C---:B-----5:R-:W-:Y:S01]  /*4d90*/  F2FP.PACK_AB R130, R19.reuse, R20 ;  /* 0x000000141382723e */ /* 0x060fe200000000ff */
[----:B------:R-:W-:Y:S02]  /*4da0*/  FADD.FTZ R0, R19, R2 ;  /* 0x0000000213007221 */ /* 0x000fe40000010000 */
[----:B------:R-:W1:Y:S01]  /*4db0*/  LDSM.16.MT88.4 R16, [R131+0x6000] ;  /* 0x006000008310783b */ /* 0x000e620000004200 */
[----:B------:R-:W2:Y:S03]  /*4dc0*/  MUFU.EX2 R2, R35 ;  /* 0x0000002300027308 */ /* 0x000ea60000000800 */
[----:B------:R3:W-:Y:S01]  /*4dd0*/  STL [R1+0x64], R0 ;  /* 0x0000640001007387 */ /* 0x0007e20000100800 */
[----:B--2---:R-:W-:-:S04]  /*4de0*/  FADD.FTZ R3, R2, R3 ;  /* 0x0000000302037221 */ /* 0x004fc80000010000 */
[----:B---3--:R-:W2:Y:S02]  /*4df0*/  MUFU.EX2 R0, R34 ;  /* 0x0000002200007308 */ /* 0x008ea40000000800 */
[----:B--2---:R-:W-:Y:S02]  /*4e00*/  FADD.FTZ R20, R0, R3 ;  /* 0x0000000300147221 */ /* 0x004fe40000010000 */
[----:B------:R-:W-:-:S03]  /*4e10*/  IMAD.MOV.U32 R3, RZ, RZ, R131 ;  /* 0x000000ffff037224 */ /* 0x000fc600078e0083 */
[----:B------:R1:W-:Y:S02]  /*4e20*/  STL [R1+0x68], R20 ;  /* 0x0000681401007387 */ /* 0x0003e40000100800 */
[C---:B-1----:R-:W-:Y:S08]  /*4e30*/  HMMA.16816.F32 R20, R12.reuse, R16, RZ ;  /* 0x000000100c14723c */ /* 0x042ff000000018ff */
[----:B------:R-:W-:Y:S01]  /*4e40*/  HMMA.16816.F32 R12, R12, R18, RZ ;  /* 0x000000120c0c723c */ /* 0x000fe200000018ff */
[----:B------:R-:W1:Y:S01]  /*4e50*/  LDSM.16.MT88.4 R16, [R3+0x6800] ;  /* 0x006800000310783b */ /* 0x000e620000004200 */
[----:B------:R-:W-:-:S02]  /*4e60*/  IMAD.MOV.U32 R88, RZ, RZ, R104 ;  /* 0x000000ffff587224 */ /* 0x000fc400078e0068 */
[----:B------:R-:W-:Y:S11]  /*4e70*/  IMAD.MOV.U32 R91, RZ, RZ, R107 ;  /* 0x000000ffff5b7224 */ /* 0x000ff600078e006b */
[----:B------:R-:W-:Y:S01]  /*4e80*/  @!UPT UIADD3 URZ, URZ, URZ, URZ ;  /* 0x0000003f3f3ff290 */ /* 0x000fe2000fffe03f */
[C---:B-1----:R-:W-:Y:S08]  /*4e90*/  HMMA.16816.F32 R20, R8.reuse, R16, R20 ;  /* 0x000000100814723c */ /* 0x042ff00000001814 */
[----:B------:R-:W-:Y:S01]  /*4ea0*/  HMMA.16816.F32 R12, R8, R18, R12 ;  /* 0x00000012080c723c */ /* 0x000fe2000000180c */
[----:B------:R-:W1:Y:S07]  /*4eb0*/  LDSM.16.MT88.4 R8, [R248+0x1000] ;  /* 0x00100000f808783b */ /* 0x000e6e0000004200 */
[C---:B-1----:R-:W-:Y:S08]  /*4ec0*/  HMMA.16816.F32 R160, R4.reuse, R8, R160 ;  /* 0x0000000804a0723c */ /* 0x042ff000000018a0 */
[----:B------:R-:W-:Y:S01]  /*4ed0*/  HMMA.16816.F32 R16, R4, R10, R88 ;  /* 0x0000000a0410723c */ /* 0x000fe20000001858 */
[----:B------:R-:W1:Y:S01]  /*4ee0*/  LDSM.16.MT88.4 R8, [R252+0x1000] ;  /* 0x00100000fc08783b */ /* 0x000e620000004200 */
[----:B------:R-:W-:Y:S01]  /*4ef0*/  IMAD.MOV.U32 R92, RZ, RZ, R109 ;  /* 0x000000ffff5c7224 */ /* 0x000fe200078e006d */
[----:B------:R-:W-:Y:S01]  /*4f00*/  MOV R94, R111 ;  /* 0x0000006f005e7202 */ /* 0x000fe20000000f00 */
[----:B------:R-:W-:-:S04]  /*4f10*/  IMAD.MOV.U32 R93, RZ, RZ, R110 ;  /* 0x000000ffff5d7224 */ /* 0x000fc800078e006e */
        /* <DEDUP_REMOVED lines=19> */
[----:B------:R-:W-:Y:S01]  /*5050*/  HMMA.16816.F32 R76, R4, R10, R164 ;  /* 0x0000000a044c723c */ /* 0x000fe200000018a4 */
[----:B------:R-:W1:Y:S01]  /*5060*/  LDSM.16.MT88.4 R8, [R248+0x5000] ;  /* 0x00500000f808783b */ /* 0x000e620000004200 */
[----:B------:R-:W-:-:S03]  /*5070*/  F2FP.PACK_AB R131, R0, R2 ;  /* 0x000000020083723e */ /* 0x000fc600000000ff */
[----:B------:R-:W-:Y:S03]  /*5080*/  LDSM.16.MT88.4 R164, [R248+0x1800] ;  /* 0x00180000f8a4783b */ /* 0x000fe60000004200 */
[C---:B-1----:R-:W-:Y:S08]  /*5090*/  HMMA.16816.F32 R84, R4.reuse, R8, R180 ;  /* 0x000000080454723c */ /* 0x042ff000000018b4 */
[----:B------:R-:W-:Y:S01]  /*50a0*/  HMMA.16816.F32 R88, R4, R10, R136 ;  /* 0x0000000a0458723c */ /* 0x000fe20000001888 */
[----:B------:R-:W1:Y:S01]  /*50b0*/  LDSM.16.MT88.4 R8, [R252+0x5000] ;  /* 0x00500000fc08783b */ /* 0x000e620000004200 */
[----:B------:R-:W-:-:S03]  /*50c0*/  @P2 IMAD.HI.U32 R2, R159, c[0x0][0x2c8], RZ ;  /* 0x0000b2009f022a27 */ /* 0x000fc600078e00ff */
[----:B------:R-:W-:Y:S03]  /*50d0*/  LDSM.16.MT88.4 R136, [R252+0x1800] ;  /* 0x00180000fc88783b */ /* 0x000fe60000004200 */
[----:B-1----:R-:W-:Y:S01]  /*50e0*/  HMMA.16816.F32 R92, R4, R8, R152 ;  /* 0x00000008045c723c */ /* 0x002fe20000001898 */
[----:B------:R-:W-:-:S07]  /*50f0*/  IMAD.MOV.U32 R0, RZ, RZ, R159 ;  /* 0x000000ffff007224 */ /* 0x000fce00078e009f */
[C---:B------:R-:W-:Y:S01]  /*5100*/  HMMA.16816.F32 R96, R4.reuse, R10, R124 ;  /* 0x0000000a0460723c */ /* 0x040fe2000000187c */
[----:B------:R-:W1:Y:S04]  /*5110*/  LDSM.16.MT88.4 R8, [R251+0x5000] ;  /* 0x00500000fb08783b */ /* 0x000e680000004200 */
[----:B------:R-:W-:Y:S03]  /*5120*/  LDSM.16.MT88.4 R152, [R3+0x1800] ;  /* 0x001800000398783b */ /* 0x000fe60000004200 */
[----:B-1----:R-:W-:Y:S01]  /*5130*/  HMMA.16816.F32 R100, R4, R8, R144 ;  /* 0x000000080464723c */ /* 0x002fe20000001890 */
[----:B------:R-:W-:-:S07]  /*5140*/  @P2 SHF.R.U32.HI R0, RZ, c[0x0][0x2cc], R2 ;  /* 0x0000b300ff002a19 */ /* 0x000fce0000011602 */
[C---:B------:R-:W-:Y:S01]  /*5150*/  HMMA.16816.F32 R104, R4.reuse, R10, R116 ;  /* 0x0000000a0468723c */ /* 0x040fe20000001874 */
[----:B------:R-:W1:Y:S04]  /*5160*/  LDSM.16.MT88.4 R8, [R3+0x5000] ;  /* 0x005000000308783b */ /* 0x000e680000004200 */
[----:B------:R-:W-:Y:S03]  /*5170*/  LDSM.16.MT88.4 R144, [R251+0x1800] ;  /* 0x00180000fb90783b */ /* 0x000fe60000004200 */
[C---:B-1----:R-:W-:Y:S08]  /*5180*/  HMMA.16816.F32 R108, R4.reuse, R8, R120 ;  /* 0x00000008046c723c */ /* 0x042ff00000001878 */
[C---:B------:R-:W-:Y:S01]  /*5190*/  HMMA.16816.F32 R112, R4.reuse, R10, R112 ;  /* 0x0000000a0470723c */ /* 0x040fe20000001870 */
[----:B------:R-:W1:Y:S07]  /*51a0*/  LDSM.16.MT88.4 R8, [R248+0x7000] ;  /* 0x00700000f808783b */ /* 0x000e6e0000004200 */
[C---:B-1----:R-:W-:Y:S08]  /*51b0*/  HMMA.16816.F32 R184, R4.reuse, R8, R184 ;  /* 0x0000000804b8723c */ /* 0x042ff000000018b8 */
[C---:B------:R-:W-:Y:S01]  /*51c0*/  HMMA.16816.F32 R176, R4.reuse, R10, R176 ;  /* 0x0000000a04b0723c */ /* 0x040fe200000018b0 */
[----:B------:R-:W1:Y:S07]  /*51d0*/  LDSM.16.MT88.4 R8, [R252+0x7000] ;  /* 0x00700000fc08783b */ /* 0x000e6e0000004200 */
[C---:B-1----:R-:W-:Y:S01]  /*51e0*/  HMMA.16816.F32 R120, R4.reuse, R8, R80 ;  /* 0x000000080478723c */ /* 0x042fe20000001850 */
[----:B------:R-:W-:Y:S07]  /*51f0*/  LDSM.16.MT88.4 R80, [R252+0x5800] ;  /* 0x00580000fc50783b */ /* 0x000fee0000004200 */
[C---:B------:R-:W-:Y:S01]  /*5200*/  HMMA.16816.F32 R116, R4.reuse, R10, R64 ;  /* 0x0000000a0474723c */ /* 0x040fe20000001840 */
[----:B------:R-:W1:Y:S04]  /*5210*/  LDSM.16.MT88.4 R8, [R251+0x7000] ;  /* 0x00700000fb08783b */ /* 0x000e680000004200 */
[----:B------:R-:W-:Y:S03]  /*5220*/  LDSM.16.MT88.4 R64, [R3+0x3800] ;  /* 0x003800000340783b */ /* 0x000fe60000004200 */
[C---:B-1----:R-:W-:Y:S01]  /*5230*/  HMMA.16816.F32 R124, R4.reuse, R10, R40 ;  /* 0x0000000a047c723c */ /* 0x042fe20000001828 */
[----:B------:R-:W1:Y:S07]  /*5240*/  LDSM.16.MT88.4 R40, [R248+0x3800] ;  /* 0x00380000f828783b */ /* 0x000e6e0000004200 */
[----:B------:R-:W-:Y:S01]  /*5250*/  HMMA.16816.F32 R180, R4, R8, R48 ;  /* 0x0000000804b4723c */ /* 0x000fe20000001830 */
[----:B------:R-:W2:Y:S04]  /*5260*/  LDSM.16.MT88.4 R48, [R252+0x3800] ;  /* 0x00380000fc30783b */ /* 0x000ea80000004200 */
[----:B------:R-:W-:Y:S03]  /*5270*/  LDSM.16.MT88.4 R8, [R3+0x7000] ;  /* 0x007000000308783b */ /* 0x000fe60000004200 */
[C---:B-1----:R-:W-:Y:S08]  /*5280*/  HMMA.16816.F32 R36, R128.reuse, R40, R36 ;  /* 0x000000288024723c */ /* 0x042ff00000001824 */
[C---:B------:R-:W-:Y:S08]  /*5290*/  HMMA.16816.F32 R40, R128.reuse, R42, R44 ;  /* 0x0000002a8028723c */ /* 0x040ff0000000182c */
[C---:B--2---:R-:W-:Y:S08]  /*52a0*/  HMMA.16816.F32 R44, R128.reuse, R48, R52 ;  /* 0x00000030802c723c */ /* 0x044ff00000001834 */
[C---:B------:R-:W-:Y:S01]  /*52b0*/  HMMA.16816.F32 R48, R128.reuse, R50, R56 ;  /* 0x000000328030723c */ /* 0x040fe20000001838 */
[----:B------:R-:W1:Y:S07]  /*52c0*/  LDSM.16.MT88.4 R56, [R251+0x3800] ;  /* 0x00380000fb38783b */ /* 0x000e6e0000004200 */
[C---:B-1----:R-:W-:Y:S08]  /*52d0*/  HMMA.16816.F32 R52, R128.reuse, R56, R60 ;  /* 0x000000388034723c */ /* 0x042ff0000000183c */
[C---:B------:R-:W-:Y:S01]  /*52e0*/  HMMA.16816.F32 R60, R128.reuse, R64, R72 ;  /* 0x00000040803c723c */ /* 0x040fe20000001848 */
[----:B------:R-:W1:Y:S07]  /*52f0*/  LDSM.16.MT88.4 R72, [R248+0x5800] ;  /* 0x00580000f848783b */ /* 0x000e6e0000004200 */
[C---:B------:R-:W-:Y:S08]  /*5300*/  HMMA.16816.F32 R64, R128.reuse, R66, R76 ;  /* 0x000000428040723c */ /* 0x040ff0000000184c */
[C---:B------:R-:W-:Y:S08]  /*5310*/  HMMA.16816.F32 R76, R128.reuse, R80, R92 ;  /* 0x00000050804c723c */ /* 0x040ff0000000185c */
[C---:B------:R-:W-:Y:S01]  /*5320*/  HMMA.16816.F32 R80, R128.reuse, R82, R96 ;  /* 0x000000528050723c */ /* 0x040fe20000001860 */
[----:B------:R-:W2:Y:S07]  /*5330*/  LDSM.16.MT88.4 R96, [R3+0x5800] ;  /* 0x005800000360783b */ /* 0x000eae0000004200 */
[C---:B------:R-:W-:Y:S08]  /*5340*/  HMMA.16816.F32 R56, R128.reuse, R58, R68 ;  /* 0x0000003a8038723c */ /* 0x040ff00000001844 */
[C---:B-1----:R-:W-:Y:S08]  /*5350*/  HMMA.16816.F32 R68, R128.reuse, R72, R84 ;  /* 0x000000488044723c */ /* 0x042ff00000001854 */
[C---:B--2---:R-:W-:Y:S08]  /*5360*/  HMMA.16816.F32 R92, R128.reuse, R96, R108 ;  /* 0x00000060805c723c */ /* 0x044ff0000000186c */
[C---:B------:R-:W-:Y:S01]  /*5370*/  HMMA.16816.F32 R96, R128.reuse, R98, R112 ;  /* 0x000000628060723c */ /* 0x040fe20000001870 */
[----:B------:R-:W1:Y:S07]  /*5380*/  LDSM.16.MT88.4 R112, [R252+0x7800] ;  /* 0x00780000fc70783b */ /* 0x000e6e0000004200 */
[----:B------:R-:W-:Y:S01]  /*5390*/  HMMA.16816.F32 R72, R128, R74, R88 ;  /* 0x0000004a8048723c */ /* 0x000fe20000001858 */
[----:B------:R-:W2:Y:S07]  /*53a0*/  LDSM.16.MT88.4 R88, [R251+0x5800] ;  /* 0x00580000fb58783b */ /* 0x000eae0000004200 */
[C---:B------:R-:W-:Y:S08]  /*53b0*/  HMMA.16816.F32 R20, R4.reuse, R8, R20 ;  /* 0x000000080414723c */ /* 0x040ff00000001814 */
[----:B------:R-:W-:Y:S01]  /*53c0*/  HMMA.16816.F32 R12, R4, R10, R12 ;  /* 0x0000000a040c723c */ /* 0x000fe2000000180c */
[----:B------:R-:W-:Y:S07]  /*53d0*/  LDSM.16.MT88.4 R4, [R3+0x7800] ;  /* 0x007800000304783b */ /* 0x000fee0000004200 */
[----:B-1----:R-:W-:Y:S01]  /*53e0*/  HMMA.16816.F32 R108, R128, R112, R120 ;  /* 0x00000070806c723c */ /* 0x002fe20000001878 */
[----:B------:R-:W1:Y:S01]  /*53f0*/  LDSM.16.MT88.4 R120, [R251+0x7800] ;  /* 0x00780000fb78783b */ /* 0x000e620000004200 */
[----:B------:R-:W-:-:S06]  /*5400*/  IMAD.MOV.U32 R2, RZ, RZ, c[0x0][0x168] ;  /* 0x00005a00ff027624 */ /* 0x000fcc00078e00ff */
[----:B--2---:R-:W-:Y:S01]  /*5410*/  HMMA.16816.F32 R84, R128, R88, R100 ;  /* 0x000000588054723c */ /* 0x004fe20000001864 */
[----:B------:R-:W-:-:S07]  /*5420*/  IADD3 R0, R0, c[0x0][0x1d0], -R2 ;  /* 0x0000740000007a10 */ /* 0x000fce0007ffe802 */
[----:B------:R-:W-:Y:S01]  /*5430*/  HMMA.16816.F32 R88, R128, R90, R104 ;  /* 0x0000005a8058723c */ /* 0x000fe20000001868 */
[----:B------:R-:W2:Y:S01]  /*5440*/  LDSM.16.MT88.4 R104, [R248+0x7800] ;  /* 0x00780000f868783b */ /* 0x000ea20000004200 */
[----:B------:R-:W-:-:S04]  /*5450*/  SHF.R.S32.HI R2, RZ, 0x1f, R0 ;  /* 0x0000001fff027819 */ /* 0x000fc80000011400 */
[----:B------:R-:W-:Y:S02]  /*5460*/  LEA.HI R0, R2, R0, RZ, 0x6 ;  /* 0x0000000002007211 */ /* 0x000fe400078f30ff */
[----:B------:R-:W-:Y:S02]  /*5470*/  HMMA.16816.F32 R112, R128, R114, R116 ;  /* 0x000000728070723c */ /* 0x000fe40000001874 */
[----:B------:R-:W-:-:S04]  /*5480*/  SHF.R.S32.HI R0, RZ, 0x6, R0 ;  /* 0x00000006ff007819 */ /* 0x000fc80000011400 */
[----:B------:R-:W-:Y:S02]  /*5490*/  IMNMX R0, RZ, R0, !PT ;  /* 0x00000000ff007217 */ /* 0x000fe40007800200 */
[C---:B-1----:R-:W-:Y:S08]  /*54a0*/  HMMA.16816.F32 R116, R128.reuse, R120, R180 ;  /* 0x000000788074723c */ /* 0x042ff000000018b4 */
[C---:B------:R-:W-:Y:S08]  /*54b0*/  HMMA.16816.F32 R120, R128.reuse, R122, R124 ;  /* 0x0000007a8078723c */ /* 0x040ff0000000187c */
[----:B------:R-:W-:Y:S07]  /*54c0*/  HMMA.16816.F32 R124, R128, R4, R20 ;  /* 0x00000004807c723c */ /* 0x000fee0000001814 */
[----:B------:R-:W-:-:S05]  /*54d0*/  IADD3 R4, R158, -0x2, RZ ;  /* 0xfffffffe9e047810 */ /* 0x000fca0007ffe0ff */
[----:B------:R1:W-:Y:S04]  /*54e0*/  STL [R1+0x5c], R4 ;  /* 0x00005c0401007387 */ /* 0x0003e80000100800 */
[----:B------:R1:W-:Y:S01]  /*54f0*/  STL [R1+0x88], R0 ;  /* 0x0000880001007387 */ /* 0x0003e20000100800 */
[----:B------:R-:W-:Y:S01]  /*5500*/  ISETP.GE.AND P0, PT, R4, R0, PT ;  /* 0x000000000400720c */ /* 0x000fe20003f06270 */
[C---:B------:R-:W-:Y:S08]  /*5510*/  HMMA.16816.F32 R160, R128.reuse, R164, R160 ;  /* 0x000000a480a0723c */ /* 0x040ff000000018a0 */
[C---:B------:R-:W-:Y:S08]  /*5520*/  HMMA.16816.F32 R132, R128.reuse, R136, R132 ;  /* 0x000000888084723c */ /* 0x040ff00000001884 */
[C---:B------:R-:W-:Y:S08]  /*5530*/  HMMA.16816.F32 R140, R128.reuse, R144, R140 ;  /* 0x00000090808c723c */ /* 0x040ff0000000188c */
[C---:B------:R-:W-:Y:S08]  /*5540*/  HMMA.16816.F32 R148, R128.reuse, R152, R148 ;  /* 0x000000988094723c */ /* 0x040ff00000001894 */
[C---:B--2---:R-:W-:Y:S08]  /*5550*/  HMMA.16816.F32 R100, R128.reuse, R104, R184 ;  /* 0x000000688064723c */ /* 0x044ff000000018b8 */
[C---:B------:R-:W-:Y:S08]  /*5560*/  HMMA.16816.F32 R164, R128.reuse, R166, R16 ;  /* 0x000000a680a4723c */ /* 0x040ff00000001810 */
[C---:B------:R-:W-:Y:S08]  /*5570*/  HMMA.16816.F32 R136, R128.reuse, R138, R24 ;  /* 0x0000008a8088723c */ /* 0x040ff00000001818 */
[C---:B------:R-:W-:Y:S08]  /*5580*/  HMMA.16816.F32 R144, R128.reuse, R146, R28 ;  /* 0x000000928090723c */ /* 0x040ff0000000181c */
[C---:B------:R-:W-:Y:S08]  /*5590*/  HMMA.16816.F32 R152, R128.reuse, R154, R32 ;  /* 0x0000009a8098723c */ /* 0x040ff00000001820 */
[C---:B------:R-:W-:Y:S08]  /*55a0*/  HMMA.16816.F32 R104, R128.reuse, R106, R176 ;  /* 0x0000006a8068723c */ /* 0x040ff000000018b0 */
[----:B------:R-:W-:Y:S01]  /*55b0*/  HMMA.16816.F32 R128, R128, R6, R12 ;  /* 0x000000068080723c */ /* 0x000fe2000000180c */
[----:B------:R-:W-:Y:S01]  /*55c0*/  @!UPT UIADD3 URZ, URZ, URZ, URZ ;  /* 0x0000003f3f3ff290 */ /* 0x000fe2000fffe03f */
[----:B------:R-:W-:Y:S11]  /*55d0*/  @!P0 BRA `(.L_x_476) ;  /* 0x0000411000008947 */ /* 0x000ff60003800000 */
[----:B-1----:R-:W-:Y:S02]  /*55e0*/  MOV R0, R4 ;  /* 0x0000000400007202 */ /* 0x002fe40000000f00 */
[----:B------:R-:W-:-:S02]  /*55f0*/  MOV R158, R156 ;  /* 0x0000009c009e7202 */ /* 0x000fc40000000f00 */
[----:B------:R-:W-:Y:S01]  /*5600*/  MOV R3, R157 ;  /* 0x0000009d00037202 */ /* 0x000fe20000000f00 */
[----:B------:R1:W-:Y:S06]  /*5610*/  STL [R1+0x60], R0 ;  /* 0x0000600001007387 */ /* 0x0003ec0000100800 */
.L_x_477:
[----:B------:R-:W2:Y:S01]  /*5620*/  LDL R2, [R1+0x60] ;  /* 0x0000600001027983 */ /* 0x000ea20000100800 */
[----:B------:R-:W-:Y:S04]  /*5630*/  DEPBAR.LE SB0, 0x0 ;  /* 0x000080000000791a */ /* 0x000fe80000000000 */
[----:B------:R-:W3:Y:S01]  /*5640*/  LDL.64 R16, [R1+0x78] ;  /* 0x0000780001107983 */ /* 0x000ee20000100a00 */
[----:B------:R-:W-:Y:S04]  /*5650*/  WARPSYNC 0xffffffff ;  /* 0xffffffff00007948 */ /* 0x000fe80003800000 */
[----:B------:R-:W4:Y:S05]  /*5660*/  LDL R14, [R1+0x84] ;  /* 0x00008400010e7983 */ /* 0x000f2a0000100800 */
[----:B------:R-:W-:Y:S05]  /*5670*/  STL.64 [R1+0x150], R124 ;  /* 0x0001507c01007387 */ /* 0x000fea0000100a00 */
[----:B-1----:R1:W-:Y:S05]  /*5680*/  STL [R1+0x14c], R126 ;  /* 0x00014c7e01007387 */ /* 0x0023ea0000100800 */
[----:B------:R1:W-:Y:S05]  /*5690*/  STL [R1+0x148], R127 ;  /* 0x0001487f01007387 */ /* 0x0003ea0000100800 */
[----:B------:R-:W-:Y:S05]  /*56a0*/  STL [R1+0x144], R128 ;  /* 0x0001448001007387 */ /* 0x000fea0000100800 */
[----:B------:R-:W-:Y:S05]  /*56b0*/  STL [R1+0x140], R129 ;  /* 0x0001408101007387 */ /* 0x000fea0000100800 */
[----:B------:R1:W-:Y:S05]  /*56c0*/  STL [R1+0x13c], R130 ;  /* 0x00013c8201007387 */ /* 0x0003ea0000100800 */
[----:B------:R1:W-:Y:S05]  /*56d0*/  STL [R1+0x138], R131 ;  /* 0x0001388301007387 */ /* 0x0003ea0000100800 */
[----:B------:R-:W2:Y:S05]  /*56e0*/  LDL R159, [R1+0x8] ;  /* 0x00000800019f7983 */ /* 0x000eaa0000100800 */
[----:B-1----:R-:W2:Y:S05]  /*56f0*/  LDL R126, [R1+0x3c] ;  /* 0x00003c00017e7983 */ /* 0x002eaa0000100800 */
[----:B------:R-:W2:Y:S05]  /*5700*/  LDL R127, [R1+0x58] ;  /* 0x00005800017f7983 */ /* 0x000eaa0000100800 */
[----:B------:R-:W2:Y:S05]  /*5710*/  LDL R130, [R1+0x40] ;  /* 0x0000400001827983 */ /* 0x000eaa0000100800 */
[----:B------:R-:W2:Y:S05]  /*5720*/  LDL R131, [R1+0x44] ;  /* 0x0000440001837983 */ /* 0x000eaa0000100800 */
[----:B------:R-:W-:Y:S06]  /*5730*/  BAR.SYNC.DEFER_BLOCKING 0x0 ;  /* 0x0000000000007b1d */ /* 0x000fec0000010000 */
[----:B------:R-:W-:Y:S05]  /*5740*/  LDSM.16.M88.4 R24, [R249+0x1000] ;  /* 0x00100000f918783b */ /* 0x000fea0000000200 */
[----:B------:R-:W-:Y:S05]  /*5750*/  LDSM.16.M88.4 R32, [R249+0x1800] ;  /* 0x00180000f920783b */ /* 0x000fea0000000200 */
[----:B--2---:R-:W-:Y:S01]  /*5760*/  LDSM.16.M88.4 R180, [R131] ;  /* 0x0000000083b4783b */ /* 0x004fe20000000200 */
[C---:B------:R-:W-:Y:S04]  /*5770*/  ISETP.GE.AND P1, PT, R2.reuse, RZ, PT ;  /* 0x000000ff0200720c */ /* 0x040fe80003f26270 */
[----:B------:R-:W-:Y:S05]  /*5780*/  LDSM.16.M88.4 R176, [R159] ;  /* 0x000000009fb0783b */ /* 0x000fea0000000200 */
[----:B------:R-:W-:Y:S04]  /*5790*/  LDSM.16.M88.4 R184, [R130] ;  /* 0x0000000082b8783b */ /* 0x000fe80000000200 */
[----:B------:R-:W-:Y:S01]  /*57a0*/  @P1 SHF.R.S32.HI R0, RZ, 0x1f, R2 ;  /* 0x0000001fff001819 */ /* 0x000fe20000011402 */
[----:B------:R-:W-:Y:S01]  /*57b0*/  @P1 IMAD.WIDE.U32 R4, R2, c[0x0][0x208], RZ ;  /* 0x0000820002041a25 */ /* 0x000fe200078e00ff */
[----:B---3--:R-:W-:Y:S01]  /*57c0*/  @P1 IADD3 R9, P0, R16, 0x40, RZ ;  /* 0x0000004010091810 */ /* 0x008fe20007f1e0ff */
[----:B------:R1:W-:Y:S02]  /*57d0*/  LDSM.16.M88.4 R188, [R126] ;  /* 0x000000007ebc783b */ /* 0x0003e40000000200 */
[----:B------:R-:W-:Y:S01]  /*57e0*/  @P1 IMAD R0, R0, c[0x0][0x208], RZ ;  /* 0x0000820000001a24 */ /* 0x000fe200078e02ff */
[----:B----4-:R-:W-:Y:S01]  /*57f0*/  @P1 IADD3.X R8, RZ, R14, RZ, P0, !PT ;  /* 0x0000000eff081210 */ /* 0x010fe200007fe4ff */
[----:B------:R-:W-:Y:S02]  /*5800*/  @P1 IMAD.MOV.U32 R6, RZ, RZ, c[0x0][0x20c] ;  /* 0x00008300ff061624 */ /* 0x000fe400078e00ff */
[----:B------:R-:W-:Y:S01]  /*5810*/  @P1 IMAD R0, R2, c[0x0][0x20c], R0 ;  /* 0x0000830002001a24 */ /* 0x000fe200078e0200 */
[C---:B------:R-:W-:Y:S04]  /*5820*/  @P1 SHF.L.U32 R2, R4.reuse, 0x6, RZ ;  /* 0x0000000604021819 */ /* 0x040fe800000006ff */
[----:B------:R-:W-:Y:S01]  /*5830*/  @P1 IADD3 R0, R5, R0, RZ ;  /* 0x0000000005001210 */ /* 0x000fe20007ffe0ff */
[----:B------:R-:W-:Y:S03]  /*5840*/  @P1 IMAD.MOV.U32 R5, RZ, RZ, c[0x0][0x208] ;  /* 0x00008200ff051624 */ /* 0x000fe600078e00ff */
[----:B------:R-:W-:Y:S02]  /*5850*/  @P1 SHF.L.U64.HI R0, R4, 0x6, R0 ;  /* 0x0000000604001819 */ /* 0x000fe40000010200 */
[C---:B------:R-:W-:Y:S04]  /*5860*/  @P1 LEA R4, P0, R5.reuse, R2, 0x5 ;  /* 0x0000000205041211 */ /* 0x040fe800078028ff */
[----:B------:R-:W-:Y:S02]  /*5870*/  @P1 LEA.HI.X R5, R5, R0, R6, 0x5, P0 ;  /* 0x0000000005051211 */ /* 0x000fe400000f2c06 */
[----:B------:R-:W-:Y:S01]  /*5880*/  @P1 IADD3 R6, P0, R2, R16, RZ ;  /* 0x0000001002061210 */ /* 0x000fe20007f1e0ff */
[----:B-1----:R-:W2:Y:S04]  /*5890*/  LDL R126, [R1+0x38] ;  /* 0x00003800017e7983 */ /* 0x002ea80000100800 */
[----:B------:R-:W-:Y:S01]  /*58a0*/  @P1 IMAD.X R10, R0, 0x1, R14, P0 ;  /* 0x00000001000a1824 */ /* 0x000fe200000e060e */
[----:B------:R-:W-:Y:S04]  /*58b0*/  @P1 IADD3 R7, P0, R2, R9, RZ ;  /* 0x0000000902071210 */ /* 0x000fe80007f1e0ff */
[----:B------:R-:W-:Y:S02]  /*58c0*/  @P1 IADD3.X R11, R0, R8, RZ, P0, !PT ;  /* 0x00000008000b1210 */ /* 0x000fe400007fe4ff */
[C---:B------:R-:W-:Y:S04]  /*58d0*/  @P1 LEA R128, P0, R6.reuse, c[0x0][0x1f8], 0x1 ;  /* 0x00007e0006801a11 */ /* 0x040fe800078008ff */
[----:B------:R-:W-:Y:S02]  /*58e0*/  @P1 LEA.HI.X R129, R6, c[0x0][0x1fc], R10, 0x1, P0 ;  /* 0x00007f0006811a11 */ /* 0x000fe400000f0c0a */
[C---:B------:R-:W-:Y:S04]  /*58f0*/  @P1 LEA R30, P0, R7.reuse, c[0x0][0x1f8], 0x1 ;  /* 0x00007e00071e1a11 */ /* 0x040fe800078008ff */
[----:B------:R-:W-:Y:S02]  /*5900*/  @P1 LEA.HI.X R31, R7, c[0x0][0x1fc], R11, 0x1, P0 ;  /* 0x00007f00071f1a11 */ /* 0x000fe400000f0c0b */
[----:B------:R-:W-:Y:S05]  /*5910*/  @P1 IADD3 R7, P0, R16, 0x80, RZ ;  /* 0x0000008010071810 */ /* 0x000fea0007f1e0ff */
[----:B------:R-:W-:Y:S01]  /*5920*/  @P1 IMAD.X R13, RZ, RZ, R14, P0 ;  /* 0x000000ffff0d1224 */ /* 0x000fe200000e060e */
[----:B------:R-:W-:Y:S04]  /*5930*/  @P1 IADD3 R6, P0, R2, R7, RZ ;  /* 0x0000000702061210 */ /* 0x000fe80007f1e0ff */
[----:B------:R-:W-:Y:S02]  /*5940*/  @P1 IADD3.X R10, R0, R13, RZ, P0, !PT ;  /* 0x0000000d000a1210 */ /* 0x000fe400007fe4ff */
        /* <DEDUP_REMOVED lines=8> */
[C---:B------:R-:W-:Y:S05]  /*59d0*/  @P1 IADD3 R0, P0, R4.reuse, R9, RZ ;  /* 0x0000000904001210 */ /* 0x040fea0007f1e0ff */
[C---:B------:R-:W-:Y:S01]  /*59e0*/  @P1 IMAD.X R2, R5.reuse, 0x1, R8, P0 ;  /* 0x0000000105021824 */ /* 0x040fe200000e0608 */
[C---:B------:R-:W-:Y:S01]  /*59f0*/  @P1 IADD3 R7, P0, R4.reuse, R7, RZ ;  /* 0x0000000704071210 */ /* 0x040fe20007f1e0ff */
[----:B------:R-:W1:Y:S03]  /*5a00*/  LDSM.16.M88.4 R8, [R249] ;  /* 0x00000000f908783b */ /* 0x000e660000000200 */
[C---:B------:R-:W-:Y:S02]  /*5a10*/  @P1 IADD3.X R13, R5.reuse, R13, RZ, P0, !PT ;  /* 0x0000000d050d1210 */ /* 0x040fe400007fe4ff */
[C---:B------:R-:W-:Y:S05]  /*5a20*/  @P1 IADD3 R12, P0, R4.reuse, R12, RZ ;  /* 0x0000000c040c1210 */ /* 0x040fea0007f1e0ff */
[C---:B------:R-:W-:Y:S01]  /*5a30*/  @P1 IMAD.X R6, R5.reuse, 0x1, R6, P0 ;  /* 0x0000000105061824 */ /* 0x040fe200000e0606 */
[----:B------:R-:W-:Y:S02]  /*5a40*/  @P1 IADD3 R4, P0, R4, R16, RZ ;  /* 0x0000001004041210 */ /* 0x000fe40007f1e0ff */
[----:B------:R-:W3:Y:S02]  /*5a50*/  LDSM.16.M88.4 R16, [R249+0x800] ;  /* 0x00080000f910783b */ /* 0x000ee40000000200 */
[----:B------:R-:W-:Y:S02]  /*5a60*/  @P1 IADD3.X R5, R5, R14, RZ, P0, !PT ;  /* 0x0000000e05051210 */ /* 0x000fe400007fe4ff */
[C---:B------:R-:W-:Y:S01]  /*5a70*/  @P1 LEA R14, P0, R4.reuse, c[0x0][0x1f8], 0x1 ;  /* 0x00007e00040e1a11 */ /* 0x040fe200078008ff */
[----:B------:R-:W-:Y:S01]  /*5a80*/  @!PT LDS RZ, [RZ] ;  /* 0x00000000fffff984 */ /* 0x000fe20000000800 */
[----:B------:R-:W-:Y:S01]  /*5a90*/  @!PT LDS RZ, [RZ] ;  /* 0x00000000fffff984 */ /* 0x000fe20000000800 */
[----:B------:R-:W-:Y:S01]  /*5aa0*/  @!PT LDS RZ, [RZ] ;  /* 0x00000000fffff984 */ /* 0x000fe20000000800 */
[----:B------:R4:W-:Y:S03]  /*5ab0*/  @P1 LDGSTS.E.BYPASS.LTC128B.128 [R127+0x100], [R128.64], !P6 ;  /* 0x00100000807f1fae */ /* 0x0009e6000f101d46 */
[----:B------:R-:W-:Y:S02]  /*5ac0*/  @P1 LEA.HI.X R15, R4, c[0x0][0x1fc], R5, 0x1, P0 ;  /* 0x00007f00040f1a11 */ /* 0x000fe400000f0c05 */
[C---:B------:R-:W-:Y:S01]  /*5ad0*/  @P1 LEA R20, P0, R0.reuse, c[0x0][0x1f8], 0x1 ;  /* 0x00007e0000141a11 */ /* 0x040fe200078008ff */
[----:B------:R3:W-:Y:S03]  /*5ae0*/  @P1 LDGSTS.E.BYPASS.LTC128B.128 [R127+0x2100], [R30.64], !P5 ;  /* 0x021000001e7f1fae */ /* 0x0007e6000e901d46 */
[----:B------:R-:W-:Y:S02]  /*5af0*/  @P1 LEA.HI.X R21, R0, c[0x0][0x1fc], R2, 0x1, P0 ;  /* 0x00007f0000151a11 */ /* 0x000fe400000f0c02 */
[----:B------:R-:W2:Y:S01]  /*5b00*/  LDL R0, [R1] ;  /* 0x0000000001007983 */ /* 0x000ea20000100800 */
[C---:B------:R-:W-:Y:S04]  /*5b10*/  @P1 LEA R156, P0, R7.reuse, c[0x0][0x1f8], 0x1 ;  /* 0x00007e00079c1a11 */ /* 0x040fe800078008ff */
[----:B------:R3:W-:Y:S01]  /*5b20*/  @P1 LDGSTS.E.BYPASS.LTC128B.128 [R127+0x4100], [R22.64], !P4 ;  /* 0x04100000167f1fae */ /* 0x0007e2000e101d46 */
[----:B------:R-:W-:Y:S02]  /*5b30*/  @P1 LEA.HI.X R157, R7, c[0x0][0x1fc], R13, 0x1, P0 ;  /* 0x00007f00079d1a11 */ /* 0x000fe400000f0c0d */
[C---:B------:R-:W-:Y:S02]  /*5b40*/  @P1 LEA R124, P0, R12.reuse, c[0x0][0x1f8], 0x1 ;  /* 0x00007e000c7c1a11 */ /* 0x040fe400078008ff */
[----:B------:R3:W-:Y:S02]  /*5b50*/  @P1 LDGSTS.E.BYPASS.LTC128B.128 [R127+0x6100], [R28.64], !P3 ;  /* 0x061000001c7f1fae */ /* 0x0007e4000d901d46 */
[----:B------:R-:W-:Y:S02]  /*5b60*/  @P1 LEA.HI.X R125, R12, c[0x0][0x1fc], R6, 0x1, P0 ;  /* 0x00007f000c7d1a11 */ /* 0x000fe400000f0c06 */
[C---:B-1---5:R-:W-:Y:S01]  /*5b70*/  HMMA.16816.F32 R4, R168.reuse, R8, RZ ;  /* 0x00000008a804723c */ /* 0x062fe200000018ff */
[----:B------:R3:W-:Y:S01]  /*5b80*/  @P1 LDGSTS.E.BYPASS.LTC128B.128 [R127+0x1100], [R14.64], !P6 ;  /* 0x011000000e7f1fae */ /* 0x0007e2000f101d46 */
[----:B----4-:R-:W-:Y:S04]  /*5b90*/  IMAD.MOV.U32 R129, RZ, RZ, c[0x0][0x2c4] ;  /* 0x0000b100ff817624 */ /* 0x010fe800078e00ff */
[----:B------:R1:W-:Y:S01]  /*5ba0*/  @P1 LDGSTS.E.BYPASS.LTC128B.128 [R127+0x3100], [R20.64], !P5 ;  /* 0x03100000147f1fae */ /* 0x0003e2000e901d46 */
[----:B------:R-:W-:Y:S01]  /*5bb0*/  ISETP.NE.AND P2, PT, R129, 0x1, PT ;  /* 0x000000018100780c */ /* 0x000fe20003f45270 */
[C---:B------:R-:W-:Y:S03]  /*5bc0*/  HMMA.16816.F32 R8, R168.reuse, R10, RZ ;  /* 0x0000000aa808723c */ /* 0x040fe600000018ff */
[----:B------:R4:W-:Y:S05]  /*5bd0*/  @P1 LDGSTS.E.BYPASS.LTC128B.128 [R127+0x5100], [R156.64], !P4 ;  /* 0x051000009c7f1fae */ /* 0x0009ea000e101d46 */
[----:B------:R1:W-:Y:S05]  /*5be0*/  @P1 LDGSTS.E.BYPASS.LTC128B.128 [R127+0x7100], [R124.64], !P3 ;  /* 0x071000007c7f1fae */ /* 0x0003ea000d901d46 */
[----:B------:R-:W4:Y:S05]  /*5bf0*/  LDL R2, [R1+0x2c] ;  /* 0x00002c0001027983 */ /* 0x000f2a0000100800 */
[----:B------:R-:W0:Y:S01]  /*5c00*/  LDGDEPBAR ;  /* 0x00000000000079af */ /* 0x000e220000000000 */
[C---:B---3--:R-:W-:Y:S08]  /*5c10*/  HMMA.16816.F32 R12, R168.reuse, R16, RZ ;  /* 0x00000010a80c723c */ /* 0x048ff000000018ff */
[C---:B------:R-:W-:Y:S01]  /*5c20*/  HMMA.16816.F32 R16, R168.reuse, R18, RZ ;  /* 0x00000012a810723c */ /* 0x040fe200000018ff */
[----:B-1----:R-:W3:Y:S07]  /*5c30*/  LDL R125, [R1+0x34] ;  /* 0x00003400017d7983 */ /* 0x002eee0000100800 */
[C---:B------:R-:W-:Y:S01]  /*5c40*/  HMMA.16816.F32 R20, R168.reuse, R24, RZ ;  /* 0x00000018a814723c */ /* 0x040fe200000018ff */
[----:B------:R-:W3:Y:S07]  /*5c50*/  LDL R124, [R1+0x30] ;  /* 0x00003000017c7983 */ /* 0x000eee0000100800 */
[C---:B------:R-:W-:Y:S01]  /*5c60*/  HMMA.16816.F32 R24, R168.reuse, R26, RZ ;  /* 0x0000001aa818723c */ /* 0x040fe200000018ff */
[----:B------:R-:W-:Y:S05]  /*5c70*/  STL [R1+0x104], R168 ;  /* 0x000104a801007387 */ /* 0x000fea0000100800 */
[----:B------:R-:W-:Y:S02]  /*5c80*/  STL [R1+0x100], R169 ;  /* 0x000100a901007387 */ /* 0x000fe40000100800 */
[C---:B------:R-:W-:Y:S03]  /*5c90*/  HMMA.16816.F32 R28, R168.reuse, R32, RZ ;  /* 0x00000020a81c723c */ /* 0x040fe600000018ff */
[----:B------:R-:W-:Y:S05]  /*5ca0*/  STL [R1+0xfc], R170 ;  /* 0x0000fcaa01007387 */ /* 0x000fea0000100800 */
[----:B------:R-:W-:Y:S01]  /*5cb0*/  HMMA.16816.F32 R32, R168, R34, RZ ;  /* 0x00000022a820723c */ /* 0x000fe200000018ff */
[----:B------:R-:W-:Y:S05]  /*5cc0*/  STL [R1+0xf8], R171 ;  /* 0x0000f8ab01007387 */ /* 0x000fea0000100800 */
[----:B------:R-:W-:Y:S02]  /*5cd0*/  STL [R1+0x114], R172 ;  /* 0x000114ac01007387 */ /* 0x000fe40000100800 */
[C---:B------:R-:W-:Y:S03]  /*5ce0*/  HMMA.16816.F32 R4, R172.reuse, R176, R4 ;  /* 0x000000b0ac04723c */ /* 0x040fe60000001804 */
[----:B------:R-:W-:Y:S05]  /*5cf0*/  STL [R1+0x110], R173 ;  /* 0x000110ad01007387 */ /* 0x000fea0000100800 */
[C---:B------:R-:W-:Y:S01]  /*5d00*/  HMMA.16816.F32 R8, R172.reuse, R178, R8 ;  /* 0x000000b2ac08723c */ /* 0x040fe20000001808 */
        /* <DEDUP_REMOVED lines=14> */
[----:B------:R-:W-:Y:S01]  /*5df0*/  HMMA.16816.F32 R32, R172, R190, R32 ;  /* 0x000000beac20723c */ /* 0x000fe20000001820 */
[----:B------:R-:W-:Y:S05]  /*5e00*/  STL [R1+0x128], R199 ;  /* 0x000128c701007387 */ /* 0x000fea0000100800 */
[----:B--2---:R-:W1:Y:S05]  /*5e10*/  LDSM.16.M88.4 R176, [R0] ;  /* 0x0000000000b0783b */ /* 0x004e6a0000000200 */
[----:B------:R-:W2:Y:S05]  /*5e20*/  LDSM.16.M88.4 R180, [R0+0x800] ;  /* 0x0008000000b4783b */ /* 0x000eaa0000000200 */
        /* <DEDUP_REMOVED lines=30> */
[----:B------:R1:W4:Y:S07]  /*6010*/  LDSM.16.M88.4 R176, [R126] ;  /* 0x000000007eb0783b */ /* 0x00032e0000000200 */
[C---:B--2---:R-:W-:Y:S08]  /*6020*/  HMMA.16816.F32 R20, R200.reuse, R180, R20 ;  /* 0x000000b4c814723c */ /* 0x044ff00000001814 */
[C---:B------:R-:W-:Y:S01]  /*6030*/  HMMA.16816.F32 R24, R200.reuse, R182, R24 ;  /* 0x000000b6c818723c */ /* 0x040fe20000001818 */
[----:B------:R2:W4:Y:S07]  /*6040*/  LDSM.16.M88.4 R180, [R125] ;  /* 0x000000007db4783b */ /* 0x00052e0000000200 */
[C---:B---3--:R-:W-:Y:S01]  /*6050*/  HMMA.16816.F32 R28, R200.reuse, R184, R28 ;  /* 0x000000b8c81c723c */ /* 0x048fe2000000181c */
[----:B-1----:R-:W3:Y:S07]  /*6060*/  LDL R126, [R1+0x28] ;  /* 0x00002800017e7983 */ /* 0x002eee0000100800 */
[----:B------:R-:W-:Y:S01]  /*6070*/  HMMA.16816.F32 R32, R200, R186, R32 ;  /* 0x000000bac820723c */ /* 0x000fe20000001820 */
[----:B------:R1:W4:Y:S05]  /*6080*/  LDSM.16.M88.4 R184, [R124] ;  /* 0x000000007cb8783b */ /* 0x00032a0000000200 */
[----:B--2---:R-:W2:Y:S02]  /*6090*/  LDL R125, [R1+0x24] ;  /* 0x00002400017d7983 */ /* 0x004ea40000100800 */
[C---:B----4-:R-:W-:Y:S08]  /*60a0*/  HMMA.16816.F32 R4, R204.reuse, R176, R4 ;  /* 0x000000b0cc04723c */ /* 0x050ff00000001804 */
[C---:B------:R-:W-:Y:S01]  /*60b0*/  HMMA.16816.F32 R8, R204.reuse, R178, R8 ;  /* 0x000000b2cc08723c */ /* 0x040fe20000001808 */
[----:B------:R4:W4:Y:S05]  /*60c0*/  LDSM.16.M88.4 R176, [R2] ;  /* 0x0000000002b0783b */ /* 0x00092a0000000200 */
[----:B-1----:R-:W2:Y:S02]  /*60d0*/  LDL R124, [R1+0x20] ;  /* 0x00002000017c7983 */ /* 0x002ea40000100800 */
[C---:B------:R-:W-:Y:S08]  /*60e0*/  HMMA.16816.F32 R12, R204.reuse, R180, R12 ;  /* 0x000000b4cc0c723c */ /* 0x040ff0000000180c */
[C---:B------:R-:W-:Y:S01]  /*60f0*/  HMMA.16816.F32 R16, R204.reuse, R182, R16 ;  /* 0x000000b6cc10723c */ /* 0x040fe20000001810 */
[----:B------:R-:W1:Y:S07]  /*6100*/  LDSM.16.M88.4 R180, [R0+0x2000] ;  /* 0x0020000000b4783b */ /* 0x000e6e0000000200 */
[C---:B------:R-:W-:Y:S01]  /*6110*/  HMMA.16816.F32 R20, R204.reuse, R184, R20 ;  /* 0x000000b8cc14723c */ /* 0x040fe20000001814 */
[----:B----4-:R-:W2:Y:S07]  /*6120*/  LDL R2, [R1+0x1c] ;  /* 0x00001c0001027983 */ /* 0x010eae0000100800 */
        /* <DEDUP_REMOVED lines=33> */
[C---:B------:R-:W-:Y:S08]  /*6340*/  HMMA.16816.F32 R16, R216.reuse, R182, R16 ;  /* 0x000000b6d810723c */ /* 0x040ff00000001810 */
[C---:B------:R-:W-:Y:S08]  /*6350*/  HMMA.16816.F32 R20, R216.reuse, R184, R20 ;  /* 0x000000b8d814723c */ /* 0x040ff00000001814 */
[C---:B------:R-:W-:Y:S08]  /*6360*/  HMMA.16816.F32 R24, R216.reuse, R186, R24 ;  /* 0x000000bad818723c */ /* 0x040ff00000001818 */
[C---:B------:R-:W-:Y:S08]  /*6370*/  HMMA.16816.F32 R28, R216.reuse, R176, R28 ;  /* 0x000000b0d81c723c */ /* 0x040ff0000000181c */
[----:B------:R-:W-:Y:S01]  /*6380*/  HMMA.16816.F32 R32, R216, R178, R32 ;  /* 0x000000b2d820723c */ /* 0x000fe20000001820 */
[----:B---3--:R1:W3:Y:S05]  /*6390*/  LDSM.16.M88.4 R180, [R126] ;  /* 0x000000007eb4783b */ /* 0x0082ea0000000200 */
[----:B--2---:R2:W2:Y:S05]  /*63a0*/  LDSM.16.M88.4 R184, [R125] ;  /* 0x000000007db8783b */ /* 0x0044aa0000000200 */
[----:B-1----:R-:W4:Y:S05]  /*63b0*/  LDL R126, [R1+0x18] ;  /* 0x00001800017e7983 */ /* 0x002f2a0000100800 */
[----:B------:R1:W2:Y:S05]  /*63c0*/  LDSM.16.M88.4 R176, [R124] ;  /* 0x000000007cb0783b */ /* 0x0002aa0000000200 */
[----:B--2---:R-:W2:Y:S01]  /*63d0*/  LDL R125, [R1+0x14] ;  /* 0x00001400017d7983 */ /* 0x004ea20000100800 */
[C---:B---3--:R-:W-:Y:S08]  /*63e0*/  HMMA.16816.F32 R4, R220.reuse, R180, R4 ;  /* 0x000000b4dc04723c */ /* 0x048ff00000001804 */
[C---:B------:R-:W-:Y:S01]  /*63f0*/  HMMA.16816.F32 R8, R220.reuse, R182, R8 ;  /* 0x000000b6dc08723c */ /* 0x040fe20000001808 */
[----:B------:R3:W3:Y:S05]  /*6400*/  LDSM.16.M88.4 R180, [R2] ;  /* 0x0000000002b4783b */ /* 0x0006ea0000000200 */
[----:B-1----:R-:W2:Y:S02]  /*6410*/  LDL R124, [R1+0x10] ;  /* 0x00001000017c7983 */ /* 0x002ea40000100800 */
[C---:B------:R-:W-:Y:S08]  /*6420*/  HMMA.16816.F32 R12, R220.reuse, R184, R12 ;  /* 0x000000b8dc0c723c */ /* 0x040ff0000000180c */
[C---:B------:R-:W-:Y:S01]  /*6430*/  HMMA.16816.F32 R16, R220.reuse, R186, R16 ;  /* 0x000000badc10723c */ /* 0x040fe20000001810 */
[----:B------:R-:W1:Y:S07]  /*6440*/  LDSM.16.M88.4 R184, [R0+0x4000] ;  /* 0x0040000000b8783b */ /* 0x000e6e0000000200 */
[C---:B------:R-:W-:Y:S01]  /*6450*/  HMMA.16816.F32 R20, R220.reuse, R176, R20 ;  /* 0x000000b0dc14723c */ /* 0x040fe20000001814 */
[----:B---3--:R-:W2:Y:S05]  /*6460*/  LDL R2, [R1+0xc] ;  /* 0x00000c0001027983 */ /* 0x008eaa0000100800 */
[----:B------:R-:W2:Y:S02]  /*6470*/  LDL.LU R170, [R1+0x60] ;  /* 0x0000600001aa7983 */ /* 0x000ea40000300800 */
[C---:B------:R-:W-:Y:S03]  /*6480*/  HMMA.16816.F32 R24, R220.reuse, R178, R24 ;  /* 0x000000b2dc18723c */ /* 0x040fe60000001818 */
[----:B------:R-:W1:Y:S05]  /*6490*/  LDSM.16.M88.4 R176, [R0+0x4800] ;  /* 0x0048000000b0783b */ /* 0x000e6a0000000200 */
[----:B------:R-:W2:Y:S01]  /*64a0*/  LDL R128, [R1+0xb4] ;  /* 0x0000b40001807983 */ /* 0x000ea20000100800 */
[C---:B------:R-:W-:Y:S04]  /*64b0*/  HMMA.16816.F32 R28, R220.reuse, R180, R28 ;  /* 0x000000b4dc1c723c */ /* 0x040fe8000000181c */
[----:B------:R-:W2:Y:S04]  /*64c0*/  LDL R131, [R1+0xa4] ;  /* 0x0000a40001837983 */ /* 0x000ea80000100800 */
[----:B------:R-:W-:Y:S01]  /*64d0*/  HMMA.16816.F32 R32, R220, R182, R32 ;  /* 0x000000b6dc20723c */ /* 0x000fe20000001820 */
[----:B------:R-:W1:Y:S05]  /*64e0*/  LDSM.16.M88.4 R180, [R0+0x5000] ;  /* 0x0050000000b4783b */ /* 0x000e6a0000000200 */
[----:B------:R-:W2:Y:S02]  /*64f0*/  LDL R130, [R1+0xb0] ;  /* 0x0000b00001827983 */ /* 0x000ea40000100800 */
        /* <DEDUP_REMOVED lines=33> */
[----:B----4-:R1:W4:Y:S05]  /*6710*/  LDSM.16.M88.4 R184, [R126] ;  /* 0x000000007eb8783b */ /* 0x01032a0000000200 */
[----:B--2---:R-:W2:Y:S05]  /*6720*/  LDSM.16.M88.4 R176, [R125] ;  /* 0x000000007db0783b */ /* 0x004eaa0000000200 */
[----:B-1----:R-:W3:Y:S05]  /*6730*/  LDL R126, [R1+0x80] ;  /* 0x00008000017e7983 */ /* 0x002eea0000100800 */
[----:B------:R1:W2:Y:S01]  /*6740*/  LDSM.16.M88.4 R180, [R124] ;  /* 0x000000007cb4783b */ /* 0x0002a20000000200 */
[C---:B----4-:R-:W-:Y:S08]  /*6750*/  HMMA.16816.F32 R4, R236.reuse, R184, R4 ;  /* 0x000000b8ec04723c */ /* 0x050ff00000001804 */
[C---:B------:R-:W-:Y:S01]  /*6760*/  HMMA.16816.F32 R8, R236.reuse, R186, R8 ;  /* 0x000000baec08723c */ /* 0x040fe20000001808 */
[----:B--2---:R-:W2:Y:S05]  /*6770*/  LDSM.16.M88.4 R184, [R2] ;  /* 0x0000000002b8783b */ /* 0x004eaa0000000200 */
[----:B-1----:R-:W4:Y:S02]  /*6780*/  LDL.64 R124, [R1+0x70] ;  /* 0x00007000017c7983 */ /* 0x002f240000100a00 */
[C---:B------:R-:W-:Y:S03]  /*6790*/  HMMA.16816.F32 R12, R236.reuse, R176, R12 ;  /* 0x000000b0ec0c723c */ /* 0x040fe6000000180c */
[C---:B------:R-:W-:Y:S02]  /*67a0*/  ISETP.GE.AND P1, PT, R170.reuse, 0x1, PT ;  /* 0x00000001aa00780c */ /* 0x040fe40003f26270 */
[----:B------:R-:W-:Y:S03]  /*67b0*/  IADD3 R171, R170, -0x1, RZ ;  /* 0xffffffffaaab7810 */ /* 0x000fe60007ffe0ff */
[C---:B------:R-:W-:Y:S01]  /*67c0*/  HMMA.16816.F32 R16, R236.reuse, R178, R16 ;  /* 0x000000b2ec10723c */ /* 0x040fe20000001810 */
[----:B------:R-:W1:Y:S07]  /*67d0*/  LDSM.16.M88.4 R176, [R0+0x6000] ;  /* 0x0060000000b0783b */ /* 0x000e6e0000000200 */
[C---:B------:R-:W-:Y:S04]  /*67e0*/  HMMA.16816.F32 R20, R236.reuse, R180, R20 ;  /* 0x000000b4ec14723c */ /* 0x040fe80000001814 */
[----:B------:R-:W-:Y:S04]  /*67f0*/  @P1 SHF.R.S32.HI R156, RZ, 0x1f, R171 ;  /* 0x0000001fff9c1819 */ /* 0x000fe800000114ab */
[C---:B------:R-:W-:Y:S01]  /*6800*/  HMMA.16816.F32 R24, R236.reuse, R182, R24 ;  /* 0x000000b6ec18723c */ /* 0x040fe20000001818 */
[----:B------:R-:W1:Y:S03]  /*6810*/  LDSM.16.M88.4 R180, [R0+0x6800] ;  /* 0x0068000000b4783b */ /* 0x000e660000000200 */
[----:B------:R-:W-:Y:S04]  /*6820*/  @P1 IMAD R156, R156, c[0x0][0x1e0], RZ ;  /* 0x000078009c9c1a24 */ /* 0x000fe800078e02ff */
[C---:B------:R-:W-:Y:S01]  /*6830*/  @P1 IMAD R156, R171.reuse, c[0x0][0x1e4], R156 ;  /* 0x00007900ab9c1a24 */ /* 0x040fe200078e029c */
[C---:B--2---:R-:W-:Y:S08]  /*6840*/  HMMA.16816.F32 R28, R236.reuse, R184, R28 ;  /* 0x000000b8ec1c723c */ /* 0x044ff0000000181c */
[----:B------:R-:W-:Y:S01]  /*6850*/  HMMA.16816.F32 R32, R236, R186, R32 ;  /* 0x000000baec20723c */ /* 0x000fe20000001820 */
[----:B------:R-:W2:Y:S07]  /*6860*/  LDSM.16.M88.4 R184, [R0+0x7000] ;  /* 0x0070000000b8783b */ /* 0x000eae0000000200 */
[C---:B-1----:R-:W-:Y:S08]  /*6870*/  HMMA.16816.F32 R4, R240.reuse, R176, R4 ;  /* 0x000000b0f004723c */ /* 0x042ff00000001804 */
[C---:B------:R-:W-:Y:S01]  /*6880*/  HMMA.16816.F32 R8, R240.reuse, R178, R8 ;  /* 0x000000b2f008723c */ /* 0x040fe20000001808 */
[----:B------:R-:W1:Y:S07]  /*6890*/  LDSM.16.M88.4 R176, [R0+0x7800] ;  /* 0x0078000000b0783b */ /* 0x000e6e0000000200 */
[C---:B------:R-:W-:Y:S08]  /*68a0*/  HMMA.16816.F32 R12, R240.reuse, R180, R12 ;  /* 0x000000b4f00c723c */ /* 0x040ff0000000180c */
        /* <DEDUP_REMOVED lines=8> */
[C---:B------:R-:W-:Y:S07]  /*6930*/  HMMA.16816.F32 R4, R244.reuse, R180, R4 ;  /* 0x000000b4f404723c */ /* 0x040fee0000001804 */
[----:B------:R-:W-:Y:S01]  /*6940*/  @P1 IMAD.WIDE.U32 R180, R171, c[0x0][0x1e0], RZ ;  /* 0x00007800abb41a25 */ /* 0x000fe200078e00ff */
[C---:B------:R-:W-:Y:S04]  /*6950*/  HMMA.16816.F32 R8, R244.reuse, R182, R8 ;  /* 0x000000b6f408723c */ /* 0x040fe80000001808 */
[----:B------:R-:W-:Y:S01]  /*6960*/  @P1 IADD3 R156, R181, R156, RZ ;  /* 0x0000009cb59c1210 */ /* 0x000fe20007ffe0ff */
[C---:B------:R-:W-:Y:S03]  /*6970*/  @P1 IMAD.SHL.U32 R157, R180.reuse, 0x40, RZ ;  /* 0x00000040b49d1824 */ /* 0x040fe600078e00ff */
[----:B------:R-:W-:Y:S01]  /*6980*/  @P1 SHF.L.U64.HI R156, R180, 0x6, R156 ;  /* 0x00000006b49c1819 */ /* 0x000fe2000001029c */
[C---:B--2---:R-:W-:Y:S01]  /*6990*/  HMMA.16816.F32 R12, R244.reuse, R184, R12 ;  /* 0x000000b8f40c723c */ /* 0x044fe2000000180c */
[----:B------:R-:W2:Y:S01]  /*69a0*/  LDSM.16.M88.4 R180, [R250+0x7800] ;  /* 0x00780000fab4783b */ /* 0x000ea20000000200 */
[----:B------:R-:W-:Y:S04]  /*69b0*/  DEPBAR.LE SB0, 0x0 ;  /* 0x000080000000791a */ /* 0x000fe80000000000 */
[----:B------:R-:W-:Y:S02]  /*69c0*/  BAR.SYNC.DEFER_BLOCKING 0x0 ;  /* 0x0000000000007b1d */ /* 0x000fe40000010000 */
[C---:B------:R-:W-:Y:S08]  /*69d0*/  HMMA.16816.F32 R16, R244.reuse, R186, R16 ;  /* 0x000000baf410723c */ /* 0x040ff00000001810 */
[C---:B-1----:R-:W-:Y:S08]  /*69e0*/  HMMA.16816.F32 R20, R244.reuse, R176, R20 ;  /* 0x000000b0f414723c */ /* 0x042ff00000001814 */
[C---:B------:R-:W-:Y:S08]  /*69f0*/  HMMA.16816.F32 R24, R244.reuse, R178, R24 ;  /* 0x000000b2f418723c */ /* 0x040ff00000001818 */
[C---:B--2---:R-:W-:Y:S08]  /*6a00*/  HMMA.16816.F32 R28, R244.reuse, R180, R28 ;  /* 0x000000b4f41c723c */ /* 0x044ff0000000181c */
[----:B------:R-:W-:Y:S04]  /*6a10*/  HMMA.16816.F32 R32, R244, R182, R32 ;  /* 0x000000b6f420723c */ /* 0x000fe80000001820 */
[C---:B----4-:R-:W-:Y:S05]  /*6a20*/  @P1 IADD3 R0, P0, R157.reuse, R124, RZ ;  /* 0x0000007c9d001210 */ /* 0x050fea0007f1e0ff */
[----:B---3--:R-:W-:Y:S03]  /*6a30*/  @P1 IMAD.X R2, R156, 0x1, R126, P0 ;  /* 0x000000019c021824 */ /* 0x008fe600000e067e */
[C---:B------:R-:W-:Y:S04]  /*6a40*/  @P1 LEA R184, P0, R0.reuse, c[0x0][0x1c8], 0x1 ;  /* 0x0000720000b81a11 */ /* 0x040fe800078008ff */
[----:B------:R-:W-:Y:S02]  /*6a50*/  @P1 LEA.HI.X R185, R0, c[0x0][0x1cc], R2, 0x1, P0 ;  /* 0x0000730000b91a11 */ /* 0x000fe400000f0c02 */
[----:B------:R-:W-:Y:S02]  /*6a60*/  @P1 IADD3 R189, P0, R124, 0x40, RZ ;  /* 0x000000407cbd1810 */ /* 0x000fe40007f1e0ff */
[----:B------:R-:W-:Y:S01]  /*6a70*/  IADD3 R0, R130, R131, RZ ;  /* 0x0000008382007210 */ /* 0x000fe20007ffe0ff */
[----:B------:R-:W-:Y:S01]  /*6a80*/  @!PT LDS RZ, [RZ] ;  /* 0x00000000fffff984 */ /* 0x000fe20000000800 */
[----:B------:R-:W-:Y:S01]  /*6a90*/  @!PT LDS RZ, [RZ] ;  /* 0x00000000fffff984 */ /* 0x000fe20000000800 */
[----:B------:R-:W-:Y:S01]  /*6aa0*/  @!PT LDS RZ, [RZ] ;  /* 0x00000000fffff984 */ /* 0x000fe20000000800 */
[----:B------:R1:W-:Y:S01]  /*6ab0*/  @P1 LDGSTS.E.BYPASS.LTC128B.128 [R127+0x10100], [R184.64], !P6 ;  /* 0x10100000b87f1fae */ /* 0x0003e2000f101d46 */
[----:B------:R-:W-:Y:S02]  /*6ac0*/  @P1 IADD3.X R190, RZ, R126, RZ, P0, !PT ;  /* 0x0000007effbe1210 */ /* 0x000fe400007fe4ff */
[C---:B------:R-:W-:Y:S01]  /*6ad0*/  @P1 IADD3 R2, P0, R157.reuse, R189, RZ ;  /* 0x000000bd9d021210 */ /* 0x040fe20007f1e0ff */
[----:B------:R-:W-:Y:S04]  /*6ae0*/  @P2 IMAD.HI.U32 R159, R0, c[0x0][0x2c8], RZ ;  /* 0x0000b200009f2a27 */ /* 0x000fe800078e00ff */
[----:B------:R-:W-:Y:S01]  /*6af0*/  @P1 IMAD.X R177, R156, 0x1, R190, P0 ;  /* 0x000000019cb11824 */ /* 0x000fe200000e06be */
[C---:B------:R-:W-:Y:S02]  /*6b00*/  @P1 LEA R176, P0, R2.reuse, c[0x0][0x1c8], 0x1 ;  /* 0x0000720002b01a11 */ /* 0x040fe400078008ff */
[----:B------:R-:W-:Y:S02]  /*6b10*/  @P2 SHF.R.U32.HI R0, RZ, c[0x0][0x2cc], R159 ;  /* 0x0000b300ff002a19 */ /* 0x000fe4000001169f */
[----:B------:R-:W-:Y:S02]  /*6b20*/  @P1 LEA.HI.X R177, R2, c[0x0][0x1cc], R177, 0x1, P0 ;  /* 0x0000730002b11a11 */ /* 0x000fe400000f0cb1 */
[----:B------:R-:W-:Y:S01]  /*6b30*/  @P1 IADD3 R188, P0, R124, 0x80, RZ ;  /* 0x000000807cbc1810 */ /* 0x000fe20007f1e0ff */
[----:B------:R-:W2:Y:S01]  /*6b40*/  SHFL.IDX PT, R179, R0, RZ, 0x1c1f ;  /* 0x001c1fff00b37589 */ /* 0x000ea200000e0000 */
[----:B------:R-:W-:Y:S03]  /*6b50*/  MOV R159, 0xffffffc0 ;  /* 0xffffffc0009f7802 */ /* 0x000fe60000000f00 */
[----:B------:R-:W-:Y:S01]  /*6b60*/  @P1 IMAD.X R186, RZ, RZ, R126, P0 ;  /* 0x000000ffffba1224 */ /* 0x000fe200000e067e */
[----:B------:R3:W-:Y:S01]  /*6b70*/  @P1 LDGSTS.E.BYPASS.LTC128B.128 [R127+0x12100], [R176.64], !P5 ;  /* 0x12100000b07f1fae */ /* 0x0007e2000e901d46 */
[----:B------:R-:W-:Y:S04]  /*6b80*/  IMAD R159, R170, R159, 0x1 ;  /* 0x00000001aa9f7424 */ /* 0x000fe800078e029f */
[----:B------:R4:W1:Y:S02]  /*6b90*/  SHFL.IDX PT, R178, R0, 0x1, 0x1c1f ;  /* 0x003c1f0000b27f89 */ /* 0x00086400000e0000 */
[----:B----4-:R-:W-:Y:S04]  /*6ba0*/  @P1 IADD3 R0, P0, R157, R188, RZ ;  /* 0x000000bc9d001210 */ /* 0x010fe80007f1e0ff */
[----:B------:R-:W-:Y:S02]  /*6bb0*/  @P1 IADD3.X R2, R156, R186, RZ, P0, !PT ;  /* 0x000000ba9c021210 */ /* 0x000fe400007fe4ff */
[C---:B---3--:R-:W-:Y:S04]  /*6bc0*/  @P1 LEA R176, P0, R0.reuse, c[0x0][0x1c8], 0x1 ;  /* 0x0000720000b01a11 */ /* 0x048fe800078008ff */
[----:B------:R-:W-:Y:S02]  /*6bd0*/  @P1 LEA.HI.X R177, R0, c[0x0][0x1cc], R2, 0x1, P0 ;  /* 0x0000730000b11a11 */ /* 0x000fe400000f0c02 */
[----:B------:R-:W-:Y:S02]  /*6be0*/  IADD3 R0, R159, c[0x0][0x1d0], -R128 ;  /* 0x000074009f007a10 */ /* 0x000fe40007ffe880 */
[----:B------:R-:W-:Y:S01]  /*6bf0*/  @P1 IADD3 R180, P0, R124, 0xc0, RZ ;  /* 0x000000c07cb41810 */ /* 0x000fe20007f1e0ff */
[----:B------:R3:W-:Y:S01]  /*6c00*/  @P1 LDGSTS.E.BYPASS.LTC128B.128 [R127+0x14100], [R176.64], !P4 ;  /* 0x14100000b07f1fae */ /* 0x0007e2000e101d46 */
[----:B------:R-:W-:Y:S05]  /*6c10*/  IADD3 R0, R0, -c[0x0][0x168], RZ ;  /* 0x80005a0000007a10 */ /* 0x000fea0007ffe0ff */
[C---:B--2---:R-:W-:Y:S01]  /*6c20*/  IMAD.IADD R2, R0.reuse, 0x1, R179 ;  /* 0x0000000100027824 */ /* 0x044fe200078e02b3 */
[----:B-1----:R-:W-:Y:S01]  /*6c30*/  IADD3 R0, R0, R178, RZ ;  /* 0x000000b200007210 */ /* 0x002fe20007ffe0ff */
[----:B------:R-:W-:Y:S01]  /*6c40*/  @P1 IMAD.X R179, RZ, RZ, R126, P0 ;  /* 0x000000ffffb31224 */ /* 0x000fe200000e067e */
[----:B------:R-:W-:Y:S04]  /*6c50*/  @P1 IADD3 R159, P0, R157, R180, RZ ;  /* 0x000000b49d9f1210 */ /* 0x000fe80007f1e0ff */
[----:B---3--:R-:W-:Y:S02]  /*6c60*/  @P1 IADD3.X R177, R156, R179, RZ, P0, !PT ;  /* 0x000000b39cb11210 */ /* 0x008fe400007fe4ff */
[C---:B------:R-:W-:Y:S04]  /*6c70*/  @P1 LEA R176, P0, R159.reuse, c[0x0][0x1c8], 0x1 ;  /* 0x000072009fb01a11 */ /* 0x040fe800078008ff */
[----:B------:R-:W-:Y:S01]  /*6c80*/  @P1 LEA.HI.X R177, R159, c[0x0][0x1cc], R177, 0x1, P0 ;  /* 0x000073009fb11a11 */ /* 0x000fe200000f0cb1 */
[----:B------:R-:W-:Y:S04]  /*6c90*/  @P1 IMAD.MOV.U32 R159, RZ, RZ, c[0x0][0x1e0] ;  /* 0x00007800ff9f1624 */ /* 0x000fe800078e00ff */
[----:B------:R1:W-:Y:S01]  /*6ca0*/  @P1 LDGSTS.E.BYPASS.LTC128B.128 [R127+0x16100], [R176.64], !P3 ;  /* 0x16100000b07f1fae */ /* 0x0003e2000d901d46 */
[C---:B------:R-:W-:Y:S02]  /*6cb0*/  @P1 LEA R157, P0, R159.reuse, R157, 0x5 ;  /* 0x0000009d9f9d1211 */ /* 0x040fe400078028ff */
[----:B-1----:R-:W-:Y:S04]  /*6cc0*/  @P1 MOV R176, c[0x0][0x1e4] ;  /* 0x0000790000b01a02 */ /* 0x002fe80000000f00 */
[----:B------:R-:W-:Y:S02]  /*6cd0*/  @P1 LEA.HI.X R156, R159, R156, R176, 0x5, P0 ;  /* 0x0000009c9f9c1211 */ /* 0x000fe400000f2cb0 */
[----:B------:R-:W-:Y:S04]  /*6ce0*/  ISETP.GT.AND P0, PT, R2, RZ, PT ;  /* 0x000000ff0200720c */ /* 0x000fe80003f04270 */
[----:B------:R-:W-:Y:S02]  /*6cf0*/  FSEL R185, R4, -INF , P0 ;  /* 0xff80000004b97808 */ /* 0x000fe40000000000 */
[----:B------:R-:W-:Y:S04]  /*6d00*/  ISETP.GT.AND P0, PT, R2, 0x1, PT ;  /* 0x000000010200780c */ /* 0x000fe80003f04270 */
[----:B------:R-:W-:Y:S02]  /*6d10*/  FSEL R181, R5, -INF , P0 ;  /* 0xff80000005b57808 */ /* 0x000fe40000000000 */
[----:B------:R-:W-:Y:S04]  /*6d20*/  ISETP.GT.AND P0, PT, R0, RZ, PT ;  /* 0x000000ff0000720c */ /* 0x000fe80003f04270 */
[----:B------:R-:W-:Y:S02]  /*6d30*/  FSEL R187, R6, -INF , P0 ;  /* 0xff80000006bb7808 */ /* 0x000fe40000000000 */
[----:B------:R-:W-:Y:S02]  /*6d40*/  ISETP.GT.AND P0, PT, R0, 0x1, PT ;  /* 0x000000010000780c */ /* 0x000fe40003f04270 */
[----:B------:R-:W-:Y:S02]  /*6d50*/  FMNMX.FTZ R6, R185, R3, !PT ;  /* 0x00000003b9067209 */ /* 0x000fe40007810000 */
        /* <DEDUP_REMOVED lines=37> */
[----:B------:R-:W-:Y:S04]  /*6fb0*/  ISETP.GT.AND P0, PT, R2, 0x20, PT ;  /* 0x000000200200780c */ /* 0x000fe80003f04270 */
        /* <DEDUP_REMOVED lines=9> */
[----:B------:R-:W-:Y:S04]  /*7050*/  ISETP.GT.AND P0, PT, R2, 0x28, PT ;  /* 0x000000280200780c */ /* 0x000fe80003f04270 */
[----:B------:R-:W-:Y:S02]  /*7060*/  FSEL R199, R24, -INF , P0 ;  /* 0xff80000018c77808 */ /* 0x000fe40000000000 */
[C---:B------:R-:W-:Y:S02]  /*7070*/  ISETP.GT.AND P0, PT, R2.reuse, 0x29, PT ;  /* 0x000000290200780c */ /* 0x040fe40003f04270 */
        /* <DEDUP_REMOVED lines=10> */
[----:B------:R-:W-:Y:S01]  /*7120*/  FSEL R172, R32, -INF , P0 ;  /* 0xff80000020ac7808 */ /* 0x000fe20000000000 */
[----:B------:R-:W-:Y:S01]  /*7130*/  IMAD.MOV.U32 R32, RZ, RZ, R19 ;  /* 0x000000ffff207224 */ /* 0x000fe200078e0013 */
[----:B------:R-:W-:Y:S02]  /*7140*/  ISETP.GT.AND P0, PT, R2, 0x39, PT ;  /* 0x000000390200780c */ /* 0x000fe40003f04270 */
[----:B------:R-:W-:Y:S02]  /*7150*/  FMNMX.FTZ R2, R191, R4, !PT ;  /* 0x00000004bf027209 */ /* 0x000fe40007810000 */
[----:B------:R-:W-:Y:S02]  /*7160*/  FSEL R173, R33, -INF , P0 ;  /* 0xff80000021ad7808 */ /* 0x000fe40000000000 */
[----:B------:R-:W-:Y:S02]  /*7170*/  FMNMX.FTZ R6, R172, R6, !PT ;  /* 0x00000006ac067209 */ /* 0x000fe40007810000 */
[----:B------:R-:W-:Y:S02]  /*7180*/  FMNMX.FTZ R2, R18, R2, !PT ;  /* 0x0000000212027209 */ /* 0x000fe40007810000 */
[----:B------:R-:W-:Y:S02]  /*7190*/  FMNMX.FTZ R6, R173, R6, !PT ;  /* 0x00000006ad067209 */ /* 0x000fe40007810000 */
[----:B------:R-:W-:Y:S02]  /*71a0*/  ISETP.GT.AND P0, PT, R0, 0x28, PT ;  /* 0x000000280000780c */ /* 0x000fe40003f04270 */
[----:B------:R-:W-:Y:S01]  /*71b0*/  FMNMX.FTZ R2, R32, R2, !PT ;  /* 0x0000000220027209 */ /* 0x000fe20007810000 */
[----:B------:R-:W1:Y:S01]  /*71c0*/  SHFL.BFLY PT, R4, R6, 0x2, 0x1f ;  /* 0x0c401f0006047f89 */ /* 0x000e6200000e0000 */
[----:B------:R-:W-:Y:S02]  /*71d0*/  MOV R33, R23 ;  /* 0x0000001700217202 */ /* 0x000fe40000000f00 */
[----:B------:R-:W-:Y:S02]  /*71e0*/  FSEL R193, R26, -INF , P0 ;  /* 0xff8000001ac17808 */ /* 0x000fe40000000000 */
[----:B------:R-:W-:Y:S02]  /*71f0*/  FMNMX.FTZ R2, R22, R2, !PT ;  /* 0x0000000216027209 */ /* 0x000fe40007810000 */
        /* <DEDUP_REMOVED lines=16> */
[----:B------:R-:W-:Y:S02]  /*7300*/  @P1 IADD3 R2, P0, R157, R124, RZ ;  /* 0x0000007c9d021210 */ /* 0x000fe40007f1e0ff */
[----:B-1----:R-:W-:Y:S01]  /*7310*/  FMNMX.FTZ R6, R6, R4, !PT ;  /* 0x0000000406067209 */ /* 0x002fe20007810000 */
[----:B------:R-:W2:Y:S01]  /*7320*/  LDL.LU.64 R124, [R1+0x150] ;  /* 0x00015000017c7983 */ /* 0x000ea20000300a00 */
[----:B------:R-:W-:Y:S01]  /*7330*/  FMNMX.FTZ R0, R169, R0, !PT ;  /* 0x00000000a9007209 */ /* 0x000fe20007810000 */
[----:B------:R-:W-:Y:S01]  /*7340*/  @P1 IMAD.X R4, R156, 0x1, R126, P0 ;  /* 0x000000019c041824 */ /* 0x000fe200000e067e */
[C---:B------:R-:W-:Y:S02]  /*7350*/  @P1 LEA R10, P0, R2.reuse, c[0x0][0x1c8], 0x1 ;  /* 0x00007200020a1a11 */ /* 0x040fe400078008ff */
[----:B------:R-:W3:Y:S01]  /*7360*/  LDL.LU R126, [R1+0x14c] ;  /* 0x00014c00017e7983 */ /* 0x000ee20000300800 */
[----:B------:R-:W-:Y:S02]  /*7370*/  FMNMX.FTZ R0, R159, R0, !PT ;  /* 0x000000009f007209 */ /* 0x000fe40007810000 */
[----:B------:R-:W-:Y:S02]  /*7380*/  @P1 LEA.HI.X R11, R2, c[0x0][0x1cc], R4, 0x1, P0 ;  /* 0x00007300020b1a11 */ /* 0x000fe400000f0c04 */
[C---:B------:R-:W-:Y:S01]  /*7390*/  @P1 IADD3 R4, P0, R157.reuse, R189, RZ ;  /* 0x000000bd9d041210 */ /* 0x040fe20007f1e0ff */
[----:B------:R-:W1:Y:S01]  /*73a0*/  SHFL.BFLY PT, R2, R0, 0x2, 0x1f ;  /* 0x0c401f0000027f89 */ /* 0x000e6200000e0000 */
[----:B------:R-:W-:Y:S02]  /*73b0*/  MOV R35, R18 ;  /* 0x0000001200237202 */ /* 0x000fe40000000f00 */
[----:B------:R-:W-:Y:S02]  /*73c0*/  @P1 IADD3.X R190, R156, R190, RZ, P0, !PT ;  /* 0x000000be9cbe1210 */ /* 0x000fe400007fe4ff */
[C---:B------:R-:W-:Y:S01]  /*73d0*/  @P1 LEA R12, P0, R4.reuse, c[0x0][0x1c8], 0x1 ;  /* 0x00007200040c1a11 */ /* 0x040fe200078008ff */
[----:B------:R4:W-:Y:S03]  /*73e0*/  @P1 LDGSTS.E.BYPASS.LTC128B.128 [R127+0x11100], [R10.64], !P6 ;  /* 0x111000000a7f1fae */ /* 0x0009e6000f101d46 */
[----:B------:R-:W-:Y:S02]  /*73f0*/  @P1 LEA.HI.X R13, R4, c[0x0][0x1cc], R190, 0x1, P0 ;  /* 0x00007300040d1a11 */ /* 0x000fe400000f0cbe */
[C---:B------:R-:W-:Y:S01]  /*7400*/  @P1 IADD3 R4, P0, R157.reuse, R188, RZ ;  /* 0x000000bc9d041210 */ /* 0x040fe20007f1e0ff */
[----:B------:R-:W4:Y:S04]  /*7410*/  SHFL.BFLY PT, R14, R6, 0x1, 0x1f ;  /* 0x0c201f00060e7f89 */ /* 0x000f2800000e0000 */
[C---:B------:R-:W-:Y:S01]  /*7420*/  @P1 IMAD.X R186, R156.reuse, 0x1, R186, P0 ;  /* 0x000000019cba1824 */ /* 0x040fe200000e06ba */
[----:B------:R-:W-:Y:S01]  /*7430*/  @P1 IADD3 R5, P0, R157, R180, RZ ;  /* 0x000000b49d051210 */ /* 0x000fe20007f1e0ff */
[----:B------:R4:W-:Y:S03]  /*7440*/  @P1 LDGSTS.E.BYPASS.LTC128B.128 [R127+0x13100], [R12.64], !P5 ;  /* 0x131000000c7f1fae */ /* 0x0009e6000e901d46 */
[----:B------:R-:W-:Y:S02]  /*7450*/  @P1 IADD3.X R156, R156, R179, RZ, P0, !PT ;  /* 0x000000b39c9c1210 */ /* 0x000fe400007fe4ff */
[----:B------:R-:W-:Y:S02]  /*7460*/  @P1 LEA R8, P0, R4, c[0x0][0x1c8], 0x1 ;  /* 0x0000720004081a11 */ /* 0x000fe400078008ff */
[----:B-1----:R-:W-:Y:S02]  /*7470*/  FMNMX.FTZ R0, R0, R2, !PT ;  /* 0x0000000200007209 */ /* 0x002fe40007810000 */
[----:B------:R-:W-:Y:S02]  /*7480*/  @P1 LEA.HI.X R9, R4, c[0x0][0x1cc], R186, 0x1, P0 ;  /* 0x0000730004091a11 */ /* 0x000fe400000f0cba */
[C---:B------:R-:W-:Y:S01]  /*7490*/  @P1 LEA R4, P0, R5.reuse, c[0x0][0x1c8], 0x1 ;  /* 0x0000720005041a11 */ /* 0x040fe200078008ff */
[----:B------:R-:W1:Y:S03]  /*74a0*/  SHFL.BFLY PT, R2, R0, 0x1, 0x1f ;  /* 0x0c201f0000027f89 */ /* 0x000e6600000e0000 */
[----:B------:R-:W-:Y:S02]  /*74b0*/  @P1 LEA.HI.X R5, R5, c[0x0][0x1cc], R156, 0x1, P0 ;  /* 0x0000730005051a11 */ /* 0x000fe400000f0c9c */
[----:B------:R1:W-:Y:S01]  /*74c0*/  @P1 LDGSTS.E.BYPASS.LTC128B.128 [R127+0x15100], [R8.64], !P4 ;  /* 0x15100000087f1fae */ /* 0x0003e2000e101d46 */
[----:B----4-:R-:W-:Y:S04]  /*74d0*/  FMNMX.FTZ R157, R6, R14, !PT ;  /* 0x0000000e069d7209 */ /* 0x010fe80007810000 */
[----:B------:R4:W-:Y:S01]  /*74e0*/  @P1 LDGSTS.E.BYPASS.LTC128B.128 [R127+0x17100], [R4.64], !P3 ;  /* 0x17100000047f1fae */ /* 0x0009e2000d901d46 */
[C---:B------:R-:W-:Y:S01]  /*74f0*/  FSETP.NEU.FTZ.AND P0, PT, R157.reuse, -INF , PT ;  /* 0xff8000009d00780b */ /* 0x040fe20003f1d000 */
[----:B------:R-:W-:Y:S03]  /*7500*/  FMUL.FTZ R180, R157, c[0x0][0x2d0] ;  /* 0x0000b4009db47a20 */ /* 0x000fe60000410000 */
[----:B------:R-:W4:Y:S02]  /*7510*/  LDSM.16.MT88.4 R12, [R248] ;  /* 0x00000000f80c783b */ /* 0x000f240000004200 */
[----:B------:R-:W-:Y:S03]  /*7520*/  FSEL R180, R180, RZ, P0 ;  /* 0x000000ffb4b47208 */ /* 0x000fe60000000000 */
[----:B------:R-:W4:Y:S02]  /*7530*/  LDSM.16.MT88.4 R20, [R252] ;  /* 0x00000000fc14783b */ /* 0x000f240000004200 */
[--C-:B------:R-:W-:Y:S01]  /*7540*/  FFMA.FTZ R181, R181, c[0x0][0x2d0], -R180.reuse ;  /* 0x0000b400b5b57a23 */ /* 0x100fe200000108b4 */
[----:B-1----:R-:W-:Y:S01]  /*7550*/  FMNMX.FTZ R156, R0, R2, !PT ;  /* 0x00000002009c7209 */ /* 0x002fe20007810000 */
[--C-:B------:R-:W-:Y:S01]  /*7560*/  FFMA.FTZ R185, R185, c[0x0][0x2d0], -R180.reuse ;  /* 0x0000b400b9b97a23 */ /* 0x100fe200000108b4 */
[----:B------:R-:W-:Y:S01]  /*7570*/  FSEL R0, R157, RZ, P0 ;  /* 0x000000ff9d007208 */ /* 0x000fe20000000000 */
[----:B------:R1:W-:Y:S01]  /*7580*/  MUFU.EX2 R186, R181 ;  /* 0x000000b500ba7308 */ /* 0x0003e20000000800 */
[----:B------:R-:W-:Y:S01]  /*7590*/  FSETP.NEU.FTZ.AND P0, PT, R156, -INF , PT ;  /* 0xff8000009c00780b */ /* 0x000fe20003f1d000 */
[--C-:B------:R-:W-:Y:S01]  /*75a0*/  FFMA.FTZ R176, R176, c[0x0][0x2d0], -R180.reuse ;  /* 0x0000b400b0b07a23 */ /* 0x100fe200000108b4 */
[----:B------:R-:W4:Y:S01]  /*75b0*/  LDSM.16.MT88.4 R28, [R251] ;  /* 0x00000000fb1c783b */ /* 0x000f220000004200 */
[----:B------:R-:W-:Y:S01]  /*75c0*/  FADD.FTZ R0, -R0, R3 ;  /* 0x0000000300007221 */ /* 0x000fe20000010100 */
[----:B------:R-:W-:Y:S01]  /*75d0*/  FSEL R2, R156, RZ, P0 ;  /* 0x000000ff9c027208 */ /* 0x000fe20000000000 */
[----:B------:R-:W-:Y:S02]  /*75e0*/  FFMA.FTZ R178, R178, c[0x0][0x2d0], -R180 ;  /* 0x0000b400b2b27a23 */ /* 0x000fe400000108b4 */
[----:B------:R-:W-:Y:S01]  /*75f0*/  FMUL.FTZ R0, R0, c[0x0][0x2d0] ;  /* 0x0000b40000007a20 */ /* 0x000fe20000410000 */
[----:B------:R-:W0:Y:S01]  /*7600*/  LDGDEPBAR ;  /* 0x00000000000079af */ /* 0x000e220000000000 */
[----:B------:R-:W-:Y:S04]  /*7610*/  MUFU.EX2 R185, R185 ;  /* 0x000000b900b97308 */ /* 0x000fe80000000800 */
[----:B----4-:R-:W3:Y:S05]  /*7620*/  LDL.LU R127, [R1+0x148] ;  /* 0x00014800017f7983 */ /* 0x010eea0000300800 */
[----:B------:R-:W2:Y:S01]  /*7630*/  LDL R188, [R1+0x48] ;  /* 0x0000480001bc7983 */ /* 0x000ea20000100800 */
[----:B------:R-:W1:Y:S02]  /*7640*/  MUFU.EX2 R3, R0 ;  /* 0x0000000000037308 */ /* 0x000e640000000800 */
[----:B-1----:R-:W-:Y:S05]  /*7650*/  FMUL.FTZ R181, R156, c[0x0][0x2d0] ;  /* 0x0000b4009cb57a20 */ /* 0x002fea0000410000 */
[----:B------:R-:W-:Y:S03]  /*7660*/  FSEL R181, R181, RZ, P0 ;  /* 0x000000ffb5b57208 */ /* 0x000fe60000000000 */
[----:B------:R1:W-:Y:S02]  /*7670*/  MUFU.EX2 R189, R176 ;  /* 0x000000b000bd7308 */ /* 0x0003e40000000800 */
[--C-:B------:R-:W-:Y:S02]  /*7680*/  FFMA.FTZ R187, R187, c[0x0][0x2d0], -R181.reuse ;  /* 0x0000b400bbbb7a23 */ /* 0x100fe400000108b5 */
[--C-:B------:R-:W-:Y:S02]  /*7690*/  FFMA.FTZ R184, R184, c[0x0][0x2d0], -R181.reuse ;  /* 0x0000b400b8b87a23 */ /* 0x100fe400000108b5 */
[--C-:B------:R-:W-:Y:S02]  /*76a0*/  FFMA.FTZ R177, R177, c[0x0][0x2d0], -R181.reuse ;  /* 0x0000b400b1b17a23 */ /* 0x100fe400000108b5 */
[--C-:B------:R-:W-:Y:S02]  /*76b0*/  FFMA.FTZ R7, R7, c[0x0][0x2d0], -R181.reuse ;  /* 0x0000b40007077a23 */ /* 0x100fe400000108b5 */
[----:B------:R-:W1:Y:S01]  /*76c0*/  MUFU.EX2 R182, R178 ;  /* 0x000000b200b67308 */ /* 0x000e620000000800 */
[----:B------:R-:W-:Y:S02]  /*76d0*/  FFMA.FTZ R159, R159, c[0x0][0x2d0], -R181 ;  /* 0x0000b4009f9f7a23 */ /* 0x000fe400000108b5 */
[C---:B------:R-:W-:Y:S02]  /*76e0*/  FMUL.FTZ R24, R3.reuse, R144 ;  /* 0x0000009003187220 */ /* 0x040fe40000410000 */
[----:B------:R-:W3:Y:S01]  /*76f0*/  LDL R144, [R1+0x4] ;  /* 0x0000040001907983 */ /* 0x000ee20000100800 */
[----:B------:R-:W-:Y:S02]  /*7700*/  FADD.FTZ R0, -R2, R158 ;  /* 0x0000009e02007221 */ /* 0x000fe40000010100 */
[C---:B------:R-:W-:Y:S02]  /*7710*/  FMUL.FTZ R4, R3.reuse, R160 ;  /* 0x000000a003047220 */ /* 0x040fe40000410000 */
[----:B------:R-:W-:Y:S01]  /*7720*/  FMUL.FTZ R0, R0, c[0x0][0x2d0] ;  /* 0x0000b40000007a20 */ /* 0x000fe20000410000 */
[----:B------:R-:W-:Y:S01]  /*7730*/  MUFU.EX2 R183, R184 ;  /* 0x000000b800b77308 */ /* 0x000fe20000000800 */
[C---:B------:R-:W-:Y:S01]  /*7740*/  FMUL.FTZ R5, R3.reuse, R161 ;  /* 0x000000a103057220 */ /* 0x040fe20000410000 */
[----:B-1----:R-:W-:Y:S01]  /*7750*/  F2FP.PACK_AB R176, R186, R185 ;  /* 0x000000b9bab0723e */ /* 0x002fe200000000ff */
[C---:B------:R-:W-:Y:S01]  /*7760*/  FMUL.FTZ R8, R3.reuse, R164 ;  /* 0x000000a403087220 */ /* 0x040fe20000410000 */
[----:B------:R-:W-:Y:S01]  /*7770*/  MOV R161, R32 ;  /* 0x0000002000a17202 */ /* 0x000fe20000000f00 */
[C---:B------:R-:W-:Y:S02]  /*7780*/  FMUL.FTZ R9, R3.reuse, R165 ;  /* 0x000000a503097220 */ /* 0x040fe40000410000 */
[C---:B------:R-:W-:Y:S02]  /*7790*/  FMUL.FTZ R16, R3.reuse, R136 ;  /* 0x0000008803107220 */ /* 0x040fe40000410000 */
[C---:B------:R-:W-:Y:S01]  /*77a0*/  FMUL.FTZ R17, R3.reuse, R137 ;  /* 0x0000008903117220 */ /* 0x040fe20000410000 */
[----:B------:R-:W-:Y:S01]  /*77b0*/  MUFU.EX2 R190, R177 ;  /* 0x000000b100be7308 */ /* 0x000fe20000000800 */
[C---:B------:R-:W-:Y:S01]  /*77c0*/  FMUL.FTZ R25, R3.reuse, R145 ;  /* 0x0000009103197220 */ /* 0x040fe20000410000 */
[----:B------:R-:W-:Y:S01]  /*77d0*/  F2FP.PACK_AB R178, R182, R189 ;  /* 0x000000bdb6b2723e */ /* 0x000fe200000000ff */
[----:B------:R-:W-:Y:S02]  /*77e0*/  IMAD.MOV.U32 R160, RZ, RZ, R35 ;  /* 0x000000ffffa07224 */ /* 0x000fe400078e0023 */
[----:B------:R-:W-:Y:S02]  /*77f0*/  IMAD.MOV.U32 R158, RZ, RZ, R33 ;  /* 0x000000ffff9e7224 */ /* 0x000fe400078e0021 */
[C---:B------:R-:W-:Y:S03]  /*7800*/  FMUL.FTZ R32, R3.reuse, R152 ;  /* 0x0000009803207220 */ /* 0x040fe60000410000 */
[----:B------:R-:W1:Y:S01]  /*7810*/  MUFU.EX2 R184, R7 ;  /* 0x0000000700b87308 */ /* 0x000e620000000800 */
        /* <DEDUP_REMOVED lines=13> */
[C---:B------:R-:W-:Y:S01]  /*78f0*/  FMUL.FTZ R56, R3.reuse, R56 ;  /* 0x0000003803387220 */ /* 0x040fe20000410000 */
[----:B-1----:R-:W-:Y:S01]  /*7900*/  F2FP.PACK_AB R179, R184, R190 ;  /* 0x000000beb8b3723e */ /* 0x002fe200000000ff */
[C---:B------:R-:W-:Y:S01]  /*7910*/  FMUL.FTZ R57, R3.reuse, R57 ;  /* 0x0000003903397220 */ /* 0x040fe20000410000 */
[----:B------:R-:W-:Y:S01]  /*7920*/  MOV R164, R184 ;  /* 0x000000b800a47202 */ /* 0x000fe20000000f00 */
[--C-:B------:R-:W-:Y:S02]  /*7930*/  FFMA.FTZ R2, R128, c[0x0][0x2d0], -R180.reuse ;  /* 0x0000b40080027a23 */ /* 0x100fe400000108b4 */
[C---:B------:R-:W-:Y:S01]  /*7940*/  FMUL.FTZ R60, R3.reuse, R60 ;  /* 0x0000003c033c7220 */ /* 0x040fe20000410000 */
[----:B------:R-:W3:Y:S01]  /*7950*/  LDL.LU R128, [R1+0x144] ;  /* 0x0001440001807983 */ /* 0x000ee20000300800 */
[C---:B------:R-:W-:Y:S01]  /*7960*/  FMUL.FTZ R61, R3.reuse, R61 ;  /* 0x0000003d033d7220 */ /* 0x040fe20000410000 */
[----:B------:R-:W-:Y:S01]  /*7970*/  MUFU.EX2 R159, R159 ;  /* 0x0000009f009f7308 */ /* 0x000fe20000000800 */
[----:B------:R-:W-:Y:S02]  /*7980*/  FMUL.FTZ R64, R3, R64 ;  /* 0x0000004003407220 */ /* 0x000fe40000410000 */
[C---:B------:R-:W-:Y:S02]  /*7990*/  FMUL.FTZ R6, R0.reuse, R162 ;  /* 0x000000a200067220 */ /* 0x040fe40000410000 */
[C---:B------:R-:W-:Y:S02]  /*79a0*/  FMUL.FTZ R7, R0.reuse, R163 ;  /* 0x000000a300077220 */ /* 0x040fe40000410000 */
[C---:B------:R-:W-:Y:S01]  /*79b0*/  FMUL.FTZ R10, R0.reuse, R166 ;  /* 0x000000a6000a7220 */ /* 0x040fe20000410000 */
[----:B------:R-:W-:Y:S01]  /*79c0*/  MOV R166, R182 ;  /* 0x000000b600a67202 */ /* 0x000fe20000000f00 */
[C---:B------:R-:W-:Y:S02]  /*79d0*/  FMUL.FTZ R11, R0.reuse, R167 ;  /* 0x000000a7000b7220 */ /* 0x040fe40000410000 */
[C---:B------:R-:W-:Y:S01]  /*79e0*/  FMUL.FTZ R18, R0.reuse, R138 ;  /* 0x0000008a00127220 */ /* 0x040fe20000410000 */
[----:B------:R-:W-:Y:S01]  /*79f0*/  F2FP.PACK_AB R177, R183, R187 ;  /* 0x000000bbb7b1723e */ /* 0x000fe200000000ff */
[C---:B------:R-:W-:Y:S02]  /*7a00*/  FMUL.FTZ R19, R0.reuse, R139 ;  /* 0x0000008b00137220 */ /* 0x040fe40000410000 */
[----:B------:R-:W-:Y:S01]  /*7a10*/  LDSM.16.MT88.4 R136, [R248+0x800] ;  /* 0x00080000f888783b */ /* 0x000fe20000004200 */
[C---:B------:R-:W-:Y:S02]  /*7a20*/  FMUL.FTZ R26, R0.reuse, R146 ;  /* 0x00000092001a7220 */ /* 0x040fe40000410000 */
[----:B------:R-:W-:Y:S01]  /*7a30*/  FMUL.FTZ R27, R0, R147 ;  /* 0x00000093001b7220 */ /* 0x000fe20000410000 */
[C---:B------:R-:W-:Y:S05]  /*7a40*/  HMMA.16816.F32 R4, R176.reuse, R12, R4 ;  /* 0x0000000cb004723c */ /* 0x040fea0000001804 */
[--C-:B------:R-:W-:Y:S02]  /*7a50*/  FFMA.FTZ R152, R194, c[0x0][0x2d0], -R180.reuse ;  /* 0x0000b400c2987a23 */ /* 0x100fe400000108b4 */
[C---:B------:R-:W-:Y:S01]  /*7a60*/  FMUL.FTZ R12, R3.reuse, R132 ;  /* 0x00000084030c7220 */ /* 0x040fe20000410000 */
[C---:B------:R-:W-:Y:S04]  /*7a70*/  HMMA.16816.F32 R8, R176.reuse, R14, R8 ;  /* 0x0000000eb008723c */ /* 0x040fe80000001808 */
[----:B------:R-:W-:Y:S02]  /*7a80*/  FMUL.FTZ R13, R3, R133 ;  /* 0x00000085030d7220 */ /* 0x000fe40000410000 */
[C---:B------:R-:W-:Y:S02]  /*7a90*/  FMUL.FTZ R35, R0.reuse, R155 ;  /* 0x0000009b00237220 */ /* 0x040fe40000410000 */
[C---:B------:R-:W-:Y:S04]  /*7aa0*/  FMUL.FTZ R14, R0.reuse, R134 ;  /* 0x00000086000e7220 */ /* 0x040fe80000410000 */
[C---:B------:R-:W-:Y:S02]  /*7ab0*/  FMUL.FTZ R15, R0.reuse, R135 ;  /* 0x00000087000f7220 */ /* 0x040fe40000410000 */
[--C-:B------:R-:W-:Y:S02]  /*7ac0*/  FFMA.FTZ R153, R195, c[0x0][0x2d0], -R180.reuse ;  /* 0x0000b400c3997a23 */ /* 0x100fe400000108b4 */
[C---:B------:R-:W-:Y:S02]  /*7ad0*/  FMUL.FTZ R38, R0.reuse, R38 ;  /* 0x0000002600267220 */ /* 0x040fe40000410000 */
[C---:B------:R-:W-:Y:S01]  /*7ae0*/  FMUL.FTZ R39, R0.reuse, R39 ;  /* 0x0000002700277220 */ /* 0x040fe20000410000 */
[C---:B------:R-:W-:Y:S03]  /*7af0*/  HMMA.16816.F32 R12, R176.reuse, R20, R12 ;  /* 0x00000014b00c723c */ /* 0x040fe6000000180c */
[C---:B------:R-:W-:Y:S02]  /*7b00*/  FMUL.FTZ R42, R0.reuse, R42 ;  /* 0x0000002a002a7220 */ /* 0x040fe40000410000 */
[C---:B------:R-:W-:Y:S02]  /*7b10*/  FMUL.FTZ R43, R0.reuse, R43 ;  /* 0x0000002b002b7220 */ /* 0x040fe40000410000 */
[C---:B------:R-:W-:Y:S01]  /*7b20*/  FMUL.FTZ R20, R3.reuse, R140 ;  /* 0x0000008c03147220 */ /* 0x040fe20000410000 */
[C---:B------:R-:W-:Y:S04]  /*7b30*/  HMMA.16816.F32 R16, R176.reuse, R22, R16 ;  /* 0x00000016b010723c */ /* 0x040fe80000001810 */
[C---:B------:R-:W-:Y:S02]  /*7b40*/  FMUL.FTZ R21, R3.reuse, R141 ;  /* 0x0000008d03157220 */ /* 0x040fe40000410000 */
[C---:B------:R-:W-:Y:S02]  /*7b50*/  FMUL.FTZ R46, R0.reuse, R46 ;  /* 0x0000002e002e7220 */ /* 0x040fe40000410000 */
[C---:B------:R-:W-:Y:S04]  /*7b60*/  FMUL.FTZ R22, R0.reuse, R142 ;  /* 0x0000008e00167220 */ /* 0x040fe80000410000 */
[C---:B------:R-:W-:Y:S02]  /*7b70*/  FMUL.FTZ R23, R0.reuse, R143 ;  /* 0x0000008f00177220 */ /* 0x040fe40000410000 */
[----:B------:R-:W-:Y:S01]  /*7b80*/  LDSM.16.MT88.4 R140, [R252+0x800] ;  /* 0x00080000fc8c783b */ /* 0x000fe20000004200 */
[C---:B------:R-:W-:Y:S02]  /*7b90*/  FMUL.FTZ R47, R0.reuse, R47 ;  /* 0x0000002f002f7220 */ /* 0x040fe40000410000 */
[C---:B------:R-:W-:Y:S02]  /*7ba0*/  FMUL.FTZ R50, R0.reuse, R50 ;  /* 0x0000003200327220 */ /* 0x040fe40000410000 */
        /* <DEDUP_REMOVED lines=9> */
[C---:B------:R-:W-:Y:S02]  /*7c40*/  FMUL.FTZ R58, R0.reuse, R58 ;  /* 0x0000003a003a7220 */ /* 0x040fe40000410000 */
[C---:B------:R-:W-:Y:S02]  /*7c50*/  FMUL.FTZ R59, R0.reuse, R59 ;  /* 0x0000003b003b7220 */ /* 0x040fe40000410000 */
[----:B------:R-:W-:Y:S02]  /*7c60*/  IMAD.MOV.U32 R167, RZ, RZ, R161 ;  /* 0x000000ffffa77224 */ /* 0x000fe400078e00a1 */
[----:B------:R1:W-:Y:S01]  /*7c70*/  MUFU.EX2 R161, R2 ;  /* 0x0000000200a17308 */ /* 0x0003e20000000800 */
        /* <DEDUP_REMOVED lines=11> */
[C---:B------:R-:W-:Y:S02]  /*7d30*/  FMUL.FTZ R74, R0.reuse, R74 ;  /* 0x0000004a004a7220 */ /* 0x040fe40000410000 */
[--C-:B-1----:R-:W-:Y:S02]  /*7d40*/  FFMA.FTZ R2, R129, c[0x0][0x2d0], -R180.reuse ;  /* 0x0000b40081027a23 */ /* 0x102fe400000108b4 */
[C---:B------:R-:W-:Y:S01]  /*7d50*/  FMUL.FTZ R75, R0.reuse, R75 ;  /* 0x0000004b004b7220 */ /* 0x040fe20000410000 */
[----:B------:R-:W4:Y:S01]  /*7d60*/  LDL.LU R129, [R1+0x140] ;  /* 0x0001400001817983 */ /* 0x000f220000300800 */
[----:B------:R1:W-:Y:S01]  /*7d70*/  MUFU.EX2 R163, R2 ;  /* 0x0000000200a37308 */ /* 0x0003e20000000800 */
[C---:B------:R-:W-:Y:S02]  /*7d80*/  FMUL.FTZ R76, R3.reuse, R76 ;  /* 0x0000004c034c7220 */ /* 0x040fe40000410000 */
[C---:B------:R-:W-:Y:S01]  /*7d90*/  FMUL.FTZ R77, R3.reuse, R77 ;  /* 0x0000004d034d7220 */ /* 0x040fe20000410000 */
[----:B------:R-:W4:Y:S01]  /*7da0*/  LDL.LU R146, [R1+0x64] ;  /* 0x0000640001927983 */ /* 0x000f220000300800 */
[C---:B------:R-:W-:Y:S02]  /*7db0*/  FMUL.FTZ R78, R0.reuse, R78 ;  /* 0x0000004e004e7220 */ /* 0x040fe40000410000 */
[C---:B------:R-:W-:Y:S02]  /*7dc0*/  FMUL.FTZ R79, R0.reuse, R79 ;  /* 0x0000004f004f7220 */ /* 0x040fe40000410000 */
[----:B------:R-:W4:Y:S01]  /*7dd0*/  LDL.LU R145, [R1+0x68] ;  /* 0x0000680001917983 */ /* 0x000f220000300800 */
[C---:B------:R-:W-:Y:S02]  /*7de0*/  FMUL.FTZ R80, R3.reuse, R80 ;  /* 0x0000005003507220 */ /* 0x040fe40000410000 */
[C---:B------:R-:W-:Y:S02]  /*7df0*/  FMUL.FTZ R81, R3.reuse, R81 ;  /* 0x0000005103517220 */ /* 0x040fe40000410000 */
[C---:B------:R-:W-:Y:S02]  /*7e00*/  FMUL.FTZ R82, R0.reuse, R82 ;  /* 0x0000005200527220 */ /* 0x040fe40000410000 */
[C---:B------:R-:W-:Y:S02]  /*7e10*/  FMUL.FTZ R83, R0.reuse, R83 ;  /* 0x0000005300537220 */ /* 0x040fe40000410000 */
[C---:B------:R-:W-:Y:S02]  /*7e20*/  FMUL.FTZ R84, R3.reuse, R84 ;  /* 0x0000005403547220 */ /* 0x040fe40000410000 */
[C---:B------:R-:W-:Y:S02]  /*7e30*/  FMUL.FTZ R85, R3.reuse, R85 ;  /* 0x0000005503557220 */ /* 0x040fe40000410000 */
[----:B------:R-:W-:Y:S02]  /*7e40*/  FMUL.FTZ R86, R0, R86 ;  /* 0x0000005600567220 */ /* 0x000fe40000410000 */
[--C-:B-1----:R-:W-:Y:S02]  /*7e50*/  FFMA.FTZ R2, R130, c[0x0][0x2d0], -R181.reuse ;  /* 0x0000b40082027a23 */ /* 0x102fe400000108b5 */
[----:B------:R-:W4:Y:S01]  /*7e60*/  LDL.LU R130, [R1+0x13c] ;  /* 0x00013c0001827983 */ /* 0x000f220000300800 */
[C---:B------:R-:W-:Y:S01]  /*7e70*/  FMUL.FTZ R87, R0.reuse, R87 ;  /* 0x0000005700577220 */ /* 0x040fe20000410000 */
        /* <DEDUP_REMOVED lines=12> */
[C---:B------:R-:W-:Y:S02]  /*7f40*/  FMUL.FTZ R99, R0.reuse, R99 ;  /* 0x0000006300637220 */ /* 0x040fe40000410000 */
[--C-:B-1----:R-:W-:Y:S02]  /*7f50*/  FFMA.FTZ R2, R191, c[0x0][0x2d0], -R181.reuse ;  /* 0x0000b400bf027a23 */ /* 0x102fe400000108b5 */
[C---:B------:R-:W-:Y:S02]  /*7f60*/  FMUL.FTZ R100, R3.reuse, R100 ;  /* 0x0000006403647220 */ /* 0x040fe40000410000 */
[----:B------:R1:W1:Y:S01]  /*7f70*/  MUFU.EX2 R182, R2 ;  /* 0x0000000200b67308 */ /* 0x0002620000000800 */
        /* <DEDUP_REMOVED lines=17> */
[----:B--2---:R2:W3:Y:S01]  /*8090*/  LDSM.16.MT88.4 R132, [R188] ;  /* 0x00000000bc84783b */ /* 0x0044e20000004200 */
        /* <DEDUP_REMOVED lines=9> */
[----:B---3--:R-:W-:Y:S02]  /*8130*/  FMUL.FTZ R126, R0, R126 ;  /* 0x0000007e007e7220 */ /* 0x008fe40000410000 */
[----:B-1----:R-:W-:Y:S02]  /*8140*/  FFMA.FTZ R2, R196, c[0x0][0x2d0], -R180 ;  /* 0x0000b400c4027a23 */ /* 0x002fe400000108b4 */
[----:B------:R1:W5:Y:S01]  /*8150*/  LDL.LU R196, [R1+0x134] ;  /* 0x0001340001c47983 */ /* 0x0003620000300800 */
[----:B--2---:R-:W-:Y:S01]  /*8160*/  MOV R188, R34 ;  /* 0x0000002200bc7202 */ /* 0x004fe20000000f00 */
[C---:B------:R-:W-:Y:S02]  /*8170*/  FMUL.FTZ R34, R0.reuse, R154 ;  /* 0x0000009a00227220 */ /* 0x040fe40000410000 */
[----:B------:R-:W-:Y:S02]  /*8180*/  FMUL.FTZ R127, R0, R127 ;  /* 0x0000007f007f7220 */ /* 0x000fe40000410000 */
[----:B------:R-:W-:Y:S02]  /*8190*/  IMAD.MOV.U32 R165, RZ, RZ, R188 ;  /* 0x000000ffffa57224 */ /* 0x000fe400078e00bc */
[----:B------:R2:W3:Y:S01]  /*81a0*/  MUFU.EX2 R188, R2 ;  /* 0x0000000200bc7308 */ /* 0x0004e20000000800 */
[----:B------:R-:W-:Y:S02]  /*81b0*/  IMAD.MOV.U32 R154, RZ, RZ, R164 ;  /* 0x000000ffff9a7224 */ /* 0x000fe400078e00a4 */
[C---:B------:R-:W-:Y:S02]  /*81c0*/  FMUL.FTZ R124, R3.reuse, R124 ;  /* 0x0000007c037c7220 */ /* 0x040fe40000410000 */
[C---:B------:R-:W-:Y:S01]  /*81d0*/  FMUL.FTZ R125, R3.reuse, R125 ;  /* 0x0000007d037d7220 */ /* 0x040fe20000410000 */
[C---:B------:R-:W-:Y:S08]  /*81e0*/  HMMA.16816.F32 R28, R176.reuse, R132, R28 ;  /* 0x00000084b01c723c */ /* 0x040ff0000000181c */
[C---:B------:R-:W-:Y:S01]  /*81f0*/  HMMA.16816.F32 R32, R176.reuse, R134, R32 ;  /* 0x00000086b020723c */ /* 0x040fe20000001820 */
[----:B------:R-:W1:Y:S03]  /*8200*/  LDSM.16.MT88.4 R132, [R248+0x2000] ;  /* 0x00200000f884783b */ /* 0x000e660000004200 */
[--C-:B--2---:R-:W-:Y:S04]  /*8210*/  FFMA.FTZ R2, R160, c[0x0][0x2d0], -R181.reuse ;  /* 0x0000b400a0027a23 */ /* 0x104fe800000108b5 */
[----:B------:R2:W-:Y:S01]  /*8220*/  MUFU.EX2 R160, R2 ;  /* 0x0000000200a07308 */ /* 0x0005e20000000800 */
[----:B------:R-:W-:Y:S03]  /*8230*/  FMUL.FTZ R128, R3, R128 ;  /* 0x0000008003807220 */ /* 0x000fe60000410000 */
[----:B--2---:R-:W-:Y:S02]  /*8240*/  FFMA.FTZ R2, R167, c[0x0][0x2d0], -R181 ;  /* 0x0000b400a7027a23 */ /* 0x004fe400000108b5 */
[----:B------:R-:W-:Y:S01]  /*8250*/  IMAD.MOV.U32 R167, RZ, RZ, R166 ;  /* 0x000000ffffa77224 */ /* 0x000fe200078e00a6 */
[C---:B-1----:R-:W-:Y:S04]  /*8260*/  HMMA.16816.F32 R36, R176.reuse, R132, R36 ;  /* 0x00000084b024723c */ /* 0x042fe80000001824 */
[----:B------:R-:W-:Y:S04]  /*8270*/  MOV R148, R167 ;  /* 0x000000a700947202 */ /* 0x000fe80000000f00 */
        /* <DEDUP_REMOVED lines=8> */
[C---:B----4-:R-:W-:Y:S02]  /*8300*/  FMUL.FTZ R129, R3.reuse, R129 ;  /* 0x0000008103817220 */ /* 0x050fe40000410000 */
[----:B------:R-:W-:Y:S02]  /*8310*/  FFMA.FTZ R185, R3, R146, R185 ;  /* 0x0000009203b97223 */ /* 0x000fe400000100b9 */
[C---:B------:R-:W-:Y:S01]  /*8320*/  FFMA.FTZ R187, R0.reuse, R145, R187 ;  /* 0x0000009100bb7223 */ /* 0x040fe200000100bb */
[C---:B-1----:R-:W-:Y:S03]  /*8330*/  HMMA.16816.F32 R60, R176.reuse, R132, R60 ;  /* 0x00000084b03c723c */ /* 0x042fe6000000183c */
[C---:B------:R-:W-:Y:S05]  /*8340*/  FMUL.FTZ R130, R0.reuse, R130 ;  /* 0x0000008200827220 */ /* 0x040fea0000410000 */
[C---:B------:R-:W-:Y:S01]  /*8350*/  HMMA.16816.F32 R64, R176.reuse, R134, R64 ;  /* 0x00000086b040723c */ /* 0x040fe20000001840 */
[----:B------:R-:W1:Y:S07]  /*8360*/  LDSM.16.MT88.4 R132, [R248+0x4000] ;  /* 0x00400000f884783b */ /* 0x000e6e0000004200 */
[C---:B-1----:R-:W-:Y:S08]  /*8370*/  HMMA.16816.F32 R68, R176.reuse, R132, R68 ;  /* 0x00000084b044723c */ /* 0x042ff00000001844 */
[C---:B------:R-:W-:Y:S01]  /*8380*/  HMMA.16816.F32 R72, R176.reuse, R134, R72 ;  /* 0x00000086b048723c */ /* 0x040fe20000001848 */
[----:B------:R-:W1:Y:S03]  /*8390*/  LDSM.16.MT88.4 R132, [R252+0x4000] ;  /* 0x00400000fc84783b */ /* 0x000e660000004200 */
[----:B------:R-:W-:Y:S02]  /*83a0*/  FMUL.FTZ R131, R0, R131 ;  /* 0x0000008300837220 */ /* 0x000fe40000410000 */
[--C-:B------:R-:W-:Y:S02]  /*83b0*/  FFMA.FTZ R0, R197, c[0x0][0x2d0], -R180.reuse ;  /* 0x0000b400c5007a23 */ /* 0x100fe400000108b4 */
[----:B------:R2:W5:Y:S02]  /*83c0*/  LDL.LU R197, [R1+0x130] ;  /* 0x0001300001c57983 */ /* 0x0005640000300800 */
[----:B------:R4:W-:Y:S02]  /*83d0*/  MUFU.EX2 R166, R0 ;  /* 0x0000000000a67308 */ /* 0x0009e40000000800 */
[--C-:B----4-:R-:W-:Y:S02]  /*83e0*/  FFMA.FTZ R0, R198, c[0x0][0x2d0], -R180.reuse ;  /* 0x0000b400c6007a23 */ /* 0x110fe400000108b4 */
[----:B------:R2:W5:Y:S06]  /*83f0*/  LDL.LU R198, [R1+0x12c] ;  /* 0x00012c0001c67983 */ /* 0x00056c0000300800 */
[----:B------:R4:W-:Y:S01]  /*8400*/  MUFU.EX2 R145, R0 ;  /* 0x0000000000917308 */ /* 0x0009e20000000800 */
[C---:B-1----:R-:W-:Y:S08]  /*8410*/  HMMA.16816.F32 R76, R176.reuse, R132, R76 ;  /* 0x00000084b04c723c */ /* 0x042ff0000000184c */
[C---:B------:R-:W-:Y:S01]  /*8420*/  HMMA.16816.F32 R80, R176.reuse, R134, R80 ;  /* 0x00000086b050723c */ /* 0x040fe20000001850 */
[----:B------:R-:W1:Y:S03]  /*8430*/  LDSM.16.MT88.4 R132, [R251+0x4000] ;  /* 0x00400000fb84783b */ /* 0x000e660000004200 */
[--C-:B----4-:R-:W-:Y:S04]  /*8440*/  FFMA.FTZ R0, R165, c[0x0][0x2d0], -R181.reuse ;  /* 0x0000b400a5007a23 */ /* 0x110fe800000108b5 */
[----:B------:R4:W-:Y:S01]  /*8450*/  MUFU.EX2 R167, R0 ;  /* 0x0000000000a77308 */ /* 0x0009e20000000800 */
[C---:B-1----:R-:W-:Y:S03]  /*8460*/  HMMA.16816.F32 R84, R176.reuse, R132, R84 ;  /* 0x00000084b054723c */ /* 0x042fe60000001854 */
[--C-:B----4-:R-:W-:Y:S02]  /*8470*/  FFMA.FTZ R0, R158, c[0x0][0x2d0], -R181.reuse ;  /* 0x0000b4009e007a23 */ /* 0x110fe400000108b5 */
[--C-:B------:R-:W-:Y:S04]  /*8480*/  FFMA.FTZ R158, R172, c[0x0][0x2d0], -R180.reuse ;  /* 0x0000b400ac9e7a23 */ /* 0x100fe800000108b4 */
[----:B------:R1:W-:Y:S01]  /*8490*/  MUFU.EX2 R191, R0 ;  /* 0x0000000000bf7308 */ /* 0x0003e20000000800 */
[C---:B------:R-:W-:Y:S01]  /*84a0*/  HMMA.16816.F32 R88, R176.reuse, R134, R88 ;  /* 0x00000086b058723c */ /* 0x040fe20000001858 */
[----:B------:R-:W4:Y:S02]  /*84b0*/  LDSM.16.MT88.4 R132, [R144+0x4000] ;  /* 0x004000009084783b */ /* 0x000f240000004200 */
[--C-:B-1----:R-:W-:Y:S03]  /*84c0*/  FFMA.FTZ R0, R199, c[0x0][0x2d0], -R180.reuse ;  /* 0x0000b400c7007a23 */ /* 0x102fe600000108b4 */
[----:B------:R2:W5:Y:S03]  /*84d0*/  LDL.LU R199, [R1+0x128] ;  /* 0x0001280001c77983 */ /* 0x0005660000300800 */
[----:B------:R1:W-:Y:S01]  /*84e0*/  MUFU.EX2 R3, R0 ;  /* 0x0000000000037308 */ /* 0x0003e20000000800 */
[C---:B----4-:R-:W-:Y:S08]  /*84f0*/  HMMA.16816.F32 R92, R176.reuse, R132, R92 ;  /* 0x00000084b05c723c */ /* 0x050ff0000000185c */
[C---:B------:R-:W-:Y:S01]  /*8500*/  HMMA.16816.F32 R96, R176.reuse, R134, R96 ;  /* 0x00000086b060723c */ /* 0x040fe20000001860 */
[----:B------:R-:W4:Y:S03]  /*8510*/  LDSM.16.MT88.4 R132, [R248+0x6000] ;  /* 0x00600000f884783b */ /* 0x000f260000004200 */
[--C-:B-1----:R-:W-:Y:S02]  /*8520*/  FFMA.FTZ R0, R192, c[0x0][0x2d0], -R180.reuse ;  /* 0x0000b400c0007a23 */ /* 0x102fe400000108b4 */
[----:B------:R2:W5:Y:S01]  /*8530*/  LDL.LU R192, [R1+0x124] ;  /* 0x0001240001c07983 */ /* 0x0005620000300800 */
[----:B------:R-:W-:Y:S01]  /*8540*/  FFMA.FTZ R180, R173, c[0x0][0x2d0], -R180 ;  /* 0x0000b400adb47a23 */ /* 0x000fe200000108b4 */
[----:B------:R1:W-:Y:S10]  /*8550*/  MUFU.EX2 R165, R0 ;  /* 0x0000000000a57308 */ /* 0x0003f40000000800 */
[----:B------:R-:W-:Y:S01]  /*8560*/  MUFU.EX2 R180, R180 ;  /* 0x000000b400b47308 */ /* 0x000fe20000000800 */
[----:B-1----:R-:W-:Y:S02]  /*8570*/  FFMA.FTZ R0, R193, c[0x0][0x2d0], -R181 ;  /* 0x0000b400c1007a23 */ /* 0x002fe400000108b5 */
[----:B------:R2:W5:Y:S05]  /*8580*/  LDL.LU R193, [R1+0x120] ;  /* 0x0001200001c17983 */ /* 0x00056a0000300800 */
[----:B------:R2:W5:Y:S01]  /*8590*/  LDL.LU R194, [R1+0x11c] ;  /* 0x00011c0001c27983 */ /* 0x0005620000300800 */
[C---:B----4-:R-:W-:Y:S04]  /*85a0*/  HMMA.16816.F32 R100, R176.reuse, R132, R100 ;  /* 0x00000084b064723c */ /* 0x050fe80000001864 */
[----:B------:R2:W5:Y:S04]  /*85b0*/  LDL.LU R195, [R1+0x118] ;  /* 0x0001180001c37983 */ /* 0x0005680000300800 */
[C---:B------:R-:W-:Y:S01]  /*85c0*/  HMMA.16816.F32 R104, R176.reuse, R134, R104 ;  /* 0x00000086b068723c */ /* 0x040fe20000001868 */
[----:B------:R-:W1:Y:S05]  /*85d0*/  LDSM.16.MT88.4 R132, [R252+0x6000] ;  /* 0x00600000fc84783b */ /* 0x000e6a0000004200 */
[----:B------:R2:W5:Y:S05]  /*85e0*/  LDL.LU R172, [R1+0x114] ;  /* 0x0001140001ac7983 */ /* 0x00056a0000300800 */
[----:B------:R2:W5:Y:S01]  /*85f0*/  LDL.LU R173, [R1+0x110] ;  /* 0x0001100001ad7983 */ /* 0x0005620000300800 */
        /* <DEDUP_REMOVED lines=10> */
[----:B------:R-:W-:Y:S03]  /*86a0*/  F2FP.PACK_AB R132, R163, R161 ;  /* 0x000000a1a384723e */ /* 0x000fe600000000ff */
[----:B---3--:R-:W-:Y:S04]  /*86b0*/  F2FP.PACK_AB R134, R188, R184 ;  /* 0x000000b8bc86723e */ /* 0x008fe800000000ff */
[----:B------:R3:W-:Y:S10]  /*86c0*/  MUFU.EX2 R176, R0 ;  /* 0x0000000000b07308 */ /* 0x0007f40000000800 */
[----:B------:R-:W-:Y:S01]  /*86d0*/  MUFU.EX2 R178, R153 ;  /* 0x0000009900b27308 */ /* 0x000fe20000000800 */
[----:B-1----:R-:W-:Y:S01]  /*86e0*/  F2FP.PACK_AB R135, R177, R160 ;  /* 0x000000a0b187723e */ /* 0x002fe200000000ff */
[----:B------:R-:W-:Y:S01]  /*86f0*/  FADD.FTZ R2, R186, R185 ;  /* 0x000000b9ba027221 */ /* 0x000fe20000010000 */
[----:B------:R-:W-:Y:S01]  /*8700*/  MOV R186, R145 ;  /* 0x0000009100ba7202 */ /* 0x000fe20000000f00 */
[----:B------:R-:W-:Y:S02]  /*8710*/  IMAD.MOV.U32 R185, RZ, RZ, R3 ;  /* 0x000000ffffb97224 */ /* 0x000fe400078e0003 */
[----:B------:R-:W-:Y:S01]  /*8720*/  FADD.FTZ R3, R183, R187 ;  /* 0x000000bbb7037221 */ /* 0x000fe20000010000 */
[----:B------:R-:W-:Y:S01]  /*8730*/  MOV R183, R144 ;  /* 0x0000009000b77202 */ /* 0x000fe20000000f00 */
[C---:B------:R-:W-:Y:S05]  /*8740*/  HMMA.16816.F32 R4, R132.reuse, R136, R4 ;  /* 0x000000888404723c */ /* 0x040fea0000001804 */
[----:B---3--:R-:W-:Y:S02]  /*8750*/  FFMA.FTZ R0, R174, c[0x0][0x2d0], -R181 ;  /* 0x0000b400ae007a23 */ /* 0x008fe400000108b5 */
[----:B------:R2:W5:Y:S01]  /*8760*/  LDL.LU R174, [R1+0x10c] ;  /* 0x00010c0001ae7983 */ /* 0x0005620000300800 */
[C---:B------:R-:W-:Y:S01]  /*8770*/  HMMA.16816.F32 R8, R132.reuse, R138, R8 ;  /* 0x0000008a8408723c */ /* 0x040fe20000001808 */
[----:B------:R1:W-:Y:S03]  /*8780*/  MUFU.EX2 R164, R0 ;  /* 0x0000000000a47308 */ /* 0x0003e60000000800 */
[----:B------:R-:W3:Y:S01]  /*8790*/  LDSM.16.MT88.4 R136, [R251+0x800] ;  /* 0x00080000fb88783b */ /* 0x000ee20000004200 */
[----:B------:R-:W-:Y:S02]  /*87a0*/  IMAD.MOV.U32 R187, RZ, RZ, R177 ;  /* 0x000000ffffbb7224 */ /* 0x000fe400078e00b1 */
[----:B------:R-:W-:Y:S01]  /*87b0*/  FADD.FTZ R2, R189, R2 ;  /* 0x00000002bd027221 */ /* 0x000fe20000010000 */
[C---:B------:R-:W-:Y:S03]  /*87c0*/  HMMA.16816.F32 R12, R132.reuse, R140, R12 ;  /* 0x0000008c840c723c */ /* 0x040fe6000000180c */
[----:B------:R-:W-:Y:S01]  /*87d0*/  MUFU.EX2 R189, R158 ;  /* 0x0000009e00bd7308 */ /* 0x000fe20000000800 */
[----:B------:R-:W-:Y:S02]  /*87e0*/  FADD.FTZ R155, R148, R2 ;  /* 0x00000002949b7221 */ /* 0x000fe40000010000 */
[----:B------:R-:W-:Y:S01]  /*87f0*/  LDSM.16.MT88.4 R148, [R251+0x1000] ;  /* 0x00100000fb94783b */ /* 0x000fe20000004200 */
[----:B------:R-:W-:Y:S01]  /*8800*/  FFMA.FTZ R2, R169, c[0x0][0x2d0], -R181 ;  /* 0x0000b400a9027a23 */ /* 0x000fe200000108b5 */
[C---:B------:R-:W-:Y:S03]  /*8810*/  HMMA.16816.F32 R16, R132.reuse, R142, R16 ;  /* 0x0000008e8410723c */ /* 0x040fe60000001810 */
[----:B------:R-:W4:Y:S01]  /*8820*/  LDSM.16.MT88.4 R140, [R144+0x800] ;  /* 0x00080000908c783b */ /* 0x000f220000004200 */
[----:B------:R-:W-:Y:S01]  /*8830*/  FADD.FTZ R3, R190, R3 ;  /* 0x00000003be037221 */ /* 0x000fe20000010000 */
[----:B------:R-:W-:Y:S03]  /*8840*/  MUFU.EX2 R177, R152 ;  /* 0x0000009800b17308 */ /* 0x000fe60000000800 */
[----:B------:R-:W-:Y:S04]  /*8850*/  FADD.FTZ R154, R154, R3 ;  /* 0x000000039a9a7221 */ /* 0x000fe80000010000 */
[----:B-1----:R-:W-:Y:S02]  /*8860*/  FFMA.FTZ R0, R175, c[0x0][0x2d0], -R181 ;  /* 0x0000b400af007a23 */ /* 0x002fe400000108b5 */
[----:B------:R2:W5:Y:S01]  /*8870*/  LDL.LU R175, [R1+0x108] ;  /* 0x0001080001af7983 */ /* 0x0005620000300800 */
[----:B------:R-:W-:Y:S01]  /*8880*/  FADD.FTZ R3, R161, R155 ;  /* 0x0000009ba1037221 */ /* 0x000fe20000010000 */
[----:B------:R1:W1:Y:S03]  /*8890*/  MUFU.EX2 R190, R0 ;  /* 0x0000000000be7308 */ /* 0x0002660000000800 */
[----:B------:R-:W-:Y:S04]  /*88a0*/  FADD.FTZ R3, R163, R3 ;  /* 0x00000003a3037221 */ /* 0x000fe80000010000 */
[----:B------:R-:W-:Y:S03]  /*88b0*/  FADD.FTZ R3, R184, R3 ;  /* 0x00000003b8037221 */ /* 0x000fe60000010000 */
[----:B------:R2:W-:Y:S01]  /*88c0*/  MUFU.EX2 R158, R2 ;  /* 0x00000002009e7308 */ /* 0x0005e20000000800 */
[C---:B---3--:R-:W-:Y:S08]  /*88d0*/  HMMA.16816.F32 R20, R132.reuse, R136, R20 ;  /* 0x000000888414723c */ /* 0x048ff00000001814 */
[C---:B------:R-:W-:Y:S01]  /*88e0*/  HMMA.16816.F32 R24, R132.reuse, R138, R24 ;  /* 0x0000008a8418723c */ /* 0x040fe20000001818 */
[----:B------:R-:W3:Y:S03]  /*88f0*/  LDSM.16.MT88.4 R136, [R248+0x2800] ;  /* 0x00280000f888783b */ /* 0x000ee60000004200 */
[----:B-1----:R-:W-:Y:S02]  /*8900*/  FFMA.FTZ R0, R168, c[0x0][0x2d0], -R181 ;  /* 0x0000b400a8007a23 */ /* 0x002fe400000108b5 */
[----:B------:R1:W5:Y:S02]  /*8910*/  LDL.LU R168, [R1+0x104] ;  /* 0x0001040001a87983 */ /* 0x0003640000300800 */
[C---:B----4-:R-:W-:Y:S01]  /*8920*/  HMMA.16816.F32 R28, R132.reuse, R140, R28 ;  /* 0x0000008c841c723c */ /* 0x050fe2000000181c */
[----:B------:R4:W1:Y:S02]  /*8930*/  MUFU.EX2 R179, R0 ;  /* 0x0000000000b37308 */ /* 0x0008640000000800 */
[----:B------:R1:W5:Y:S01]  /*8940*/  LDL.LU R169, [R1+0x100] ;  /* 0x0001000001a97983 */ /* 0x0003620000300800 */
[----:B--2---:R-:W-:Y:S04]  /*8950*/  FADD.FTZ R2, R188, R3 ;  /* 0x00000003bc027221 */ /* 0x004fe80000010000 */
[C---:B------:R-:W-:Y:S01]  /*8960*/  HMMA.16816.F32 R32, R132.reuse, R142, R32 ;  /* 0x0000008e8420723c */ /* 0x040fe20000001820 */
[----:B------:R-:W2:Y:S03]  /*8970*/  LDSM.16.MT88.4 R140, [R252+0x2800] ;  /* 0x00280000fc8c783b */ /* 0x000ea60000004200 */
[----:B------:R-:W-:Y:S02]  /*8980*/  IMAD.MOV.U32 R3, RZ, RZ, R190 ;  /* 0x000000ffff037224 */ /* 0x000fe400078e00be */
[----:B----4-:R-:W-:Y:S02]  /*8990*/  FADD.FTZ R0, R162, R154 ;  /* 0x0000009aa2007221 */ /* 0x010fe40000010000 */
[----:B------:R-:W-:Y:S04]  /*89a0*/  LDSM.16.MT88.4 R152, [R251+0x1800] ;  /* 0x00180000fb98783b */ /* 0x000fe80000004200 */
[----:B------:R-:W-:Y:S01]  /*89b0*/  FADD.FTZ R0, R182, R0 ;  /* 0x00000000b6007221 */ /* 0x000fe20000010000 */
[C---:B---3--:R-:W-:Y:S03]  /*89c0*/  HMMA.16816.F32 R36, R132.reuse, R136, R36 ;  /* 0x000000888424723c */ /* 0x048fe60000001824 */
[----:B------:R-:W-:Y:S05]  /*89d0*/  FADD.FTZ R0, R160, R0 ;  /* 0x00000000a0007221 */ /* 0x000fea0000010000 */
[C---:B------:R-:W-:Y:S01]  /*89e0*/  HMMA.16816.F32 R40, R132.reuse, R138, R40 ;  /* 0x0000008a8428723c */ /* 0x040fe20000001828 */
[----:B------:R-:W3:Y:S07]  /*89f0*/  LDSM.16.MT88.4 R136, [R251+0x2800] ;  /* 0x00280000fb88783b */ /* 0x000eee0000004200 */
[C---:B--2---:R-:W-:Y:S08]  /*8a00*/  HMMA.16816.F32 R44, R132.reuse, R140, R44 ;  /* 0x0000008c842c723c */ /* 0x044ff0000000182c */
[C---:B------:R-:W-:Y:S01]  /*8a10*/  HMMA.16816.F32 R48, R132.reuse, R142, R48 ;  /* 0x0000008e8430723c */ /* 0x040fe20000001830 */
[----:B------:R-:W2:Y:S07]  /*8a20*/  LDSM.16.MT88.4 R140, [R144+0x2800] ;  /* 0x00280000908c783b */ /* 0x000eae0000004200 */
[C---:B---3--:R-:W-:Y:S08]  /*8a30*/  HMMA.16816.F32 R52, R132.reuse, R136, R52 ;  /* 0x000000888434723c */ /* 0x048ff00000001834 */
        /* <DEDUP_REMOVED lines=22> */
[----:B------:R-:W2:Y:S05]  /*8ba0*/  LDSM.16.MT88.4 R140, [R144+0x6800] ;  /* 0x00680000908c783b */ /* 0x000eaa0000004200 */
[----:B------:R-:W4:Y:S02]  /*8bb0*/  LDSM.16.MT88.4 R144, [R248+0x1000] ;  /* 0x00100000f890783b */ /* 0x000f240000004200 */
[C---:B---3--:R-:W-:Y:S08]  /*8bc0*/  HMMA.16816.F32 R116, R132.reuse, R136, R116 ;  /* 0x000000888474723c */ /* 0x048ff00000001874 */
[C---:B------:R-:W-:Y:S01]  /*8bd0*/  HMMA.16816.F32 R120, R132.reuse, R138, R120 ;  /* 0x0000008a8478723c */ /* 0x040fe20000001878 */
[----:B------:R-:W3:Y:S07]  /*8be0*/  LDSM.16.MT88.4 R136, [R252+0x1000] ;  /* 0x00100000fc88783b */ /* 0x000eee0000004200 */
[C---:B--2---:R-:W-:Y:S08]  /*8bf0*/  HMMA.16816.F32 R124, R132.reuse, R140, R124 ;  /* 0x0000008c847c723c */ /* 0x044ff0000000187c */
[----:B------:R-:W-:Y:S01]  /*8c00*/  HMMA.16816.F32 R128, R132, R142, R128 ;  /* 0x0000008e8480723c */ /* 0x000fe20000001880 */
[----:B------:R-:W2:Y:S06]  /*8c10*/  LDSM.16.MT88.4 R140, [R183+0x1000] ;  /* 0x00100000b78c783b */ /* 0x000eac0000004200 */
[----:B------:R-:W-:Y:S02]  /*8c20*/  F2FP.PACK_AB R132, R186, R166 ;  /* 0x000000a6ba84723e */ /* 0x000fe400000000ff */
[----:B------:R-:W-:Y:S03]  /*8c30*/  F2FP.PACK_AB R133, R191, R167 ;  /* 0x000000a7bf85723e */ /* 0x000fe600000000ff */
[----:B------:R-:W-:Y:S02]  /*8c40*/  F2FP.PACK_AB R134, R165, R185 ;  /* 0x000000b9a586723e */ /* 0x000fe400000000ff */
[----:B------:R-:W-:Y:S07]  /*8c50*/  F2FP.PACK_AB R135, R164, R176 ;  /* 0x000000b0a487723e */ /* 0x000fee00000000ff */
[C---:B----4-:R-:W-:Y:S08]  /*8c60*/  HMMA.16816.F32 R4, R132.reuse, R144, R4 ;  /* 0x000000908404723c */ /* 0x050ff00000001804 */
[C---:B------:R-:W-:Y:S01]  /*8c70*/  HMMA.16816.F32 R8, R132.reuse, R146, R8 ;  /* 0x000000928408723c */ /* 0x040fe20000001808 */
[----:B------:R-:W-:Y:S07]  /*8c80*/  LDSM.16.MT88.4 R144, [R252+0x3000] ;  /* 0x00300000fc90783b */ /* 0x000fee0000004200 */
[C---:B---3--:R-:W-:Y:S08]  /*8c90*/  HMMA.16816.F32 R12, R132.reuse, R136, R12 ;  /* 0x00000088840c723c */ /* 0x048ff0000000180c */
[C---:B------:R-:W-:Y:S01]  /*8ca0*/  HMMA.16816.F32 R16, R132.reuse, R138, R16 ;  /* 0x0000008a8410723c */ /* 0x040fe20000001810 */
[----:B------:R-:W3:Y:S07]  /*8cb0*/  LDSM.16.MT88.4 R136, [R248+0x3000] ;  /* 0x00300000f888783b */ /* 0x000eee0000004200 */
[C---:B------:R-:W-:Y:S08]  /*8cc0*/  HMMA.16816.F32 R20, R132.reuse, R148, R20 ;  /* 0x000000948414723c */ /* 0x040ff00000001814 */
[C---:B------:R-:W-:Y:S01]  /*8cd0*/  HMMA.16816.F32 R24, R132.reuse, R150, R24 ;  /* 0x000000968418723c */ /* 0x040fe20000001818 */
[----:B------:R-:W4:Y:S07]  /*8ce0*/  LDSM.16.MT88.4 R148, [R251+0x3000] ;  /* 0x00300000fb94783b */ /* 0x000f2e0000004200 */
[C---:B--2---:R-:W-:Y:S08]  /*8cf0*/  HMMA.16816.F32 R28, R132.reuse, R140, R28 ;  /* 0x0000008c841c723c */ /* 0x044ff0000000181c */
[C---:B------:R-:W-:Y:S01]  /*8d00*/  HMMA.16816.F32 R32, R132.reuse, R142, R32 ;  /* 0x0000008e8420723c */ /* 0x040fe20000001820 */
[----:B------:R-:W-:Y:S07]  /*8d10*/  LDSM.16.MT88.4 R140, [R248+0x5000] ;  /* 0x00500000f88c783b */ /* 0x000fee0000004200 */
[C---:B---3--:R-:W-:Y:S08]  /*8d20*/  HMMA.16816.F32 R36, R132.reuse, R136, R36 ;  /* 0x000000888424723c */ /* 0x048ff00000001824 */
[C---:B------:R-:W-:Y:S01]  /*8d30*/  HMMA.16816.F32 R40, R132.reuse, R138, R40 ;  /* 0x0000008a8428723c */ /* 0x040fe20000001828 */
[----:B------:R-:W2:Y:S07]  /*8d40*/  LDSM.16.MT88.4 R136, [R183+0x3000] ;  /* 0x00300000b788783b */ /* 0x000eae0000004200 */
[C---:B------:R-:W-:Y:S08]  /*8d50*/  HMMA.16816.F32 R44, R132.reuse, R144, R44 ;  /* 0x00000090842c723c */ /* 0x040ff0000000182c */
[C---:B------:R-:W-:Y:S01]  /*8d60*/  HMMA.16816.F32 R48, R132.reuse, R146, R48 ;  /* 0x000000928430723c */ /* 0x040fe20000001830 */
[----:B------:R-:W3:Y:S07]  /*8d70*/  LDSM.16.MT88.4 R144, [R252+0x5000] ;  /* 0x00500000fc90783b */ /* 0x000eee0000004200 */
[C---:B----4-:R-:W-:Y:S08]  /*8d80*/  HMMA.16816.F32 R52, R132.reuse, R148, R52 ;  /* 0x000000948434723c */ /* 0x050ff00000001834 */
[C---:B------:R-:W-:Y:S01]  /*8d90*/  HMMA.16816.F32 R56, R132.reuse, R150, R56 ;  /* 0x000000968438723c */ /* 0x040fe20000001838 */
[----:B------:R-:W-:Y:S07]  /*8da0*/  LDSM.16.MT88.4 R148, [R183+0x5000] ;  /* 0x00500000b794783b */ /* 0x000fee0000004200 */
[C---:B--2---:R-:W-:Y:S08]  /*8db0*/  HMMA.16816.F32 R60, R132.reuse, R136, R60 ;  /* 0x00000088843c723c */ /* 0x044ff0000000183c */
[C---:B------:R-:W-:Y:S01]  /*8dc0*/  HMMA.16816.F32 R64, R132.reuse, R138, R64 ;  /* 0x0000008a8440723c */ /* 0x040fe20000001840 */
[----:B------:R-:W2:Y:S07]  /*8dd0*/  LDSM.16.MT88.4 R136, [R251+0x5000] ;  /* 0x00500000fb88783b */ /* 0x000eae0000004200 */
[C---:B------:R-:W-:Y:S08]  /*8de0*/  HMMA.16816.F32 R68, R132.reuse, R140, R68 ;  /* 0x0000008c8444723c */ /* 0x040ff00000001844 */
[C---:B------:R-:W-:Y:S01]  /*8df0*/  HMMA.16816.F32 R72, R132.reuse, R142, R72 ;  /* 0x0000008e8448723c */ /* 0x040fe20000001848 */
[----:B------:R-:W4:Y:S07]  /*8e00*/  LDSM.16.MT88.4 R140, [R248+0x7000] ;  /* 0x00700000f88c783b */ /* 0x000f2e0000004200 */
[C---:B---3--:R-:W-:Y:S08]  /*8e10*/  HMMA.16816.F32 R76, R132.reuse, R144, R76 ;  /* 0x00000090844c723c */ /* 0x048ff0000000184c */
[C---:B------:R-:W-:Y:S01]  /*8e20*/  HMMA.16816.F32 R80, R132.reuse, R146, R80 ;  /* 0x000000928450723c */ /* 0x040fe20000001850 */
[----:B------:R-:W-:Y:S07]  /*8e30*/  LDSM.16.MT88.4 R144, [R251+0x7000] ;  /* 0x00700000fb90783b */ /* 0x000fee0000004200 */
[C---:B--2---:R-:W-:Y:S08]  /*8e40*/  HMMA.16816.F32 R84, R132.reuse, R136, R84 ;  /* 0x000000888454723c */ /* 0x044ff00000001854 */
[C---:B------:R-:W-:Y:S01]  /*8e50*/  HMMA.16816.F32 R88, R132.reuse, R138, R88 ;  /* 0x0000008a8458723c */ /* 0x040fe20000001858 */
[----:B------:R-:W2:Y:S07]  /*8e60*/  LDSM.16.MT88.4 R136, [R252+0x7000] ;  /* 0x00700000fc88783b */ /* 0x000eae0000004200 */
[C---:B------:R-:W-:Y:S08]  /*8e70*/  HMMA.16816.F32 R92, R132.reuse, R148, R92 ;  /* 0x00000094845c723c */ /* 0x040ff0000000185c */
[C---:B------:R-:W-:Y:S01]  /*8e80*/  HMMA.16816.F32 R96, R132.reuse, R150, R96 ;  /* 0x000000968460723c */ /* 0x040fe20000001860 */
[----:B------:R-:W3:Y:S07]  /*8e90*/  LDSM.16.MT88.4 R148, [R183+0x7000] ;  /* 0x00700000b794783b */ /* 0x000eee0000004200 */
[C---:B----4-:R-:W-:Y:S07]  /*8ea0*/  HMMA.16816.F32 R100, R132.reuse, R140, R100 ;  /* 0x0000008c8464723c */ /* 0x050fee0000001864 */
[----:B------:R-:W-:Y:S01]  /*8eb0*/  MOV R141, R167 ;  /* 0x000000a7008d7202 */ /* 0x000fe20000000f00 */
[C---:B------:R-:W-:Y:S04]  /*8ec0*/  HMMA.16816.F32 R104, R132.reuse, R142, R104 ;  /* 0x0000008e8468723c */ /* 0x040fe80000001868 */
[----:B------:R-:W-:Y:S03]  /*8ed0*/  IMAD.MOV.U32 R140, RZ, RZ, R166 ;  /* 0x000000ffff8c7224 */ /* 0x000fe600078e00a6 */
[----:B------:R-:W-:Y:S01]  /*8ee0*/  MOV R143, R165 ;  /* 0x000000a5008f7202 */ /* 0x000fe20000000f00 */
[----:B------:R-:W-:Y:S01]  /*8ef0*/  IMAD.MOV.U32 R142, RZ, RZ, R164 ;  /* 0x000000ffff8e7224 */ /* 0x000fe200078e00a4 */
[C---:B--2---:R-:W-:Y:S01]  /*8f00*/  HMMA.16816.F32 R108, R132.reuse, R136, R108 ;  /* 0x00000088846c723c */ /* 0x044fe2000000186c */
[----:B------:R-:W2:Y:S07]  /*8f10*/  LDSM.16.MT88.4 R164, [R248+0x1800] ;  /* 0x00180000f8a4783b */ /* 0x000eae0000004200 */
[C---:B------:R-:W-:Y:S01]  /*8f20*/  HMMA.16816.F32 R112, R132.reuse, R138, R112 ;  /* 0x0000008a8470723c */ /* 0x040fe20000001870 */
[----:B------:R-:W4:Y:S07]  /*8f30*/  LDSM.16.MT88.4 R136, [R252+0x1800] ;  /* 0x00180000fc88783b */ /* 0x000f2e0000004200 */
[C---:B------:R-:W-:Y:S07]  /*8f40*/  HMMA.16816.F32 R116, R132.reuse, R144, R116 ;  /* 0x000000908474723c */ /* 0x040fee0000001874 */
[----:B------:R-:W-:Y:S01]  /*8f50*/  MOV R144, R183 ;  /* 0x000000b700907202 */ /* 0x000fe20000000f00 */
[C---:B------:R-:W-:Y:S04]  /*8f60*/  HMMA.16816.F32 R120, R132.reuse, R146, R120 ;  /* 0x000000928478723c */ /* 0x040fe80000001878 */
[----:B------:R-:W-:Y:S03]  /*8f70*/  IMAD.MOV.U32 R145, RZ, RZ, R187 ;  /* 0x000000ffff917224 */ /* 0x000fe600078e00bb */
[----:B------:R-:W-:Y:S01]  /*8f80*/  IMAD.MOV.U32 R147, RZ, RZ, R180 ;  /* 0x000000ffff937224 */ /* 0x000fe200078e00b4 */
[C---:B---3--:R-:W-:Y:S01]  /*8f90*/  HMMA.16816.F32 R124, R132.reuse, R148, R124 ;  /* 0x00000094847c723c */ /* 0x048fe2000000187c */
[----:B------:R3:W3:Y:S03]  /*8fa0*/  LDSM.16.MT88.4 R180, [R144+0x1800] ;  /* 0x0018000090b4783b */ /* 0x0006e60000004200 */
[----:B------:R-:W-:Y:S03]  /*8fb0*/  MOV R146, R186 ;  /* 0x000000ba00927202 */ /* 0x000fe60000000f00 */
[----:B------:R-:W-:Y:S01]  /*8fc0*/  MOV R149, R191 ;  /* 0x000000bf00957202 */ /* 0x000fe20000000f00 */
[----:B------:R-:W-:Y:S04]  /*8fd0*/  HMMA.16816.F32 R128, R132, R150, R128 ;  /* 0x000000968480723c */ /* 0x000fe80000001880 */
[----:B------:R-:W-:Y:S02]  /*8fe0*/  MOV R148, R185 ;  /* 0x000000b900947202 */ /* 0x000fe40000000f00 */
[----:B------:R-:W3:Y:S01]  /*8ff0*/  LDSM.16.MT88.4 R184, [R248+0x3800] ;  /* 0x00380000f8b8783b */ /* 0x000ee20000004200 */
[----:B------:R-:W-:Y:S01]  /*9000*/  IMAD.MOV.U32 R135, RZ, RZ, R178 ;  /* 0x000000ffff877224 */ /* 0x000fe200078e00b2 */
[----:B------:R-:W-:Y:S03]  /*9010*/  MOV R133, R189 ;  /* 0x000000bd00857202 */ /* 0x000fe60000000f00 */
[----:B------:R-:W3:Y:S01]  /*9020*/  LDSM.16.MT88.4 R188, [R252+0x3800] ;  /* 0x00380000fcbc783b */ /* 0x000ee20000004200 */
[----:B-1----:R-:W-:Y:S02]  /*9030*/  MOV R134, R179 ;  /* 0x000000b300867202 */ /* 0x002fe40000000f00 */
[----:B------:R-:W-:Y:S02]  /*9040*/  MOV R150, R177 ;  /* 0x000000b100967202 */ /* 0x000fe40000000f00 */
[----:B------:R-:W-:Y:S02]  /*9050*/  MOV R151, R176 ;  /* 0x000000b000977202 */ /* 0x000fe40000000f00 */
[----:B------:R-:W-:Y:S02]  /*9060*/  F2FP.PACK_AB R176, R135, R150 ;  /* 0x0000009687b0723e */ /* 0x000fe400000000ff */
[----:B------:R-:W-:Y:S02]  /*9070*/  F2FP.PACK_AB R177, R134, R3 ;  /* 0x0000000386b1723e */ /* 0x000fe400000000ff */
[----:B------:R-:W-:Y:S02]  /*9080*/  F2FP.PACK_AB R178, R147, R133 ;  /* 0x0000008593b2723e */ /* 0x000fe400000000ff */
[----:B------:R-:W-:Y:S07]  /*9090*/  F2FP.PACK_AB R179, R159, R158 ;  /* 0x0000009e9fb3723e */ /* 0x000fee00000000ff */
[C---:B--2---:R-:W-:Y:S07]  /*90a0*/  HMMA.16816.F32 R160, R176.reuse, R164, R4 ;  /* 0x000000a4b0a0723c */ /* 0x044fee0000001804 */
[----:B------:R-:W-:Y:S01]  /*90b0*/  IMAD.MOV.U32 R4, RZ, RZ, R133 ;  /* 0x000000ffff047224 */ /* 0x000fe200078e0085 */
[C---:B------:R-:W-:Y:S04]  /*90c0*/  HMMA.16816.F32 R164, R176.reuse, R166, R8 ;  /* 0x000000a6b0a4723c */ /* 0x040fe80000001808 */
[----:B------:R-:W-:Y:S01]  /*90d0*/  MOV R5, R134 ;  /* 0x0000008600057202 */ /* 0x000fe20000000f00 */
[----:B------:R-:W-:Y:S01]  /*90e0*/  IMAD.MOV.U32 R7, RZ, RZ, R150 ;  /* 0x000000ffff077224 */ /* 0x000fe200078e0096 */
[----:B------:R-:W-:Y:S01]  /*90f0*/  MOV R6, R135 ;  /* 0x0000008700067202 */ /* 0x000fe20000000f00 */
[----:B------:R-:W-:Y:S01]  /*9100*/  IMAD.MOV.U32 R10, RZ, RZ, R149 ;  /* 0x000000ffff0a7224 */ /* 0x000fe200078e0095 */
[C---:B----4-:R-:W-:Y:S04]  /*9110*/  HMMA.16816.F32 R132, R176.reuse, R136, R12 ;  /* 0x00000088b084723c */ /* 0x050fe8000000180c */
[----:B------:R-:W-:Y:S02]  /*9120*/  MOV R11, R146 ;  /* 0x00000092000b7202 */ /* 0x000fe40000000f00 */
[----:B------:R-:W-:Y:S01]  /*9130*/  MOV R8, R151 ;  /* 0x0000009700087202 */ /* 0x000fe20000000f00 */
[----:B------:R-:W-:Y:S01]  /*9140*/  IMAD.MOV.U32 R14, RZ, RZ, R142 ;  /* 0x000000ffff0e7224 */ /* 0x000fe200078e008e */
[C---:B------:R-:W-:Y:S04]  /*9150*/  HMMA.16816.F32 R136, R176.reuse, R138, R16 ;  /* 0x0000008ab088723c */ /* 0x040fe80000001810 */
[----:B------:R-:W-:Y:S02]  /*9160*/  MOV R15, R143 ;  /* 0x0000008f000f7202 */ /* 0x000fe40000000f00 */
[----:B------:R-:W-:Y:S01]  /*9170*/  MOV R13, R147 ;  /* 0x00000093000d7202 */ /* 0x000fe20000000f00 */
[----:B------:R-:W-:Y:S01]  /*9180*/  IMAD.MOV.U32 R19, RZ, RZ, R141 ;  /* 0x000000ffff137224 */ /* 0x000fe200078e008d */
[----:B------:R-:W-:Y:S02]  /*9190*/  MOV R18, R140 ;  /* 0x0000008c00127202 */ /* 0x000fe40000000f00 */
[C---:B------:R-:W-:Y:S03]  /*91a0*/  HMMA.16816.F32 R140, R176.reuse, R152, R20 ;  /* 0x00000098b08c723c */ /* 0x040fe60000001814 */
[----:B------:R-:W-:Y:S04]  /*91b0*/  MOV R9, R148 ;  /* 0x0000009400097202 */ /* 0x000fe80000000f00 */
[----:B------:R-:W-:Y:S02]  /*91c0*/  MOV R22, R144 ;  /* 0x0000009000167202 */ /* 0x000fe40000000f00 */
[----:B------:R-:W-:Y:S02]  /*91d0*/  MOV R23, R145 ;  /* 0x0000009100177202 */ /* 0x000fe40000000f00 */
[C---:B---3--:R-:W-:Y:S01]  /*91e0*/  HMMA.16816.F32 R144, R176.reuse, R154, R24 ;  /* 0x0000009ab090723c */ /* 0x048fe20000001818 */
[----:B------:R-:W-:Y:S07]  /*91f0*/  LDSM.16.MT88.4 R24, [R251+0x7800] ;  /* 0x00780000fb18783b */ /* 0x000fee0000004200 */
[C---:B------:R-:W-:Y:S01]  /*9200*/  HMMA.16816.F32 R148, R176.reuse, R180, R28 ;  /* 0x000000b4b094723c */ /* 0x040fe2000000181c */
[----:B------:R-:W2:Y:S06]  /*9210*/  LDL R28, [R1+0x88] ;  /* 0x00008800011c7983 */ /* 0x000eac0000100800 */
[----:B------:R-:W-:Y:S01]  /*9220*/  MOV R180, R7 ;  /* 0x0000000700b47202 */ /* 0x000fe20000000f00 */
[C---:B------:R-:W-:Y:S04]  /*9230*/  HMMA.16816.F32 R152, R176.reuse, R182, R32 ;  /* 0x000000b6b098723c */ /* 0x040fe80000001820 */
[----:B------:R-:W-:Y:S01]  /*9240*/  IMAD.MOV.U32 R181, RZ, RZ, R6 ;  /* 0x000000ffffb57224 */ /* 0x000fe200078e0006 */
[----:B------:R-:W-:Y:S01]  /*9250*/  MOV R30, R4 ;  /* 0x00000004001e7202 */ /* 0x000fe20000000f00 */
[----:B------:R-:W-:Y:S01]  /*9260*/  IMAD.MOV.U32 R31, RZ, RZ, R13 ;  /* 0x000000ffff1f7224 */ /* 0x000fe200078e000d */
[----:B------:R-:W-:Y:S01]  /*9270*/  MOV R182, R11 ;  /* 0x0000000b00b67202 */ /* 0x000fe20000000f00 */
[C---:B------:R-:W-:Y:S04]  /*9280*/  HMMA.16816.F32 R36, R176.reuse, R184, R36 ;  /* 0x000000b8b024723c */ /* 0x040fe80000001824 */
[----:B------:R-:W-:Y:S01]  /*9290*/  MOV R32, R9 ;  /* 0x0000000900207202 */ /* 0x000fe20000000f00 */
[----:B------:R-:W-:Y:S01]  /*92a0*/  IMAD.MOV.U32 R183, RZ, RZ, R10 ;  /* 0x000000ffffb77224 */ /* 0x000fe200078e000a */
[----:B------:R-:W-:Y:S01]  /*92b0*/  MOV R33, R8 ;  /* 0x0000000800217202 */ /* 0x000fe20000000f00 */
[----:B------:R-:W-:Y:S01]  /*92c0*/  IMAD.MOV.U32 R185, RZ, RZ, R19 ;  /* 0x000000ffffb97224 */ /* 0x000fe200078e0013 */
[C---:B------:R-:W-:Y:S01]  /*92d0*/  HMMA.16816.F32 R40, R176.reuse, R186, R40 ;  /* 0x000000bab028723c */ /* 0x040fe20000001828 */
[----:B------:R-:W-:Y:S03]  /*92e0*/  LDSM.16.MT88.4 R8, [R22+0x3800] ;  /* 0x003800001608783b */ /* 0x000fe60000004200 */
[----:B------:R-:W-:Y:S01]  /*92f0*/  MOV R184, R18 ;  /* 0x0000001200b87202 */ /* 0x000fe20000000f00 */
[----:B------:R-:W-:Y:S01]  /*9300*/  IMAD.MOV.U32 R34, RZ, RZ, R15 ;  /* 0x000000ffff227224 */ /* 0x000fe200078e000f */
[----:B------:R-:W-:Y:S01]  /*9310*/  MOV R35, R14 ;  /* 0x0000000e00237202 */ /* 0x000fe20000000f00 */
[----:B------:R-:W-:Y:S01]  /*9320*/  LDSM.16.MT88.4 R16, [R252+0x5800] ;  /* 0x00580000fc10783b */ /* 0x000fe20000004200 */
[C---:B------:R-:W-:Y:S04]  /*9330*/  HMMA.16816.F32 R44, R176.reuse, R188, R44 ;  /* 0x000000bcb02c723c */ /* 0x040fe8000000182c */
[----:B------:R-:W-:Y:S01]  /*9340*/  MOV R187, R23 ;  /* 0x0000001700bb7202 */ /* 0x000fe20000000f00 */
[----:B------:R-:W-:Y:S01]  /*9350*/  FADD.FTZ R2, R184, R2 ;  /* 0x00000002b8027221 */ /* 0x000fe20000010000 */
[----:B------:R-:W-:Y:S01]  /*9360*/  MOV R29, R5 ;  /* 0x00000005001d7202 */ /* 0x000fe20000000f00 */
[----:B------:R-:W-:Y:S01]  /*9370*/  LDSM.16.MT88.4 R12, [R248+0x5800] ;  /* 0x00580000f80c783b */ /* 0x000fe20000004200 */
[C---:B------:R-:W-:Y:S04]  /*9380*/  HMMA.16816.F32 R48, R176.reuse, R190, R48 ;  /* 0x000000beb030723c */ /* 0x040fe80000001830 */
[----:B------:R-:W-:Y:S01]  /*9390*/  FADD.FTZ R0, R187, R0 ;  /* 0x00000000bb007221 */ /* 0x000fe20000010000 */
[----:B------:R-:W1:Y:S01]  /*93a0*/  LDSM.16.MT88.4 R4, [R251+0x3800] ;  /* 0x00380000fb04783b */ /* 0x000e620000004200 */
[----:B------:R-:W-:Y:S01]  /*93b0*/  FADD.FTZ R2, R182, R2 ;  /* 0x00000002b6027221 */ /* 0x000fe20000010000 */
[----:B------:R-:W-:Y:S01]  /*93c0*/  MOV R186, R22 ;  /* 0x0000001600ba7202 */ /* 0x000fe20000000f00 */
[----:B------:R-:W-:Y:S02]  /*93d0*/  FADD.FTZ R0, R185, R0 ;  /* 0x00000000b9007221 */ /* 0x000fe40000010000 */
[----:B------:R-:W3:Y:S02]  /*93e0*/  LDSM.16.MT88.4 R20, [R251+0x5800] ;  /* 0x00580000fb14783b */ /* 0x000ee40000004200 */
[----:B------:R-:W-:Y:S02]  /*93f0*/  FADD.FTZ R2, R32, R2 ;  /* 0x0000000220027221 */ /* 0x000fe40000010000 */
[----:B------:R-:W-:Y:S02]  /*9400*/  FADD.FTZ R0, R183, R0 ;  /* 0x00000000b7007221 */ /* 0x000fe40000010000 */
[----:B------:R-:W-:Y:S02]  /*9410*/  FADD.FTZ R2, R34, R2 ;  /* 0x0000000222027221 */ /* 0x000fe40000010000 */
[----:B------:R-:W-:Y:S02]  /*9420*/  FADD.FTZ R0, R33, R0 ;  /* 0x0000000021007221 */ /* 0x000fe40000010000 */
[----:B------:R-:W-:Y:S02]  /*9430*/  FADD.FTZ R2, R180, R2 ;  /* 0x00000002b4027221 */ /* 0x000fe40000010000 */
[----:B------:R-:W-:Y:S04]  /*9440*/  FADD.FTZ R0, R35, R0 ;  /* 0x0000000023007221 */ /* 0x000fe80000010000 */
[----:B------:R-:W-:Y:S02]  /*9450*/  FADD.FTZ R3, R3, R0 ;  /* 0x0000000003037221 */ /* 0x000fe40000010000 */
[----:B------:R-:W-:Y:S02]  /*9460*/  FADD.FTZ R0, R181, R2 ;  /* 0x00000002b5007221 */ /* 0x000fe40000010000 */
[----:B------:R-:W-:Y:S02]  /*9470*/  FADD.FTZ R3, R29, R3 ;  /* 0x000000031d037221 */ /* 0x000fe40000010000 */
[----:B------:R-:W-:Y:S02]  /*9480*/  FADD.FTZ R2, R30, R0 ;  /* 0x000000001e027221 */ /* 0x000fe40000010000 */
[----:B------:R-:W-:Y:S01]  /*9490*/  FADD.FTZ R0, R158, R3 ;  /* 0x000000039e007221 */ /* 0x000fe20000010000 */
[----:B------:R-:W-:Y:S01]  /*94a0*/  MOV R158, R156 ;  /* 0x0000009c009e7202 */ /* 0x000fe20000000f00 */
[----:B------:R-:W-:Y:S01]  /*94b0*/  FADD.FTZ R2, R31, R2 ;  /* 0x000000021f027221 */ /* 0x000fe20000010000 */
[----:B------:R-:W-:Y:S01]  /*94c0*/  MOV R3, R157 ;  /* 0x0000009d00037202 */ /* 0x000fe20000000f00 */
[----:B------:R-:W-:Y:S01]  /*94d0*/  FADD.FTZ R0, R159, R0 ;  /* 0x000000009f007221 */ /* 0x000fe20000010000 */
[C---:B-1----:R-:W-:Y:S08]  /*94e0*/  HMMA.16816.F32 R52, R176.reuse, R4, R52 ;  /* 0x00000004b034723c */ /* 0x042ff00000001834 */
[C---:B------:R-:W-:Y:S01]  /*94f0*/  HMMA.16816.F32 R56, R176.reuse, R6, R56 ;  /* 0x00000006b038723c */ /* 0x040fe20000001838 */
[----:B------:R-:W1:Y:S07]  /*9500*/  LDSM.16.MT88.4 R4, [R186+0x5800] ;  /* 0x00580000ba04783b */ /* 0x000e6e0000004200 */
[C---:B------:R-:W-:Y:S08]  /*9510*/  HMMA.16816.F32 R60, R176.reuse, R8, R60 ;  /* 0x00000008b03c723c */ /* 0x040ff0000000183c */
[C---:B------:R-:W-:Y:S01]  /*9520*/  HMMA.16816.F32 R64, R176.reuse, R10, R64 ;  /* 0x0000000ab040723c */ /* 0x040fe20000001840 */
[----:B------:R-:W4:Y:S07]  /*9530*/  LDSM.16.MT88.4 R8, [R248+0x7800] ;  /* 0x00780000f808783b */ /* 0x000f2e0000004200 */
[C---:B------:R-:W-:Y:S08]  /*9540*/  HMMA.16816.F32 R68, R176.reuse, R12, R68 ;  /* 0x0000000cb044723c */ /* 0x040ff00000001844 */
[C---:B------:R-:W-:Y:S01]  /*9550*/  HMMA.16816.F32 R72, R176.reuse, R14, R72 ;  /* 0x0000000eb048723c */ /* 0x040fe20000001848 */
[----:B------:R-:W4:Y:S07]  /*9560*/  LDSM.16.MT88.4 R12, [R252+0x7800] ;  /* 0x00780000fc0c783b */ /* 0x000f2e0000004200 */
[C---:B------:R-:W-:Y:S08]  /*9570*/  HMMA.16816.F32 R76, R176.reuse, R16, R76 ;  /* 0x00000010b04c723c */ /* 0x040ff0000000184c */
[C---:B------:R-:W-:Y:S01]  /*9580*/  HMMA.16816.F32 R80, R176.reuse, R18, R80 ;  /* 0x00000012b050723c */ /* 0x040fe20000001850 */
[----:B------:R-:W4:Y:S07]  /*9590*/  LDSM.16.MT88.4 R16, [R186+0x7800] ;  /* 0x00780000ba10783b */ /* 0x000f2e0000004200 */
[C---:B---3--:R-:W-:Y:S08]  /*95a0*/  HMMA.16816.F32 R84, R176.reuse, R20, R84 ;  /* 0x00000014b054723c */ /* 0x048ff00000001854 */
[C---:B------:R-:W-:Y:S08]  /*95b0*/  HMMA.16816.F32 R88, R176.reuse, R22, R88 ;  /* 0x00000016b058723c */ /* 0x040ff00000001858 */
[C---:B-1----:R-:W-:Y:S08]  /*95c0*/  HMMA.16816.F32 R92, R176.reuse, R4, R92 ;  /* 0x00000004b05c723c */ /* 0x042ff0000000185c */
[C---:B------:R-:W-:Y:S08]  /*95d0*/  HMMA.16816.F32 R96, R176.reuse, R6, R96 ;  /* 0x00000006b060723c */ /* 0x040ff00000001860 */
[C---:B----4-:R-:W-:Y:S08]  /*95e0*/  HMMA.16816.F32 R100, R176.reuse, R8, R100 ;  /* 0x00000008b064723c */ /* 0x050ff00000001864 */
[C---:B------:R-:W-:Y:S08]  /*95f0*/  HMMA.16816.F32 R104, R176.reuse, R10, R104 ;  /* 0x0000000ab068723c */ /* 0x040ff00000001868 */
[C---:B------:R-:W-:Y:S08]  /*9600*/  HMMA.16816.F32 R108, R176.reuse, R12, R108 ;  /* 0x0000000cb06c723c */ /* 0x040ff0000000186c */
[C---:B------:R-:W-:Y:S08]  /*9610*/  HMMA.16816.F32 R112, R176.reuse, R14, R112 ;  /* 0x0000000eb070723c */ /* 0x040ff00000001870 */
[C---:B------:R-:W-:Y:S08]  /*9620*/  HMMA.16816.F32 R116, R176.reuse, R24, R116 ;  /* 0x00000018b074723c */ /* 0x040ff00000001874 */
[C---:B------:R-:W-:Y:S08]  /*9630*/  HMMA.16816.F32 R120, R176.reuse, R26, R120 ;  /* 0x0000001ab078723c */ /* 0x040ff00000001878 */
[C---:B------:R-:W-:Y:S08]  /*9640*/  HMMA.16816.F32 R124, R176.reuse, R16, R124 ;  /* 0x00000010b07c723c */ /* 0x040ff0000000187c */
[----:B------:R-:W-:Y:S03]  /*9650*/  HMMA.16816.F32 R128, R176, R18, R128 ;  /* 0x00000012b080723c */ /* 0x000fe60000001880 */
[----:B--2---:R-:W-:Y:S02]  /*9660*/  ISETP.GT.AND P0, PT, R170, R28, PT ;  /* 0x0000001caa00720c */ /* 0x004fe40003f04270 */
[----:B------:R1:W5:Y:S05]  /*9670*/  LDL.LU R170, [R1+0xfc] ;  /* 0x0000fc0001aa7983 */ /* 0x00036a0000300800 */
[----:B------:R-:W-:Y:S05]  /*9680*/  STL [R1+0x64], R2 ;  /* 0x0000640201007387 */ /* 0x000fea0000100800 */
[----:B------:R-:W-:Y:S05]  /*9690*/  STL [R1+0x5c], R171 ;  /* 0x00005cab01007387 */ /* 0x000fea0000100800 */
[----:B------:R2:W-:Y:S02]  /*96a0*/  STL [R1+0x68], R0 ;  /* 0x0000680001007387 */ /* 0x0005e40000100800 */
[----:B--2---:R-:W-:Y:S03]  /*96b0*/  IMAD.MOV.U32 R0, RZ, RZ, R171 ;  /* 0x000000ffff007224 */ /* 0x004fe600078e00ab */
[----:B------:R1:W5:Y:S05]  /*96c0*/  LDL.LU R171, [R1+0xf8] ;  /* 0x0000f80001ab7983 */ /* 0x00036a0000300800 */
[----:B------:R1:W-:Y:S01]  /*96d0*/  STL [R1+0x60], R0 ;  /* 0x0000600001007387 */ /* 0x0003e20000100800 */
[----:B------:R-:W-:-:S05]  /*96e0*/  @P0 BRA `(.L_x_477) ;  /* 0xffffbf3000000947 */ /* 0x000fca000383ffff */
.L_x_476:
[----:B-1----:R-:W2:Y:S02]  /*96f0*/  LDL R0, [R1+0x5c] ;  /* 0x00005c0001007983 */ /* 0x002ea40000100800 */
[----:B--2---:R-:W-:-:S13]  /*9700*/  ISETP.GE.AND P0, PT, R0, RZ, PT ;  /* 0x000000ff0000720c */ /* 0x004fda0003f06270 */
[----:B------:R-:W-:Y:S05]  /*9710*/  @!P0 BRA `(.L_x_478) ;  /* 0x000035c000008947 */ /* 0x000fea0003800000 */
[----:B------:R-:W-:Y:S02]  /*9720*/  MOV R159, R156 ;  /* 0x0000009c009f7202 */ /* 0x000fe40000000f00 */
[----:B------:R-:W-:Y:S02]  /*9730*/  MOV R158, R157 ;  /* 0x0000009d009e7202 */ /* 0x000fe40000000f00 */
.L_x_479:
[----:B------:R-:W2:Y:S01]  /*9740*/  LDL R156, [R1+0x8] ;  /* 0x00000800019c7983 */ /* 0x000ea20000100800 */
[----:B------:R-:W-:Y:S04]  /*9750*/  DEPBAR.LE SB0, 0x0 ;  /* 0x000080000000791a */ /* 0x000fe80000000000 */
[----:B------:R-:W-:Y:S01]  /*9760*/  WARPSYNC 0xffffffff ;  /* 0xffffffff00007948 */ /* 0x000fe20003800000 */
[----:B------:R-:W3:Y:S06]  /*9770*/  LDL.64 R30, [R1+0x78] ;  /* 0x00007800011e7983 */ /* 0x000eec0000100a00 */
[----:B------:R-:W4:Y:S06]  /*9780*/  LDL R29, [R1+0x44] ;  /* 0x00004400011d7983 */ /* 0x000f2c0000100800 */
[----:B------:R-:W4:Y:S06]  /*9790*/  LDL R23, [R1+0x84] ;  /* 0x0000840001177983 */ /* 0x000f2c0000100800 */
[----:B------:R-:W4:Y:S06]  /*97a0*/  LDL R28, [R1+0x40] ;  /* 0x00004000011c7983 */ /* 0x000f2c0000100800 */
[----:B------:R-:W4:Y:S06]  /*97b0*/  LDL R14, [R1+0x3c] ;  /* 0x00003c00010e7983 */ /* 0x000f2c0000100800 */
[----:B------:R1:W-:Y:S06]  /*97c0*/  STL [R1+0xfc], R130 ;  /* 0x0000fc8201007387 */ /* 0x0003ec0000100800 */
[----:B------:R-:W-:Y:S06]  /*97d0*/  BAR.SYNC.DEFER_BLOCKING 0x0 ;  /* 0x0000000000007b1d */ /* 0x000fec0000010000 */
[----:B------:R-:W2:Y:S06]  /*97e0*/  LDSM.16.M88.4 R8, [R249] ;  /* 0x00000000f908783b */ /* 0x000eac0000000200 */
[----:B-1----:R-:W4:Y:S06]  /*97f0*/  LDL.LU R130, [R1+0x5c] ;  /* 0x00005c0001827983 */ /* 0x002f2c0000300800 */
[----:B------:R1:W-:Y:S06]  /*9800*/  STL [R1+0xf8], R131 ;  /* 0x0000f88301007387 */ /* 0x0003ec0000100800 */
[----:B------:R-:W2:Y:S06]  /*9810*/  LDSM.16.M88.4 R16, [R249+0x800] ;  /* 0x00080000f910783b */ /* 0x000eac0000000200 */
[----:B------:R-:W2:Y:S06]  /*9820*/  LDSM.16.M88.4 R24, [R249+0x1000] ;  /* 0x00100000f918783b */ /* 0x000eac0000000200 */
[----:B------:R-:W2:Y:S06]  /*9830*/  LDSM.16.M88.4 R32, [R249+0x1800] ;  /* 0x00180000f920783b */ /* 0x000eac0000000200 */
[----:B------:R-:W4:Y:S06]  /*9840*/  LDL R157, [R1+0x2c] ;  /* 0x00002c00019d7983 */ /* 0x000f2c0000100800 */
[----:B-1----:R-:W4:Y:S06]  /*9850*/  LDL R131, [R1+0x58] ;  /* 0x0000580001837983 */ /* 0x002f2c0000100800 */
[----:B--2---:R1:W2:Y:S01]  /*9860*/  LDSM.16.M88.4 R176, [R156] ;  /* 0x000000009cb0783b */ /* 0x0042a20000000200 */
[----:B---3--:R-:W-:Y:S05]  /*9870*/  IADD3 R15, P0, R30, 0x40, RZ ;  /* 0x000000401e0f7810 */ /* 0x008fea0007f1e0ff */
[----:B----4-:R3:W4:Y:S01]  /*9880*/  LDSM.16.M88.4 R180, [R29] ;  /* 0x000000001db4783b */ /* 0x0107220000000200 */
[----:B------:R-:W-:Y:S05]  /*9890*/  IADD3.X R21, RZ, R23, RZ, P0, !PT ;  /* 0x00000017ff157210 */ /* 0x000fea00007fe4ff */
[----:B-1----:R-:W4:Y:S06]  /*98a0*/  LDL R156, [R1] ;  /* 0x00000000019c7983 */ /* 0x002f2c0000100800 */
[----:B------:R1:W1:Y:S06]  /*98b0*/  LDSM.16.M88.4 R184, [R28] ;  /* 0x000000001cb8783b */ /* 0x00026c0000000200 */
[----:B------:R1:W1:Y:S01]  /*98c0*/  LDSM.16.M88.4 R188, [R14] ;  /* 0x000000000ebc783b */ /* 0x0002620000000200 */
[----:B------:R-:W-:Y:S01]  /*98d0*/  SHF.R.S32.HI R0, RZ, 0x1f, R130 ;  /* 0x0000001fff007819 */ /* 0x000fe20000011482 */
[----:B------:R-:W-:Y:S04]  /*98e0*/  IMAD.WIDE.U32 R6, R130, c[0x0][0x208], RZ ;  /* 0x0000820082067a25 */ /* 0x000fe800078e00ff */
[----:B------:R-:W-:Y:S01]  /*98f0*/  IMAD R0, R0, c[0x0][0x208], RZ ;  /* 0x0000820000007a24 */ /* 0x000fe200078e02ff */
[----:B------:R-:W-:Y:S03]  /*9900*/  SHF.L.U32 R4, R6, 0x6, RZ ;  /* 0x0000000606047819 */ /* 0x000fe600000006ff */
[----:B------:R-:W-:Y:S01]  /*9910*/  IMAD R0, R130, c[0x0][0x20c], R0 ;  /* 0x0000830082007a24 */ /* 0x000fe200078e0200 */
[C---:B------:R-:W-:Y:S02]  /*9920*/  IADD3 R2, P1, R4.reuse, R30, RZ ;  /* 0x0000001e04027210 */ /* 0x040fe40007f3e0ff */
[----:B------:R-:W-:Y:S02]  /*9930*/  IADD3 R3, P2, R4, R15, RZ ;  /* 0x0000000f04037210 */ /* 0x000fe40007f5e0ff */
[----:B------:R-:W-:Y:S02]  /*9940*/  IADD3 R0, R7, R0, RZ ;  /* 0x0000000007007210 */ /* 0x000fe40007ffe0ff */
[----:B------:R-:W-:Y:S02]  /*9950*/  LEA R12, P0, R2, c[0x0][0x1f8], 0x1 ;  /* 0x00007e00020c7a11 */ /* 0x000fe400078008ff */
[----:B------:R-:W-:Y:S04]  /*9960*/  SHF.L.U64.HI R0, R6, 0x6, R0 ;  /* 0x0000000606007819 */ /* 0x000fe80000010200 */
[----:B------:R-:W-:Y:S02]  /*9970*/  IADD3.X R5, R0, R23, RZ, P1, !PT ;  /* 0x0000001700057210 */ /* 0x000fe40000ffe4ff */
[C---:B------:R-:W-:Y:S02]  /*9980*/  LEA R6, P1, R3.reuse, c[0x0][0x1f8], 0x1 ;  /* 0x00007e0003067a11 */ /* 0x040fe400078208ff */
[----:B------:R-:W-:Y:S02]  /*9990*/  LEA.HI.X R13, R2, c[0x0][0x1fc], R5, 0x1, P0 ;  /* 0x00007f00020d7a11 */ /* 0x000fe400000f0c05 */
[----:B------:R-:W-:Y:S02]  /*99a0*/  IADD3.X R7, R0, R21, RZ, P2, !PT ;  /* 0x0000001500077210 */ /* 0x000fe400017fe4ff */
[----:B------:R-:W-:Y:S02]  /*99b0*/  IADD3 R20, P0, R30, 0x80, RZ ;  /* 0x000000801e147810 */ /* 0x000fe40007f1e0ff */
[----:B------:R-:W-:Y:S02]  /*99c0*/  LEA.HI.X R7, R3, c[0x0][0x1fc], R7, 0x1, P1 ;  /* 0x00007f0003077a11 */ /* 0x000fe400008f0c07 */
[----:B------:R-:W-:Y:S01]  /*99d0*/  IADD3.X R22, RZ, R23, RZ, P0, !PT ;  /* 0x00000017ff167210 */ /* 0x000fe200007fe4ff */
[----:B------:R-:W-:Y:S01]  /*99e0*/  @!PT LDS RZ, [RZ] ;  /* 0x00000000fffff984 */ /* 0x000fe20000000800 */
[----:B------:R-:W-:Y:S01]  /*99f0*/  @!PT LDS RZ, [RZ] ;  /* 0x00000000fffff984 */ /* 0x000fe20000000800 */
[----:B------:R-:W-:Y:S01]  /*9a00*/  @!PT LDS RZ, [RZ] ;  /* 0x00000000fffff984 */ /* 0x000fe20000000800 */
[----:B------:R1:W-:Y:S01]  /*9a10*/  LDGSTS.E.BYPASS.LTC128B.128 [R131+0x100], [R12.64], !P6 ;  /* 0x001000000c837fae */ /* 0x0003e2000f101d46 */
[----:B------:R-:W-:Y:S05]  /*9a20*/  IADD3 R3, P0, R4, R20, RZ ;  /* 0x0000001404037210 */ /* 0x000fea0007f1e0ff */
[----:B------:R2:W-:Y:S01]  /*9a30*/  LDGSTS.E.BYPASS.LTC128B.128 [R131+0x2100], [R6.64], !P5 ;  /* 0x0210000006837fae */ /* 0x0005e2000e901d46 */
[----:B-1----:R-:W-:Y:S02]  /*9a40*/  MOV R12, c[0x0][0x208] ;  /* 0x00008200000c7a02 */ /* 0x002fe40000000f00 */
[----:B------:R-:W-:Y:S02]  /*9a50*/  MOV R13, c[0x0][0x20c] ;  /* 0x00008300000d7a02 */ /* 0x000fe40000000f00 */
[----:B------:R-:W-:Y:S02]  /*9a60*/  LEA R2, P1, R12, R4, 0x5 ;  /* 0x000000040c027211 */ /* 0x000fe400078228ff */
[C---:B--2---:R-:W-:Y:S02]  /*9a70*/  LEA R6, P2, R3.reuse, c[0x0][0x1f8], 0x1 ;  /* 0x00007e0003067a11 */ /* 0x044fe400078408ff */
[----:B------:R-:W-:Y:S02]  /*9a80*/  IADD3.X R7, R0, R22, RZ, P0, !PT ;  /* 0x0000001600077210 */ /* 0x000fe400007fe4ff */
[----:B------:R-:W-:Y:S02]  /*9a90*/  IADD3 R5, P0, R30, 0xc0, RZ ;  /* 0x000000c01e057810 */ /* 0x000fe40007f1e0ff */
[----:B------:R-:W-:Y:S02]  /*9aa0*/  LEA.HI.X R7, R3, c[0x0][0x1fc], R7, 0x1, P2 ;  /* 0x00007f0003077a11 */ /* 0x000fe400010f0c07 */
[----:B------:R-:W-:Y:S02]  /*9ab0*/  LEA.HI.X R3, R12, R0, R13, 0x5, P1 ;  /* 0x000000000c037211 */ /* 0x000fe400008f2c0d */
[----:B------:R-:W-:Y:S01]  /*9ac0*/  IADD3 R4, P1, R4, R5, RZ ;  /* 0x0000000504047210 */ /* 0x000fe20007f3e0ff */
[----:B------:R1:W-:Y:S01]  /*9ad0*/  LDGSTS.E.BYPASS.LTC128B.128 [R131+0x4100], [R6.64], !P4 ;  /* 0x0410000006837fae */ /* 0x0003e2000e101d46 */
[----:B---3--:R-:W-:Y:S02]  /*9ae0*/  IADD3.X R29, RZ, R23, RZ, P0, !PT ;  /* 0x00000017ff1d7210 */ /* 0x008fe400007fe4ff */
[----:B------:R-:W-:Y:S02]  /*9af0*/  LEA R12, P0, R4, c[0x0][0x1f8], 0x1 ;  /* 0x00007e00040c7a11 */ /* 0x000fe400078008ff */
[----:B------:R-:W-:Y:S02]  /*9b00*/  IADD3 R28, P2, R2, R5, RZ ;  /* 0x00000005021c7210 */ /* 0x000fe40007f5e0ff */
[----:B-1----:R-:W-:Y:S02]  /*9b10*/  IADD3.X R6, R0, R29, RZ, P1, !PT ;  /* 0x0000001d00067210 */ /* 0x002fe40000ffe4ff */
[----:B------:R-:W-:Y:S02]  /*9b20*/  IADD3 R0, P1, R2, R30, RZ ;  /* 0x0000001e02007210 */ /* 0x000fe40007f3e0ff */
[----:B------:R-:W-:Y:S02]  /*9b30*/  LEA.HI.X R13, R4, c[0x0][0x1fc], R6, 0x1, P0 ;  /* 0x00007f00040d7a11 */ /* 0x000fe400000f0c06 */
[----:B------:R-:W-:Y:S02]  /*9b40*/  LEA R14, P0, R0, c[0x0][0x1f8], 0x1 ;  /* 0x00007e00000e7a11 */ /* 0x000fe400078008ff */
[C---:B------:R-:W-:Y:S01]  /*9b50*/  IADD3.X R6, R3.reuse, R23, RZ, P1, !PT ;  /* 0x0000001703067210 */ /* 0x040fe20000ffe4ff */
[----:B------:R1:W-:Y:S01]  /*9b60*/  LDGSTS.E.BYPASS.LTC128B.128 [R131+0x6100], [R12.64], !P3 ;  /* 0x061000000c837fae */ /* 0x0003e2000d901d46 */
[----:B------:R-:W-:Y:S02]  /*9b70*/  IADD3 R4, P1, R2, R15, RZ ;  /* 0x0000000f02047210 */ /* 0x000fe40007f3e0ff */
[----:B------:R-:W-:Y:S02]  /*9b80*/  LEA.HI.X R15, R0, c[0x0][0x1fc], R6, 0x1, P0 ;  /* 0x00007f00000f7a11 */ /* 0x000fe400000f0c06 */
[----:B------:R-:W-:Y:S02]  /*9b90*/  IADD3 R0, P0, R2, R20, RZ ;  /* 0x0000001402007210 */ /* 0x000fe40007f1e0ff */
[C---:B------:R-:W-:Y:S01]  /*9ba0*/  IADD3.X R21, R3.reuse, R21, RZ, P1, !PT ;  /* 0x0000001503157210 */ /* 0x040fe20000ffe4ff */
[----:B------:R1:W-:Y:S01]  /*9bb0*/  LDGSTS.E.BYPASS.LTC128B.128 [R131+0x1100], [R14.64], !P6 ;  /* 0x011000000e837fae */ /* 0x0003e2000f101d46 */
[C---:B------:R-:W-:Y:S02]  /*9bc0*/  LEA R20, P1, R4.reuse, c[0x0][0x1f8], 0x1 ;  /* 0x00007e0004147a11 */ /* 0x040fe400078208ff */
[C---:B------:R-:W-:Y:S02]  /*9bd0*/  IADD3.X R2, R3.reuse, R22, RZ, P0, !PT ;  /* 0x0000001603027210 */ /* 0x040fe400007fe4ff */
[----:B------:R-:W-:Y:S02]  /*9be0*/  LEA.HI.X R21, R4, c[0x0][0x1fc], R21, 0x1, P1 ;  /* 0x00007f0004157a11 */ /* 0x000fe400008f0c15 */
[C---:B-----5:R-:W-:Y:S03]  /*9bf0*/  HMMA.16816.F32 R4, R168.reuse, R8, RZ ;  /* 0x00000008a804723c */ /* 0x060fe600000018ff */
[C---:B------:R-:W-:Y:S01]  /*9c00*/  LEA R22, P0, R0.reuse, c[0x0][0x1f8], 0x1 ;  /* 0x00007e0000167a11 */ /* 0x040fe200078008ff */
[----:B------:R2:W-:Y:S01]  /*9c10*/  LDGSTS.E.BYPASS.LTC128B.128 [R131+0x3100], [R20.64], !P5 ;  /* 0x0310000014837fae */ /* 0x0005e2000e901d46 */
[----:B------:R-:W-:Y:S02]  /*9c20*/  IADD3.X R3, R3, R29, RZ, P2, !PT ;  /* 0x0000001d03037210 */ /* 0x000fe400017fe4ff */
[----:B------:R-:W-:Y:S01]  /*9c30*/  LEA.HI.X R23, R0, c[0x0][0x1fc], R2, 0x1, P0 ;  /* 0x00007f0000177a11 */ /* 0x000fe200000f0c02 */
[C---:B------:R-:W-:Y:S01]  /*9c40*/  HMMA.16816.F32 R8, R168.reuse, R10, RZ ;  /* 0x0000000aa808723c */ /* 0x040fe200000018ff */
[C---:B------:R-:W-:Y:S01]  /*9c50*/  LEA R2, P0, R28.reuse, c[0x0][0x1f8], 0x1 ;  /* 0x00007e001c027a11 */ /* 0x040fe200078008ff */
[----:B------:R-:W3:Y:S03]  /*9c60*/  LDL R0, [R1+0x30] ;  /* 0x0000300001007983 */ /* 0x000ee60000100800 */
[----:B------:R-:W-:Y:S02]  /*9c70*/  LEA.HI.X R3, R28, c[0x0][0x1fc], R3, 0x1, P0 ;  /* 0x00007f001c037a11 */ /* 0x000fe400000f0c03 */
[C---:B------:R-:W-:Y:S01]  /*9c80*/  ISETP.GT.AND P0, PT, R130.reuse, RZ, PT ;  /* 0x000000ff8200720c */ /* 0x040fe20003f04270 */
[----:B------:R2:W-:Y:S01]  /*9c90*/  LDGSTS.E.BYPASS.LTC128B.128 [R131+0x5100], [R22.64], !P4 ;  /* 0x0510000016837fae */ /* 0x0005e2000e101d46 */
[----:B------:R-:W-:Y:S01]  /*9ca0*/  IADD3 R130, R130, -0x1, RZ ;  /* 0xffffffff82827810 */ /* 0x000fe20007ffe0ff */
[C---:B-1----:R-:W-:Y:S04]  /*9cb0*/  HMMA.16816.F32 R12, R168.reuse, R16, RZ ;  /* 0x00000010a80c723c */ /* 0x042fe800000018ff */
[----:B------:R1:W-:Y:S04]  /*9cc0*/  LDGSTS.E.BYPASS.LTC128B.128 [R131+0x7100], [R2.64], !P3 ;  /* 0x0710000002837fae */ /* 0x0003e8000d901d46 */
[C---:B------:R-:W-:Y:S02]  /*9cd0*/  HMMA.16816.F32 R16, R168.reuse, R18, RZ ;  /* 0x00000012a810723c */ /* 0x040fe400000018ff */
[----:B------:R-:W0:Y:S06]  /*9ce0*/  LDGDEPBAR ;  /* 0x00000000000079af */ /* 0x000e2c0000000000 */
[C---:B--2---:R-:W-:Y:S01]  /*9cf0*/  HMMA.16816.F32 R20, R168.reuse, R24, RZ ;  /* 0x00000018a814723c */ /* 0x044fe200000018ff */
[----:B-1----:R-:W2:Y:S07]  /*9d00*/  LDL R2, [R1+0x38] ;  /* 0x0000380001027983 */ /* 0x002eae0000100800 */
[C---:B------:R-:W-:Y:S01]  /*9d10*/  HMMA.16816.F32 R24, R168.reuse, R26, RZ ;  /* 0x0000001aa818723c */ /* 0x040fe200000018ff */
[----:B------:R-:W2:Y:S07]  /*9d20*/  LDL R3, [R1+0x34] ;  /* 0x0000340001037983 */ /* 0x000eae0000100800 */
[C---:B------:R-:W-:Y:S08]  /*9d30*/  HMMA.16816.F32 R28, R168.reuse, R32, RZ ;  /* 0x00000020a81c723c */ /* 0x040ff000000018ff */
[----:B------:R-:W-:Y:S08]  /*9d40*/  HMMA.16816.F32 R32, R168, R34, RZ ;  /* 0x00000022a820723c */ /* 0x000ff000000018ff */
[C---:B------:R-:W-:Y:S08]  /*9d50*/  HMMA.16816.F32 R4, R172.reuse, R176, R4 ;  /* 0x000000b0ac04723c */ /* 0x040ff00000001804 */
[C---:B------:R-:W-:Y:S08]  /*9d60*/  HMMA.16816.F32 R8, R172.reuse, R178, R8 ;  /* 0x000000b2ac08723c */ /* 0x040ff00000001808 */
[C---:B----4-:R-:W-:Y:S08]  /*9d70*/  HMMA.16816.F32 R12, R172.reuse, R180, R12 ;  /* 0x000000b4ac0c723c */ /* 0x050ff0000000180c */
[C---:B------:R-:W-:Y:S08]  /*9d80*/  HMMA.16816.F32 R16, R172.reuse, R182, R16 ;  /* 0x000000b6ac10723c */ /* 0x040ff00000001810 */
[C---:B------:R-:W-:Y:S08]  /*9d90*/  HMMA.16816.F32 R20, R172.reuse, R184, R20 ;  /* 0x000000b8ac14723c */ /* 0x040ff00000001814 */
[C---:B------:R-:W-:Y:S01]  /*9da0*/  HMMA.16816.F32 R24, R172.reuse, R186, R24 ;  /* 0x000000baac18723c */ /* 0x040fe20000001818 */
[----:B------:R-:W1:Y:S07]  /*9db0*/  LDSM.16.M88.4 R176, [R156] ;  /* 0x000000009cb0783b */ /* 0x000e6e0000000200 */
[C---:B------:R-:W-:Y:S01]  /*9dc0*/  HMMA.16816.F32 R28, R172.reuse, R188, R28 ;  /* 0x000000bcac1c723c */ /* 0x040fe2000000181c */
[----:B------:R-:W4:Y:S07]  /*9dd0*/  LDSM.16.M88.4 R180, [R156+0x800] ;  /* 0x000800009cb4783b */ /* 0x000f2e0000000200 */
[----:B------:R-:W-:Y:S01]  /*9de0*/  HMMA.16816.F32 R32, R172, R190, R32 ;  /* 0x000000beac20723c */ /* 0x000fe20000001820 */
[----:B------:R-:W4:Y:S06]  /*9df0*/  LDSM.16.M88.4 R184, [R156+0x1000] ;  /* 0x001000009cb8783b */ /* 0x000f2c0000000200 */
[----:B------:R-:W2:Y:S06]  /*9e00*/  LDL.64 R188, [R1+0x70] ;  /* 0x0000700001bc7983 */ /* 0x000eac0000100a00 */
[----:B------:R-:W2:Y:S01]  /*9e10*/  LDL R190, [R1+0x80] ;  /* 0x0000800001be7983 */ /* 0x000ea20000100800 */
[C---:B-1----:R-:W-:Y:S08]  /*9e20*/  HMMA.16816.F32 R4, R192.reuse, R176, R4 ;  /* 0x000000b0c004723c */ /* 0x042ff00000001804 */
[C---:B------:R-:W-:Y:S01]  /*9e30*/  HMMA.16816.F32 R8, R192.reuse, R178, R8 ;  /* 0x000000b2c008723c */ /* 0x040fe20000001808 */
[----:B------:R-:W1:Y:S07]  /*9e40*/  LDSM.16.M88.4 R176, [R156+0x1800] ;  /* 0x001800009cb0783b */ /* 0x000e6e0000000200 */
[C---:B----4-:R-:W-:Y:S08]  /*9e50*/  HMMA.16816.F32 R12, R192.reuse, R180, R12 ;  /* 0x000000b4c00c723c */ /* 0x050ff0000000180c */
[C---:B------:R-:W-:Y:S01]  /*9e60*/  HMMA.16816.F32 R16, R192.reuse, R182, R16 ;  /* 0x000000b6c010723c */ /* 0x040fe20000001810 */
[----:B------:R-:W4:Y:S07]  /*9e70*/  LDSM.16.M88.4 R180, [R250] ;  /* 0x00000000fab4783b */ /* 0x000f2e0000000200 */
        /* <DEDUP_REMOVED lines=20> */
[----:B------:R-:W3:Y:S07]  /*9fc0*/  LDSM.16.M88.4 R184, [R249+0x3800] ;  /* 0x00380000f9b8783b */ /* 0x000eee0000000200 */
[C---:B-1----:R-:W-:Y:S08]  /*9fd0*/  HMMA.16816.F32 R12, R200.reuse, R176, R12 ;  /* 0x000000b0c80c723c */ /* 0x042ff0000000180c */
[C---:B------:R-:W-:Y:S08]  /*9fe0*/  HMMA.16816.F32 R16, R200.reuse, R178, R16 ;  /* 0x000000b2c810723c */ /* 0x040ff00000001810 */
[C---:B----4-:R-:W-:Y:S08]  /*9ff0*/  HMMA.16816.F32 R20, R200.reuse, R180, R20 ;  /* 0x000000b4c814723c */ /* 0x050ff00000001814 */
[C---:B------:R-:W-:Y:S08]  /*a000*/  HMMA.16816.F32 R24, R200.reuse, R182, R24 ;  /* 0x000000b6c818723c */ /* 0x040ff00000001818 */
[C---:B---3--:R-:W-:Y:S08]  /*a010*/  HMMA.16816.F32 R28, R200.reuse, R184, R28 ;  /* 0x000000b8c81c723c */ /* 0x048ff0000000181c */
[----:B------:R-:W-:Y:S01]  /*a020*/  HMMA.16816.F32 R32, R200, R186, R32 ;  /* 0x000000bac820723c */ /* 0x000fe20000001820 */
[----:B------:R1:W-:Y:S06]  /*a030*/  LDSM.16.M88.4 R184, [R0] ;  /* 0x0000000000b8783b */ /* 0x0003ec0000000200 */
[----:B--2---:R3:W3:Y:S06]  /*a040*/  LDSM.16.M88.4 R176, [R2] ;  /* 0x0000000002b0783b */ /* 0x0046ec0000000200 */
[----:B------:R4:W3:Y:S06]  /*a050*/  LDSM.16.M88.4 R180, [R3] ;  /* 0x0000000003b4783b */ /* 0x0008ec0000000200 */
[----:B-1----:R-:W2:Y:S06]  /*a060*/  LDL R0, [R1+0x1c] ;  /* 0x00001c0001007983 */ /* 0x002eac0000100800 */
[----:B---3--:R-:W3:Y:S06]  /*a070*/  LDL R2, [R1+0x20] ;  /* 0x0000200001027983 */ /* 0x008eec0000100800 */
[----:B----4-:R-:W4:Y:S01]  /*a080*/  LDL R3, [R1+0x24] ;  /* 0x0000240001037983 */ /* 0x010f220000100800 */
[C---:B------:R-:W-:Y:S08]  /*a090*/  HMMA.16816.F32 R4, R204.reuse, R176, R4 ;  /* 0x000000b0cc04723c */ /* 0x040ff00000001804 */
[C---:B------:R-:W-:Y:S01]  /*a0a0*/  HMMA.16816.F32 R8, R204.reuse, R178, R8 ;  /* 0x000000b2cc08723c */ /* 0x040fe20000001808 */
[----:B------:R1:W1:Y:S07]  /*a0b0*/  LDSM.16.M88.4 R176, [R157] ;  /* 0x000000009db0783b */ /* 0x00026e0000000200 */
[C---:B------:R-:W-:Y:S08]  /*a0c0*/  HMMA.16816.F32 R12, R204.reuse, R180, R12 ;  /* 0x000000b4cc0c723c */ /* 0x040ff0000000180c */
[C---:B------:R-:W-:Y:S01]  /*a0d0*/  HMMA.16816.F32 R16, R204.reuse, R182, R16 ;  /* 0x000000b6cc10723c */ /* 0x040fe20000001810 */
[----:B------:R-:W1:Y:S07]  /*a0e0*/  LDSM.16.M88.4 R180, [R156+0x2000] ;  /* 0x002000009cb4783b */ /* 0x000e6e0000000200 */
[C---:B------:R-:W-:Y:S01]  /*a0f0*/  HMMA.16816.F32 R20, R204.reuse, R184, R20 ;  /* 0x000000b8cc14723c */ /* 0x040fe20000001814 */
[----:B-1----:R-:W2:Y:S07]  /*a100*/  LDL R157, [R1+0x28] ;  /* 0x00002800019d7983 */ /* 0x002eae0000100800 */
        /* <DEDUP_REMOVED lines=38> */
[----:B---3--:R1:W-:Y:S06]  /*a370*/  LDSM.16.M88.4 R176, [R2] ;  /* 0x0000000002b0783b */ /* 0x0083ec0000000200 */
[----:B----4-:R3:W-:Y:S06]  /*a380*/  LDSM.16.M88.4 R184, [R3] ;  /* 0x0000000003b8783b */ /* 0x0107ec0000000200 */
[----:B-1----:R-:W4:Y:S06]  /*a390*/  LDL R2, [R1+0x10] ;  /* 0x0000100001027983 */ /* 0x002f2c0000100800 */
[----:B---3--:R-:W3:Y:S06]  /*a3a0*/  LDL R3, [R1+0x14] ;  /* 0x0000140001037983 */ /* 0x008eec0000100800 */
[----:B--2---:R1:W2:Y:S06]  /*a3b0*/  LDSM.16.M88.4 R180, [R157] ;  /* 0x000000009db4783b */ /* 0x0042ac0000000200 */
[----:B-1----:R-:W4:Y:S01]  /*a3c0*/  LDL R157, [R1+0x18] ;  /* 0x00001800019d7983 */ /* 0x002f220000100800 */
[C---:B--2---:R-:W-:Y:S08]  /*a3d0*/  HMMA.16816.F32 R4, R220.reuse, R180, R4 ;  /* 0x000000b4dc04723c */ /* 0x044ff00000001804 */
[C---:B------:R-:W-:Y:S01]  /*a3e0*/  HMMA.16816.F32 R8, R220.reuse, R182, R8 ;  /* 0x000000b6dc08723c */ /* 0x040fe20000001808 */
[----:B------:R1:W2:Y:S07]  /*a3f0*/  LDSM.16.M88.4 R180, [R0] ;  /* 0x0000000000b4783b */ /* 0x0002ae0000000200 */
[C---:B------:R-:W-:Y:S08]  /*a400*/  HMMA.16816.F32 R12, R220.reuse, R184, R12 ;  /* 0x000000b8dc0c723c */ /* 0x040ff0000000180c */
[C---:B------:R-:W-:Y:S01]  /*a410*/  HMMA.16816.F32 R16, R220.reuse, R186, R16 ;  /* 0x000000badc10723c */ /* 0x040fe20000001810 */
[----:B------:R-:W2:Y:S07]  /*a420*/  LDSM.16.M88.4 R184, [R156+0x4000] ;  /* 0x004000009cb8783b */ /* 0x000eae0000000200 */
[C---:B------:R-:W-:Y:S01]  /*a430*/  HMMA.16816.F32 R20, R220.reuse, R176, R20 ;  /* 0x000000b0dc14723c */ /* 0x040fe20000001814 */
[----:B-1----:R-:W4:Y:S06]  /*a440*/  LDL R0, [R1+0xc] ;  /* 0x00000c0001007983 */ /* 0x002f2c0000100800 */
[----:B------:R-:W-:Y:S01]  /*a450*/  STL [R1+0x5c], R130 ;  /* 0x00005c8201007387 */ /* 0x000fe20000100800 */
[C---:B------:R-:W-:Y:S05]  /*a460*/  HMMA.16816.F32 R24, R220.reuse, R178, R24 ;  /* 0x000000b2dc18723c */ /* 0x040fea0000001818 */
[----:B------:R-:W1:Y:S03]  /*a470*/  LDSM.16.M88.4 R176, [R156+0x4800] ;  /* 0x004800009cb0783b */ /* 0x000e660000000200 */
[C---:B--2---:R-:W-:Y:S08]  /*a480*/  HMMA.16816.F32 R28, R220.reuse, R180, R28 ;  /* 0x000000b4dc1c723c */ /* 0x044ff0000000181c */
[----:B------:R-:W-:Y:S01]  /*a490*/  HMMA.16816.F32 R32, R220, R182, R32 ;  /* 0x000000b6dc20723c */ /* 0x000fe20000001820 */
[----:B------:R-:W2:Y:S07]  /*a4a0*/  LDSM.16.M88.4 R180, [R156+0x5000] ;  /* 0x005000009cb4783b */ /* 0x000eae0000000200 */
[C---:B------:R-:W-:Y:S08]  /*a4b0*/  HMMA.16816.F32 R4, R224.reuse, R184, R4 ;  /* 0x000000b8e004723c */ /* 0x040ff00000001804 */
[C---:B------:R-:W-:Y:S01]  /*a4c0*/  HMMA.16816.F32 R8, R224.reuse, R186, R8 ;  /* 0x000000bae008723c */ /* 0x040fe20000001808 */
[----:B------:R-:W2:Y:S07]  /*a4d0*/  LDSM.16.M88.4 R184, [R156+0x5800] ;  /* 0x005800009cb8783b */ /* 0x000eae0000000200 */
[C---:B-1----:R-:W-:Y:S08]  /*a4e0*/  HMMA.16816.F32 R12, R224.reuse, R176, R12 ;  /* 0x000000b0e00c723c */ /* 0x042ff0000000180c */
[C---:B------:R-:W-:Y:S01]  /*a4f0*/  HMMA.16816.F32 R16, R224.reuse, R178, R16 ;  /* 0x000000b2e010723c */ /* 0x040fe20000001810 */
[----:B------:R-:W1:Y:S07]  /*a500*/  LDSM.16.M88.4 R176, [R250+0x4000] ;  /* 0x00400000fab0783b */ /* 0x000e6e0000000200 */
[C---:B--2---:R-:W-:Y:S08]  /*a510*/  HMMA.16816.F32 R20, R224.reuse, R180, R20 ;  /* 0x000000b4e014723c */ /* 0x044ff00000001814 */
[C---:B------:R-:W-:Y:S01]  /*a520*/  HMMA.16816.F32 R24, R224.reuse, R182, R24 ;  /* 0x000000b6e018723c */ /* 0x040fe20000001818 */
[----:B------:R-:W2:Y:S07]  /*a530*/  LDSM.16.M88.4 R180, [R250+0x4800] ;  /* 0x00480000fab4783b */ /* 0x000eae0000000200 */
[C---:B------:R-:W-:Y:S08]  /*a540*/  HMMA.16816.F32 R28, R224.reuse, R184, R28 ;  /* 0x000000b8e01c723c */ /* 0x040ff0000000181c */
        /* <DEDUP_REMOVED lines=17> */
[C---:B------:R-:W-:Y:S08]  /*a660*/  HMMA.16816.F32 R12, R232.reuse, R184, R12 ;  /* 0x000000b8e80c723c */ /* 0x040ff0000000180c */
[C---:B------:R-:W-:Y:S08]  /*a670*/  HMMA.16816.F32 R16, R232.reuse, R186, R16 ;  /* 0x000000bae810723c */ /* 0x040ff00000001810 */
[C---:B-1----:R-:W-:Y:S08]  /*a680*/  HMMA.16816.F32 R20, R232.reuse, R176, R20 ;  /* 0x000000b0e814723c */ /* 0x042ff00000001814 */
[C---:B------:R-:W-:Y:S01]  /*a690*/  HMMA.16816.F32 R24, R232.reuse, R178, R24 ;  /* 0x000000b2e818723c */ /* 0x040fe20000001818 */
[----:B---3--:R-:W-:Y:S07]  /*a6a0*/  LDSM.16.M88.4 R176, [R3] ;  /* 0x0000000003b0783b */ /* 0x008fee0000000200 */
[C---:B--2---:R-:W-:Y:S08]  /*a6b0*/  HMMA.16816.F32 R28, R232.reuse, R180, R28 ;  /* 0x000000b4e81c723c */ /* 0x044ff0000000181c */
[----:B------:R-:W-:Y:S01]  /*a6c0*/  HMMA.16816.F32 R32, R232, R182, R32 ;  /* 0x000000b6e820723c */ /* 0x000fe20000001820 */
[----:B----4-:R-:W-:Y:S06]  /*a6d0*/  LDSM.16.M88.4 R180, [R2] ;  /* 0x0000000002b4783b */ /* 0x010fec0000000200 */
[----:B------:R-:W1:Y:S02]  /*a6e0*/  LDSM.16.M88.4 R184, [R157] ;  /* 0x000000009db8783b */ /* 0x000e640000000200 */
[C---:B-1----:R-:W-:Y:S08]  /*a6f0*/  HMMA.16816.F32 R4, R236.reuse, R184, R4 ;  /* 0x000000b8ec04723c */ /* 0x042ff00000001804 */
[C---:B------:R-:W-:Y:S01]  /*a700*/  HMMA.16816.F32 R8, R236.reuse, R186, R8 ;  /* 0x000000baec08723c */ /* 0x040fe20000001808 */
[----:B------:R-:W1:Y:S07]  /*a710*/  LDSM.16.M88.4 R184, [R0] ;  /* 0x0000000000b8783b */ /* 0x000e6e0000000200 */
[C---:B------:R-:W-:Y:S08]  /*a720*/  HMMA.16816.F32 R12, R236.reuse, R176, R12 ;  /* 0x000000b0ec0c723c */ /* 0x040ff0000000180c */
[C---:B------:R-:W-:Y:S01]  /*a730*/  HMMA.16816.F32 R16, R236.reuse, R178, R16 ;  /* 0x000000b2ec10723c */ /* 0x040fe20000001810 */
[----:B------:R-:W2:Y:S07]  /*a740*/  LDSM.16.M88.4 R176, [R156+0x6000] ;  /* 0x006000009cb0783b */ /* 0x000eae0000000200 */
        /* <DEDUP_REMOVED lines=8> */
[----:B------:R2:W4:Y:S07]  /*a7d0*/  LDSM.16.M88.4 R176, [R156+0x7800] ;  /* 0x007800009cb0783b */ /* 0x00052e0000000200 */
[C---:B---3--:R-:W-:Y:S08]  /*a7e0*/  HMMA.16816.F32 R12, R240.reuse, R180, R12 ;  /* 0x000000b4f00c723c */ /* 0x048ff0000000180c */
[C---:B------:R-:W-:Y:S01]  /*a7f0*/  HMMA.16816.F32 R16, R240.reuse, R182, R16 ;  /* 0x000000b6f010723c */ /* 0x040fe20000001810 */
[----:B------:R-:W3:Y:S03]  /*a800*/  LDSM.16.M88.4 R180, [R250+0x6000] ;  /* 0x00600000fab4783b */ /* 0x000ee60000000200 */
[----:B--2---:R-:W-:Y:S04]  /*a810*/  @P0 SHF.R.S32.HI R156, RZ, 0x1f, R130 ;  /* 0x0000001fff9c0819 */ /* 0x004fe80000011482 */
[C---:B-1----:R-:W-:Y:S08]  /*a820*/  HMMA.16816.F32 R20, R240.reuse, R184, R20 ;  /* 0x000000b8f014723c */ /* 0x042ff00000001814 */
[C---:B------:R-:W-:Y:S01]  /*a830*/  HMMA.16816.F32 R24, R240.reuse, R186, R24 ;  /* 0x000000baf018723c */ /* 0x040fe20000001818 */
[----:B------:R-:W1:Y:S07]  /*a840*/  LDSM.16.M88.4 R184, [R250+0x6800] ;  /* 0x00680000fab8783b */ /* 0x000e6e0000000200 */
[C---:B----4-:R-:W-:Y:S08]  /*a850*/  HMMA.16816.F32 R28, R240.reuse, R176, R28 ;  /* 0x000000b0f01c723c */ /* 0x050ff0000000181c */
[----:B------:R-:W-:Y:S01]  /*a860*/  HMMA.16816.F32 R32, R240, R178, R32 ;  /* 0x000000b2f020723c */ /* 0x000fe20000001820 */
[----:B------:R-:W2:Y:S07]  /*a870*/  LDSM.16.M88.4 R176, [R250+0x7000] ;  /* 0x00700000fab0783b */ /* 0x000eae0000000200 */
[C---:B---3--:R-:W-:Y:S08]  /*a880*/  HMMA.16816.F32 R4, R244.reuse, R180, R4 ;  /* 0x000000b4f404723c */ /* 0x048ff00000001804 */
[C---:B------:R-:W-:Y:S01]  /*a890*/  HMMA.16816.F32 R8, R244.reuse, R182, R8 ;  /* 0x000000b6f408723c */ /* 0x040fe20000001808 */
[----:B------:R-:W3:Y:S01]  /*a8a0*/  LDSM.16.M88.4 R180, [R250+0x7800] ;  /* 0x00780000fab4783b */ /* 0x000ee20000000200 */
[----:B------:R-:W-:Y:S05]  /*a8b0*/  DEPBAR.LE SB0, 0x0 ;  /* 0x000080000000791a */ /* 0x000fea0000000000 */
[----:B------:R-:W-:Y:S01]  /*a8c0*/  BAR.SYNC.DEFER_BLOCKING 0x0 ;  /* 0x0000000000007b1d */ /* 0x000fe20000010000 */
[C---:B-1----:R-:W-:Y:S08]  /*a8d0*/  HMMA.16816.F32 R12, R244.reuse, R184, R12 ;  /* 0x000000b8f40c723c */ /* 0x042ff0000000180c */
[----:B------:R-:W-:Y:S01]  /*a8e0*/  FMNMX.FTZ R0, R4, R158, !PT ;  /* 0x0000009e04007209 */ /* 0x000fe20007810000 */
[C---:B------:R-:W-:Y:S03]  /*a8f0*/  HMMA.16816.F32 R16, R244.reuse, R186, R16 ;  /* 0x000000baf410723c */ /* 0x040fe60000001810 */
[----:B------:R-:W-:Y:S02]  /*a900*/  FMNMX.FTZ R0, R5, R0, !PT ;  /* 0x0000000005007209 */ /* 0x000fe40007810000 */
[----:B------:R-:W-:Y:S03]  /*a910*/  FMNMX.FTZ R2, R6, R159, !PT ;  /* 0x0000009f06027209 */ /* 0x000fe60007810000 */
[C---:B--2---:R-:W-:Y:S04]  /*a920*/  HMMA.16816.F32 R20, R244.reuse, R176, R20 ;  /* 0x000000b0f414723c */ /* 0x044fe80000001814 */
[----:B------:R-:W-:Y:S02]  /*a930*/  FMNMX.FTZ R0, R8, R0, !PT ;  /* 0x0000000008007209 */ /* 0x000fe40007810000 */
[----:B------:R-:W-:Y:S01]  /*a940*/  FMNMX.FTZ R2, R7, R2, !PT ;  /* 0x0000000207027209 */ /* 0x000fe20007810000 */
[----:B------:R-:W-:Y:S01]  /*a950*/  @P0 IMAD R176, R156, c[0x0][0x1e0], RZ ;  /* 0x000078009cb00a24 */ /* 0x000fe200078e02ff */
[C---:B------:R-:W-:Y:S04]  /*a960*/  HMMA.16816.F32 R24, R244.reuse, R178, R24 ;  /* 0x000000b2f418723c */ /* 0x040fe80000001818 */
[----:B------:R-:W-:Y:S01]  /*a970*/  FMNMX.FTZ R0, R9, R0, !PT ;  /* 0x0000000009007209 */ /* 0x000fe20007810000 */
[----:B------:R-:W-:Y:S01]  /*a980*/  @P0 IMAD.WIDE.U32 R156, R130, c[0x0][0x1e0], RZ ;  /* 0x00007800829c0a25 */ /* 0x000fe200078e00ff */
[----:B------:R-:W-:Y:S02]  /*a990*/  FMNMX.FTZ R2, R10, R2, !PT ;  /* 0x000000020a027209 */ /* 0x000fe40007810000 */
[C---:B---3--:R-:W-:Y:S04]  /*a9a0*/  HMMA.16816.F32 R28, R244.reuse, R180, R28 ;  /* 0x000000b4f41c723c */ /* 0x048fe8000000181c */
[----:B------:R-:W-:Y:S01]  /*a9b0*/  FMNMX.FTZ R0, R12, R0, !PT ;  /* 0x000000000c007209 */ /* 0x000fe20007810000 */
[----:B------:R-:W-:Y:S01]  /*a9c0*/  @P0 IMAD R176, R130, c[0x0][0x1e4], R176 ;  /* 0x0000790082b00a24 */ /* 0x000fe200078e02b0 */
[----:B------:R-:W-:Y:S01]  /*a9d0*/  FMNMX.FTZ R2, R11, R2, !PT ;  /* 0x000000020b027209 */ /* 0x000fe20007810000 */
[----:B------:R-:W2:Y:S01]  /*a9e0*/  LDL.LU R130, [R1+0xfc] ;  /* 0x0000fc0001827983 */ /* 0x000ea20000300800 */
        /* <DEDUP_REMOVED lines=22> */
[----:B------:R-:W-:Y:S01]  /*ab50*/  @P0 SHF.L.U32 R177, R156, 0x6, RZ ;  /* 0x000000069cb10819 */ /* 0x000fe200000006ff */
[----:B------:R-:W1:Y:S01]  /*ab60*/  SHFL.BFLY PT, R180, R3, 0x2, 0x1f ;  /* 0x0c401f0003b47f89 */ /* 0x000e6200000e0000 */
[----:B------:R-:W-:Y:S02]  /*ab70*/  FMNMX.FTZ R0, R34, R0, !PT ;  /* 0x0000000022007209 */ /* 0x000fe40007810000 */
[----:B------:R-:W-:Y:S02]  /*ab80*/  @P0 IADD3 R176, R157, R176, RZ ;  /* 0x000000b09db00210 */ /* 0x000fe40007ffe0ff */
[----:B------:R-:W-:Y:S02]  /*ab90*/  FMNMX.FTZ R0, R35, R0, !PT ;  /* 0x0000000023007209 */ /* 0x000fe40007810000 */
[----:B------:R-:W-:Y:S02]  /*aba0*/  @P0 IADD3 R187, P1, R188, 0x40, RZ ;  /* 0x00000040bcbb0810 */ /* 0x000fe40007f3e0ff */
[----:B------:R-:W-:Y:S01]  /*abb0*/  @P0 IADD3 R157, P2, R177, R188, RZ ;  /* 0x000000bcb19d0210 */ /* 0x000fe20007f5e0ff */
[----:B------:R-:W3:Y:S01]  /*abc0*/  SHFL.BFLY PT, R2, R0, 0x2, 0x1f ;  /* 0x0c401f0000027f89 */ /* 0x000ee200000e0000 */
[----:B------:R-:W-:Y:S02]  /*abd0*/  @P0 SHF.L.U64.HI R176, R156, 0x6, R176 ;  /* 0x000000069cb00819 */ /* 0x000fe400000102b0 */
[-C--:B------:R-:W-:Y:S02]  /*abe0*/  @P0 IADD3.X R186, RZ, R190.reuse, RZ, P1, !PT ;  /* 0x000000beffba0210 */ /* 0x080fe40000ffe4ff */
[C---:B------:R-:W-:Y:S02]  /*abf0*/  @P0 LEA R178, P1, R157.reuse, c[0x0][0x1c8], 0x1 ;  /* 0x000072009db20a11 */ /* 0x040fe400078208ff */
[----:B------:R-:W-:Y:S04]  /*ac00*/  @P0 IADD3.X R156, R176, R190, RZ, P2, !PT ;  /* 0x000000beb09c0210 */ /* 0x000fe800017fe4ff */
[----:B------:R-:W-:Y:S02]  /*ac10*/  @P0 LEA.HI.X R179, R157, c[0x0][0x1cc], R156, 0x1, P1 ;  /* 0x000073009db30a11 */ /* 0x000fe400008f0c9c */
[----:B-1----:R-:W-:Y:S03]  /*ac20*/  FMNMX.FTZ R180, R3, R180, !PT ;  /* 0x000000b403b47209 */ /* 0x002fe60007810000 */
[----:B------:R-:W-:Y:S01]  /*ac30*/  @!PT LDS RZ, [RZ] ;  /* 0x00000000fffff984 */ /* 0x000fe20000000800 */
[----:B------:R1:W-:Y:S06]  /*ac40*/  @P0 LDGSTS.E.BYPASS.LTC128B.128 [R131+0x10100], [R178.64], !P6 ;  /* 0x10100000b2830fae */ /* 0x0003ec000f101d46 */
[----:B------:R-:W4:Y:S01]  /*ac50*/  SHFL.BFLY PT, R181, R180, 0x1, 0x1f ;  /* 0x0c201f00b4b57f89 */ /* 0x000f2200000e0000 */
[----:B---3--:R-:W-:Y:S02]  /*ac60*/  FMNMX.FTZ R0, R0, R2, !PT ;  /* 0x0000000200007209 */ /* 0x008fe40007810000 */
[C---:B------:R-:W-:Y:S03]  /*ac70*/  @P0 IADD3 R2, P2, R177.reuse, R187, RZ ;  /* 0x000000bbb1020210 */ /* 0x040fe60007f5e0ff */
[----:B------:R-:W3:Y:S01]  /*ac80*/  SHFL.BFLY PT, R3, R0, 0x1, 0x1f ;  /* 0x0c201f0000037f89 */ /* 0x000ee200000e0000 */
[----:B------:R-:W-:Y:S02]  /*ac90*/  @P0 LEA R182, P1, R2, c[0x0][0x1c8], 0x1 ;  /* 0x0000720002b60a11 */ /* 0x000fe400078208ff */
[----:B------:R-:W-:Y:S04]  /*aca0*/  @P0 IADD3.X R156, R176, R186, RZ, P2, !PT ;  /* 0x000000bab09c0210 */ /* 0x000fe800017fe4ff */
[----:B------:R-:W-:Y:S02]  /*acb0*/  @P0 LEA.HI.X R183, R2, c[0x0][0x1cc], R156, 0x1, P1 ;  /* 0x0000730002b70a11 */ /* 0x000fe400008f0c9c */
[----:B------:R-:W-:Y:S03]  /*acc0*/  @P0 IADD3 R185, P1, R188, 0x80, RZ ;  /* 0x00000080bcb90810 */ /* 0x000fe60007f3e0ff */
[----:B------:R3:W-:Y:S01]  /*acd0*/  @P0 LDGSTS.E.BYPASS.LTC128B.128 [R131+0x12100], [R182.64], !P5 ;  /* 0x12100000b6830fae */ /* 0x0007e2000e901d46 */
[----:B------:R-:W-:Y:S02]  /*ace0*/  @P0 IADD3.X R184, RZ, R190, RZ, P1, !PT ;  /* 0x000000beffb80210 */ /* 0x000fe40000ffe4ff */
[----:B-1----:R-:W-:Y:S02]  /*acf0*/  @P0 IADD3 R179, P2, R177, R185, RZ ;  /* 0x000000b9b1b30210 */ /* 0x002fe40007f5e0ff */
[----:B----4-:R-:W-:Y:S02]  /*ad00*/  FMNMX.FTZ R157, R180, R181, !PT ;  /* 0x000000b5b49d7209 */ /* 0x010fe40007810000 */
[----:B------:R-:W-:Y:S03]  /*ad10*/  @P0 LEA R178, P1, R179, c[0x0][0x1c8], 0x1 ;  /* 0x00007200b3b20a11 */ /* 0x000fe600078208ff */
[----:B------:R-:W-:Y:S01]  /*ad20*/  FADD.FTZ R2, -R157, R158 ;  /* 0x0000009e9d027221 */ /* 0x000fe20000010100 */
[----:B---3--:R-:W-:Y:S03]  /*ad30*/  FMNMX.FTZ R156, R0, R3, !PT ;  /* 0x00000003009c7209 */ /* 0x008fe60007810000 */
[----:B------:R-:W-:Y:S01]  /*ad40*/  FMUL.FTZ R0, R2, c[0x0][0x2d0] ;  /* 0x0000b40002007a20 */ /* 0x000fe20000410000 */
[----:B------:R-:W-:Y:S03]  /*ad50*/  @P0 IADD3.X R3, R176, R184, RZ, P2, !PT ;  /* 0x000000b8b0030210 */ /* 0x000fe600017fe4ff */
[----:B------:R1:W3:Y:S01]  /*ad60*/  MUFU.EX2 R2, R0 ;  /* 0x0000000000027308 */ /* 0x0002e20000000800 */
[----:B------:R-:W-:Y:S02]  /*ad70*/  @P0 LEA.HI.X R179, R179, c[0x0][0x1cc], R3, 0x1, P1 ;  /* 0x00007300b3b30a11 */ /* 0x000fe400008f0c03 */
[----:B------:R-:W-:Y:S03]  /*ad80*/  @P0 IADD3 R181, P1, R188, 0xc0, RZ ;  /* 0x000000c0bcb50810 */ /* 0x000fe60007f3e0ff */
[----:B------:R4:W-:Y:S01]  /*ad90*/  @P0 LDGSTS.E.BYPASS.LTC128B.128 [R131+0x14100], [R178.64], !P4 ;  /* 0x14100000b2830fae */ /* 0x0009e2000e101d46 */
[----:B------:R-:W-:Y:S02]  /*ada0*/  @P0 IADD3 R3, P2, R177, R181, RZ ;  /* 0x000000b5b1030210 */ /* 0x000fe40007f5e0ff */
[----:B------:R-:W-:Y:S01]  /*adb0*/  MOV R182, R188 ;  /* 0x000000bc00b67202 */ /* 0x000fe20000000f00 */
[----:B------:R-:W-:Y:S01]  /*adc0*/  FMUL.FTZ R188, R157, c[0x0][0x2d0] ;  /* 0x0000b4009dbc7a20 */ /* 0x000fe20000410000 */
[----:B------:R-:W-:Y:S02]  /*add0*/  MOV R183, R189 ;  /* 0x000000bd00b77202 */ /* 0x000fe40000000f00 */
[----:B------:R-:W-:Y:S01]  /*ade0*/  @P0 IADD3.X R180, RZ, R190, RZ, P1, !PT ;  /* 0x000000beffb40210 */ /* 0x000fe20000ffe4ff */
[--C-:B------:R-:W-:Y:S01]  /*adf0*/  FFMA.FTZ R4, R4, c[0x0][0x2d0], -R188.reuse ;  /* 0x0000b40004047a23 */ /* 0x100fe200000108bc */
[----:B------:R-:W-:Y:S01]  /*ae00*/  @P0 LEA R158, P1, R3, c[0x0][0x1c8], 0x1 ;  /* 0x00007200039e0a11 */ /* 0x000fe200078208ff */
[--C-:B------:R-:W-:Y:S02]  /*ae10*/  FFMA.FTZ R5, R5, c[0x0][0x2d0], -R188.reuse ;  /* 0x0000b40005057a23 */ /* 0x100fe400000108bc */
[----:B------:R4:W-:Y:S01]  /*ae20*/  MUFU.EX2 R189, R4 ;  /* 0x0000000400bd7308 */ /* 0x0009e20000000800 */
[--C-:B------:R-:W-:Y:S02]  /*ae30*/  FFMA.FTZ R8, R8, c[0x0][0x2d0], -R188.reuse ;  /* 0x0000b40008087a23 */ /* 0x100fe400000108bc */
[--C-:B------:R-:W-:Y:S02]  /*ae40*/  FFMA.FTZ R9, R9, c[0x0][0x2d0], -R188.reuse ;  /* 0x0000b40009097a23 */ /* 0x100fe400000108bc */
[----:B------:R-:W-:Y:S02]  /*ae50*/  FFMA.FTZ R16, R16, c[0x0][0x2d0], -R188 ;  /* 0x0000b40010107a23 */ /* 0x000fe400000108bc */
[----:B-1----:R-:W-:Y:S01]  /*ae60*/  FADD.FTZ R0, -R156, R159 ;  /* 0x0000009f9c007221 */ /* 0x002fe20000010100 */
[----:B------:R-:W-:Y:S01]  /*ae70*/  @P0 IADD3.X R159, R176, R180, RZ, P2, !PT ;  /* 0x000000b4b09f0210 */ /* 0x000fe200017fe4ff */
[----:B---3--:R-:W-:Y:S01]  /*ae80*/  FMUL.FTZ R132, R2, R132 ;  /* 0x0000008402847220 */ /* 0x008fe20000410000 */
[----:B------:R1:W-:Y:S01]  /*ae90*/  MUFU.EX2 R191, R5 ;  /* 0x0000000500bf7308 */ /* 0x0003e20000000800 */
[----:B------:R-:W-:Y:S01]  /*aea0*/  FMUL.FTZ R0, R0, c[0x0][0x2d0] ;  /* 0x0000b40000007a20 */ /* 0x000fe20000410000 */
[----:B------:R-:W-:Y:S01]  /*aeb0*/  @P0 LEA.HI.X R159, R3, c[0x0][0x1cc], R159, 0x1, P1 ;  /* 0x00007300039f0a11 */ /* 0x000fe200008f0c9f */
[C---:B------:R-:W-:Y:S01]  /*aec0*/  FMUL.FTZ R133, R2.reuse, R133 ;  /* 0x0000008502857220 */ /* 0x040fe20000410000 */
[----:B------:R-:W-:Y:S01]  /*aed0*/  @P0 MOV R3, c[0x0][0x1e0] ;  /* 0x0000780000030a02 */ /* 0x000fe20000000f00 */
[C---:B------:R-:W-:Y:S02]  /*aee0*/  FMUL.FTZ R136, R2.reuse, R136 ;  /* 0x0000008802887220 */ /* 0x040fe40000410000 */
[----:B------:R3:W-:Y:S01]  /*aef0*/  @P0 LDGSTS.E.BYPASS.LTC128B.128 [R131+0x16100], [R158.64], !P3 ;  /* 0x161000009e830fae */ /* 0x0007e2000d901d46 */
[C---:B------:R-:W-:Y:S01]  /*af00*/  @P0 LEA R177, P1, R3.reuse, R177, 0x5 ;  /* 0x000000b103b10211 */ /* 0x040fe200078228ff */
[C---:B------:R-:W-:Y:S01]  /*af10*/  FMUL.FTZ R137, R2.reuse, R137 ;  /* 0x0000008902897220 */ /* 0x040fe20000410000 */
[----:B------:R3:W-:Y:S01]  /*af20*/  MUFU.EX2 R183, R8 ;  /* 0x0000000800b77308 */ /* 0x0007e20000000800 */
[C---:B------:R-:W-:Y:S02]  /*af30*/  FMUL.FTZ R140, R2.reuse, R140 ;  /* 0x0000008c028c7220 */ /* 0x040fe40000410000 */
[C---:B------:R-:W-:Y:S01]  /*af40*/  FMUL.FTZ R141, R2.reuse, R141 ;  /* 0x0000008d028d7220 */ /* 0x040fe20000410000 */
[----:B----4-:R-:W-:Y:S01]  /*af50*/  @P0 MOV R4, c[0x0][0x1e4] ;  /* 0x0000790000040a02 */ /* 0x010fe20000000f00 */
[C---:B------:R-:W-:Y:S02]  /*af60*/  FMUL.FTZ R144, R2.reuse, R144 ;  /* 0x0000009002907220 */ /* 0x040fe40000410000 */
[C---:B------:R-:W-:Y:S01]  /*af70*/  FMUL.FTZ R145, R2.reuse, R145 ;  /* 0x0000009102917220 */ /* 0x040fe20000410000 */
[----:B------:R-:W-:Y:S01]  /*af80*/  @P0 LEA.HI.X R176, R3, R176, R4, 0x5, P1 ;  /* 0x000000b003b00211 */ /* 0x000fe200008f2c04 */
[C---:B------:R-:W-:Y:S01]  /*af90*/  FMUL.FTZ R148, R2.reuse, R148 ;  /* 0x0000009402947220 */ /* 0x040fe20000410000 */
[----:B------:R-:W-:Y:S01]  /*afa0*/  @P0 IADD3 R3, P2, R177, R182, RZ ;  /* 0x000000b6b1030210 */ /* 0x000fe20007f5e0ff */
[----:B------:R-:W4:Y:S01]  /*afb0*/  MUFU.EX2 R0, R0 ;  /* 0x0000000000007308 */ /* 0x000f220000000800 */
[C---:B------:R-:W-:Y:S02]  /*afc0*/  FMUL.FTZ R149, R2.reuse, R149 ;  /* 0x0000009502957220 */ /* 0x040fe40000410000 */
[----:B------:R-:W-:Y:S01]  /*afd0*/  @P0 LEA R178, P1, R3, c[0x0][0x1c8], 0x1 ;  /* 0x0000720003b20a11 */ /* 0x000fe200078208ff */
[----:B------:R-:W-:Y:S01]  /*afe0*/  FMUL.FTZ R152, R2, R152 ;  /* 0x0000009802987220 */ /* 0x000fe20000410000 */
[----:B------:R-:W-:Y:S01]  /*aff0*/  @P0 IADD3.X R4, R176, R190, RZ, P2, !PT ;  /* 0x000000beb0040210 */ /* 0x000fe200017fe4ff */
[C---:B------:R-:W-:Y:S01]  /*b000*/  FMUL.FTZ R153, R2.reuse, R153 ;  /* 0x0000009902997220 */ /* 0x040fe20000410000 */
[----:B-1----:R-:W-:Y:S01]  /*b010*/  @P0 IADD3 R5, P2, R177, R185, RZ ;  /* 0x000000b9b1050210 */ /* 0x002fe20007f5e0ff */
[----:B------:R-:W-:Y:S01]  /*b020*/  FMUL.FTZ R36, R2, R36 ;  /* 0x0000002402247220 */ /* 0x000fe20000410000 */
[----:B------:R-:W-:Y:S01]  /*b030*/  @P0 LEA.HI.X R179, R3, c[0x0][0x1cc], R4, 0x1, P1 ;  /* 0x0000730003b30a11 */ /* 0x000fe200008f0c04 */
[----:B------:R1:W1:Y:S01]  /*b040*/  MUFU.EX2 R182, R9 ;  /* 0x0000000900b67308 */ /* 0x0002620000000800 */
[----:B------:R-:W-:Y:S01]  /*b050*/  @P0 IADD3 R4, P1, R177, R187, RZ ;  /* 0x000000bbb1040210 */ /* 0x000fe20007f3e0ff */
[----:B------:R-:W-:Y:S01]  /*b060*/  FMUL.FTZ R3, R156, c[0x0][0x2d0] ;  /* 0x0000b4009c037a20 */ /* 0x000fe20000410000 */
[----:B------:R-:W-:Y:S01]  /*b070*/  @P0 IADD3.X R184, R176, R184, RZ, P2, !PT ;  /* 0x000000b8b0b80210 */ /* 0x000fe200017fe4ff */
[----:B------:R1:W-:Y:S01]  /*b080*/  @P0 LDGSTS.E.BYPASS.LTC128B.128 [R131+0x11100], [R178.64], !P6 ;  /* 0x11100000b2830fae */ /* 0x0003e2000f101d46 */
[----:B---3--:R-:W-:Y:S01]  /*b090*/  @P0 LEA R158, P2, R4, c[0x0][0x1c8], 0x1 ;  /* 0x00007200049e0a11 */ /* 0x008fe200078408ff */
[--C-:B------:R-:W-:Y:S01]  /*b0a0*/  FFMA.FTZ R6, R6, c[0x0][0x2d0], -R3.reuse ;  /* 0x0000b40006067a23 */ /* 0x100fe20000010803 */
[----:B------:R-:W-:Y:S01]  /*b0b0*/  @P0 IADD3.X R186, R176, R186, RZ, P1, !PT ;  /* 0x000000bab0ba0210 */ /* 0x000fe20000ffe4ff */
[--C-:B------:R-:W-:Y:S01]  /*b0c0*/  FFMA.FTZ R7, R7, c[0x0][0x2d0], -R3.reuse ;  /* 0x0000b40007077a23 */ /* 0x100fe20000010803 */
[----:B------:R-:W-:Y:S01]  /*b0d0*/  @P0 IADD3 R177, P1, R177, R181, RZ ;  /* 0x000000b5b1b10210 */ /* 0x000fe20007f3e0ff */
[--C-:B------:R-:W-:Y:S01]  /*b0e0*/  FFMA.FTZ R10, R10, c[0x0][0x2d0], -R3.reuse ;  /* 0x0000b4000a0a7a23 */ /* 0x100fe20000010803 */
[----:B------:R-:W-:Y:S01]  /*b0f0*/  @P0 LEA.HI.X R159, R4, c[0x0][0x1cc], R186, 0x1, P2 ;  /* 0x00007300049f0a11 */ /* 0x000fe200010f0cba */
[--C-:B------:R-:W-:Y:S01]  /*b100*/  FFMA.FTZ R11, R11, c[0x0][0x2d0], -R3.reuse ;  /* 0x0000b4000b0b7a23 */ /* 0x100fe20000010803 */
[----:B------:R-:W-:Y:S01]  /*b110*/  @P0 IADD3.X R176, R176, R180, RZ, P1, !PT ;  /* 0x000000b4b0b00210 */ /* 0x000fe20000ffe4ff */
[----:B------:R3:W-:Y:S01]  /*b120*/  MUFU.EX2 R185, R7 ;  /* 0x0000000700b97308 */ /* 0x0007e20000000800 */
[C---:B------:R-:W-:Y:S01]  /*b130*/  @P0 LEA R8, P1, R5.reuse, c[0x0][0x1c8], 0x1 ;  /* 0x0000720005080a11 */ /* 0x040fe200078208ff */
[----:B------:R3:W-:Y:S01]  /*b140*/  @P0 LDGSTS.E.BYPASS.LTC128B.128 [R131+0x13100], [R158.64], !P5 ;  /* 0x131000009e830fae */ /* 0x0007e2000e901d46 */
[C---:B----4-:R-:W-:Y:S02]  /*b150*/  FMUL.FTZ R134, R0.reuse, R134 ;  /* 0x0000008600867220 */ /* 0x050fe40000410000 */
[C---:B------:R-:W-:Y:S02]  /*b160*/  FMUL.FTZ R135, R0.reuse, R135 ;  /* 0x0000008700877220 */ /* 0x040fe40000410000 */
[C---:B------:R-:W-:Y:S02]  /*b170*/  FMUL.FTZ R138, R0.reuse, R138 ;  /* 0x0000008a008a7220 */ /* 0x040fe40000410000 */
[C---:B------:R-:W-:Y:S01]  /*b180*/  FMUL.FTZ R139, R0.reuse, R139 ;  /* 0x0000008b008b7220 */ /* 0x040fe20000410000 */
[----:B-1----:R-:W-:Y:S01]  /*b190*/  @P0 LEA.HI.X R9, R5, c[0x0][0x1cc], R184, 0x1, P1 ;  /* 0x0000730005090a11 */ /* 0x002fe200008f0cb8 */
[----:B------:R1:W4:Y:S01]  /*b1a0*/  MUFU.EX2 R180, R6 ;  /* 0x0000000600b47308 */ /* 0x0003220000000800 */
[C---:B------:R-:W-:Y:S01]  /*b1b0*/  @P0 LEA R4, P1, R177.reuse, c[0x0][0x1c8], 0x1 ;  /* 0x00007200b1040a11 */ /* 0x040fe200078208ff */
[C---:B------:R-:W-:Y:S02]  /*b1c0*/  FMUL.FTZ R142, R0.reuse, R142 ;  /* 0x0000008e008e7220 */ /* 0x040fe40000410000 */
[----:B------:R4:W-:Y:S01]  /*b1d0*/  @P0 LDGSTS.E.BYPASS.LTC128B.128 [R131+0x15100], [R8.64], !P4 ;  /* 0x1510000008830fae */ /* 0x0009e2000e101d46 */
[----:B------:R-:W-:Y:S01]  /*b1e0*/  @P0 LEA.HI.X R5, R177, c[0x0][0x1cc], R176, 0x1, P1 ;  /* 0x00007300b1050a11 */ /* 0x000fe200008f0cb0 */
[C---:B------:R-:W-:Y:S02]  /*b1f0*/  FMUL.FTZ R143, R0.reuse, R143 ;  /* 0x0000008f008f7220 */ /* 0x040fe40000410000 */
[C---:B------:R-:W-:Y:S02]  /*b200*/  FMUL.FTZ R146, R0.reuse, R146 ;  /* 0x0000009200927220 */ /* 0x040fe40000410000 */
[----:B------:R4:W-:Y:S01]  /*b210*/  @P0 LDGSTS.E.BYPASS.LTC128B.128 [R131+0x17100], [R4.64], !P3 ;  /* 0x1710000004830fae */ /* 0x0009e2000d901d46 */
[----:B------:R4:W-:Y:S01]  /*b220*/  MUFU.EX2 R190, R11 ;  /* 0x0000000b00be7308 */ /* 0x0009e20000000800 */
[C---:B------:R-:W-:Y:S02]  /*b230*/  FMUL.FTZ R147, R0.reuse, R147 ;  /* 0x0000009300937220 */ /* 0x040fe40000410000 */
[C---:B---3--:R-:W-:Y:S02]  /*b240*/  FMUL.FTZ R7, R0.reuse, R163 ;  /* 0x000000a300077220 */ /* 0x048fe40000410000 */
[----:B------:R-:W3:Y:S01]  /*b250*/  LDSM.16.MT88.4 R176, [R248] ;  /* 0x00000000f8b0783b */ /* 0x000ee20000004200 */
[C---:B------:R-:W-:Y:S02]  /*b260*/  FMUL.FTZ R150, R0.reuse, R150 ;  /* 0x0000009600967220 */ /* 0x040fe40000410000 */
[C---:B------:R-:W-:Y:S02]  /*b270*/  FMUL.FTZ R151, R0.reuse, R151 ;  /* 0x0000009700977220 */ /* 0x040fe40000410000 */
[----:B------:R-:W4:Y:S01]  /*b280*/  MUFU.EX2 R159, R10 ;  /* 0x0000000a009f7308 */ /* 0x000f220000000800 */
[C---:B------:R-:W-:Y:S01]  /*b290*/  FMUL.FTZ R154, R0.reuse, R154 ;  /* 0x0000009a009a7220 */ /* 0x040fe20000410000 */
[----:B------:R-:W0:Y:S01]  /*b2a0*/  LDGDEPBAR ;  /* 0x00000000000079af */ /* 0x000e220000000000 */
[----:B-1----:R-:W-:Y:S01]  /*b2b0*/  FMUL.FTZ R6, R0, R162 ;  /* 0x000000a200067220 */ /* 0x002fe20000410000 */
[----:B------:R-:W-:Y:S01]  /*b2c0*/  F2FP.PACK_AB R162, R182, R183 ;  /* 0x000000b7b6a2723e */ /* 0x000fe200000000ff */
[----:B------:R-:W-:Y:S02]  /*b2d0*/  FMUL.FTZ R155, R0, R155 ;  /* 0x0000009b009b7220 */ /* 0x000fe40000410000 */
[----:B------:R-:W-:Y:S02]  /*b2e0*/  FMUL.FTZ R37, R2, R37 ;  /* 0x0000002502257220 */ /* 0x000fe40000410000 */
[----:B------:R-:W-:Y:S02]  /*b2f0*/  FMUL.FTZ R38, R0, R38 ;  /* 0x0000002600267220 */ /* 0x000fe40000410000 */
[C---:B----4-:R-:W-:Y:S02]  /*b300*/  FMUL.FTZ R8, R2.reuse, R164 ;  /* 0x000000a402087220 */ /* 0x050fe40000410000 */
[----:B------:R-:W-:Y:S02]  /*b310*/  FMUL.FTZ R9, R2, R165 ;  /* 0x000000a502097220 */ /* 0x000fe40000410000 */
[----:B------:R-:W-:Y:S01]  /*b320*/  FMUL.FTZ R11, R0, R167 ;  /* 0x000000a7000b7220 */ /* 0x000fe20000410000 */
[----:B------:R-:W4:Y:S01]  /*b330*/  LDL.LU R131, [R1+0xf8] ;  /* 0x0000f80001837983 */ /* 0x000f220000300800 */
[C---:B------:R-:W-:Y:S01]  /*b340*/  FMUL.FTZ R4, R2.reuse, R160 ;  /* 0x000000a002047220 */ /* 0x040fe20000410000 */
[----:B------:R-:W-:Y:S01]  /*b350*/  F2FP.PACK_AB R160, R191, R189 ;  /* 0x000000bdbfa0723e */ /* 0x000fe200000000ff */
[----:B------:R-:W-:Y:S01]  /*b360*/  FMUL.FTZ R5, R2, R161 ;  /* 0x000000a102057220 */ /* 0x000fe20000410000 */
[----:B------:R-:W-:Y:S01]  /*b370*/  F2FP.PACK_AB R161, R185, R180 ;  /* 0x000000b4b9a1723e */ /* 0x000fe200000000ff */
[----:B------:R-:W-:Y:S01]  /*b380*/  FMUL.FTZ R39, R0, R39 ;  /* 0x0000002700277220 */ /* 0x000fe20000410000 */
[----:B------:R-:W4:Y:S01]  /*b390*/  LDL R158, [R1+0x48] ;  /* 0x00004800019e7983 */ /* 0x000f220000100800 */
[----:B------:R-:W-:Y:S01]  /*b3a0*/  FMUL.FTZ R40, R2, R40 ;  /* 0x0000002802287220 */ /* 0x000fe20000410000 */
[----:B------:R-:W-:Y:S01]  /*b3b0*/  F2FP.PACK_AB R163, R190, R159 ;  /* 0x0000009fbea3723e */ /* 0x000fe200000000ff */
[----:B------:R-:W-:Y:S02]  /*b3c0*/  FMUL.FTZ R10, R0, R166 ;  /* 0x000000a6000a7220 */ /* 0x000fe40000410000 */
[C---:B------:R-:W-:Y:S01]  /*b3d0*/  FMUL.FTZ R41, R2.reuse, R41 ;  /* 0x0000002902297220 */ /* 0x040fe20000410000 */
[----:B------:R-:W1:Y:S01]  /*b3e0*/  LDSM.16.MT88.4 R164, [R252] ;  /* 0x00000000fca4783b */ /* 0x000e620000004200 */
[C---:B------:R-:W-:Y:S02]  /*b3f0*/  FMUL.FTZ R44, R2.reuse, R44 ;  /* 0x0000002c022c7220 */ /* 0x040fe40000410000 */
[C---:B------:R-:W-:Y:S02]  /*b400*/  FMUL.FTZ R45, R2.reuse, R45 ;  /* 0x0000002d022d7220 */ /* 0x040fe40000410000 */
[C---:B------:R-:W-:Y:S01]  /*b410*/  FMUL.FTZ R48, R2.reuse, R48 ;  /* 0x0000003002307220 */ /* 0x040fe20000410000 */
[C---:B---3--:R-:W-:Y:S01]  /*b420*/  HMMA.16816.F32 R4, R160.reuse, R176, R4 ;  /* 0x000000b0a004723c */ /* 0x048fe20000001804 */
[----:B------:R-:W3:Y:S04]  /*b430*/  LDL R177, [R1+0x4] ;  /* 0x0000040001b17983 */ /* 0x000ee80000100800 */
[C---:B------:R-:W-:Y:S02]  /*b440*/  FMUL.FTZ R49, R2.reuse, R49 ;  /* 0x0000003102317220 */ /* 0x040fe40000410000 */
[C---:B------:R-:W-:Y:S01]  /*b450*/  FMUL.FTZ R52, R2.reuse, R52 ;  /* 0x0000003402347220 */ /* 0x040fe20000410000 */
[C---:B------:R-:W-:Y:S04]  /*b460*/  HMMA.16816.F32 R8, R160.reuse, R178, R8 ;  /* 0x000000b2a008723c */ /* 0x040fe80000001808 */
[C---:B------:R-:W-:Y:S02]  /*b470*/  FMUL.FTZ R53, R2.reuse, R53 ;  /* 0x0000003502357220 */ /* 0x040fe40000410000 */
[C---:B------:R-:W-:Y:S01]  /*b480*/  FMUL.FTZ R56, R2.reuse, R56 ;  /* 0x0000003802387220 */ /* 0x040fe20000410000 */
[----:B------:R-:W-:Y:S01]  /*b490*/  MOV R179, R191 ;  /* 0x000000bf00b37202 */ /* 0x000fe20000000f00 */
[C---:B------:R-:W-:Y:S01]  /*b4a0*/  FMUL.FTZ R57, R2.reuse, R57 ;  /* 0x0000003902397220 */ /* 0x040fe20000410000 */
[----:B------:R-:W-:Y:S03]  /*b4b0*/  MUFU.EX2 R191, R16 ;  /* 0x0000001000bf7308 */ /* 0x000fe60000000800 */
[C---:B------:R-:W-:Y:S01]  /*b4c0*/  FMUL.FTZ R60, R2.reuse, R60 ;  /* 0x0000003c023c7220 */ /* 0x040fe20000410000 */
[----:B------:R-:W-:Y:S01]  /*b4d0*/  MOV R178, R183 ;  /* 0x000000b700b27202 */ /* 0x000fe20000000f00 */
[C---:B------:R-:W-:Y:S02]  /*b4e0*/  FMUL.FTZ R61, R2.reuse, R61 ;  /* 0x0000003d023d7220 */ /* 0x040fe40000410000 */
[C---:B------:R-:W-:Y:S02]  /*b4f0*/  FMUL.FTZ R64, R2.reuse, R64 ;  /* 0x0000004002407220 */ /* 0x040fe40000410000 */
[C---:B------:R-:W-:Y:S02]  /*b500*/  FMUL.FTZ R65, R2.reuse, R65 ;  /* 0x0000004102417220 */ /* 0x040fe40000410000 */
        /* <DEDUP_REMOVED lines=8> */
[----:B------:R-:W1:Y:S03]  /*b590*/  LDSM.16.MT88.4 R164, [R251] ;  /* 0x00000000fba4783b */ /* 0x000e660000004200 */
[C---:B------:R-:W-:Y:S02]  /*b5a0*/  FMUL.FTZ R80, R2.reuse, R80 ;  /* 0x0000005002507220 */ /* 0x040fe40000410000 */
[C---:B------:R-:W-:Y:S02]  /*b5b0*/  FMUL.FTZ R81, R2.reuse, R81 ;  /* 0x0000005102517220 */ /* 0x040fe40000410000 */
[C---:B------:R-:W-:Y:S04]  /*b5c0*/  FMUL.FTZ R84, R2.reuse, R84 ;  /* 0x0000005402547220 */ /* 0x040fe80000410000 */
        /* <DEDUP_REMOVED lines=18> */
[----:B------:R-:W-:Y:S01]  /*b6f0*/  FMUL.FTZ R120, R2, R120 ;  /* 0x0000007802787220 */ /* 0x000fe20000410000 */
[C---:B------:R-:W-:Y:S04]  /*b700*/  HMMA.16816.F32 R144, R160.reuse, R166, R144 ;  /* 0x000000a6a090723c */ /* 0x040fe80000001890 */
        /* <DEDUP_REMOVED lines=40> */
[----:B------:R-:W-:Y:S02]  /*b990*/  FMUL.FTZ R121, R2, R121 ;  /* 0x0000007902797220 */ /* 0x000fe40000410000 */
[C---:B------:R-:W-:Y:S02]  /*b9a0*/  FMUL.FTZ R122, R0.reuse, R122 ;  /* 0x0000007a007a7220 */ /* 0x040fe40000410000 */
[----:B------:R-:W-:Y:S02]  /*b9b0*/  FMUL.FTZ R123, R0, R123 ;  /* 0x0000007b007b7220 */ /* 0x000fe40000410000 */
[C---:B------:R-:W-:Y:S02]  /*b9c0*/  FMUL.FTZ R124, R2.reuse, R124 ;  /* 0x0000007c027c7220 */ /* 0x040fe40000410000 */
[C---:B------:R-:W-:Y:S02]  /*b9d0*/  FMUL.FTZ R125, R2.reuse, R125 ;  /* 0x0000007d027d7220 */ /* 0x040fe40000410000 */
[C---:B------:R-:W-:Y:S02]  /*b9e0*/  FMUL.FTZ R128, R2.reuse, R128 ;  /* 0x0000008002807220 */ /* 0x040fe40000410000 */
[----:B------:R-:W-:Y:S02]  /*b9f0*/  FMUL.FTZ R129, R2, R129 ;  /* 0x0000008102817220 */ /* 0x000fe40000410000 */
[--C-:B------:R-:W-:Y:S02]  /*ba00*/  FFMA.FTZ R17, R17, c[0x0][0x2d0], -R188.reuse ;  /* 0x0000b40011117a23 */ /* 0x100fe400000108bc */
[--C-:B------:R-:W-:Y:S02]  /*ba10*/  FFMA.FTZ R18, R18, c[0x0][0x2d0], -R3.reuse ;  /* 0x0000b40012127a23 */ /* 0x100fe40000010803 */
[--C-:B------:R-:W-:Y:S01]  /*ba20*/  FFMA.FTZ R19, R19, c[0x0][0x2d0], -R3.reuse ;  /* 0x0000b40013137a23 */ /* 0x100fe20000010803 */
        /* <DEDUP_REMOVED lines=10> */
[--C-:B------:R-:W-:Y:S02]  /*bad0*/  FFMA.FTZ R34, R34, c[0x0][0x2d0], -R3.reuse ;  /* 0x0000b40022227a23 */ /* 0x100fe40000010803 */
[C---:B------:R-:W-:Y:S02]  /*bae0*/  FMUL.FTZ R126, R0.reuse, R126 ;  /* 0x0000007e007e7220 */ /* 0x040fe40000410000 */
[C---:B------:R-:W-:Y:S02]  /*baf0*/  FMUL.FTZ R127, R0.reuse, R127 ;  /* 0x0000007f007f7220 */ /* 0x040fe40000410000 */
[----:B--2---:R-:W-:Y:S02]  /*bb00*/  FMUL.FTZ R130, R0, R130 ;  /* 0x0000008200827220 */ /* 0x004fe40000410000 */
[--C-:B------:R-:W-:Y:S02]  /*bb10*/  FFMA.FTZ R14, R14, c[0x0][0x2d0], -R3.reuse ;  /* 0x0000b4000e0e7a23 */ /* 0x100fe40000010803 */
[--C-:B------:R-:W-:Y:S02]  /*bb20*/  FFMA.FTZ R15, R15, c[0x0][0x2d0], -R3.reuse ;  /* 0x0000b4000f0f7a23 */ /* 0x100fe40000010803 */
[----:B------:R-:W-:Y:S01]  /*bb30*/  FFMA.FTZ R3, R35, c[0x0][0x2d0], -R3 ;  /* 0x0000b40023037a23 */ /* 0x000fe20000010803 */
[----:B------:R1:W-:Y:S01]  /*bb40*/  MUFU.EX2 R183, R14 ;  /* 0x0000000e00b77308 */ /* 0x0003e20000000800 */
[--C-:B------:R-:W-:Y:S02]  /*bb50*/  FFMA.FTZ R21, R21, c[0x0][0x2d0], -R188.reuse ;  /* 0x0000b40015157a23 */ /* 0x100fe400000108bc */
[--C-:B------:R-:W-:Y:S02]  /*bb60*/  FFMA.FTZ R20, R20, c[0x0][0x2d0], -R188.reuse ;  /* 0x0000b40014147a23 */ /* 0x100fe400000108bc */
[--C-:B------:R-:W-:Y:S02]  /*bb70*/  FFMA.FTZ R32, R32, c[0x0][0x2d0], -R188.reuse ;  /* 0x0000b40020207a23 */ /* 0x100fe400000108bc */
[--C-:B------:R-:W-:Y:S02]  /*bb80*/  FFMA.FTZ R12, R12, c[0x0][0x2d0], -R188.reuse ;  /* 0x0000b4000c0c7a23 */ /* 0x100fe400000108bc */
[----:B------:R-:W-:Y:S01]  /*bb90*/  FFMA.FTZ R13, R13, c[0x0][0x2d0], -R188 ;  /* 0x0000b4000d0d7a23 */ /* 0x000fe200000108bc */
[----:B------:R-:W-:Y:S10]  /*bba0*/  MUFU.EX2 R20, R20 ;  /* 0x0000001400147308 */ /* 0x000ff40000000800 */
[----:B------:R2:W-:Y:S01]  /*bbb0*/  MUFU.EX2 R181, R12 ;  /* 0x0000000c00b57308 */ /* 0x0005e20000000800 */
[----:B-1----:R-:W-:Y:S09]  /*bbc0*/  F2FP.PACK_AB R14, R176, R191 ;  /* 0x000000bfb00e723e */ /* 0x002ff200000000ff */
[----:B------:R-:W-:Y:S10]  /*bbd0*/  MUFU.EX2 R187, R13 ;  /* 0x0000000d00bb7308 */ /* 0x000ff40000000800 */
[----:B------:R-:W1:Y:S01]  /*bbe0*/  MUFU.EX2 R184, R15 ;  /* 0x0000000f00b87308 */ /* 0x000e620000000800 */
[----:B--2---:R-:W-:Y:S09]  /*bbf0*/  MOV R12, R182 ;  /* 0x000000b6000c7202 */ /* 0x004ff20000000f00 */
[----:B------:R2:W2:Y:S01]  /*bc00*/  MUFU.EX2 R182, R18 ;  /* 0x0000001200b67308 */ /* 0x0004a20000000800 */
[----:B----4-:R-:W-:Y:S01]  /*bc10*/  FMUL.FTZ R131, R0, R131 ;  /* 0x0000008300837220 */ /* 0x010fe20000410000 */
[----:B------:R4:W3:Y:S01]  /*bc20*/  LDSM.16.MT88.4 R164, [R158] ;  /* 0x000000009ea4783b */ /* 0x0008e20000004200 */
[----:B-1----:R-:W-:Y:S05]  /*bc30*/  F2FP.PACK_AB R13, R184, R183 ;  /* 0x000000b7b80d723e */ /* 0x002fea00000000ff */
[----:B--2---:R-:W-:Y:S01]  /*bc40*/  LDSM.16.MT88.4 R16, [R251+0x800] ;  /* 0x00080000fb10783b */ /* 0x004fe20000004200 */
[----:B------:R-:W-:Y:S05]  /*bc50*/  F2FP.PACK_AB R15, R186, R182 ;  /* 0x000000b6ba0f723e */ /* 0x000fea00000000ff */
[----:B----4-:R-:W2:Y:S01]  /*bc60*/  LDL.LU R158, [R1+0x64] ;  /* 0x00006400019e7983 */ /* 0x010ea20000300800 */
[C---:B---3--:R-:W-:Y:S08]  /*bc70*/  HMMA.16816.F32 R148, R160.reuse, R164, R148 ;  /* 0x000000a4a094723c */ /* 0x048ff00000001894 */
        /* <DEDUP_REMOVED lines=17> */
[----:B--2---:R-:W-:Y:S01]  /*bd90*/  FFMA.FTZ R158, R2, R158, R189 ;  /* 0x0000009e029e7223 */ /* 0x004fe200000100bd */
[----:B------:R-:W-:Y:S02]  /*bda0*/  MOV R189, R12 ;  /* 0x0000000c00bd7202 */ /* 0x000fe40000000f00 */
[----:B------:R-:W2:Y:S01]  /*bdb0*/  LDL.LU R2, [R1+0x68] ;  /* 0x0000680001027983 */ /* 0x000ea20000300800 */
[-C--:B------:R-:W-:Y:S01]  /*bdc0*/  F2FP.PACK_AB R12, R187, R181.reuse ;  /* 0x000000b5bb0c723e */ /* 0x080fe200000000ff */
        /* <DEDUP_REMOVED lines=18> */
[----:B--2---:R-:W-:Y:S02]  /*bef0*/  FFMA.FTZ R2, R0, R2, R180 ;  /* 0x0000000200027223 */ /* 0x004fe400000100b4 */
[----:B------:R-:W-:Y:S02]  /*bf00*/  MUFU.EX2 R180, R23 ;  /* 0x0000001700b47308 */ /* 0x000fe40000000800 */
[C---:B-1----:R-:W-:Y:S04]  /*bf10*/  HMMA.16816.F32 R124, R160.reuse, R164, R124 ;  /* 0x000000a4a07c723c */ /* 0x042fe8000000187c */
[----:B------:R-:W-:Y:S02]  /*bf20*/  FADD.FTZ R0, R179, R158 ;  /* 0x0000009eb3007221 */ /* 0x000fe40000010000 */
[----:B------:R-:W-:Y:S02]  /*bf30*/  FADD.FTZ R2, R185, R2 ;  /* 0x00000002b9027221 */ /* 0x000fe40000010000 */
[----:B------:R-:W-:Y:S01]  /*bf40*/  FADD.FTZ R0, R178, R0 ;  /* 0x00000000b2007221 */ /* 0x000fe20000010000 */
[----:B------:R-:W-:Y:S01]  /*bf50*/  HMMA.16816.F32 R128, R160, R166, R128 ;  /* 0x000000a6a080723c */ /* 0x000fe20000001880 */
[----:B------:R-:W1:Y:S01]  /*bf60*/  LDSM.16.MT88.4 R160, [R248+0x800] ;  /* 0x00080000f8a0783b */ /* 0x000e620000004200 */
[----:B------:R-:W-:Y:S01]  /*bf70*/  MUFU.EX2 R179, R26 ;  /* 0x0000001a00b37308 */ /* 0x000fe20000000800 */
[----:B------:R-:W-:Y:S04]  /*bf80*/  FADD.FTZ R2, R159, R2 ;  /* 0x000000029f027221 */ /* 0x000fe80000010000 */
[----:B------:R-:W2:Y:S01]  /*bf90*/  LDSM.16.MT88.4 R164, [R252+0x800] ;  /* 0x00080000fca4783b */ /* 0x000ea20000004200 */
[----:B------:R-:W-:Y:S04]  /*bfa0*/  FADD.FTZ R2, R190, R2 ;  /* 0x00000002be027221 */ /* 0x000fe80000010000 */
[----:B------:R-:W-:Y:S01]  /*bfb0*/  MUFU.EX2 R178, R27 ;  /* 0x0000001b00b27308 */ /* 0x000fe20000000800 */
[----:B------:R-:W-:Y:S04]  /*bfc0*/  FADD.FTZ R2, R183, R2 ;  /* 0x00000002b7027221 */ /* 0x000fe80000010000 */
[----:B------:R-:W-:Y:S05]  /*bfd0*/  FADD.FTZ R2, R184, R2 ;  /* 0x00000002b8027221 */ /* 0x000fea0000010000 */
[----:B------:R-:W-:Y:S10]  /*bfe0*/  MUFU.EX2 R159, R34 ;  /* 0x00000022009f7308 */ /* 0x000ff40000000800 */
[----:B------:R3:W-:Y:S01]  /*bff0*/  MUFU.EX2 R185, R32 ;  /* 0x0000002000b97308 */ /* 0x0007e20000000800 */
[C---:B-1----:R-:W-:Y:S09]  /*c000*/  HMMA.16816.F32 R4, R12.reuse, R160, R4 ;  /* 0x000000a00c04723c */ /* 0x042ff20000001804 */
[----:B------:R-:W-:Y:S01]  /*c010*/  MUFU.EX2 R158, R3 ;  /* 0x00000003009e7308 */ /* 0x000fe20000000800 */
[C---:B------:R-:W-:Y:S01]  /*c020*/  HMMA.16816.F32 R8, R12.reuse, R162, R8 ;  /* 0x000000a20c08723c */ /* 0x040fe20000001808 */
[----:B------:R-:W1:Y:S07]  /*c030*/  LDSM.16.MT88.4 R160, [R177+0x800] ;  /* 0x00080000b1a0783b */ /* 0x000e6e0000004200 */
[C---:B--2---:R-:W-:Y:S07]  /*c040*/  HMMA.16816.F32 R132, R12.reuse, R164, R132 ;  /* 0x000000a40c84723c */ /* 0x044fee0000001884 */
[----:B------:R-:W-:Y:S01]  /*c050*/  MOV R165, R181 ;  /* 0x000000b500a57202 */ /* 0x000fe20000000f00 */
[C---:B------:R-:W-:Y:S01]  /*c060*/  HMMA.16816.F32 R136, R12.reuse, R166, R136 ;  /* 0x000000a60c88723c */ /* 0x040fe20000001888 */
[----:B------:R2:W-:Y:S03]  /*c070*/  MUFU.EX2 R167, R21 ;  /* 0x0000001500a77308 */ /* 0x0005e60000000800 */
[----:B------:R-:W-:Y:S04]  /*c080*/  MOV R164, R191 ;  /* 0x000000bf00a47202 */ /* 0x000fe80000000f00 */
[C---:B------:R-:W-:Y:S03]  /*c090*/  HMMA.16816.F32 R140, R12.reuse, R16, R140 ;  /* 0x000000100c8c723c */ /* 0x040fe6000000188c */
[----:B------:R4:W4:Y:S01]  /*c0a0*/  MUFU.EX2 R181, R22 ;  /* 0x0000001600b57308 */ /* 0x0009220000000800 */
[----:B---3--:R-:W-:Y:S04]  /*c0b0*/  MOV R32, R164 ;  /* 0x000000a400207202 */ /* 0x008fe80000000f00 */
[C---:B------:R-:W-:Y:S01]  /*c0c0*/  HMMA.16816.F32 R144, R12.reuse, R18, R144 ;  /* 0x000000120c90723c */ /* 0x040fe20000001890 */
[----:B------:R-:W3:Y:S04]  /*c0d0*/  LDSM.16.MT88.4 R16, [R248+0x2800] ;  /* 0x00280000f810783b */ /* 0x000ee80000004200 */
[----:B------:R-:W-:Y:S03]  /*c0e0*/  MUFU.EX2 R166, R24 ;  /* 0x0000001800a67308 */ /* 0x000fe60000000800 */
[C---:B-1----:R-:W-:Y:S04]  /*c0f0*/  HMMA.16816.F32 R148, R12.reuse, R160, R148 ;  /* 0x000000a00c94723c */ /* 0x042fe80000001894 */
[----:B--2---:R-:W-:Y:S01]  /*c100*/  MOV R21, R189 ;  /* 0x000000bd00157202 */ /* 0x004fe20000000f00 */
[--C-:B------:R-:W-:Y:S01]  /*c110*/  FFMA.FTZ R189, R28, c[0x0][0x2d0], -R188.reuse ;  /* 0x0000b4001cbd7a23 */ /* 0x100fe200000108bc */
[----:B------:R-:W-:Y:S01]  /*c120*/  MOV R28, R187 ;  /* 0x000000bb001c7202 */ /* 0x000fe20000000f00 */
[----:B------:R1:W2:Y:S01]  /*c130*/  MUFU.EX2 R191, R25 ;  /* 0x0000001900bf7308 */ /* 0x0002a20000000800 */
[--C-:B------:R-:W-:Y:S01]  /*c140*/  FFMA.FTZ R187, R29, c[0x0][0x2d0], -R188.reuse ;  /* 0x0000b4001dbb7a23 */ /* 0x100fe200000108bc */
[C---:B------:R-:W-:Y:S01]  /*c150*/  HMMA.16816.F32 R152, R12.reuse, R162, R152 ;  /* 0x000000a20c98723c */ /* 0x040fe20000001898 */
[----:B------:R-:W2:Y:S02]  /*c160*/  LDSM.16.MT88.4 R160, [R252+0x2800] ;  /* 0x00280000fca0783b */ /* 0x000ea40000004200 */
[----:B------:R-:W-:Y:S01]  /*c170*/  MOV R29, R21 ;  /* 0x00000015001d7202 */ /* 0x000fe20000000f00 */
[----:B------:R-:W-:Y:S01]  /*c180*/  FFMA.FTZ R188, R33, c[0x0][0x2d0], -R188 ;  /* 0x0000b40021bc7a23 */ /* 0x000fe200000108bc */
[----:B------:R-:W-:Y:S02]  /*c190*/  MOV R33, R20 ;  /* 0x0000001400217202 */ /* 0x000fe40000000f00 */
[----:B----4-:R-:W-:Y:S01]  /*c1a0*/  LDSM.16.MT88.4 R20, [R248+0x1000] ;  /* 0x00100000f814783b */ /* 0x010fe20000004200 */
[----:B------:R-:W-:Y:S01]  /*c1b0*/  FADD.FTZ R0, R29, R0 ;  /* 0x000000001d007221 */ /* 0x000fe20000010000 */
[----:B------:R-:W-:Y:S03]  /*c1c0*/  MUFU.EX2 R189, R189 ;  /* 0x000000bd00bd7308 */ /* 0x000fe60000000800 */
[-C--:B------:R-:W-:Y:S01]  /*c1d0*/  MOV R184, R33.reuse ;  /* 0x0000002100b87202 */ /* 0x080fe20000000f00 */
[----:B------:R-:W-:Y:S04]  /*c1e0*/  FADD.FTZ R0, R165, R0 ;  /* 0x00000000a5007221 */ /* 0x000fe80000010000 */
[----:B------:R-:W-:Y:S02]  /*c1f0*/  FADD.FTZ R0, R28, R0 ;  /* 0x000000001c007221 */ /* 0x000fe40000010000 */
[----:B------:R-:W-:Y:S02]  /*c200*/  MUFU.EX2 R188, R188 ;  /* 0x000000bc00bc7308 */ /* 0x000fe40000000800 */
[----:B------:R-:W-:Y:S01]  /*c210*/  FADD.FTZ R3, R32, R0 ;  /* 0x0000000020037221 */ /* 0x000fe20000010000 */
[----:B-1----:R-:W-:Y:S01]  /*c220*/  LDSM.16.MT88.4 R24, [R251+0x1000] ;  /* 0x00100000fb18783b */ /* 0x002fe20000004200 */
[----:B------:R-:W-:Y:S01]  /*c230*/  FADD.FTZ R0, R182, R2 ;  /* 0x00000002b6007221 */ /* 0x000fe20000010000 */
[C---:B---3--:R-:W-:Y:S03]  /*c240*/  HMMA.16816.F32 R36, R12.reuse, R16, R36 ;  /* 0x000000100c24723c */ /* 0x048fe60000001824 */
[----:B------:R-:W-:Y:S02]  /*c250*/  FADD.FTZ R0, R186, R0 ;  /* 0x00000000ba007221 */ /* 0x000fe40000010000 */
[----:B------:R-:W-:Y:S02]  /*c260*/  MUFU.EX2 R187, R187 ;  /* 0x000000bb00bb7308 */ /* 0x000fe40000000800 */
[----:B------:R-:W-:Y:S01]  /*c270*/  FADD.FTZ R0, R181, R0 ;  /* 0x00000000b5007221 */ /* 0x000fe20000010000 */
[C---:B------:R-:W-:Y:S01]  /*c280*/  HMMA.16816.F32 R40, R12.reuse, R18, R40 ;  /* 0x000000120c28723c */ /* 0x040fe20000001828 */
[----:B------:R-:W1:Y:S03]  /*c290*/  LDSM.16.MT88.4 R16, [R251+0x2800] ;  /* 0x00280000fb10783b */ /* 0x000e660000004200 */
[C---:B------:R-:W-:Y:S04]  /*c2a0*/  FADD.FTZ R0, R180.reuse, R0 ;  /* 0x00000000b4007221 */ /* 0x040fe80000010000 */
[----:B------:R-:W-:Y:S01]  /*c2b0*/  FADD.FTZ R0, R179, R0 ;  /* 0x00000000b3007221 */ /* 0x000fe20000010000 */
        /* <DEDUP_REMOVED lines=31> */
[----:B------:R-:W-:Y:S01]  /*c4b0*/  HMMA.16816.F32 R128, R12, R162, R128 ;  /* 0x000000a20c80723c */ /* 0x000fe20000001880 */
[----:B------:R-:W2:Y:S06]  /*c4c0*/  LDSM.16.MT88.4 R160, [R177+0x1000] ;  /* 0x00100000b1a0783b */ /* 0x000eac0000004200 */
[----:B------:R-:W-:Y:S02]  /*c4d0*/  F2FP.PACK_AB R12, R167, R33 ;  /* 0x00000021a70c723e */ /* 0x000fe400000000ff */
[----:B------:R-:W-:Y:S01]  /*c4e0*/  F2FP.PACK_AB R14, R191, R166 ;  /* 0x000000a6bf0e723e */ /* 0x000fe200000000ff */
[----:B------:R-:W-:Y:S02]  /*c4f0*/  LDSM.16.MT88.4 R32, [R248+0x3800] ;  /* 0x00380000f820783b */ /* 0x000fe40000004200 */
[----:B------:R-:W-:Y:S02]  /*c500*/  F2FP.PACK_AB R13, R180, R181 ;  /* 0x000000b5b40d723e */ /* 0x000fe400000000ff */
[----:B------:R-:W-:Y:S07]  /*c510*/  F2FP.PACK_AB R15, R178, R179 ;  /* 0x000000b3b20f723e */ /* 0x000fee00000000ff */
[C---:B------:R-:W-:Y:S08]  /*c520*/  HMMA.16816.F32 R4, R12.reuse, R20, R4 ;  /* 0x000000140c04723c */ /* 0x040ff00000001804 */
[C---:B------:R-:W-:Y:S01]  /*c530*/  HMMA.16816.F32 R8, R12.reuse, R22, R8 ;  /* 0x000000160c08723c */ /* 0x040fe20000001808 */
[----:B------:R-:W-:Y:S07]  /*c540*/  LDSM.16.MT88.4 R20, [R252+0x3000] ;  /* 0x00300000fc14783b */ /* 0x000fee0000004200 */
[C---:B-1----:R-:W-:Y:S08]  /*c550*/  HMMA.16816.F32 R132, R12.reuse, R16, R132 ;  /* 0x000000100c84723c */ /* 0x042ff00000001884 */
[C---:B------:R-:W-:Y:S01]  /*c560*/  HMMA.16816.F32 R136, R12.reuse, R18, R136 ;  /* 0x000000120c88723c */ /* 0x040fe20000001888 */
[----:B------:R-:W1:Y:S07]  /*c570*/  LDSM.16.MT88.4 R16, [R248+0x3000] ;  /* 0x00300000f810783b */ /* 0x000e6e0000004200 */
[C---:B------:R-:W-:Y:S08]  /*c580*/  HMMA.16816.F32 R140, R12.reuse, R24, R140 ;  /* 0x000000180c8c723c */ /* 0x040ff0000000188c */
[C---:B------:R-:W-:Y:S01]  /*c590*/  HMMA.16816.F32 R144, R12.reuse, R26, R144 ;  /* 0x0000001a0c90723c */ /* 0x040fe20000001890 */
[----:B------:R-:W3:Y:S07]  /*c5a0*/  LDSM.16.MT88.4 R24, [R251+0x3000] ;  /* 0x00300000fb18783b */ /* 0x000eee0000004200 */
[C---:B--2---:R-:W-:Y:S08]  /*c5b0*/  HMMA.16816.F32 R148, R12.reuse, R160, R148 ;  /* 0x000000a00c94723c */ /* 0x044ff00000001894 */
[C---:B------:R-:W-:Y:S01]  /*c5c0*/  HMMA.16816.F32 R152, R12.reuse, R162, R152 ;  /* 0x000000a20c98723c */ /* 0x040fe20000001898 */
[----:B------:R-:W-:Y:S07]  /*c5d0*/  LDSM.16.MT88.4 R160, [R248+0x5000] ;  /* 0x00500000f8a0783b */ /* 0x000fee0000004200 */
[C---:B-1----:R-:W-:Y:S08]  /*c5e0*/  HMMA.16816.F32 R36, R12.reuse, R16, R36 ;  /* 0x000000100c24723c */ /* 0x042ff00000001824 */
[C---:B------:R-:W-:Y:S01]  /*c5f0*/  HMMA.16816.F32 R40, R12.reuse, R18, R40 ;  /* 0x000000120c28723c */ /* 0x040fe20000001828 */
[----:B------:R-:W1:Y:S07]  /*c600*/  LDSM.16.MT88.4 R16, [R177+0x3000] ;  /* 0x00300000b110783b */ /* 0x000e6e0000004200 */
[C---:B------:R-:W-:Y:S08]  /*c610*/  HMMA.16816.F32 R44, R12.reuse, R20, R44 ;  /* 0x000000140c2c723c */ /* 0x040ff0000000182c */
[C---:B------:R-:W-:Y:S01]  /*c620*/  HMMA.16816.F32 R48, R12.reuse, R22, R48 ;  /* 0x000000160c30723c */ /* 0x040fe20000001830 */
[----:B------:R-:W2:Y:S07]  /*c630*/  LDSM.16.MT88.4 R20, [R252+0x5000] ;  /* 0x00500000fc14783b */ /* 0x000eae0000004200 */
[C---:B---3--:R-:W-:Y:S08]  /*c640*/  HMMA.16816.F32 R52, R12.reuse, R24, R52 ;  /* 0x000000180c34723c */ /* 0x048ff00000001834 */
        /* <DEDUP_REMOVED lines=15> */
[C---:B------:R-:W-:Y:S08]  /*c740*/  HMMA.16816.F32 R96, R12.reuse, R26, R96 ;  /* 0x0000001a0c60723c */ /* 0x040ff00000001860 */
[C---:B---3--:R-:W-:Y:S07]  /*c750*/  HMMA.16816.F32 R100, R12.reuse, R160, R100 ;  /* 0x000000a00c64723c */ /* 0x048fee0000001864 */
[----:B------:R-:W-:Y:S01]  /*c760*/  MOV R160, R177 ;  /* 0x000000b100a07202 */ /* 0x000fe20000000f00 */
[C---:B------:R-:W-:Y:S01]  /*c770*/  HMMA.16816.F32 R104, R12.reuse, R162, R104 ;  /* 0x000000a20c68723c */ /* 0x040fe20000001868 */
[----:B------:R-:W2:Y:S03]  /*c780*/  MUFU.EX2 R177, R30 ;  /* 0x0000001e00b17308 */ /* 0x000ea60000000800 */
[----:B------:R-:W3:Y:S01]  /*c790*/  LDSM.16.MT88.4 R24, [R160+0x7000] ;  /* 0x00700000a018783b */ /* 0x000ee20000004200 */
[----:B------:R-:W-:Y:S02]  /*c7a0*/  MOV R182, R160 ;  /* 0x000000a000b67202 */ /* 0x000fe40000000f00 */
[----:B------:R-:W-:Y:S01]  /*c7b0*/  MOV R162, R166 ;  /* 0x000000a600a27202 */ /* 0x000fe20000000f00 */
[C---:B-1----:R-:W-:Y:S04]  /*c7c0*/  HMMA.16816.F32 R108, R12.reuse, R16, R108 ;  /* 0x000000100c6c723c */ /* 0x042fe8000000186c */
[----:B------:R-:W-:Y:S02]  /*c7d0*/  MOV R163, R167 ;  /* 0x000000a700a37202 */ /* 0x000fe40000000f00 */
[----:B------:R-:W1:Y:S01]  /*c7e0*/  LDSM.16.MT88.4 R164, [R248+0x1800] ;  /* 0x00180000f8a4783b */ /* 0x000e620000004200 */
[----:B------:R-:W-:Y:S01]  /*c7f0*/  MOV R161, R176 ;  /* 0x000000b000a17202 */ /* 0x000fe20000000f00 */
[C---:B------:R-:W-:Y:S01]  /*c800*/  HMMA.16816.F32 R112, R12.reuse, R18, R112 ;  /* 0x000000120c70723c */ /* 0x040fe20000001870 */
[----:B------:R4:W2:Y:S03]  /*c810*/  MUFU.EX2 R176, R31 ;  /* 0x0000001f00b07308 */ /* 0x0008a60000000800 */
[----:B------:R-:W1:Y:S01]  /*c820*/  LDSM.16.MT88.4 R16, [R252+0x1800] ;  /* 0x00180000fc10783b */ /* 0x000e620000004200 */
[----:B------:R-:W-:Y:S02]  /*c830*/  MOV R190, R162 ;  /* 0x000000a200be7202 */ /* 0x000fe40000000f00 */
[----:B------:R-:W-:Y:S01]  /*c840*/  MOV R183, R163 ;  /* 0x000000a300b77202 */ /* 0x000fe20000000f00 */
[C---:B------:R-:W-:Y:S04]  /*c850*/  HMMA.16816.F32 R116, R12.reuse, R20, R116 ;  /* 0x000000140c74723c */ /* 0x040fe80000001874 */
[----:B------:R-:W-:Y:S04]  /*c860*/  MOV R2, R161 ;  /* 0x000000a100027202 */ /* 0x000fe80000000f00 */
[C---:B------:R-:W-:Y:S01]  /*c870*/  HMMA.16816.F32 R120, R12.reuse, R22, R120 ;  /* 0x000000160c78723c */ /* 0x040fe20000001878 */
[----:B------:R1:W-:Y:S03]  /*c880*/  LDSM.16.MT88.4 R20, [R160+0x1800] ;  /* 0x00180000a014783b */ /* 0x0003e60000004200 */
[----:B------:R-:W-:Y:S02]  /*c890*/  FADD.FTZ R2, R2, R3 ;  /* 0x0000000302027221 */ /* 0x000fe40000010000 */
[----:B------:R-:W-:Y:S02]  /*c8a0*/  FADD.FTZ R3, R178, R0 ;  /* 0x00000000b2037221 */ /* 0x000fe40000010000 */
[----:B------:R-:W-:Y:S01]  /*c8b0*/  FADD.FTZ R2, R184, R2 ;  /* 0x00000002b8027221 */ /* 0x000fe20000010000 */
[----:B----4-:R-:W4:Y:S01]  /*c8c0*/  LDSM.16.MT88.4 R28, [R251+0x1800] ;  /* 0x00180000fb1c783b */ /* 0x010f220000004200 */
[C---:B---3--:R-:W-:Y:S03]  /*c8d0*/  HMMA.16816.F32 R124, R12.reuse, R24, R124 ;  /* 0x000000180c7c723c */ /* 0x048fe6000000187c */
[----:B--2---:R-:W-:Y:S02]  /*c8e0*/  FADD.FTZ R3, R177, R3 ;  /* 0x00000003b1037221 */ /* 0x004fe40000010000 */
[----:B------:R-:W-:Y:S02]  /*c8f0*/  FADD.FTZ R2, R183, R2 ;  /* 0x00000002b7027221 */ /* 0x000fe40000010000 */
[----:B------:R-:W-:Y:S01]  /*c900*/  FADD.FTZ R3, R176, R3 ;  /* 0x00000003b0037221 */ /* 0x000fe20000010000 */
[----:B------:R-:W-:Y:S01]  /*c910*/  HMMA.16816.F32 R128, R12, R26, R128 ;  /* 0x0000001a0c80723c */ /* 0x000fe20000001880 */
[----:B------:R-:W2:Y:S03]  /*c920*/  LDSM.16.MT88.4 R24, [R252+0x3800] ;  /* 0x00380000fc18783b */ /* 0x000ea60000004200 */
[----:B------:R-:W-:Y:S03]  /*c930*/  FADD.FTZ R2, R190, R2 ;  /* 0x00000002be027221 */ /* 0x000fe60000010000 */
[----:B------:R-:W-:Y:S01]  /*c940*/  F2FP.PACK_AB R12, R187, R189 ;  /* 0x000000bdbb0c723e */ /* 0x000fe200000000ff */
[----:B------:R-:W-:Y:S01]  /*c950*/  FADD.FTZ R2, R191, R2 ;  /* 0x00000002bf027221 */ /* 0x000fe20000010000 */
[----:B------:R-:W-:Y:S03]  /*c960*/  F2FP.PACK_AB R13, R176, R177 ;  /* 0x000000b1b00d723e */ /* 0x000fe600000000ff */
[----:B------:R-:W-:Y:S01]  /*c970*/  F2FP.PACK_AB R14, R188, R185 ;  /* 0x000000b9bc0e723e */ /* 0x000fe200000000ff */
[----:B------:R-:W-:Y:S01]  /*c980*/  FADD.FTZ R0, R189, R2 ;  /* 0x00000002bd007221 */ /* 0x000fe20000010000 */
[----:B------:R-:W-:Y:S03]  /*c990*/  F2FP.PACK_AB R15, R158, R159 ;  /* 0x0000009f9e0f723e */ /* 0x000fe600000000ff */
[----:B------:R-:W-:Y:S04]  /*c9a0*/  FADD.FTZ R0, R187, R0 ;  /* 0x00000000bb007221 */ /* 0x000fe80000010000 */
[C---:B-1----:R-:W-:Y:S01]  /*c9b0*/  HMMA.16816.F32 R160, R12.reuse, R164, R4 ;  /* 0x000000a40ca0723c */ /* 0x042fe20000001804 */
[----:B------:R-:W1:Y:S02]  /*c9c0*/  LDSM.16.MT88.4 R4, [R251+0x3800] ;  /* 0x00380000fb04783b */ /* 0x000e640000004200 */
[----:B------:R-:W-:Y:S02]  /*c9d0*/  FADD.FTZ R2, R185, R0 ;  /* 0x00000000b9027221 */ /* 0x000fe40000010000 */
[----:B------:R-:W-:Y:S01]  /*c9e0*/  FADD.FTZ R0, R159, R3 ;  /* 0x000000039f007221 */ /* 0x000fe20000010000 */
[----:B------:R-:W-:Y:S01]  /*c9f0*/  MOV R159, R156 ;  /* 0x0000009c009f7202 */ /* 0x000fe20000000f00 */
[----:B------:R-:W-:Y:S01]  /*ca00*/  FADD.FTZ R2, R188, R2 ;  /* 0x00000002bc027221 */ /* 0x000fe20000010000 */
[C---:B------:R-:W-:Y:S01]  /*ca10*/  HMMA.16816.F32 R164, R12.reuse, R166, R8 ;  /* 0x000000a60ca4723c */ /* 0x040fe20000001808 */
[----:B------:R-:W3:Y:S03]  /*ca20*/  LDSM.16.MT88.4 R8, [R182+0x3800] ;  /* 0x00380000b608783b */ /* 0x000ee60000004200 */
[----:B------:R-:W-:Y:S01]  /*ca30*/  FADD.FTZ R0, R158, R0 ;  /* 0x000000009e007221 */ /* 0x000fe20000010000 */
[----:B------:R-:W-:Y:S02]  /*ca40*/  MOV R158, R157 ;  /* 0x0000009d009e7202 */ /* 0x000fe40000000f00 */
[----:B------:R-:W-:Y:S01]  /*ca50*/  STL [R1+0x64], R2 ;  /* 0x0000640201007387 */ /* 0x000fe20000100800 */
[C---:B------:R-:W-:Y:S05]  /*ca60*/  HMMA.16816.F32 R132, R12.reuse, R16, R132 ;  /* 0x000000100c84723c */ /* 0x040fea0000001884 */
[----:B------:R-:W-:Y:S03]  /*ca70*/  STL [R1+0x68], R0 ;  /* 0x0000680001007387 */ /* 0x000fe60000100800 */
[C---:B------:R-:W-:Y:S03]  /*ca80*/  HMMA.16816.F32 R136, R12.reuse, R18, R136 ;  /* 0x000000120c88723c */ /* 0x040fe60000001888 */
[----:B------:R-:W1:Y:S05]  /*ca90*/  LDSM.16.MT88.4 R16, [R248+0x5800] ;  /* 0x00580000f810783b */ /* 0x000e6a0000004200 */
[C---:B----4-:R-:W-:Y:S08]  /*caa0*/  HMMA.16816.F32 R140, R12.reuse, R28, R140 ;  /* 0x0000001c0c8c723c */ /* 0x050ff0000000188c */
[C---:B------:R-:W-:Y:S01]  /*cab0*/  HMMA.16816.F32 R144, R12.reuse, R30, R144 ;  /* 0x0000001e0c90723c */ /* 0x040fe20000001890 */
[----:B------:R-:W-:Y:S07]  /*cac0*/  LDSM.16.MT88.4 R28, [R251+0x5800] ;  /* 0x00580000fb1c783b */ /* 0x000fee0000004200 */
[C---:B------:R-:W-:Y:S08]  /*cad0*/  HMMA.16816.F32 R148, R12.reuse, R20, R148 ;  /* 0x000000140c94723c */ /* 0x040ff00000001894 */
[C---:B------:R-:W-:Y:S01]  /*cae0*/  HMMA.16816.F32 R152, R12.reuse, R22, R152 ;  /* 0x000000160c98723c */ /* 0x040fe20000001898 */
[----:B------:R-:W4:Y:S07]  /*caf0*/  LDSM.16.MT88.4 R20, [R252+0x5800] ;  /* 0x00580000fc14783b */ /* 0x000f2e0000004200 */
[C---:B------:R-:W-:Y:S08]  /*cb00*/  HMMA.16816.F32 R36, R12.reuse, R32, R36 ;  /* 0x000000200c24723c */ /* 0x040ff00000001824 */
[C---:B------:R-:W-:Y:S08]  /*cb10*/  HMMA.16816.F32 R40, R12.reuse, R34, R40 ;  /* 0x000000220c28723c */ /* 0x040ff00000001828 */
[C---:B--2---:R-:W-:Y:S08]  /*cb20*/  HMMA.16816.F32 R44, R12.reuse, R24, R44 ;  /* 0x000000180c2c723c */ /* 0x044ff0000000182c */
[C---:B------:R-:W-:Y:S01]  /*cb30*/  HMMA.16816.F32 R48, R12.reuse, R26, R48 ;  /* 0x0000001a0c30723c */ /* 0x040fe20000001830 */
[----:B------:R-:W-:Y:S07]  /*cb40*/  LDSM.16.MT88.4 R24, [R251+0x7800] ;  /* 0x00780000fb18783b */ /* 0x000fee0000004200 */
[C---:B-1----:R-:W-:Y:S08]  /*cb50*/  HMMA.16816.F32 R52, R12.reuse, R4, R52 ;  /* 0x000000040c34723c */ /* 0x042ff00000001834 */
[C---:B------:R-:W-:Y:S01]  /*cb60*/  HMMA.16816.F32 R56, R12.reuse, R6, R56 ;  /* 0x000000060c38723c */ /* 0x040fe20000001838 */
[----:B------:R-:W1:Y:S07]  /*cb70*/  LDSM.16.MT88.4 R4, [R182+0x5800] ;  /* 0x00580000b604783b */ /* 0x000e6e0000004200 */
        /* <DEDUP_REMOVED lines=8> */
[----:B------:R-:W4:Y:S07]  /*cc00*/  LDSM.16.MT88.4 R20, [R182+0x7800] ;  /* 0x00780000b614783b */ /* 0x000f2e0000004200 */
[C---:B------:R-:W-:Y:S08]  /*cc10*/  HMMA.16816.F32 R84, R12.reuse, R28, R84 ;  /* 0x0000001c0c54723c */ /* 0x040ff00000001854 */
[C---:B------:R-:W-:Y:S08]  /*cc20*/  HMMA.16816.F32 R88, R12.reuse, R30, R88 ;  /* 0x0000001e0c58723c */ /* 0x040ff00000001858 */
[C---:B-1----:R-:W-:Y:S08]  /*cc30*/  HMMA.16816.F32 R92, R12.reuse, R4, R92 ;  /* 0x000000040c5c723c */ /* 0x042ff0000000185c */
[C---:B------:R-:W-:Y:S08]  /*cc40*/  HMMA.16816.F32 R96, R12.reuse, R6, R96 ;  /* 0x000000060c60723c */ /* 0x040ff00000001860 */
[C---:B--2---:R-:W-:Y:S08]  /*cc50*/  HMMA.16816.F32 R100, R12.reuse, R8, R100 ;  /* 0x000000080c64723c */ /* 0x044ff00000001864 */
[C---:B------:R-:W-:Y:S08]  /*cc60*/  HMMA.16816.F32 R104, R12.reuse, R10, R104 ;  /* 0x0000000a0c68723c */ /* 0x040ff00000001868 */
[C---:B---3--:R-:W-:Y:S08]  /*cc70*/  HMMA.16816.F32 R108, R12.reuse, R16, R108 ;  /* 0x000000100c6c723c */ /* 0x048ff0000000186c */
[C---:B------:R-:W-:Y:S08]  /*cc80*/  HMMA.16816.F32 R112, R12.reuse, R18, R112 ;  /* 0x000000120c70723c */ /* 0x040ff00000001870 */
[C---:B------:R-:W-:Y:S08]  /*cc90*/  HMMA.16816.F32 R116, R12.reuse, R24, R116 ;  /* 0x000000180c74723c */ /* 0x040ff00000001874 */
[C---:B------:R-:W-:Y:S08]  /*cca0*/  HMMA.16816.F32 R120, R12.reuse, R26, R120 ;  /* 0x0000001a0c78723c */ /* 0x040ff00000001878 */
[C---:B----4-:R-:W-:Y:S08]  /*ccb0*/  HMMA.16816.F32 R124, R12.reuse, R20, R124 ;  /* 0x000000140c7c723c */ /* 0x050ff0000000187c */
[----:B------:R-:W-:Y:S01]  /*ccc0*/  HMMA.16816.F32 R128, R12, R22, R128 ;  /* 0x000000160c80723c */ /* 0x000fe20000001880 */
[----:B------:R-:W-:-:S07]  /*ccd0*/  @P0 BRA `(.L_x_479) ;  /* 0xffffca6000000947 */ /* 0x000fce000383ffff */
.L_x_478:
[----:B------:R-:W-:Y:S07]  /*cce0*/  @!UPT UIADD3 URZ, URZ, URZ, URZ ;  /* 0x0000003f3f3ff290 */ /* 0x000fee000fffe03f */
[----:B------:R-:W-:Y:S02]  /*ccf0*/  MOV R7, 0x1f ;  /* 0x0000001f00077802 */ /* 0x000fe40000000f00 */
[----:B------:R-:W-:Y:S01]  /*cd00*/  MOV R6, 0xffffffff ;  /* 0xffffffff00067802 */ /* 0x000fe20000000f00 */
[----:B------:R-:W-:Y:S06]  /*cd10*/  BRA.DIV ~URZ, `(.L_x_480) ;  /* 0x00002f227f007947 */ /* 0x000fec000b800000 */
[----:B------:R-:W2:Y:S04]  /*cd20*/  LDL R0, [R1+0x64] ;  /* 0x0000640001007983 */ /* 0x000ea80000100800 */
[----:B--2---:R1:W2:Y:S02]  /*cd30*/  SHFL.BFLY PT, R4, R0, 0x2, 0x1f ;  /* 0x0c401f0000047f89 */ /* 0x0042a400000e0000 */
.L_x_512:
[----:B-1----:R-:W3:Y:S02]  /*cd40*/  LDL.LU R0, [R1+0x64] ;  /* 0x0000640001007983 */ /* 0x002ee40000300800 */
[----:B--23--:R-:W-:Y:S01]  /*cd50*/  FADD.FTZ R4, R4, R0 ;  /* 0x0000000004047221 */ /* 0x00cfe20000010000 */
[----:B------:R-:W-:Y:S05]  /*cd60*/  BRA.DIV ~URZ, `(.L_x_481) ;  /* 0x00002f327f007947 */ /* 0x000fea000b800000 */
[----:B------:R-:W2:Y:S04]  /*cd70*/  LDL.LU R5, [R1+0x68] ;  /* 0x0000680001057983 */ /* 0x000ea80000300800 */
[----:B------:R-:W1:Y:S02]  /*cd80*/  SHFL.BFLY PT, R2, R4, 0x1, 0x1f ;  /* 0x0c201f0004027f89 */ /* 0x000e6400000e0000 */
[----:B-1----:R-:W-:-:S02]  /*cd90*/  FADD.FTZ R4, R4, R2 ;  /* 0x0000000204047221 */ /* 0x002fc40000010000 */
[----:B--2---:R-:W1:Y:S02]  /*cda0*/  SHFL.BFLY PT, R0, R5, 0x2, 0x1f ;  /* 0x0c401f0005007f89 */ /* 0x004e6400000e0000 */
[----:B-1----:R-:W-:-:S05]  /*cdb0*/  FADD.FTZ R0, R0, R5 ;  /* 0x0000000500007221 */ /* 0x002fca0000010000 */
[----:B------:R1:W2:Y:S02]  /*cdc0*/  SHFL.BFLY PT, R3, R0, 0x1, 0x1f ;  /* 0x0c201f0000037f89 */ /* 0x0002a400000e0000 */
.L_x_513:
[----:B------:R-:W-:Y:S01]  /*cdd0*/  FSETP.NE.FTZ.AND P1, PT, R4, RZ, PT ;  /* 0x000000ff0400720b */ /* 0x000fe20003f35000 */
[----:B--2---:R-:W-:Y:S01]  /*cde0*/  FADD.FTZ R3, R3, R0 ;  /* 0x0000000003037221 */ /* 0x004fe20000010000 */
[----:B------:R-:W-:Y:S02]  /*cdf0*/  MOV R2, RZ ;  /* 0x000000ff00027202 */ /* 0x000fe40000000f00 */
[----:B-1----:R-:W-:Y:S02]  /*ce00*/  MOV R0, RZ ;  /* 0x000000ff00007202 */ /* 0x002fe40000000f00 */
[----:B------:R-:W-:Y:S02]  /*ce10*/  FSETP.NE.FTZ.AND P0, PT, R3, RZ, PT ;  /* 0x000000ff0300720b */ /* 0x000fe40003f15000 */
[----:B-----5:R-:W-:-:S05]  /*ce20*/  MOV R174, 0xff800000 ;  /* 0xff80000000ae7802 */ /* 0x020fca0000000f00 */
[----:B------:R-:W1:Y:S01]  /*ce30*/  @P1 MUFU.RCP R2, R4 ;  /* 0x0000000400021308 */ /* 0x000e620000001000 */
[----:B------:R-:W-:-:S07]  /*ce40*/  @P1 MOV R6, 0x3f317218 ;  /* 0x3f31721800061802 */ /* 0x000fce0000000f00 */
[----:B------:R-:W2:Y:S01]  /*ce50*/  @P1 MUFU.LG2 R4, R4 ;  /* 0x0000000400041308 */ /* 0x000ea20000000c00 */
[----:B-1----:R-:W-:-:S07]  /*ce60*/  FMUL.FTZ R158, R2, R36 ;  /* 0x00000024029e7220 */ /* 0x002fce0000410000 */
[----:B------:R-:W1:Y:S01]  /*ce70*/  @P0 MUFU.RCP R0, R3 ;  /* 0x0000000300000308 */ /* 0x000e620000001000 */
        /* <DEDUP_REMOVED lines=64> */
[----:B------:R3:W4:Y:S01]  /*d280*/  @P0 MUFU.LG2 R2, R3 ;  /* 0x0000000300020308 */ /* 0x0007220000000c00 */
[----:B--2---:R-:W-:Y:S02]  /*d290*/  @P1 FMUL.FTZ R5, R4, 0.69314718246459960938 ;  /* 0x3f31721804051820 */ /* 0x004fe40000410000 */
[----:B------:R-:W-:Y:S02]  /*d2a0*/  @P1 FMUL.FTZ R4, R6, c[0x0][0x2d0] ;  /* 0x0000b40006041a20 */ /* 0x000fe40000410000 */
[----:B-1----:R-:W-:Y:S01]  /*d2b0*/  FMUL.FTZ R6, R0, R46 ;  /* 0x0000002e00067220 */ /* 0x002fe20000410000 */
[----:B------:R-:W-:Y:S01]  /*d2c0*/  MOV R46, 0x1 ;  /* 0x00000001002e7802 */ /* 0x000fe20000000f00 */
[----:B------:R-:W-:-:S02]  /*d2d0*/  @P1 FFMA.FTZ R174, R4, R157, R5 ;  /* 0x0000009d04ae1223 */ /* 0x000fc40000010005 */
[C---:B------:R-:W-:Y:S02]  /*d2e0*/  FMUL.FTZ R45, R0.reuse, R43 ;  /* 0x0000002b002d7220 */ /* 0x040fe40000410000 */
[C---:B------:R-:W-:Y:S02]  /*d2f0*/  FMUL.FTZ R162, R0.reuse, R162 ;  /* 0x000000a200a27220 */ /* 0x040fe40000410000 */
[C---:B------:R-:W-:Y:S02]  /*d300*/  FMUL.FTZ R163, R0.reuse, R163 ;  /* 0x000000a300a37220 */ /* 0x040fe40000410000 */
[----:B------:R-:W-:Y:S01]  /*d310*/  FMUL.FTZ R166, R0, R166 ;  /* 0x000000a600a67220 */ /* 0x000fe20000410000 */
[----:B---3--:R-:W-:Y:S01]  /*d320*/  @P0 MOV R3, 0x3f317218 ;  /* 0x3f31721800030802 */ /* 0x008fe20000000f00 */
[----:B----4-:R-:W-:Y:S02]  /*d330*/  @P0 FMUL.FTZ R2, R2, 0.69314718246459960938 ;  /* 0x3f31721802020820 */ /* 0x010fe40000410000 */
[----:B------:R-:W-:-:S02]  /*d340*/  FMUL.FTZ R61, R0, R167 ;  /* 0x000000a7003d7220 */ /* 0x000fc40000410000 */
[----:B------:R-:W-:Y:S02]  /*d350*/  @P0 FMUL.FTZ R3, R3, c[0x0][0x2d0] ;  /* 0x0000b40003030a20 */ /* 0x000fe40000410000 */
        /* <DEDUP_REMOVED lines=58> */
[----:B------:R-:W-:Y:S01]  /*d700*/  PRMT R0, R46, 0x7610, R0 ;  /* 0x000076102e007816 */ /* 0x000fe20000000000 */
[----:B------:R-:W-:-:S02]  /*d710*/  @P0 FFMA.FTZ R65, R3, R156, R2 ;  /* 0x0000009c03410223 */ /* 0x000fc40000010002 */
.L_x_473:
[----:B------:R1:W5:Y:S01]  /*d720*/  LDL R48, [R1+0xc4] ;  /* 0x0000c40001307983 */ /* 0x0003620000100800 */
[----:B------:R-:W-:Y:S03]  /*d730*/  BSSY B0, `(.L_x_482) ;  /* 0x0000012000007945 */ /* 0x000fe60003800000 */
[----:B------:R-:W3:Y:S02]  /*d740*/  S2R R67, SR_TID.X ;  /* 0x0000000000437919 */ /* 0x000ee40000002100 */
[----:B---3--:R-:W-:-:S13]  /*d750*/  LOP3.LUT P0, RZ, R67, 0xff, RZ, 0xc0, !PT ;  /* 0x000000ff43ff7812 */ /* 0x008fda000780c0ff */
[----:B------:R-:W-:Y:S05]  /*d760*/  @P0 BRA `(.L_x_483) ;  /* 0x000000e000000947 */ /* 0x000fea0003800000 */
[----:B-1----:R-:W1:Y:S01]  /*d770*/  S2R R46, SR_LANEID ;  /* 0x00000000002e7919 */ /* 0x002e620000000000 */
[----:B------:R-:W-:Y:S01]  /*d780*/  VOTEU.ANY UR4, UPT, PT ;  /* 0x0000000000047886 */ /* 0x000fe200038e0100 */
[----:B------:R-:W-:Y:S01]  /*d790*/  IMAD.MOV.U32 R47, RZ, RZ, c[0x0][0x584] ;  /* 0x00016100ff2f7624 */ /* 0x000fe200078e00ff */
[----:B------:R-:W1:Y:S08]  /*d7a0*/  FLO.U32 R3, UR4 ;  /* 0x0000000400037d00 */ /* 0x000e7000080e0000 */
[----:B------:R-:W3:Y:S01]  /*d7b0*/  POPC R2, UR4 ;  /* 0x0000000400027d09 */ /* 0x000ee20008000000 */
[----:B-1----:R-:W-:Y:S01]  /*d7c0*/  ISETP.EQ.U32.AND P0, PT, R3, R46, PT ;  /* 0x0000002e0300720c */ /* 0x002fe20003f02070 */
[----:B------:R-:W-:-:S12]  /*d7d0*/  IMAD.MOV.U32 R46, RZ, RZ, c[0x0][0x580] ;  /* 0x00016000ff2e7624 */ /* 0x000fd800078e00ff */
[----:B---3--:R1:W3:Y:S04]  /*d7e0*/  @P0 ATOMG.E.ADD.STRONG.GPU PT, R2, [R46.64], R2 ;  /* 0x000000022e0209a8 */ /* 0x0082e800081ee1c6 */
[----:B-1----:R-:W1:Y:S04]  /*d7f0*/  S2R R46, SR_LTMASK ;  /* 0x00000000002e7919 */ /* 0x002e680000003900 */
[----:B---3--:R1:W3:Y:S02]  /*d800*/  SHFL.IDX PT, R3, R2, R3, 0x1f ;  /* 0x00001f0302037589 */ /* 0x0082e400000e0000 */
[----:B-1----:R-:W-:-:S06]  /*d810*/  LOP3.LUT R2, R46, UR4, RZ, 0xc0, !PT ;  /* 0x000000042e027c12 */ /* 0x002fcc000f8ec0ff */
[----:B------:R-:W3:Y:S02]  /*d820*/  POPC R2, R2 ;  /* 0x0000000200027309 */ /* 0x000ee40000000000 */
[----:B---3-5:R-:W-:-:S05]  /*d830*/  IADD3 R48, R3, c[0x0][0xc], R2 ;  /* 0x0000030003307a10 */ /* 0x028fca0007ffe002 */
[----:B------:R1:W-:Y:S02]  /*d840*/  STL [R1+0xc4], R48 ;  /* 0x0000c43001007387 */ /* 0x0003e40000100800 */
.L_x_483:
[----:B-1----:R-:W-:Y:S05]  /*d850*/  BSYNC B0 ;  /* 0x0000000000007941 */ /* 0x002fea0003800000 */
.L_x_482:
[----:B------:R-:W-:Y:S01]  /*d860*/  PRMT R0, R0, 0x9910, RZ ;  /* 0x0000991000007816 */ /* 0x000fe200000000ff */
[----:B------:R-:W-:Y:S01]  /*d870*/  BSSY B1, `(.L_x_484) ;  /* 0x0000226000017945 */ /* 0x000fe20003800000 */
[----:B-----5:R-:W-:Y:S02]  /*d880*/  IMAD.MOV.U32 R81, RZ, RZ, R48 ;  /* 0x000000ffff517224 */ /* 0x020fe400078e0030 */
[----:B------:R-:W-:Y:S01]  /*d890*/  ISETP.NE.AND P0, PT, R0, RZ, PT ;  /* 0x000000ff0000720c */ /* 0x000fe20003f05270 */
[----:B------:R-:W-:-:S12]  /*d8a0*/  IMAD.MOV.U32 R83, RZ, RZ, -0x1 ;  /* 0xffffffffff537424 */ /* 0x000fd800078e00ff */
[----:B------:R-:W-:Y:S05]  /*d8b0*/  @!P0 BRA `(.L_x_485) ;  /* 0x000015a000008947 */ /* 0x000fea0003800000 */
[----:B------:R-:W3:Y:S04]  /*d8c0*/  LDL R87, [R1+0xc8] ;  /* 0x0000c80001577983 */ /* 0x000ee80000100800 */
[----:B------:R-:W4:Y:S04]  /*d8d0*/  LDL R85, [R1+0xcc] ;  /* 0x0000cc0001557983 */ /* 0x000f280000100800 */
[----:B------:R-:W5:Y:S04]  /*d8e0*/  LDL R79, [R1+0xd4] ;  /* 0x0000d400014f7983 */ /* 0x000f680000100800 */
[----:B--2---:R-:W2:Y:S04]  /*d8f0*/  LDL R77, [R1+0xd0] ;  /* 0x0000d000014d7983 */ /* 0x004ea80000100800 */
[----:B------:R-:W2:Y:S04]  /*d900*/  LDL R75, [R1+0xe4] ;  /* 0x0000e400014b7983 */ /* 0x000ea80000100800 */
[----:B------:R-:W2:Y:S04]  /*d910*/  LDL R73, [R1+0xdc] ;  /* 0x0000dc0001497983 */ /* 0x000ea80000100800 */
[----:B------:R-:W2:Y:S04]  /*d920*/  LDL R71, [R1+0xe0] ;  /* 0x0000e00001477983 */ /* 0x000ea80000100800 */
[----:B------:R-:W2:Y:S01]  /*d930*/  LDL R69, [R1+0xd8] ;  /* 0x0000d80001457983 */ /* 0x000ea20000100800 */
[----:B------:R-:W-:Y:S01]  /*d940*/  WARPSYNC 0xffffffff ;  /* 0xffffffff00007948 */ /* 0x000fe20003800000 */
[----:B------:R-:W-:-:S02]  /*d950*/  F2FP.PACK_AB R64, R161, R160 ;  /* 0x000000a0a140723e */ /* 0x000fc400000000ff */
[----:B------:R-:W-:Y:S01]  /*d960*/  BAR.SYNC.DEFER_BLOCKING 0x1, 0x100 ;  /* 0x0044000000007b1d */ /* 0x000fe20000010000 */
        /* <DEDUP_REMOVED lines=62> */
[----:B------:R-:W-:Y:S01]  /*dd50*/  F2FP.PACK_AB R0, R131, R130 ;  /* 0x000000828300723e */ /* 0x000fe200000000ff */
[----:B---3--:R1:W-:Y:S04]  /*dd60*/  STS [R87], R64 ;  /* 0x0000004057007388 */ /* 0x0083e80000000800 */
[----:B------:R1:W-:Y:S04]  /*dd70*/  STS [R87+0x400], R63 ;  /* 0x0004003f57007388 */ /* 0x0003e80000000800 */
[----:B----4-:R1:W-:Y:S04]  /*dd80*/  STS [R85], R62 ;  /* 0x0000003e55007388 */ /* 0x0103e80000000800 */
[----:B------:R1:W-:Y:S04]  /*dd90*/  STS [R85+0x400], R61 ;  /* 0x0004003d55007388 */ /* 0x0003e80000000800 */
[----:B-----5:R1:W-:Y:S04]  /*dda0*/  STS [R79], R60 ;  /* 0x0000003c4f007388 */ /* 0x0203e80000000800 */
[----:B------:R1:W-:Y:S04]  /*ddb0*/  STS [R79+0x400], R59 ;  /* 0x0004003b4f007388 */ /* 0x0003e80000000800 */
[----:B--2---:R1:W-:Y:S04]  /*ddc0*/  STS [R77], R58 ;  /* 0x0000003a4d007388 */ /* 0x0043e80000000800 */
[----:B------:R1:W-:Y:S04]  /*ddd0*/  STS [R77+0x400], R57 ;  /* 0x000400394d007388 */ /* 0x0003e80000000800 */
[----:B------:R1:W-:Y:S04]  /*dde0*/  STS [R75], R56 ;  /* 0x000000384b007388 */ /* 0x0003e80000000800 */
[----:B------:R1:W-:Y:S04]  /*ddf0*/  STS [R75+0x400], R55 ;  /* 0x000400374b007388 */ /* 0x0003e80000000800 */
[----:B------:R1:W-:Y:S04]  /*de00*/  STS [R73], R54 ;  /* 0x0000003649007388 */ /* 0x0003e80000000800 */
[----:B------:R1:W-:Y:S04]  /*de10*/  STS [R73+0x400], R53 ;  /* 0x0004003549007388 */ /* 0x0003e80000000800 */
[----:B------:R1:W-:Y:S04]  /*de20*/  STS [R71], R52 ;  /* 0x0000003447007388 */ /* 0x0003e80000000800 */
[----:B------:R1:W-:Y:S04]  /*de30*/  STS [R71+0x400], R51 ;  /* 0x0004003347007388 */ /* 0x0003e80000000800 */
[----:B------:R1:W-:Y:S04]  /*de40*/  STS [R69], R50 ;  /* 0x0000003245007388 */ /* 0x0003e80000000800 */
        /* <DEDUP_REMOVED lines=49> */
[----:B------:R-:W-:Y:S06]  /*e160*/  BAR.SYNC.DEFER_BLOCKING 0x1, 0x100 ;  /* 0x0044000000007b1d */ /* 0x000fec0000010000 */
[----:B------:R-:W-:Y:S05]  /*e170*/  BRA.CONV ~URZ, `(.L_x_486) ;  /* 0x000000737f007947 */ /* 0x000fea000b800000 */
[----:B-1----:R-:W-:Y:S01]  /*e180*/  SHF.R.S32.HI R5, RZ, 0x1f, R67 ;  /* 0x0000001fff057819 */ /* 0x002fe20000011443 */
[----:B------:R-:W-:Y:S01]  /*e190*/  IMAD.MOV.U32 R4, RZ, RZ, RZ ;  /* 0x000000ffff047224 */ /* 0x000fe200078e00ff */
[----:B------:R-:W-:Y:S01]  /*e1a0*/  MOV R6, 0xe1f0 ;  /* 0x0000e1f000067802 */ /* 0x000fe20000000f00 */
[----:B------:R-:W-:Y:S01]  /*e1b0*/  IMAD.MOV.U32 R0, RZ, RZ, 0x1f ;  /* 0x0000001fff007424 */ /* 0x000fe200078e00ff */
[----:B------:R-:W-:-:S04]  /*e1c0*/  LEA.HI R5, R5, R67, RZ, 0x7 ;  /* 0x0000004305057211 */ /* 0x000fc800078f38ff */
[----:B------:R-:W-:Y:S02]  /*e1d0*/  SHF.R.S32.HI R5, RZ, 0x7, R5 ;  /* 0x00000007ff057819 */ /* 0x000fe40000011405 */
[----:B------:R-:W-:Y:S05]  /*e1e0*/  CALL.REL.NOINC `($__internal_1_$__cuda_sm70_shflsync_idx_p) ;  /* 0x00001f7000007944 */ /* 0x000fea0003c00000 */
.L_x_486:
[----:B-1----:R-:W2:Y:S04]  /*e1f0*/  LDL R2, [R1+0xb0] ;  /* 0x0000b00001027983 */ /* 0x002ea80000100800 */
[----:B------:R-:W3:Y:S04]  /*e200*/  LDL R13, [R1+0xec] ;  /* 0x0000ec00010d7983 */ /* 0x000ee80000100800 */
[----:B------:R-:W4:Y:S04]  /*e210*/  LDL.LU R11, [R1+0xa8] ;  /* 0x0000a800010b7983 */ /* 0x000f280000300800 */
[----:B------:R-:W2:Y:S04]  /*e220*/  LDL.LU R12, [R1+0xac] ;  /* 0x0000ac00010c7983 */ /* 0x000ea80000300800 */
[----:B------:R-:W2:Y:S01]  /*e230*/  LDL.LU R17, [R1+0xa4] ;  /* 0x0000a40001117983 */ /* 0x000ea20000300800 */
[----:B------:R-:W-:-:S03]  /*e240*/  IMAD.MOV.U32 R0, RZ, RZ, 0x1 ;  /* 0x00000001ff007424 */ /* 0x000fc600078e00ff */
[----:B------:R-:W3:Y:S02]  /*e250*/  LDL R14, [R1+0xf4] ;  /* 0x0000f400010e7983 */ /* 0x000ee40000100800 */
[----:B------:R-:W-:Y:S02]  /*e260*/  ISETP.NE.AND P0, PT, R0, c[0x0][0x4e8], PT ;  /* 0x00013a0000007a0c */ /* 0x000fe40003f05270 */
[----:B------:R-:W1:Y:S04]  /*e270*/  S2R R16, SR_TID.X ;  /* 0x0000000000107919 */ /* 0x000e680000002100 */
[----:B------:R2:W5:Y:S04]  /*e280*/  LDL.64 R86, [R1+0x90] ;  /* 0x0000900001567983 */ /* 0x0005680000100a00 */
[----:B------:R2:W5:Y:S04]  /*e290*/  LDL R85, [R1+0xc0] ;  /* 0x0000c00001557983 */ /* 0x0005680000100800 */
[----:B------:R2:W5:Y:S04]  /*e2a0*/  LDL R84, [R1+0xa0] ;  /* 0x0000a00001547983 */ /* 0x0005680000100800 */
[----:B------:R2:W5:Y:S04]  /*e2b0*/  LDL R82, [R1+0xbc] ;  /* 0x0000bc0001527983 */ /* 0x0005680000100800 */
[----:B------:R2:W5:Y:S01]  /*e2c0*/  LDL R80, [R1+0x9c] ;  /* 0x00009c0001507983 */ /* 0x0005620000100800 */
[----:B-1----:R-:W-:-:S04]  /*e2d0*/  SHF.R.S32.HI R15, RZ, 0x1f, R16 ;  /* 0x0000001fff0f7819 */ /* 0x002fc80000011410 */
[----:B------:R-:W-:-:S04]  /*e2e0*/  LEA.HI R15, R15, R16, RZ, 0x5 ;  /* 0x000000100f0f7211 */ /* 0x000fc800078f28ff */
[----:B------:R-:W-:-:S04]  /*e2f0*/  LOP3.LUT R15, R15, 0xffffffe0, RZ, 0xc0, !PT ;  /* 0xffffffe00f0f7812 */ /* 0x000fc800078ec0ff */
[----:B------:R-:W-:Y:S02]  /*e300*/  IADD3 R15, -R15, R16, RZ ;  /* 0x000000100f0f7210 */ /* 0x000fe40007ffe1ff */
[----:B----4-:R-:W-:-:S05]  /*e310*/  SHF.R.S32.HI R5, RZ, 0x1f, R11 ;  /* 0x0000001fff057819 */ /* 0x010fca000001140b */
[----:B------:R-:W-:Y:S01]  /*e320*/  IMAD R6, R5, c[0x0][0x490], RZ ;  /* 0x0001240005067a24 */ /* 0x000fe200078e02ff */
[----:B--2---:R-:W-:Y:S01]  /*e330*/  IADD3 R4, R2, R17, RZ ;  /* 0x0000001102047210 */ /* 0x004fe20007ffe0ff */
[----:B------:R-:W-:-:S04]  /*e340*/  IMAD.WIDE.U32 R2, R11, c[0x0][0x490], RZ ;  /* 0x000124000b027a25 */ /* 0x000fc800078e00ff */
[----:B------:R-:W-:-:S04]  /*e350*/  @P0 IMAD.HI.U32 R7, R4, c[0x0][0x4ec], RZ ;  /* 0x00013b0004070a27 */ /* 0x000fc800078e00ff */
[----:B------:R-:W-:Y:S02]  /*e360*/  IMAD R6, R11, c[0x0][0x494], R6 ;  /* 0x000125000b067a24 */ /* 0x000fe400078e0206 */
[----:B------:R-:W-:Y:S01]  /*e370*/  IMAD.MOV.U32 R0, RZ, RZ, R4 ;  /* 0x000000ffff007224 */ /* 0x000fe200078e0004 */
[----:B------:R-:W-:Y:S02]  /*e380*/  @P0 SHF.R.U32.HI R0, RZ, c[0x0][0x4f0], R7 ;  /* 0x00013c00ff000a19 */ /* 0x000fe40000011607 */
[----:B------:R-:W-:-:S03]  /*e390*/  IADD3 R3, R3, R6, RZ ;  /* 0x0000000603037210 */ /* 0x000fc60007ffe0ff */
[----:B------:R-:W-:Y:S02]  /*e3a0*/  IMAD.MOV R8, RZ, RZ, -R0 ;  /* 0x000000ffff087224 */ /* 0x000fe400078e0a00 */
[----:B------:R-:W-:-:S04]  /*e3b0*/  IMAD.WIDE.U32 R6, R12, c[0x0][0x498], R2 ;  /* 0x000126000c067a25 */ /* 0x000fc800078e0002 */
[----:B------:R-:W-:Y:S01]  /*e3c0*/  IMAD R2, R8, c[0x0][0x4e8], R4 ;  /* 0x00013a0008027a24 */ /* 0x000fe200078e0204 */
[----:B------:R-:W-:Y:S02]  /*e3d0*/  IADD3 R4, P1, R0, R6, RZ ;  /* 0x0000000600047210 */ /* 0x000fe40007f3e0ff */
[----:B---3--:R-:W-:Y:S02]  /*e3e0*/  IADD3 R6, R13, R17, RZ ;  /* 0x000000110d067210 */ /* 0x008fe40007ffe0ff */
[----:B------:R-:W2:Y:S01]  /*e3f0*/  LDL R13, [R1+0x58] ;  /* 0x00005800010d7983 */ /* 0x000ea20000100800 */
[----:B------:R-:W-:-:S05]  /*e400*/  SHF.R.S32.HI R10, RZ, 0x1f, R12 ;  /* 0x0000001fff0a7819 */ /* 0x000fca000001140c */
[----:B------:R-:W-:Y:S01]  /*e410*/  IMAD R9, R10, c[0x0][0x498], RZ ;  /* 0x000126000a097a24 */ /* 0x000fe200078e02ff */
[----:B------:R-:W-:-:S03]  /*e420*/  SHF.R.S32.HI R8, RZ, 0x1f, R0 ;  /* 0x0000001fff087819 */ /* 0x000fc60000011400 */
[----:B------:R-:W-:Y:S01]  /*e430*/  IMAD R3, R12, c[0x0][0x49c], R9 ;  /* 0x000127000c037a24 */ /* 0x000fe200078e0209 */
[----:B------:R-:W-:Y:S01]  /*e440*/  SHF.R.S32.HI R9, RZ, 0x1f, R2 ;  /* 0x0000001fff097819 */ /* 0x000fe20000011402 */
[----:B------:R-:W-:-:S03]  /*e450*/  IMAD R0, R5, c[0x0][0x3e8], RZ ;  /* 0x0000fa0005007a24 */ /* 0x000fc600078e02ff */
[----:B------:R-:W-:Y:S01]  /*e460*/  IADD3.X R5, R8, R7, R3, P1, !PT ;  /* 0x0000000708057210 */ /* 0x000fe20000ffe403 */
[----:B------:R-:W-:Y:S02]  /*e470*/  IMAD R3, R9, c[0x0][0x488], RZ ;  /* 0x0001220009037a24 */ /* 0x000fe400078e02ff */
[C---:B------:R-:W-:Y:S02]  /*e480*/  IMAD R7, R11.reuse, c[0x0][0x3ec], R0 ;  /* 0x0000fb000b077a24 */ /* 0x040fe400078e0200 */
[----:B------:R-:W-:-:S04]  /*e490*/  IMAD.WIDE.U32 R8, R11, c[0x0][0x3e8], RZ ;  /* 0x0000fa000b087a25 */ /* 0x000fc800078e00ff */
[C---:B------:R-:W-:Y:S02]  /*e4a0*/  IMAD R11, R2.reuse, c[0x0][0x48c], R3 ;  /* 0x00012300020b7a24 */ /* 0x040fe400078e0203 */
[----:B------:R-:W-:-:S04]  /*e4b0*/  IMAD.WIDE.U32 R4, R2, c[0x0][0x488], R4 ;  /* 0x0001220002047a25 */ /* 0x000fc800078e0004 */
[----:B------:R-:W-:Y:S01]  /*e4c0*/  @P0 IMAD.HI.U32 R2, R6, c[0x0][0x4ec], RZ ;  /* 0x00013b0006020a27 */ /* 0x000fe200078e00ff */
[----:B------:R-:W-:-:S03]  /*e4d0*/  IADD3 R3, R9, R7, RZ ;  /* 0x0000000709037210 */ /* 0x000fc60007ffe0ff */
[----:B------:R-:W-:Y:S01]  /*e4e0*/  IMAD.MOV.U32 R0, RZ, RZ, R6 ;  /* 0x000000ffff007224 */ /* 0x000fe200078e0006 */
[----:B------:R-:W-:Y:S01]  /*e4f0*/  @P0 SHF.R.U32.HI R0, RZ, c[0x0][0x4f0], R2 ;  /* 0x00013c00ff000a19 */ /* 0x000fe20000011602 */
[----:B------:R-:W-:Y:S01]  /*e500*/  IMAD.IADD R5, R5, 0x1, R11 ;  /* 0x0000000105057824 */ /* 0x000fe200078e020b */
[----:B------:R-:W-:Y:S01]  /*e510*/  LEA R9, P0, R4, c[0x0][0x450], 0x2 ;  /* 0x0001140004097a11 */ /* 0x000fe200078010ff */
[----:B------:R-:W-:Y:S01]  /*e520*/  IMAD R10, R10, c[0x0][0x3f0], RZ ;  /* 0x0000fc000a0a7a24 */ /* 0x000fe200078e02ff */
[----:B------:R-:W-:Y:S02]  /*e530*/  MOV R2, R8 ;  /* 0x0000000800027202 */ /* 0x000fe40000000f00 */
[----:B------:R-:W-:Y:S01]  /*e540*/  LEA.HI.X R4, R4, c[0x0][0x454], R5, 0x2, P0 ;  /* 0x0001150004047a11 */ /* 0x000fe200000f1405 */
[C---:B------:R-:W-:Y:S02]  /*e550*/  IMAD R5, R12.reuse, c[0x0][0x3f4], R10 ;  /* 0x0000fd000c057a24 */ /* 0x040fe400078e020a */
[----:B------:R-:W-:Y:S01]  /*e560*/  IMAD.WIDE.U32 R2, R12, c[0x0][0x3f0], R2 ;  /* 0x0000fc000c027a25 */ /* 0x000fe200078e0002 */
[----:B------:R-:W-:-:S02]  /*e570*/  LOP3.LUT P0, RZ, R15, 0x3, RZ, 0xc0, !PT ;  /* 0x000000030fff7812 */ /* 0x000fc4000780c0ff */
[----:B------:R1:W5:Y:S01]  /*e580*/  LDL R15, [R1+0xb8] ;  /* 0x0000b800010f7983 */ /* 0x0003620000100800 */
[----:B------:R-:W-:Y:S01]  /*e590*/  IMAD.IADD R3, R3, 0x1, R5 ;  /* 0x0000000103037824 */ /* 0x000fe200078e0205 */
[----:B------:R-:W-:Y:S02]  /*e5a0*/  IADD3 R5, R14, R17, RZ ;  /* 0x000000110e057210 */ /* 0x000fe40007ffe0ff */
[----:B------:R1:W5:Y:S01]  /*e5b0*/  LDL R14, [R1+0x98] ;  /* 0x00009800010e7983 */ /* 0x0003620000100800 */
[----:B------:R-:W-:-:S03]  /*e5c0*/  ULDC UR5, c[0x0][0x4e8] ;  /* 0x00013a0000057ab9 */ /* 0x000fc60000000800 */
[----:B------:R-:W-:Y:S01]  /*e5d0*/  SHFL.IDX PT, R10, R9, RZ, 0x1c1f ;  /* 0x001c1fff090a7589 */ /* 0x000fe200000e0000 */
[----:B------:R-:W-:-:S03]  /*e5e0*/  ULDC UR4, c[0x0][0x388] ;  /* 0x0000e20000047ab9 */ /* 0x000fc60000000800 */
[----:B------:R-:W3:Y:S01]  /*e5f0*/  SHFL.IDX PT, R11, R4, RZ, 0x1c1f ;  /* 0x001c1fff040b7589 */ /* 0x000ee200000e0000 */
[----:B------:R-:W-:-:S03]  /*e600*/  IMAD.MOV R7, RZ, RZ, -R0 ;  /* 0x000000ffff077224 */ /* 0x000fc600078e0a00 */
[----:B------:R-:W-:Y:S04]  /*e610*/  SHFL.IDX PT, R8, R9, 0x1, 0x1c1f ;  /* 0x003c1f0009087f89 */ /* 0x000fe800000e0000 */
[----:B------:R4:W1:Y:S01]  /*e620*/  SHFL.IDX PT, R9, R4, 0x1, 0x1c1f ;  /* 0x003c1f0004097f89 */ /* 0x00086200000e0000 */
[----:B------:R-:W-:-:S03]  /*e630*/  UIMAD UR4, UR5, UR4, URZ ;  /* 0x00000004050472a4 */ /* 0x000fc6000f8e023f */
[----:B------:R-:W1:Y:S03]  /*e640*/  S2R R18, SR_TID.X ;  /* 0x0000000000127919 */ /* 0x000e660000002100 */
[----:B------:R-:W-:Y:S02]  /*e650*/  ISETP.GE.OR P1, PT, R5, UR4, P0 ;  /* 0x0000000405007c0c */ /* 0x000fe40008726670 */
[----:B------:R-:W-:Y:S01]  /*e660*/  SHF.R.S32.HI R12, RZ, 0x1f, R0 ;  /* 0x0000001fff0c7819 */ /* 0x000fe20000011400 */
[----:B----4-:R-:W-:Y:S01]  /*e670*/  IMAD R4, R7, c[0x0][0x4e8], R6 ;  /* 0x00013a0007047a24 */ /* 0x010fe200078e0206 */
[----:B------:R-:W-:-:S04]  /*e680*/  IADD3 R7, R5, 0x8, RZ ;  /* 0x0000000805077810 */ /* 0x000fc80007ffe0ff */
[----:B------:R-:W-:Y:S01]  /*e690*/  ISETP.GE.OR P0, PT, R7, UR4, P0 ;  /* 0x0000000407007c0c */ /* 0x000fe20008706670 */
[----:B------:R-:W-:-:S04]  /*e6a0*/  IMAD R6, R12, c[0x0][0x3e0], RZ ;  /* 0x0000f8000c067a24 */ /* 0x000fc800078e02ff */
[----:B---3--:R3:W-:Y:S01]  /*e6b0*/  @!P1 ST.E [R10.64], R174 ;  /* 0x000000ae0a009985 */ /* 0x0087e2000c101906 */
[----:B------:R-:W-:Y:S01]  /*e6c0*/  IMAD.WIDE.U32 R2, R0, c[0x0][0x3e0], R2 ;  /* 0x0000f80000027a25 */ /* 0x000fe200078e0002 */
[----:B-1----:R-:W-:-:S03]  /*e6d0*/  SHF.R.S32.HI R16, RZ, 0x1f, R18 ;  /* 0x0000001fff107819 */ /* 0x002fc60000011412 */
[----:B------:R-:W-:Y:S01]  /*e6e0*/  IMAD R5, R0, c[0x0][0x3e4], R6 ;  /* 0x0000f90000057a24 */ /* 0x000fe200078e0206 */
[----:B------:R-:W-:Y:S02]  /*e6f0*/  SHF.R.S32.HI R0, RZ, 0x1f, R4 ;  /* 0x0000001fff007819 */ /* 0x000fe40000011404 */
[----:B------:R3:W-:Y:S01]  /*e700*/  @!P0 ST.E [R8.64], R65 ;  /* 0x0000004108008985 */ /* 0x0007e2000c101906 */
[----:B------:R-:W-:Y:S01]  /*e710*/  IMAD.IADD R3, R3, 0x1, R5 ;  /* 0x0000000103037824 */ /* 0x000fe200078e0205 */
[----:B------:R-:W-:Y:S01]  /*e720*/  LEA.HI R16, R16, R18, RZ, 0x3 ;  /* 0x0000001210107211 */ /* 0x000fe200078f18ff */
[----:B------:R-:W-:Y:S02]  /*e730*/  IMAD R0, R0, c[0x0][0x3d8], RZ ;  /* 0x0000f60000007a24 */ /* 0x000fe400078e02ff */
[----:B------:R-:W-:Y:S01]  /*e740*/  IMAD.WIDE.U32 R2, R4, c[0x0][0x3d8], R2 ;  /* 0x0000f60004027a25 */ /* 0x000fe200078e0002 */
[----:B------:R-:W-:-:S03]  /*e750*/  SHF.R.S32.HI R16, RZ, 0x3, R16 ;  /* 0x00000003ff107819 */ /* 0x000fc60000011410 */
[----:B------:R-:W-:Y:S01]  /*e760*/  IMAD R0, R4, c[0x0][0x3dc], R0 ;  /* 0x0000f70004007a24 */ /* 0x000fe200078e0200 */
[----:B------:R-:W-:Y:S01]  /*e770*/  LEA R5, P0, R2, c[0x0][0x380], 0x1 ;  /* 0x0000e00002057a11 */ /* 0x000fe200078008ff */
[----:B------:R-:W-:-:S03]  /*e780*/  IMAD.IADD R4, R16, 0x1, R17 ;  /* 0x0000000110047824 */ /* 0x000fc600078e0211 */
[----:B------:R-:W-:-:S04]  /*e790*/  IADD3 R3, R3, R0, RZ ;  /* 0x0000000003037210 */ /* 0x000fc80007ffe0ff */
[----:B------:R-:W-:Y:S02]  /*e7a0*/  LEA.HI.X R3, R2, c[0x0][0x384], R3, 0x1, P0 ;  /* 0x0000e10002037a11 */ /* 0x000fe400000f0c03 */
[----:B------:R-:W-:Y:S01]  /*e7b0*/  ISETP.GE.AND P0, PT, R4, UR4, PT ;  /* 0x0000000404007c0c */ /* 0x000fe2000bf06270 */
[----:B------:R3:W1:Y:S01]  /*e7c0*/  SHFL.IDX PT, R0, R5, RZ, 0x181f ;  /* 0x00181fff05007589 */ /* 0x00066200000e0000 */
[----:B------:R-:W-:Y:S03]  /*e7d0*/  BSSY B0, `(.L_x_487) ;  /* 0x0000023000007945 */ /* 0x000fe60003800000 */
[----:B------:R3:W4:Y:S04]  /*e7e0*/  SHFL.IDX PT, R2, R3, RZ, 0x181f ;  /* 0x00181fff03027589 */ /* 0x00072800000e0000 */
[----:B--2---:R3:W2:Y:S04]  /*e7f0*/  LDS.128 R44, [R13+0x1080] ;  /* 0x001080000d2c7984 */ /* 0x0046a80000000c00 */
        /* <DEDUP_REMOVED lines=12> */
[----:B--2-4-:R-:W2:Y:S01]  /*e8c0*/  LDS.128 R28, [R13+0x80] ;  /* 0x000080000d1c7984 */ /* 0x014ea20000000c00 */
[----:B-----5:R-:W-:-:S02]  /*e8d0*/  ISETP.GE.AND P3, PT, R86, c[0x0][0x3c8], PT ;  /* 0x0000f20056007a0c */ /* 0x020fc40003f66270 */
[----:B------:R-:W-:Y:S01]  /*e8e0*/  ISETP.GE.AND P2, PT, R84, c[0x0][0x3c8], PT ;  /* 0x0000f20054007a0c */ /* 0x000fe20003f46270 */
[----:B------:R-:W4:Y:S01]  /*e8f0*/  LDS.128 R24, [R13+0x4080] ;  /* 0x004080000d187984 */ /* 0x000f220000000c00 */
[----:B------:R-:W-:Y:S02]  /*e900*/  ISETP.GE.AND P1, PT, R80, c[0x0][0x3c8], PT ;  /* 0x0000f20050007a0c */ /* 0x000fe40003f26270 */
[----:B------:R-:W-:Y:S01]  /*e910*/  ISETP.GE.AND P0, PT, R14, c[0x0][0x3c8], PT ;  /* 0x0000f2000e007a0c */ /* 0x000fe20003f06270 */
[----:B------:R-:W3:Y:S04]  /*e920*/  LDS.128 R20, [R13+0x8080] ;  /* 0x008080000d147984 */ /* 0x000ee80000000c00 */
[----:B------:R1:W3:Y:S02]  /*e930*/  LDS.128 R16, [R13+0xc080] ;  /* 0x00c080000d107984 */ /* 0x0002e40000000c00 */
[----:B-1----:R-:W-:-:S02]  /*e940*/  @!P3 LEA R12, P4, R86, R0, 0x1 ;  /* 0x00000000560cb211 */ /* 0x002fc400078808ff */
[-C--:B---3--:R-:W-:Y:S02]  /*e950*/  @!P2 LEA R10, P6, R84, R0.reuse, 0x1 ;  /* 0x00000000540aa211 */ /* 0x088fe400078c08ff */
[----:B------:R-:W-:Y:S02]  /*e960*/  @!P1 LEA R8, P5, R80, R0, 0x1 ;  /* 0x0000000050089211 */ /* 0x000fe400078a08ff */
[-C--:B------:R-:W-:Y:S02]  /*e970*/  @!P2 LEA.HI.X R11, R84, R2.reuse, R85, 0x1, P6 ;  /* 0x00000002540ba211 */ /* 0x080fe400030f0c55 */
[-C--:B------:R-:W-:Y:S02]  /*e980*/  @!P1 LEA.HI.X R9, R80, R2.reuse, R82, 0x1, P5 ;  /* 0x0000000250099211 */ /* 0x080fe400028f0c52 */
[----:B------:R-:W-:Y:S02]  /*e990*/  @!P3 LEA.HI.X R13, R86, R2, R87, 0x1, P4 ;  /* 0x00000002560db211 */ /* 0x000fe400020f0c57 */
[----:B------:R-:W-:-:S03]  /*e9a0*/  @!P0 LEA R6, P4, R14, R0, 0x1 ;  /* 0x000000000e068211 */ /* 0x000fc600078808ff */
[----:B--2---:R1:W-:Y:S01]  /*e9b0*/  @!P3 ST.E.128 [R12.64], R28 ;  /* 0x0000001c0c00b985 */ /* 0x0043e2000c101d06 */
[----:B------:R-:W-:-:S03]  /*e9c0*/  @!P0 LEA.HI.X R7, R14, R2, R15, 0x1, P4 ;  /* 0x000000020e078211 */ /* 0x000fc600020f0c0f */
[----:B----4-:R1:W-:Y:S04]  /*e9d0*/  @!P2 ST.E.128 [R10.64], R24 ;  /* 0x000000180a00a985 */ /* 0x0103e8000c101d06 */
[----:B------:R1:W-:Y:S04]  /*e9e0*/  @!P1 ST.E.128 [R8.64], R20 ;  /* 0x0000001408009985 */ /* 0x0003e8000c101d06 */
[----:B------:R1:W-:Y:S02]  /*e9f0*/  @!P0 ST.E.128 [R6.64], R16 ;  /* 0x0000001006008985 */ /* 0x0003e4000c101d06 */
.L_x_488:
[----:B--2-4-:R-:W-:Y:S05]  /*ea00*/  BSYNC B0 ;  /* 0x0000000000007941 */ /* 0x014fea0003800000 */
.L_x_487:
[----:B-1----:R-:W-:Y:S01]  /*ea10*/  IADD3 R6, R4, 0x20, RZ ;  /* 0x0000002004067810 */ /* 0x002fe20007ffe0ff */
[----:B------:R1:W2:Y:S01]  /*ea20*/  SHFL.IDX PT, R2, R3, 0x1, 0x181f ;  /* 0x00381f0003027f89 */ /* 0x0002a200000e0000 */
[----:B------:R-:W-:Y:S02]  /*ea30*/  BSSY B0, `(.L_x_489) ;  /* 0x0000014000007945 */ /* 0x000fe40003800000 */
[----:B------:R-:W-:Y:S01]  /*ea40*/  ISETP.GE.AND P0, PT, R6, UR4, PT ;  /* 0x0000000406007c0c */ /* 0x000fe2000bf06270 */
[----:B------:R1:W4:-:S12]  /*ea50*/  SHFL.IDX PT, R0, R5, 0x1, 0x181f ;  /* 0x00381f0005007f89 */ /* 0x00031800000e0000 */
[----:B------:R-:W-:Y:S05]  /*ea60*/  @P0 BRA `(.L_x_490) ;  /* 0x0000010000000947 */ /* 0x000fea0003800000 */
[----:B-----5:R-:W-:Y:S02]  /*ea70*/  ISETP.GE.AND P3, PT, R86, c[0x0][0x3c8], PT ;  /* 0x0000f20056007a0c */ /* 0x020fe40003f66270 */
[----:B------:R-:W-:Y:S02]  /*ea80*/  ISETP.GE.AND P2, PT, R84, c[0x0][0x3c8], PT ;  /* 0x0000f20054007a0c */ /* 0x000fe40003f46270 */
[----:B------:R-:W-:Y:S02]  /*ea90*/  ISETP.GE.AND P1, PT, R80, c[0x0][0x3c8], PT ;  /* 0x0000f20050007a0c */ /* 0x000fe40003f26270 */
[----:B------:R-:W-:-:S07]  /*eaa0*/  ISETP.GE.AND P0, PT, R14, c[0x0][0x3c8], PT ;  /* 0x0000f2000e007a0c */ /* 0x000fce0003f06270 */
[-C--:B----4-:R-:W-:Y:S02]  /*eab0*/  @!P3 LEA R12, P4, R86, R0.reuse, 0x1 ;  /* 0x00000000560cb211 */ /* 0x090fe400078808ff */
[----:B---3--:R-:W-:Y:S02]  /*eac0*/  @!P2 LEA R10, P6, R84, R0, 0x1 ;  /* 0x00000000540aa211 */ /* 0x008fe400078c08ff */
[----:B--2---:R-:W-:Y:S02]  /*ead0*/  @!P3 LEA.HI.X R13, R86, R2, R87, 0x1, P4 ;  /* 0x00000002560db211 */ /* 0x004fe400020f0c57 */
[-C--:B------:R-:W-:Y:S02]  /*eae0*/  @!P1 LEA R8, P5, R80, R0.reuse, 0x1 ;  /* 0x0000000050089211 */ /* 0x080fe400078a08ff */
[----:B------:R-:W-:Y:S01]  /*eaf0*/  @!P0 LEA R6, P4, R14, R0, 0x1 ;  /* 0x000000000e068211 */ /* 0x000fe200078808ff */
[----:B------:R2:W-:Y:S01]  /*eb00*/  @!P3 ST.E.128 [R12.64], R44 ;  /* 0x0000002c0c00b985 */ /* 0x0005e2000c101d06 */
[----:B------:R-:W-:-:S02]  /*eb10*/  @!P2 LEA.HI.X R11, R84, R2, R85, 0x1, P6 ;  /* 0x00000002540ba211 */ /* 0x000fc400030f0c55 */
[-C--:B------:R-:W-:Y:S02]  /*eb20*/  @!P1 LEA.HI.X R9, R80, R2.reuse, R82, 0x1, P5 ;  /* 0x0000000250099211 */ /* 0x080fe400028f0c52 */
[----:B------:R-:W-:Y:S01]  /*eb30*/  @!P0 LEA.HI.X R7, R14, R2, R15, 0x1, P4 ;  /* 0x000000020e078211 */ /* 0x000fe200020f0c0f */
[----:B------:R2:W-:Y:S04]  /*eb40*/  @!P2 ST.E.128 [R10.64], R40 ;  /* 0x000000280a00a985 */ /* 0x0005e8000c101d06 */
[----:B------:R2:W-:Y:S04]  /*eb50*/  @!P1 ST.E.128 [R8.64], R36 ;  /* 0x0000002408009985 */ /* 0x0005e8000c101d06 */
[----:B------:R2:W-:Y:S02]  /*eb60*/  @!P0 ST.E.128 [R6.64], R32 ;  /* 0x0000002006008985 */ /* 0x0005e4000c101d06 */
.L_x_490:
[----:B------:R-:W-:Y:S05]  /*eb70*/  BSYNC B0 ;  /* 0x0000000000007941 */ /* 0x000fea0003800000 */
.L_x_489:
[----:B--2---:R-:W-:Y:S01]  /*eb80*/  IADD3 R6, R4, 0x40, RZ ;  /* 0x0000004004067810 */ /* 0x004fe20007ffe0ff */
[----:B------:R2:W1:Y:S01]  /*eb90*/  SHFL.IDX PT, R2, R3, 0x2, 0x181f ;  /* 0x00581f0003027f89 */ /* 0x00046200000e0000 */
[----:B------:R-:W-:Y:S02]  /*eba0*/  BSSY B0, `(.L_x_491) ;  /* 0x0000014000007945 */ /* 0x000fe40003800000 */
[----:B------:R-:W-:Y:S01]  /*ebb0*/  ISETP.GE.AND P0, PT, R6, UR4, PT ;  /* 0x0000000406007c0c */ /* 0x000fe2000bf06270 */
[----:B----4-:R2:W4:-:S12]  /*ebc0*/  SHFL.IDX PT, R0, R5, 0x2, 0x181f ;  /* 0x00581f0005007f89 */ /* 0x01051800000e0000 */
[----:B------:R-:W-:Y:S05]  /*ebd0*/  @P0 BRA `(.L_x_492) ;  /* 0x0000010000000947 */ /* 0x000fea0003800000 */
[----:B-----5:R-:W-:Y:S02]  /*ebe0*/  ISETP.GE.AND P3, PT, R86, c[0x0][0x3c8], PT ;  /* 0x0000f20056007a0c */ /* 0x020fe40003f66270 */
[----:B------:R-:W-:Y:S02]  /*ebf0*/  ISETP.GE.AND P2, PT, R84, c[0x0][0x3c8], PT ;  /* 0x0000f20054007a0c */ /* 0x000fe40003f46270 */
[----:B------:R-:W-:Y:S02]  /*ec00*/  ISETP.GE.AND P1, PT, R80, c[0x0][0x3c8], PT ;  /* 0x0000f20050007a0c */ /* 0x000fe40003f26270 */
[----:B------:R-:W-:-:S07]  /*ec10*/  ISETP.GE.AND P0, PT, R14, c[0x0][0x3c8], PT ;  /* 0x0000f2000e007a0c */ /* 0x000fce0003f06270 */
[-C--:B----4-:R-:W-:Y:S02]  /*ec20*/  @!P3 LEA R12, P4, R86, R0.reuse, 0x1 ;  /* 0x00000000560cb211 */ /* 0x090fe400078808ff */
[----:B---3--:R-:W-:Y:S02]  /*ec30*/  @!P2 LEA R10, P6, R84, R0, 0x1 ;  /* 0x00000000540aa211 */ /* 0x008fe400078c08ff */
[----:B-1----:R-:W-:Y:S02]  /*ec40*/  @!P3 LEA.HI.X R13, R86, R2, R87, 0x1, P4 ;  /* 0x00000002560db211 */ /* 0x002fe400020f0c57 */
        /* <DEDUP_REMOVED lines=9> */
.L_x_492:
[----:B------:R-:W-:Y:S05]  /*ece0*/  BSYNC B0 ;  /* 0x0000000000007941 */ /* 0x000fea0003800000 */
.L_x_491:
[----:B-1----:R1:W2:Y:S04]  /*ecf0*/  SHFL.IDX PT, R2, R3, 0x3, 0x181f ;  /* 0x00781f0003027f89 */ /* 0x0022a800000e0000 */
[----:B----4-:R4:W3:Y:S02]  /*ed00*/  SHFL.IDX PT, R0, R5, 0x3, 0x181f ;  /* 0x00781f0005007f89 */ /* 0x0108e400000e0000 */
[----:B-123--:R-:W-:-:S04]  /*ed10*/  IADD3 R3, R4, 0x60, RZ ;  /* 0x0000006004037810 */ /* 0x00efc80007ffe0ff */
[----:B------:R-:W-:-:S13]  /*ed20*/  ISETP.GE.AND P0, PT, R3, UR4, PT ;  /* 0x0000000403007c0c */ /* 0x000fda000bf06270 */
[----:B------:R-:W-:Y:S05]  /*ed30*/  @P0 BRA `(.L_x_493) ;  /* 0x00000d9000000947 */ /* 0x000fea0003800000 */
[----:B----45:R-:W-:Y:S02]  /*ed40*/  ISETP.GE.AND P2, PT, R86, c[0x0][0x3c8], PT ;  /* 0x0000f20056007a0c */ /* 0x030fe40003f46270 */
[----:B------:R-:W-:Y:S02]  /*ed50*/  ISETP.GE.AND P1, PT, R84, c[0x0][0x3c8], PT ;  /* 0x0000f20054007a0c */ /* 0x000fe40003f26270 */
[----:B------:R-:W-:-:S09]  /*ed60*/  ISETP.GE.AND P0, PT, R80, c[0x0][0x3c8], PT ;  /* 0x0000f20050007a0c */ /* 0x000fd20003f06270 */
[-C--:B------:R-:W-:Y:S02]  /*ed70*/  @!P2 LEA R8, P5, R86, R0.reuse, 0x1 ;  /* 0x000000005608a211 */ /* 0x080fe400078a08ff */
[-C--:B------:R-:W-:Y:S02]  /*ed80*/  @!P1 LEA R6, P4, R84, R0.reuse, 0x1 ;  /* 0x0000000054069211 */ /* 0x080fe400078808ff */
[----:B------:R-:W-:Y:S02]  /*ed90*/  @!P0 LEA R4, P3, R80, R0, 0x1 ;  /* 0x0000000050048211 */ /* 0x000fe400078608ff */
[-C--:B------:R-:W-:Y:S02]  /*eda0*/  @!P2 LEA.HI.X R9, R86, R2.reuse, R87, 0x1, P5 ;  /* 0x000000025609a211 */ /* 0x080fe400028f0c57 */
[-C--:B------:R-:W-:Y:S02]  /*edb0*/  @!P1 LEA.HI.X R7, R84, R2.reuse, R85, 0x1, P4 ;  /* 0x0000000254079211 */ /* 0x080fe400020f0c55 */
[----:B------:R-:W-:Y:S01]  /*edc0*/  @!P0 LEA.HI.X R5, R80, R2, R82, 0x1, P3 ;  /* 0x0000000250058211 */ /* 0x000fe200018f0c52 */
[----:B------:R1:W-:Y:S04]  /*edd0*/  @!P2 ST.E.128 [R8.64], R72 ;  /* 0x000000480800a985 */ /* 0x0003e8000c101d06 */
[----:B------:R1:W-:Y:S04]  /*ede0*/  @!P1 ST.E.128 [R6.64], R68 ;  /* 0x0000004406009985 */ /* 0x0003e8000c101d06 */
[----:B------:R1:W-:Y:S01]  /*edf0*/  @!P0 ST.E.128 [R4.64], R64 ;  /* 0x0000004004008985 */ /* 0x0003e2000c101d06 */
[----:B------:R-:W-:-:S13]  /*ee00*/  ISETP.GE.AND P0, PT, R14, c[0x0][0x3c8], PT ;  /* 0x0000f2000e007a0c */ /* 0x000fda0003f06270 */
[----:B------:R-:W-:Y:S05]  /*ee10*/  @P0 BRA `(.L_x_493) ;  /* 0x00000cb000000947 */ /* 0x000fea0003800000 */
[----:B-1----:R-:W-:-:S04]  /*ee20*/  LEA R4, P0, R14, R0, 0x1 ;  /* 0x000000000e047211 */ /* 0x002fc800078008ff */
[----:B------:R-:W-:-:S05]  /*ee30*/  LEA.HI.X R5, R14, R2, R15, 0x1, P0 ;  /* 0x000000020e057211 */ /* 0x000fca00000f0c0f */
[----:B------:R1:W-:Y:S01]  /*ee40*/  ST.E.128 [R4.64], R76 ;  /* 0x0000004c04007985 */ /* 0x0003e2000c101d06 */
[----:B------:R-:W-:Y:S05]  /*ee50*/  BRA `(.L_x_493) ;  /* 0x00000c7000007947 */ /* 0x000fea0003800000 */
.L_x_485:
[----:B------:R-:W3:Y:S04]  /*ee60*/  LDL R0, [R1+0xa4] ;  /* 0x0000a40001007983 */ /* 0x000ee80000100800 */
[----:B------:R-:W4:Y:S04]  /*ee70*/  LDL R14, [R1+0xa8] ;  /* 0x0000a800010e7983 */ /* 0x000f280000100800 */
[----:B------:R-:W5:Y:S01]  /*ee80*/  LDL R13, [R1+0xac] ;  /* 0x0000ac00010d7983 */ /* 0x000f620000100800 */
[----:B------:R-:W-:Y:S03]  /*ee90*/  BSSY B0, `(.L_x_494) ;  /* 0x0000025000007945 */ /* 0x000fe60003800000 */
[----:B------:R-:W1:Y:S02]  /*eea0*/  S2R R12, SR_TID.X ;  /* 0x00000000000c7919 */ /* 0x000e640000002100 */
[----:B-1----:R-:W-:Y:S01]  /*eeb0*/  ISETP.GE.AND P0, PT, R12, 0x80, PT ;  /* 0x000000800c00780c */ /* 0x002fe20003f06270 */
[----:B---3--:R-:W-:Y:S01]  /*eec0*/  IMAD.MOV.U32 R11, RZ, RZ, R0 ;  /* 0x000000ffff0b7224 */ /* 0x008fe200078e0000 */
[----:B----4-:R-:W-:-:S02]  /*eed0*/  SHF.R.S32.HI R7, RZ, 0x1f, R14 ;  /* 0x0000001fff077819 */ /* 0x010fc4000001140e */
[----:B-----5:R-:W-:-:S09]  /*eee0*/  SHF.R.S32.HI R8, RZ, 0x1f, R13 ;  /* 0x0000001fff087819 */ /* 0x020fd2000001140d */
[----:B------:R-:W-:Y:S05]  /*eef0*/  @P0 BRA `(.L_x_495) ;  /* 0x000001e000000947 */ /* 0x000fea0003800000 */
[----:B------:R-:W-:Y:S02]  /*ef00*/  MOV R2, c[0x0][0x4e8] ;  /* 0x00013a0000027a02 */ /* 0x000fe40000000f00 */
[----:B------:R-:W-:-:S03]  /*ef10*/  IADD3 R6, R11, R12, RZ ;  /* 0x0000000c0b067210 */ /* 0x000fc60007ffe0ff */
[----:B------:R-:W-:-:S05]  /*ef20*/  IMAD R0, R2, c[0x0][0x388], RZ ;  /* 0x0000e20002007a24 */ /* 0x000fca00078e02ff */
[----:B------:R-:W-:-:S13]  /*ef30*/  ISETP.GE.AND P0, PT, R6, R0, PT ;  /* 0x000000000600720c */ /* 0x000fda0003f06270 */
[----:B------:R-:W-:Y:S05]  /*ef40*/  @P0 BRA `(.L_x_495) ;  /* 0x0000019000000947 */ /* 0x000fea0003800000 */
[----:B------:R-:W-:Y:S01]  /*ef50*/  ISETP.NE.AND P0, PT, R2, 0x1, PT ;  /* 0x000000010200780c */ /* 0x000fe20003f05270 */
[----:B------:R-:W-:Y:S01]  /*ef60*/  IMAD R4, R7, c[0x0][0x490], RZ ;  /* 0x0001240007047a24 */ /* 0x000fe200078e02ff */
[----:B------:R-:W-:Y:S01]  /*ef70*/  MOV R0, R6 ;  /* 0x0000000600007202 */ /* 0x000fe20000000f00 */
[----:B------:R-:W-:-:S04]  /*ef80*/  IMAD.WIDE.U32 R2, R14, c[0x0][0x490], RZ ;  /* 0x000124000e027a25 */ /* 0x000fc800078e00ff */
[----:B------:R-:W-:Y:S02]  /*ef90*/  IMAD R4, R14, c[0x0][0x494], R4 ;  /* 0x000125000e047a24 */ /* 0x000fe400078e0204 */
[----:B------:R-:W-:-:S03]  /*efa0*/  IMAD R10, R8, c[0x0][0x498], RZ ;  /* 0x00012600080a7a24 */ /* 0x000fc600078e02ff */
[----:B------:R-:W-:Y:S01]  /*efb0*/  IADD3 R3, R3, R4, RZ ;  /* 0x0000000403037210 */ /* 0x000fe20007ffe0ff */
[----:B------:R-:W-:-:S05]  /*efc0*/  @P0 IMAD.HI.U32 R5, R6, c[0x0][0x4ec], RZ ;  /* 0x00013b0006050a27 */ /* 0x000fca00078e00ff */
[----:B------:R-:W-:Y:S01]  /*efd0*/  @P0 SHF.R.U32.HI R0, RZ, c[0x0][0x4f0], R5 ;  /* 0x00013c00ff000a19 */ /* 0x000fe20000011605 */
[----:B------:R-:W-:-:S03]  /*efe0*/  IMAD.WIDE.U32 R4, R13, c[0x0][0x498], R2 ;  /* 0x000126000d047a25 */ /* 0x000fc600078e0002 */
[C---:B------:R-:W-:Y:S01]  /*eff0*/  IADD3 R9, -R0.reuse, RZ, RZ ;  /* 0x000000ff00097210 */ /* 0x040fe20007ffe1ff */
[----:B------:R-:W-:Y:S01]  /*f000*/  IMAD R3, R13, c[0x0][0x49c], R10 ;  /* 0x000127000d037a24 */ /* 0x000fe200078e020a */
[----:B------:R-:W-:-:S03]  /*f010*/  IADD3 R4, P0, R0, R4, RZ ;  /* 0x0000000400047210 */ /* 0x000fc60007f1e0ff */
[----:B------:R-:W-:Y:S01]  /*f020*/  IMAD R2, R9, c[0x0][0x4e8], R6 ;  /* 0x00013a0009027a24 */ /* 0x000fe200078e0206 */
[----:B------:R-:W-:-:S04]  /*f030*/  SHF.R.S32.HI R6, RZ, 0x1f, R0 ;  /* 0x0000001fff067819 */ /* 0x000fc80000011400 */
[----:B------:R-:W-:Y:S02]  /*f040*/  SHF.R.S32.HI R0, RZ, 0x1f, R2 ;  /* 0x0000001fff007819 */ /* 0x000fe40000011402 */
[----:B------:R-:W-:-:S03]  /*f050*/  IADD3.X R5, R6, R5, R3, P0, !PT ;  /* 0x0000000506057210 */ /* 0x000fc600007fe403 */
[----:B------:R-:W-:-:S04]  /*f060*/  IMAD R0, R0, c[0x0][0x488], RZ ;  /* 0x0001220000007a24 */ /* 0x000fc800078e02ff */
[C---:B------:R-:W-:Y:S02]  /*f070*/  IMAD R0, R2.reuse, c[0x0][0x48c], R0 ;  /* 0x0001230002007a24 */ /* 0x040fe400078e0200 */
[----:B------:R-:W-:-:S05]  /*f080*/  IMAD.WIDE.U32 R2, R2, c[0x0][0x488], R4 ;  /* 0x0001220002027a25 */ /* 0x000fca00078e0004 */
[----:B------:R-:W-:Y:S02]  /*f090*/  IADD3 R0, R3, R0, RZ ;  /* 0x0000000003007210 */ /* 0x000fe40007ffe0ff */
[----:B------:R-:W-:-:S04]  /*f0a0*/  LEA R4, P0, R2, c[0x0][0x450], 0x2 ;  /* 0x0001140002047a11 */ /* 0x000fc800078010ff */
[----:B------:R-:W-:Y:S02]  /*f0b0*/  LEA.HI.X R5, R2, c[0x0][0x454], R0, 0x2, P0 ;  /* 0x0001150002057a11 */ /* 0x000fe400000f1400 */
[----:B------:R-:W-:-:S05]  /*f0c0*/  MOV R0, 0xff800000 ;  /* 0xff80000000007802 */ /* 0x000fca0000000f00 */
[----:B------:R1:W-:Y:S02]  /*f0d0*/  STG.E [R4.64], R0 ;  /* 0x0000000004007986 */ /* 0x0003e4000c101906 */
.L_x_495:
[----:B------:R-:W-:Y:S05]  /*f0e0*/  BSYNC B0 ;  /* 0x0000000000007941 */ /* 0x000fea0003800000 */
.L_x_494:
[----:B------:R-:W3:Y:S01]  /*f0f0*/  LDL R2, [R1+0xec] ;  /* 0x0000ec0001027983 */ /* 0x000ee20000100800 */
[----:B-1----:R-:W-:Y:S01]  /*f100*/  MOV R0, c[0x0][0x4e8] ;  /* 0x00013a0000007a02 */ /* 0x002fe20000000f00 */
[----:B------:R-:W-:Y:S01]  /*f110*/  IMAD R7, R7, c[0x0][0x3e8], RZ ;  /* 0x0000fa0007077a24 */ /* 0x000fe200078e02ff */
[----:B------:R-:W-:Y:S01]  /*f120*/  SHF.R.S32.HI R9, RZ, 0x1f, R12 ;  /* 0x0000001fff097819 */ /* 0x000fe2000001140c */
[----:B------:R-:W-:Y:S01]  /*f130*/  IMAD R5, R8, c[0x0][0x3f0], RZ ;  /* 0x0000fc0008057a24 */ /* 0x000fe200078e02ff */
[----:B------:R-:W-:Y:S01]  /*f140*/  ISETP.NE.AND P0, PT, R0, 0x1, PT ;  /* 0x000000010000780c */ /* 0x000fe20003f05270 */
[----:B------:R-:W-:Y:S01]  /*f150*/  IMAD R7, R14, c[0x0][0x3ec], R7 ;  /* 0x0000fb000e077a24 */ /* 0x000fe200078e0207 */
[----:B------:R-:W-:-:S04]  /*f160*/  LEA.HI R9, R9, R12, RZ, 0x3 ;  /* 0x0000000c09097211 */ /* 0x000fc800078f18ff */
[----:B------:R-:W-:-:S04]  /*f170*/  SHF.R.S32.HI R9, RZ, 0x3, R9 ;  /* 0x00000003ff097819 */ /* 0x000fc80000011409 */
[-C--:B------:R-:W-:Y:S02]  /*f180*/  IADD3 R12, R9, R11.reuse, RZ ;  /* 0x0000000b090c7210 */ /* 0x080fe40007ffe0ff */
[----:B---3--:R-:W-:Y:S01]  /*f190*/  IADD3 R4, R2, R11, RZ ;  /* 0x0000000b02047210 */ /* 0x008fe20007ffe0ff */
[----:B------:R-:W-:-:S03]  /*f1a0*/  IMAD.WIDE.U32 R2, R14, c[0x0][0x3e8], RZ ;  /* 0x0000fa000e027a25 */ /* 0x000fc600078e00ff */
[----:B------:R-:W-:Y:S01]  /*f1b0*/  MOV R0, R4 ;  /* 0x0000000400007202 */ /* 0x000fe20000000f00 */
[----:B------:R-:W-:-:S04]  /*f1c0*/  @P0 IMAD.HI.U32 R6, R4, c[0x0][0x4ec], RZ ;  /* 0x00013b0004060a27 */ /* 0x000fc800078e00ff */
[----:B------:R-:W-:Y:S01]  /*f1d0*/  IMAD.IADD R3, R3, 0x1, R7 ;  /* 0x0000000103037824 */ /* 0x000fe200078e0207 */
[----:B------:R-:W-:Y:S01]  /*f1e0*/  @P0 SHF.R.U32.HI R0, RZ, c[0x0][0x4f0], R6 ;  /* 0x00013c00ff000a19 */ /* 0x000fe20000011606 */
[C---:B------:R-:W-:Y:S02]  /*f1f0*/  IMAD R7, R13.reuse, c[0x0][0x3f4], R5 ;  /* 0x0000fd000d077a24 */ /* 0x040fe400078e0205 */
[----:B------:R-:W-:Y:S01]  /*f200*/  IMAD.WIDE.U32 R2, R13, c[0x0][0x3f0], R2 ;  /* 0x0000fc000d027a25 */ /* 0x000fe200078e0002 */
[----:B------:R-:W-:Y:S02]  /*f210*/  SHF.R.S32.HI R6, RZ, 0x1f, R0 ;  /* 0x0000001fff067819 */ /* 0x000fe40000011400 */
[----:B------:R-:W-:Y:S02]  /*f220*/  IADD3 R5, -R0, RZ, RZ ;  /* 0x000000ff00057210 */ /* 0x000fe40007ffe1ff */
[----:B------:R-:W-:Y:S01]  /*f230*/  IADD3 R3, R3, R7, RZ ;  /* 0x0000000703037210 */ /* 0x000fe20007ffe0ff */
[----:B------:R-:W-:-:S02]  /*f240*/  IMAD R6, R6, c[0x0][0x3e0], RZ ;  /* 0x0000f80006067a24 */ /* 0x000fc400078e02ff */
[----:B------:R-:W-:Y:S02]  /*f250*/  IMAD R4, R5, c[0x0][0x4e8], R4 ;  /* 0x00013a0005047a24 */ /* 0x000fe400078e0204 */
[C---:B------:R-:W-:Y:S02]  /*f260*/  IMAD R5, R0.reuse, c[0x0][0x3e4], R6 ;  /* 0x0000f90000057a24 */ /* 0x040fe400078e0206 */
[----:B------:R-:W-:Y:S01]  /*f270*/  IMAD.WIDE.U32 R2, R0, c[0x0][0x3e0], R2 ;  /* 0x0000f80000027a25 */ /* 0x000fe200078e0002 */
[----:B------:R-:W-:-:S03]  /*f280*/  SHF.R.S32.HI R0, RZ, 0x1f, R4 ;  /* 0x0000001fff007819 */ /* 0x000fc60000011404 */
[----:B------:R-:W-:Y:S02]  /*f290*/  IMAD.IADD R3, R3, 0x1, R5 ;  /* 0x0000000103037824 */ /* 0x000fe400078e0205 */
[----:B------:R-:W-:Y:S02]  /*f2a0*/  IMAD R0, R0, c[0x0][0x3d8], RZ ;  /* 0x0000f60000007a24 */ /* 0x000fe400078e02ff */
[----:B------:R-:W-:-:S04]  /*f2b0*/  IMAD.WIDE.U32 R2, R4, c[0x0][0x3d8], R2 ;  /* 0x0000f60004027a25 */ /* 0x000fc800078e0002 */
[----:B------:R-:W-:Y:S01]  /*f2c0*/  IMAD R4, R4, c[0x0][0x3dc], R0 ;  /* 0x0000f70004047a24 */ /* 0x000fe200078e0200 */
[----:B------:R-:W-:-:S04]  /*f2d0*/  LEA R13, P0, R2, c[0x0][0x380], 0x1 ;  /* 0x0000e000020d7a11 */ /* 0x000fc800078008ff */
[----:B------:R-:W-:-:S04]  /*f2e0*/  IADD3 R3, R3, R4, RZ ;  /* 0x0000000403037210 */ /* 0x000fc80007ffe0ff */
[----:B------:R-:W-:Y:S01]  /*f2f0*/  LEA.HI.X R3, R2, c[0x0][0x384], R3, 0x1, P0 ;  /* 0x0000e10002037a11 */ /* 0x000fe200000f0c03 */
[----:B------:R-:W-:Y:S05]  /*f300*/  BRA.DIV ~URZ, `(.L_x_496) ;  /* 0x00000a927f007947 */ /* 0x000fea000b800000 */
[----:B------:R1:W3:Y:S02]  /*f310*/  SHFL.IDX PT, R2, R3, RZ, 0x181f ;  /* 0x00181fff03027589 */ /* 0x0002e400000e0000 */
.L_x_514:
[----:B------:R-:W-:Y:S05]  /*f320*/  BRA.DIV ~URZ, `(.L_x_497) ;  /* 0x00000ae27f007947 */ /* 0x000fea000b800000 */
[----:B------:R4:W1:Y:S02]  /*f330*/  SHFL.IDX PT, R0, R13, RZ, 0x181f ;  /* 0x00181fff0d007589 */ /* 0x00086400000e0000 */
.L_x_515:
[----:B------:R-:W-:Y:S01]  /*f340*/  MOV R14, c[0x0][0x4e8] ;  /* 0x00013a00000e7a02 */ /* 0x000fe20000000f00 */
[----:B------:R-:W-:Y:S04]  /*f350*/  BSSY B0, `(.L_x_498) ;  /* 0x000001b000007945 */ /* 0x000fe80003800000 */
[----:B------:R-:W-:-:S05]  /*f360*/  IMAD R14, R14, c[0x0][0x388], RZ ;  /* 0x0000e2000e0e7a24 */ /* 0x000fca00078e02ff */
[----:B------:R-:W-:-:S13]  /*f370*/  ISETP.GE.AND P0, PT, R12, R14, PT ;  /* 0x0000000e0c00720c */ /* 0x000fda0003f06270 */
[----:B------:R-:W-:Y:S05]  /*f380*/  @P0 BRA `(.L_x_499) ;  /* 0x0000017000000947 */ /* 0x000fea0003800000 */
[----:B------:R-:W5:Y:S04]  /*f390*/  LDL.64 R6, [R1+0x90] ;  /* 0x0000900001067983 */ /* 0x000f680000100a00 */
[----:B--2---:R-:W2:Y:S04]  /*f3a0*/  LDL R4, [R1+0xa0] ;  /* 0x0000a00001047983 */ /* 0x004ea80000100800 */
[----:B----4-:R-:W4:Y:S04]  /*f3b0*/  LDL R17, [R1+0x9c] ;  /* 0x00009c0001117983 */ /* 0x010f280000100800 */
[----:B---3--:R-:W3:Y:S04]  /*f3c0*/  LDL R15, [R1+0x98] ;  /* 0x00009800010f7983 */ /* 0x008ee80000100800 */
[----:B------:R-:W3:Y:S04]  /*f3d0*/  LDL R5, [R1+0xc0] ;  /* 0x0000c00001057983 */ /* 0x000ee80000100800 */
[----:B------:R-:W3:Y:S04]  /*f3e0*/  LDL R18, [R1+0xbc] ;  /* 0x0000bc0001127983 */ /* 0x000ee80000100800 */
[----:B------:R-:W3:Y:S01]  /*f3f0*/  LDL R16, [R1+0xb8] ;  /* 0x0000b80001107983 */ /* 0x000ee20000100800 */
[----:B-----5:R-:W-:-:S02]  /*f400*/  ISETP.GE.AND P3, PT, R6, c[0x0][0x3c8], PT ;  /* 0x0000f20006007a0c */ /* 0x020fc40003f66270 */
[----:B--2---:R-:W-:Y:S02]  /*f410*/  ISETP.GE.AND P2, PT, R4, c[0x0][0x3c8], PT ;  /* 0x0000f20004007a0c */ /* 0x004fe40003f46270 */
[----:B----4-:R-:W-:Y:S02]  /*f420*/  ISETP.GE.AND P1, PT, R17, c[0x0][0x3c8], PT ;  /* 0x0000f20011007a0c */ /* 0x010fe40003f26270 */
[----:B---3--:R-:W-:-:S07]  /*f430*/  ISETP.GE.AND P0, PT, R15, c[0x0][0x3c8], PT ;  /* 0x0000f2000f007a0c */ /* 0x008fce0003f06270 */
[-C--:B-1----:R-:W-:Y:S02]  /*f440*/  @!P3 LEA R10, P4, R6, R0.reuse, 0x1 ;  /* 0x00000000060ab211 */ /* 0x082fe400078808ff */
[----:B------:R-:W-:Y:S02]  /*f450*/  @!P2 LEA R8, P6, R4, R0, 0x1 ;  /* 0x000000000408a211 */ /* 0x000fe400078c08ff */
[----:B------:R-:W-:Y:S02]  /*f460*/  @!P3 LEA.HI.X R11, R6, R2, R7, 0x1, P4 ;  /* 0x00000002060bb211 */ /* 0x000fe400020f0c07 */
[----:B------:R-:W-:Y:S02]  /*f470*/  @!P1 LEA R6, P5, R17, R0, 0x1 ;  /* 0x0000000011069211 */ /* 0x000fe400078a08ff */
[----:B------:R-:W-:Y:S02]  /*f480*/  @!P2 LEA.HI.X R9, R4, R2, R5, 0x1, P6 ;  /* 0x000000020409a211 */ /* 0x000fe400030f0c05 */
[----:B------:R-:W-:-:S02]  /*f490*/  @!P0 LEA R4, P4, R15, R0, 0x1 ;  /* 0x000000000f048211 */ /* 0x000fc400078808ff */
[-C--:B------:R-:W-:Y:S02]  /*f4a0*/  @!P1 LEA.HI.X R7, R17, R2.reuse, R18, 0x1, P5 ;  /* 0x0000000211079211 */ /* 0x080fe400028f0c12 */
[----:B------:R-:W-:Y:S01]  /*f4b0*/  @!P0 LEA.HI.X R5, R15, R2, R16, 0x1, P4 ;  /* 0x000000020f058211 */ /* 0x000fe200020f0c10 */
[----:B------:R1:W-:Y:S04]  /*f4c0*/  @!P3 ST.E.128 [R10.64], RZ ;  /* 0x000000ff0a00b985 */ /* 0x0003e8000c101d06 */
[----:B------:R1:W-:Y:S04]  /*f4d0*/  @!P2 ST.E.128 [R8.64], RZ ;  /* 0x000000ff0800a985 */ /* 0x0003e8000c101d06 */
[----:B------:R1:W-:Y:S04]  /*f4e0*/  @!P1 ST.E.128 [R6.64], RZ ;  /* 0x000000ff06009985 */ /* 0x0003e8000c101d06 */
[----:B------:R1:W-:Y:S02]  /*f4f0*/  @!P0 ST.E.128 [R4.64], RZ ;  /* 0x000000ff04008985 */ /* 0x0003e4000c101d06 */
.L_x_499:
[----:B------:R-:W-:Y:S05]  /*f500*/  BSYNC B0 ;  /* 0x0000000000007941 */ /* 0x000fea0003800000 */
.L_x_498:
[----:B------:R-:W-:Y:S05]  /*f510*/  BRA.DIV ~URZ, `(.L_x_500) ;  /* 0x000009527f007947 */ /* 0x000fea000b800000 */
[----:B---3--:R3:W2:Y:S04]  /*f520*/  SHFL.IDX PT, R2, R3, 0x1, 0x181f ;  /* 0x00381f0003027f89 */ /* 0x0086a800000e0000 */
[----:B-1----:R3:W1:Y:S02]  /*f530*/  SHFL.IDX PT, R0, R13, 0x1, 0x181f ;  /* 0x00381f000d007f89 */ /* 0x00266400000e0000 */
.L_x_516:
[----:B------:R-:W-:Y:S01]  /*f540*/  IADD3 R4, R12, 0x20, RZ ;  /* 0x000000200c047810 */ /* 0x000fe20007ffe0ff */
[----:B------:R-:W-:Y:S03]  /*f550*/  BSSY B0, `(.L_x_501) ;  /* 0x000001a000007945 */ /* 0x000fe60003800000 */
[----:B------:R-:W-:-:S13]  /*f560*/  ISETP.GE.AND P0, PT, R4, R14, PT ;  /* 0x0000000e0400720c */ /* 0x000fda0003f06270 */
[----:B------:R-:W-:Y:S05]  /*f570*/  @P0 BRA `(.L_x_502) ;  /* 0x0000017000000947 */ /* 0x000fea0003800000 */
[----:B------:R-:W5:Y:S04]  /*f580*/  LDL.64 R6, [R1+0x90] ;  /* 0x0000900001067983 */ /* 0x000f680000100a00 */
[----:B---3--:R-:W3:Y:S04]  /*f590*/  LDL R5, [R1+0xa0] ;  /* 0x0000a00001057983 */ /* 0x008ee80000100800 */
[----:B----4-:R-:W4:Y:S04]  /*f5a0*/  LDL R17, [R1+0x9c] ;  /* 0x00009c0001117983 */ /* 0x010f280000100800 */
[----:B--2---:R-:W2:Y:S04]  /*f5b0*/  LDL R15, [R1+0x98] ;  /* 0x00009800010f7983 */ /* 0x004ea80000100800 */
[----:B------:R-:W2:Y:S04]  /*f5c0*/  LDL R19, [R1+0xc0] ;  /* 0x0000c00001137983 */ /* 0x000ea80000100800 */
[----:B------:R-:W2:Y:S04]  /*f5d0*/  LDL R18, [R1+0xbc] ;  /* 0x0000bc0001127983 */ /* 0x000ea80000100800 */
[----:B------:R-:W2:Y:S01]  /*f5e0*/  LDL R16, [R1+0xb8] ;  /* 0x0000b80001107983 */ /* 0x000ea20000100800 */
[----:B-----5:R-:W-:-:S02]  /*f5f0*/  ISETP.GE.AND P3, PT, R6, c[0x0][0x3c8], PT ;  /* 0x0000f20006007a0c */ /* 0x020fc40003f66270 */
[----:B---3--:R-:W-:Y:S02]  /*f600*/  ISETP.GE.AND P2, PT, R5, c[0x0][0x3c8], PT ;  /* 0x0000f20005007a0c */ /* 0x008fe40003f46270 */
[----:B----4-:R-:W-:Y:S02]  /*f610*/  ISETP.GE.AND P1, PT, R17, c[0x0][0x3c8], PT ;  /* 0x0000f20011007a0c */ /* 0x010fe40003f26270 */
[----:B--2---:R-:W-:-:S07]  /*f620*/  ISETP.GE.AND P0, PT, R15, c[0x0][0x3c8], PT ;  /* 0x0000f2000f007a0c */ /* 0x004fce0003f06270 */
[CC--:B-1----:R-:W-:Y:S02]  /*f630*/  @!P3 LEA R10, P4, R6.reuse, R0.reuse, 0x1 ;  /* 0x00000000060ab211 */ /* 0x0c2fe400078808ff */
        /* <DEDUP_REMOVED lines=11> */
.L_x_502:
[----:B------:R-:W-:Y:S05]  /*f6f0*/  BSYNC B0 ;  /* 0x0000000000007941 */ /* 0x000fea0003800000 */
.L_x_501:
[----:B------:R-:W-:Y:S05]  /*f700*/  BRA.DIV ~URZ, `(.L_x_503) ;  /* 0x000008227f007947 */ /* 0x000fea000b800000 */
[----:B--2---:R2:W3:Y:S02]  /*f710*/  SHFL.IDX PT, R2, R3, 0x2, 0x181f ;  /* 0x00581f0003027f89 */ /* 0x0044e400000e0000 */
.L_x_517:
[----:B------:R-:W-:Y:S05]  /*f720*/  BRA.DIV ~URZ, `(.L_x_504) ;  /* 0x000008727f007947 */ /* 0x000fea000b800000 */
[----:B-1----:R1:W2:Y:S02]  /*f730*/  SHFL.IDX PT, R0, R13, 0x2, 0x181f ;  /* 0x00581f000d007f89 */ /* 0x0022a400000e0000 */
.L_x_518:
[----:B------:R-:W-:Y:S01]  /*f740*/  IADD3 R4, R12, 0x40, RZ ;  /* 0x000000400c047810 */ /* 0x000fe20007ffe0ff */
[----:B------:R-:W-:Y:S03]  /*f750*/  BSSY B0, `(.L_x_505) ;  /* 0x000001a000007945 */ /* 0x000fe60003800000 */
[----:B------:R-:W-:-:S13]  /*f760*/  ISETP.GE.AND P0, PT, R4, R14, PT ;  /* 0x0000000e0400720c */ /* 0x000fda0003f06270 */
[----:B------:R-:W-:Y:S05]  /*f770*/  @P0 BRA `(.L_x_506) ;  /* 0x0000017000000947 */ /* 0x000fea0003800000 */
[----:B------:R-:W5:Y:S04]  /*f780*/  LDL.64 R6, [R1+0x90] ;  /* 0x0000900001067983 */ /* 0x000f680000100a00 */
[----:B----4-:R-:W4:Y:S04]  /*f790*/  LDL R5, [R1+0xa0] ;  /* 0x0000a00001057983 */ /* 0x010f280000100800 */
[----:B---3--:R-:W3:Y:S04]  /*f7a0*/  LDL R17, [R1+0x9c] ;  /* 0x00009c0001117983 */ /* 0x008ee80000100800 */
[----:B--2---:R-:W2:Y:S04]  /*f7b0*/  LDL R15, [R1+0x98] ;  /* 0x00009800010f7983 */ /* 0x004ea80000100800 */
[----:B------:R-:W2:Y:S04]  /*f7c0*/  LDL R19, [R1+0xc0] ;  /* 0x0000c00001137983 */ /* 0x000ea80000100800 */
[----:B------:R-:W2:Y:S04]  /*f7d0*/  LDL R18, [R1+0xbc] ;  /* 0x0000bc0001127983 */ /* 0x000ea80000100800 */
[----:B------:R-:W2:Y:S01]  /*f7e0*/  LDL R16, [R1+0xb8] ;  /* 0x0000b80001107983 */ /* 0x000ea20000100800 */
[----:B-----5:R-:W-:-:S02]  /*f7f0*/  ISETP.GE.AND P3, PT, R6, c[0x0][0x3c8], PT ;  /* 0x0000f20006007a0c */ /* 0x020fc40003f66270 */
[----:B----4-:R-:W-:Y:S02]  /*f800*/  ISETP.GE.AND P2, PT, R5, c[0x0][0x3c8], PT ;  /* 0x0000f20005007a0c */ /* 0x010fe40003f46270 */
[----:B---3--:R-:W-:Y:S02]  /*f810*/  ISETP.GE.AND P1, PT, R17, c[0x0][0x3c8], PT ;  /* 0x0000f20011007a0c */ /* 0x008fe40003f26270 */
[----:B--2---:R-:W-:-:S07]  /*f820*/  ISETP.GE.AND P0, PT, R15, c[0x0][0x3c8], PT ;  /* 0x0000f2000f007a0c */ /* 0x004fce0003f06270 */
[CC--:B------:R-:W-:Y:S02]  /*f830*/  @!P3 LEA R10, P4, R6.reuse, R0.reuse, 0x1 ;  /* 0x00000000060ab211 */ /* 0x0c0fe400078808ff */
        /* <DEDUP_REMOVED lines=11> */
.L_x_506:
[----:B------:R-:W-:Y:S05]  /*f8f0*/  BSYNC B0 ;  /* 0x0000000000007941 */ /* 0x000fea0003800000 */
.L_x_505:
[----:B------:R-:W-:Y:S05]  /*f900*/  BRA.DIV ~URZ, `(.L_x_507) ;  /* 0x000006f27f007947 */ /* 0x000fea000b800000 */
[----:B---3--:R3:W1:Y:S04]  /*f910*/  SHFL.IDX PT, R2, R3, 0x3, 0x181f ;  /* 0x00781f0003027f89 */ /* 0x00866800000e0000 */
[----:B--2---:R3:W2:Y:S02]  /*f920*/  SHFL.IDX PT, R0, R13, 0x3, 0x181f ;  /* 0x00781f000d007f89 */ /* 0x0046a400000e0000 */
.L_x_519:
[----:B------:R-:W-:-:S04]  /*f930*/  IADD3 R12, R12, 0x60, RZ ;  /* 0x000000600c0c7810 */ /* 0x000fc80007ffe0ff */
        /* <DEDUP_REMOVED lines=8> */
[----:B-1----:R-:W2:Y:S01]  /*f9c0*/  LDL R13, [R1+0xb8] ;  /* 0x0000b800010d7983 */ /* 0x002ea20000100800 */
[----:B-----5:R-:W-:-:S02]  /*f9d0*/  ISETP.GE.AND P3, PT, R6, c[0x0][0x3c8], PT ;  /* 0x0000f20006007a0c */ /* 0x020fc40003f66270 */
[----:B---3--:R-:W-:Y:S02]  /*f9e0*/  ISETP.GE.AND P2, PT, R4, c[0x0][0x3c8], PT ;  /* 0x0000f20004007a0c */ /* 0x008fe40003f46270 */
[----:B----4-:R-:W-:Y:S02]  /*f9f0*/  ISETP.GE.AND P1, PT, R15, c[0x0][0x3c8], PT ;  /* 0x0000f2000f007a0c */ /* 0x010fe40003f26270 */
[----:B--2---:R-:W-:-:S07]  /*fa00*/  ISETP.GE.AND P0, PT, R3, c[0x0][0x3c8], PT ;  /* 0x0000f20003007a0c */ /* 0x004fce0003f06270 */
[-C--:B------:R-:W-:Y:S02]  /*fa10*/  @!P3 LEA R10, P4, R6, R0.reuse, 0x1 ;  /* 0x00000000060ab211 */ /* 0x080fe400078808ff */
        /* <DEDUP_REMOVED lines=11> */
.L_x_493:
[----:B----4-:R-:W-:Y:S05]  /*fad0*/  BSYNC B1 ;  /* 0x0000000000017941 */ /* 0x010fea0003800000 */
.L_x_484:
[----:B--2---:R-:W2:Y:S02]  /*fae0*/  LDL R0, [R1+0xf0] ;  /* 0x0000f00001007983 */ /* 0x004ea40000100800 */
[----:B--2---:R-:W-:-:S13]  /*faf0*/  ISETP.NE.AND P0, PT, R0, RZ, PT ;  /* 0x000000ff0000720c */ /* 0x004fda0003f05270 */
[----:B------:R-:W-:Y:S01]  /*fb00*/  @P0 WARPSYNC 0xffffffff ;  /* 0xffffffff00000948 */ /* 0x000fe20003800000 */
[----:B------:R-:W-:Y:S06]  /*fb10*/  @P0 BAR.SYNC.DEFER_BLOCKING 0x5, 0x100 ;  /* 0x0144000000000b1d */ /* 0x000fec0000010000 */
[----:B------:R-:W2:Y:S04]  /*fb20*/  @P0 LDS R0, [0x18100] ;  /* 0x01810000ff000984 */ /* 0x000ea80000000800 */
[----:B--2---:R2:W-:Y:S04]  /*fb30*/  @P0 STL [R1+0xc4], R0 ;  /* 0x0000c40001000387 */ /* 0x0045e80000100800 */
[----:B------:R-:W-:Y:S06]  /*fb40*/  @P0 BAR.ARV 0x4, 0x100 ;  /* 0x0104000000000b1d */ /* 0x000fec0000002000 */
[----:B------:R-:W-:Y:S05]  /*fb50*/  @P0 BRA `(.L_x_508) ;  /* 0x0000009000000947 */ /* 0x000fea0003800000 */
[----:B------:R-:W-:Y:S05]  /*fb60*/  BRA.DIV ~URZ, `(.L_x_509) ;  /* 0x000005527f007947 */ /* 0x000fea000b800000 */
[----:B--2---:R2:W4:Y:S02]  /*fb70*/  SHFL.IDX PT, R0, R81, RZ, 0x1f ;  /* 0x00001fff51007589 */ /* 0x00452400000e0000 */
.L_x_520:
[----:B-1----:R-:W1:Y:S01]  /*fb80*/  S2R R2, SR_TID.X ;  /* 0x0000000000027919 */ /* 0x002e620000002100 */
[----:B------:R-:W-:Y:S03]  /*fb90*/  WARPSYNC 0xffffffff ;  /* 0xffffffff00007948 */ /* 0x000fe60003800000 */
[----:B------:R-:W-:Y:S06]  /*fba0*/  BAR.SYNC.DEFER_BLOCKING 0x4, 0x100 ;  /* 0x0104000000007b1d */ /* 0x000fec0000010000 */
[----:B----4-:R4:W-:Y:S01]  /*fbb0*/  STL [R1+0xc4], R0 ;  /* 0x0000c40001007387 */ /* 0x0109e20000100800 */
[----:B-1----:R-:W-:-:S13]  /*fbc0*/  LOP3.LUT P0, RZ, R2, 0xff, RZ, 0xc0, !PT ;  /* 0x000000ff02ff7812 */ /* 0x002fda000780c0ff */
[----:B------:R4:W-:Y:S04]  /*fbd0*/  @!P0 STS [0x18100], R81 ;  /* 0x01810051ff008388 */ /* 0x0009e80000000800 */
[----:B------:R-:W-:Y:S06]  /*fbe0*/  BAR.ARV 0x5, 0x100 ;  /* 0x0144000000007b1d */ /* 0x000fec0000002000 */
.L_x_508:
[----:B--2-4-:R-:W2:Y:S02]  /*fbf0*/  LDL R0, [R1+0xc4] ;  /* 0x0000c40001007983 */ /* 0x014ea40000100800 */
[----:B--2---:R-:W-:-:S13]  /*fc00*/  ISETP.GE.AND P0, PT, R0, c[0x0][0x538], PT ;  /* 0x00014e0000007a0c */ /* 0x004fda0003f06270 */
[----:B-1-3-5:R-:W-:Y:S01]  /*fc10*/  @P0 CALL.REL.NOINC `(.L_x_510) ;  /* 0x0000001000000944 */ /* 0x02afe20003c00000 */
[----:B------:R-:W-:Y:S05]  /*fc20*/  BRA `(.L_x_511) ;  /* 0xffff0fc000007947 */ /* 0x000fea000383ffff */
.L_x_510:
[----:B------:R-:W-:Y:S05]  /*fc30*/  EXIT ;  /* 0x000000000000794d */ /* 0x000fea0003800000 */
.L_x_480:
[----:B------:R1:W5:Y:S01]  /*fc40*/  LDL R0, [R1+0x64] ;  /* 0x0000640001007983 */ /* 0x0003620000100800 */
[----:B------:R-:W-:Y:S02]  /*fc50*/  MOV R3, 0x2 ;  /* 0x0000000200037802 */ /* 0x000fe40000000f00 */
[----:B------:R-:W-:Y:S02]  /*fc60*/  MOV R2, 0xfc80 ;  /* 0x0000fc8000027802 */ /* 0x000fe40000000f00 */
[----:B-1---5:R-:W-:Y:S05]  /*fc70*/  CALL.REL.NOINC `($__internal_0_$__cuda_sm70_shflsync_bfly_p) ;  /* 0x000004a000007944 */ /* 0x022fea0003c00000 */
[----:B------:R-:W-:Y:S01]  /*fc80*/  MOV R4, R5 ;  /* 0x0000000500047202 */ /* 0x000fe20000000f00 */
[----:B------:R-:W-:Y:S05]  /*fc90*/  BRA `(.L_x_512) ;  /* 0xffffd0a000007947 */ /* 0x000fea000383ffff */
.L_x_481:
[----:B------:R-:W-:Y:S01]  /*fca0*/  IMAD.MOV.U32 R0, RZ, RZ, R4 ;  /* 0x000000ffff007224 */ /* 0x000fe200078e0004 */
[----:B------:R-:W-:Y:S02]  /*fcb0*/  MOV R3, 0x1 ;  /* 0x0000000100037802 */ /* 0x000fe40000000f00 */
[----:B------:R-:W-:Y:S02]  /*fcc0*/  MOV R2, 0xfce0 ;  /* 0x0000fce000027802 */ /* 0x000fe40000000f00 */
[----:B-----5:R-:W-:Y:S05]  /*fcd0*/  CALL.REL.NOINC `($__internal_0_$__cuda_sm70_shflsync_bfly_p) ;  /* 0x0000044000007944 */ /* 0x020fea0003c00000 */
[----:B------:R1:W5:Y:S01]  /*fce0*/  LDL R0, [R1+0x68] ;  /* 0x0000680001007983 */ /* 0x0003620000100800 */
[----:B------:R-:W-:Y:S01]  /*fcf0*/  FADD.FTZ R4, R4, R5 ;  /* 0x0000000504047221 */ /* 0x000fe20000010000 */
[----:B------:R-:W-:Y:S02]  /*fd00*/  MOV R3, 0x2 ;  /* 0x0000000200037802 */ /* 0x000fe40000000f00 */
[----:B------:R-:W-:-:S02]  /*fd10*/  MOV R2, 0xfd30 ;  /* 0x0000fd3000027802 */ /* 0x000fc40000000f00 */
[----:B-1---5:R-:W-:Y:S05]  /*fd20*/  CALL.REL.NOINC `($__internal_0_$__cuda_sm70_shflsync_bfly_p) ;  /* 0x000003f000007944 */ /* 0x022fea0003c00000 */
[----:B------:R-:W2:Y:S01]  /*fd30*/  LDL.LU R0, [R1+0x68] ;  /* 0x0000680001007983 */ /* 0x000ea20000300800 */
[----:B------:R-:W-:-:S02]  /*fd40*/  MOV R3, 0x1 ;  /* 0x0000000100037802 */ /* 0x000fc40000000f00 */
[----:B------:R-:W-:Y:S01]  /*fd50*/  MOV R2, 0xfd80 ;  /* 0x0000fd8000027802 */ /* 0x000fe20000000f00 */
[----:B--2---:R-:W-:Y:S02]  /*fd60*/  FADD.FTZ R0, R0, R5 ;  /* 0x0000000500007221 */ /* 0x004fe40000010000 */
[----:B------:R-:W-:Y:S05]  /*fd70*/  CALL.REL.NOINC `($__internal_0_$__cuda_sm70_shflsync_bfly_p) ;  /* 0x000003a000007944 */ /* 0x000fea0003c00000 */
[----:B------:R-:W-:Y:S01]  /*fd80*/  MOV R3, R5 ;  /* 0x0000000500037202 */ /* 0x000fe20000000f00 */
[----:B------:R-:W-:Y:S05]  /*fd90*/  BRA `(.L_x_513) ;  /* 0xffffd03000007947 */ /* 0x000fea000383ffff */
.L_x_496:
[----:B------:R-:W-:Y:S01]  /*fda0*/  IMAD.MOV.U32 R5, RZ, RZ, R3 ;  /* 0x000000ffff057224 */ /* 0x000fe200078e0003 */
[----:B------:R-:W-:Y:S01]  /*fdb0*/  MOV R4, RZ ;  /* 0x000000ff00047202 */ /* 0x000fe20000000f00 */
[----:B------:R-:W-:Y:S01]  /*fdc0*/  IMAD.MOV.U32 R0, RZ, RZ, 0x181f ;  /* 0x0000181fff007424 */ /* 0x000fe200078e00ff */
[----:B------:R-:W-:Y:S02]  /*fdd0*/  MOV R6, 0xfdf0 ;  /* 0x0000fdf000067802 */ /* 0x000fe40000000f00 */
[----:B--2---:R-:W-:Y:S05]  /*fde0*/  CALL.REL.NOINC `($__internal_1_$__cuda_sm70_shflsync_idx_p) ;  /* 0x0000037000007944 */ /* 0x004fea0003c00000 */
[----:B------:R-:W-:Y:S01]  /*fdf0*/  MOV R2, R0 ;  /* 0x0000000000027202 */ /* 0x000fe20000000f00 */
[----:B------:R-:W-:Y:S05]  /*fe00*/  BRA `(.L_x_514) ;  /* 0xfffff51000007947 */ /* 0x000fea000383ffff */
.L_x_497:
[----:B------:R-:W-:Y:S01]  /*fe10*/  IMAD.MOV.U32 R5, RZ, RZ, R13 ;  /* 0x000000ffff057224 */ /* 0x000fe200078e000d */
[----:B------:R-:W-:Y:S01]  /*fe20*/  MOV R4, RZ ;  /* 0x000000ff00047202 */ /* 0x000fe20000000f00 */
[----:B------:R-:W-:Y:S01]  /*fe30*/  IMAD.MOV.U32 R0, RZ, RZ, 0x181f ;  /* 0x0000181fff007424 */ /* 0x000fe200078e00ff */
[----:B------:R-:W-:Y:S02]  /*fe40*/  MOV R6, 0xfe60 ;  /* 0x0000fe6000067802 */ /* 0x000fe40000000f00 */
[----:B-123--:R-:W-:Y:S05]  /*fe50*/  CALL.REL.NOINC `($__internal_1_$__cuda_sm70_shflsync_idx_p) ;  /* 0x0000030000007944 */ /* 0x00efea0003c00000 */
[----:B------:R-:W-:Y:S05]  /*fe60*/  BRA `(.L_x_515) ;  /* 0xfffff4d000007947 */ /* 0x000fea000383ffff */
.L_x_500:
[----:B-1----:R-:W-:Y:S01]  /*fe70*/  IMAD.MOV.U32 R5, RZ, RZ, R3 ;  /* 0x000000ffff057224 */ /* 0x002fe200078e0003 */
[----:B------:R-:W-:Y:S01]  /*fe80*/  MOV R4, 0x1 ;  /* 0x0000000100047802 */ /* 0x000fe20000000f00 */
[----:B------:R-:W-:Y:S01]  /*fe90*/  IMAD.MOV.U32 R0, RZ, RZ, 0x181f ;  /* 0x0000181fff007424 */ /* 0x000fe200078e00ff */
[----:B------:R-:W-:-:S02]  /*fea0*/  MOV R6, 0xfec0 ;  /* 0x0000fec000067802 */ /* 0x000fc40000000f00 */
[----:B--234-:R-:W-:Y:S05]  /*feb0*/  CALL.REL.NOINC `($__internal_1_$__cuda_sm70_shflsync_idx_p) ;  /* 0x000002a000007944 */ /* 0x01cfea0003c00000 */
[----:B------:R-:W-:Y:S01]  /*fec0*/  IMAD.MOV.U32 R2, RZ, RZ, R0 ;  /* 0x000000ffff027224 */ /* 0x000fe200078e0000 */
[----:B------:R-:W-:Y:S01]  /*fed0*/  MOV R4, 0x1 ;  /* 0x0000000100047802 */ /* 0x000fe20000000f00 */
[----:B------:R-:W-:Y:S01]  /*fee0*/  IMAD.MOV.U32 R5, RZ, RZ, R13 ;  /* 0x000000ffff057224 */ /* 0x000fe200078e000d */
[----:B------:R-:W-:-:S02]  /*fef0*/  MOV R0, 0x181f ;  /* 0x0000181f00007802 */ /* 0x000fc40000000f00 */
[----:B------:R-:W-:Y:S02]  /*ff00*/  MOV R6, 0xff20 ;  /* 0x0000ff2000067802 */ /* 0x000fe40000000f00 */
[----:B------:R-:W-:Y:S05]  /*ff10*/  CALL.REL.NOINC `($__internal_1_$__cuda_sm70_shflsync_idx_p) ;  /* 0x0000024000007944 */ /* 0x000fea0003c00000 */
[----:B------:R-:W-:Y:S05]  /*ff20*/  BRA `(.L_x_516) ;  /* 0xfffff61000007947 */ /* 0x000fea000383ffff */
.L_x_503:
[----:B-1----:R-:W-:Y:S01]  /*ff30*/  IMAD.MOV.U32 R5, RZ, RZ, R3 ;  /* 0x000000ffff057224 */ /* 0x002fe200078e0003 */
[----:B------:R-:W-:Y:S01]  /*ff40*/  MOV R4, 0x2 ;  /* 0x0000000200047802 */ /* 0x000fe20000000f00 */
[----:B------:R-:W-:Y:S01]  /*ff50*/  IMAD.MOV.U32 R0, RZ, RZ, 0x181f ;  /* 0x0000181fff007424 */ /* 0x000fe200078e00ff */
[----:B------:R-:W-:Y:S02]  /*ff60*/  MOV R6, 0xff80 ;  /* 0x0000ff8000067802 */ /* 0x000fe40000000f00 */
[----:B--234-:R-:W-:Y:S05]  /*ff70*/  CALL.REL.NOINC `($__internal_1_$__cuda_sm70_shflsync_idx_p) ;  /* 0x000001e000007944 */ /* 0x01cfea0003c00000 */
[----:B------:R-:W-:Y:S01]  /*ff80*/  MOV R2, R0 ;  /* 0x0000000000027202 */ /* 0x000fe20000000f00 */
[----:B------:R-:W-:Y:S05]  /*ff90*/  BRA `(.L_x_517) ;  /* 0xfffff78000007947 */ /* 0x000fea000383ffff */
.L_x_504:
[----:B-1----:R-:W-:Y:S01]  /*ffa0*/  IMAD.MOV.U32 R5, RZ, RZ, R13 ;  /* 0x000000ffff057224 */ /* 0x002fe200078e000d */
[----:B------:R-:W-:Y:S01]  /*ffb0*/  MOV R4, 0x2 ;  /* 0x0000000200047802 */ /* 0x000fe20000000f00 */
[----:B------:R-:W-:Y:S01]  /*ffc0*/  IMAD.MOV.U32 R0, RZ, RZ, 0x181f ;  /* 0x0000181fff007424 */ /* 0x000fe200078e00ff */
[----:B------:R-:W-:Y:S02]  /*ffd0*/  MOV R6, 0xfff0 ;  /* 0x0000fff000067802 */ /* 0x000fe40000000f00 */
[----:B--234-:R-:W-:Y:S05]  /*ffe0*/  CALL.REL.NOINC `($__internal_1_$__cuda_sm70_shflsync_idx_p) ;  /* 0x0000017000007944 */ /* 0x01cfea0003c00000 */
[----:B------:R-:W-:Y:S05]  /*fff0*/  BRA `(.L_x_518) ;  /* 0xfffff74000007947 */ /* 0x000fea000383ffff */
.L_x_507:
[----:B--2---:R-:W-:Y:S01]  /*10000*/  IMAD.MOV.U32 R5, RZ, RZ, R3 ;  /* 0x000000ffff057224 */ /* 0x004fe200078e0003 */
[----:B------:R-:W-:Y:S01]  /*10010*/  MOV R4, 0x3 ;  /* 0x0000000300047802 */ /* 0x000fe20000000f00 */
[----:B------:R-:W-:Y:S01]  /*10020*/  IMAD.MOV.U32 R0, RZ, RZ, 0x181f ;  /* 0x0000181fff007424 */ /* 0x000fe200078e00ff */
[----:B------:R-:W-:-:S02]  /*10030*/  MOV R6, 0x10050 ;  /* 0x0001005000067802 */ /* 0x000fc40000000f00 */
[----:B-1-34-:R-:W-:Y:S05]  /*10040*/  CALL.REL.NOINC `($__internal_1_$__cuda_sm70_shflsync_idx_p) ;  /* 0x0000011000007944 */ /* 0x01afea0003c00000 */
[----:B------:R-:W-:Y:S01]  /*10050*/  IMAD.MOV.U32 R2, RZ, RZ, R0 ;  /* 0x000000ffff027224 */ /* 0x000fe200078e0000 */
[----:B------:R-:W-:Y:S01]  /*10060*/  MOV R4, 0x3 ;  /* 0x0000000300047802 */ /* 0x000fe20000000f00 */
[----:B------:R-:W-:Y:S01]  /*10070*/  IMAD.MOV.U32 R5, RZ, RZ, R13 ;  /* 0x000000ffff057224 */ /* 0x000fe200078e000d */
[----:B------:R-:W-:-:S02]  /*10080*/  MOV R0, 0x181f ;  /* 0x0000181f00007802 */ /* 0x000fc40000000f00 */
[----:B------:R-:W-:Y:S02]  /*10090*/  MOV R6, 0x100b0 ;  /* 0x000100b000067802 */ /* 0x000fe40000000f00 */
[----:B------:R-:W-:Y:S05]  /*100a0*/  CALL.REL.NOINC `($__internal_1_$__cuda_sm70_shflsync_idx_p) ;  /* 0x000000b000007944 */ /* 0x000fea0003c00000 */
[----:B------:R-:W-:Y:S05]  /*100b0*/  BRA `(.L_x_519) ;  /* 0xfffff87000007947 */ /* 0x000fea000383ffff */
.L_x_509:
[----:B-1----:R-:W-:Y:S01]  /*100c0*/  IMAD.MOV.U32 R5, RZ, RZ, R81 ;  /* 0x000000ffff057224 */ /* 0x002fe200078e0051 */
[----:B------:R-:W-:Y:S01]  /*100d0*/  MOV R4, RZ ;  /* 0x000000ff00047202 */ /* 0x000fe20000000f00 */
[----:B--2---:R-:W-:Y:S01]  /*100e0*/  IMAD.MOV.U32 R0, RZ, RZ, 0x1f ;  /* 0x0000001fff007424 */ /* 0x004fe200078e00ff */
[----:B------:R-:W-:Y:S02]  /*100f0*/  MOV R6, 0x10110 ;  /* 0x0001011000067802 */ /* 0x000fe40000000f00 */
[----:B---3-5:R-:W-:Y:S05]  /*10100*/  CALL.REL.NOINC `($__internal_1_$__cuda_sm70_shflsync_idx_p) ;  /* 0x0000005000007944 */ /* 0x028fea0003c00000 */
[----:B------:R-:W-:Y:S05]  /*10110*/  BRA `(.L_x_520) ;  /* 0xfffffa6000007947 */ /* 0x000fea000383ffff */
        .weak           $__internal_0_$__cuda_sm70_shflsync_bfly_p
        .type           $__internal_0_$__cuda_sm70_shflsync_bfly_p,@function
        .size           $__internal_0_$__cuda_sm70_shflsync_bfly_p,($__internal_1_$__cuda_sm70_shflsync_idx_p - $__internal_0_$__cuda_sm70_shflsync_bfly_p)
$__internal_0_$__cuda_sm70_shflsync_bfly_p:
[----:B------:R-:W-:Y:S04]  /*10120*/  WARPSYNC R6 ;  /* 0x0000000600007348 */ /* 0x000fe80003800000 */
[----:B------:R1:W2:Y:S02]  /*10130*/  SHFL.BFLY PT, R5, R0, R3, R7 ;  /* 0x0c00000300057389 */ /* 0x0002a400000e0007 */
[----:B-1----:R-:W-:-:S04]  /*10140*/  MOV R3, 0x0 ;  /* 0x0000000000037802 */ /* 0x002fc80000000f00 */
[----:B--2---:R-:W-:Y:S05]  /*10150*/  RET.REL.NODEC R2 `(_ZN7cutlass13device_kernelIN5flash19enable_sm80_to_sm89INS1_16FlashAttnFwdSm80INS1_25CollectiveMainloopFwdSm80ILi8ELi1ELb1EN4cute5tupleIJNS5_1CILi128EEENS7_ILi64EEENS7_ILi256EEEEEELi256ENS_6half_tEfNS_4arch4Sm80ELb1ELb0ELb0ELb0ELb0ELb0ELb1ELb0EEENS1_21CollectiveEpilogueFwdINS6_IJS8_SA_S9_EEENS6_IJNS7_ILi1EEESI_SI_EEESC_SE_Li256ELb0ELb1ELb0ELb0EEENS1_30DynamicPersistentTileSchedulerILi256ELi256ELb0ELb1ELb0EEEEEEEEEvNT_6ParamsE) ;  /* 0xfffefea002007950 */ /* 0x004fea0003c3ffff */
        .weak           $__internal_1_$__cuda_sm70_shflsync_idx_p
        .type           $__internal_1_$__cuda_sm70_shflsync_idx_p,@function
        .size           $__internal_1_$__cuda_sm70_shflsync_idx_p,(.L_x_1467 - $__internal_1_$__cuda_sm70_shflsync_idx_p)
$__internal_1_$__cuda_sm70_shflsync_idx_p:
[----:B------:R-:W-:Y:S04]  /*10160*/  WARPSYNC R83 ;  /* 0x0000005300007348 */ /* 0x000fe80003800000 */
[----:B------:R1:W2:Y:S02]  /*10170*/  SHFL.IDX PT, R0, R5, R4, R0 ;  /* 0x0000000405007389 */ /* 0x0002a400000e0000 */
[----:B-1----:R-:W-:Y:S02]  /*10180*/  MOV R4, R6 ;  /* 0x0000000600047202 */ /* 0x002fe40000000f00 */
[----:B------:R-:W-:-:S04]  /*10190*/  MOV R5, 0x0 ;  /* 0x0000000000057802 */ /* 0x000fc80000000f00 */
[----:B--2---:R-:W-:Y:S05]  /*101a0*/  RET.REL.NODEC R4 `(_ZN7cutlass13device_kernelIN5flash19enable_sm80_to_sm89INS1_16FlashAttnFwdSm80INS1_25CollectiveMainloopFwdSm80ILi8ELi1ELb1EN4cute5tupleIJNS5_1CILi128EEENS7_ILi64EEENS7_ILi256EEEEEELi256ENS_6half_tEfNS_4arch4Sm80ELb1ELb0ELb0ELb0ELb0ELb0ELb1ELb0EEENS1_21CollectiveEpilogueFwdINS6_IJS8_SA_S9_EEENS6_IJNS7_ILi1EEESI_SI_EEESC_SE_Li256ELb0ELb1ELb0ELb0EEENS1_30DynamicPersistentTileSchedulerILi256ELi256ELb0ELb1ELb0EEEEEEEEEvNT_6ParamsE) ;  /* 0xfffefe5004007950 */ /* 0x004fea0003c3ffff */
.L_x_521:
        /* <DEDUP_REMOVED lines=13> */
.L_x_1467:


//--------------------- .text._ZN7cutlass13device_kernelIN5flash19enable_sm80_to_sm89INS1_16FlashAttnFwdSm80INS1_25CollectiveMainloopFwdSm80ILi8ELi1ELb1EN4cute5tupleIJNS5_1CILi128EEENS7_ILi64EEENS7_ILi256EEEEEELi256ENS_6half_tEfNS_4arch4Sm80ELb1ELb0ELb0ELb1ELb0ELb0ELb1ELb0EEENS1_21CollectiveEpilogueFwdINS6_IJS8_SA_S9_EEENS6_IJNS7_ILi1EEESI_SI_EEESC_SE_Li256ELb1ELb1ELb0ELb0EEENS1_19SingleTileSchedulerILb1ELb0ELb1ELi128EEEEEEEEEvNT_6ParamsE --------------------------
	.section	.text._ZN7cutlass13device_kernelIN5flash19enable_sm80_to_sm89INS1_16FlashAttnFwdSm80INS1_25CollectiveMainloopFwdSm80ILi8ELi1ELb1EN4cute5tupleIJNS5_1CILi128EEENS7_ILi64EEENS7_ILi256EEEEEELi256ENS_6half_tEfNS_4arch4Sm80ELb1ELb0ELb0ELb1ELb0ELb0ELb1ELb0EEENS1_21CollectiveEpilogueFwdINS6_IJS8_SA_S9_EEENS6_IJNS7_ILi1EEESI_SI_EEESC_SE_Li256ELb1ELb1ELb0ELb0EEENS1_19SingleTileSchedulerILb1ELb0ELb1ELi128EEEEEEEEEvNT_6ParamsE,"ax",@progbits
	.sectioninfo	@"SHI_REGISTERS=255"
	.align	128
.text._ZN7cutlass13device_kernelIN5flash19enable_sm80_to_sm89INS1_16FlashAttnFwdSm80INS1_25CollectiveMainloopFwdSm80ILi8ELi1ELb1EN4cute5tupleIJNS5_1CILi128EEENS7_ILi64EEENS7_ILi256EEEEEELi256ENS_6half_tEfNS_4arch4Sm80ELb1ELb0ELb0ELb1ELb0ELb0ELb1ELb0EEENS1_21CollectiveEpilogueFwdINS6_IJS8_SA_S9_EEENS6_IJNS7_ILi1EEESI_SI_EEESC_SE_Li256ELb1ELb1ELb0ELb0EEENS1_19SingleTileSchedulerILb1ELb0ELb1ELi128EEEEEEEEEvNT_6ParamsE:
        .type           _ZN7cutlass13device_kernelIN5flash19enable_sm80_to_sm89INS1_16FlashAttnFwdSm80INS1_25CollectiveMainloopFwdSm80ILi8ELi1ELb1EN4cute5tupleIJNS5_1CILi128EEENS7_ILi64EEENS7_ILi256EEEEEELi256ENS_6half_tEfNS_4arch4Sm80ELb1ELb0ELb0ELb1ELb0ELb0ELb1ELb0EEENS1_21CollectiveEpilogueFwdINS6_IJS8_SA_S9_EEENS6_IJNS7_ILi1EEESI_SI_EEESC_SE_Li256ELb1ELb1ELb0ELb0EEENS1_19SingleTileSchedulerILb1ELb0ELb1ELi128EEEEEEEEEvNT_6ParamsE,@function
        .size           _ZN7cutlass13device_kernelIN5flash19enable_sm80_to_sm89INS1_16FlashAttnFwdSm80INS1_25CollectiveMainloopFwdSm80ILi8ELi1ELb1EN4cute5tupleIJNS5_1CILi128EEENS7_ILi64EEENS7_ILi256EEEEEELi256ENS_6half_tEfNS_4arch4Sm80ELb1ELb0ELb0ELb1ELb0ELb0ELb1ELb0EEENS1_21CollectiveEpilogueFwdINS6_IJS8_SA_S9_EEENS6_IJNS7_ILi1EEESI_SI_EEESC_SE_Li256ELb1ELb1ELb0ELb0EEENS1_19SingleTileSchedulerILb1ELb0ELb1ELi128EEEEEEEEEvNT_6ParamsE,(.L_x_1470 - _ZN7cutlass13device_kernelIN5flash19enable_sm80_to_sm89INS1_16FlashAttnFwdSm80INS1_25CollectiveMainloopFwdSm80ILi8ELi1ELb1EN4cute5tupleIJNS5_1CILi128EEENS7_ILi64EEENS7_ILi256EEEEEELi256ENS_6half_tEfNS_4arch4Sm80ELb1ELb0ELb0ELb1ELb0ELb0ELb1ELb0EEENS1_21CollectiveEpilogueFwdINS6_IJS8_SA_S9_EEENS6_IJNS7_ILi1EEESI_SI_EEESC_SE_Li256ELb1ELb1ELb0ELb0EEENS1_19SingleTileSchedulerILb1ELb0ELb1ELi128EEEEEEEEEvNT_6ParamsE)
        .other          _ZN7cutlass13device_kernelIN5flash19enable_sm80_to_sm89INS1_16FlashAttnFwdSm80INS1_25CollectiveMainloopFwdSm80ILi8ELi1ELb1EN4cute5tupleIJNS5_1CILi128EEENS7_ILi64EEENS7_ILi256EEEEEELi256ENS_6half_tEfNS_4arch4Sm80ELb1ELb0ELb0ELb1ELb0ELb0ELb1ELb0EEENS1_21CollectiveEpilogueFwdINS6_IJS8_SA_S9_EEENS6_IJNS7_ILi1EEESI_SI_EEESC_SE_Li256ELb1ELb1ELb0ELb0EEENS1_19SingleTileSchedulerILb1ELb0ELb1ELi128EEEEEEEEEvNT_6ParamsE,@"STO_CUDA_ENTRY STV_DEFAULT"
_ZN7cutlass13device_kernelIN5flash19enable_sm80_to_sm89INS1_16FlashAttnFwdSm80INS1_25CollectiveMainloopFwdSm80ILi8ELi1ELb1EN4cute5tupleIJNS5_1CILi128EEENS7_ILi64EEENS7_ILi256EEEEEELi256ENS_6half_tEfNS_4arch4Sm80ELb1ELb0ELb0ELb1ELb0ELb0ELb1ELb0EEENS1_21CollectiveEpilogueFwdINS6_IJS8_SA_S9_EEENS6_IJNS7_ILi1EEESI_SI_EEESC_SE_Li256ELb1ELb1ELb0ELb0EEENS1_19SingleTileSchedulerILb1ELb0ELb1ELi128EEEEEEEEEvNT_6ParamsE:
[----:B------:R-:W-:Y:S02]  /*0000*/  MOV R1, c[0x0][0x28] ;  /* 0x00000a0000017a02 */ /* 0x000fe40000000f00 */
[----:B------:R-:W1:Y:S01]  /*0010*/  S2R R97, SR_TID.X ;  /* 0x0000000000617919 */ /* 0x000e620000002100 */
[----:B------:R-:W-:Y:S01]  /*0020*/  IMAD.MOV.U32 R23, RZ, RZ, 0x4 ;  /* 0x00000004ff177424 */ /* 0x000fe200078e00ff */
[----:B------:R-:W2:Y:S01]  /*0030*/  S2UR UR6, SR_CTAID.X ;  /* 0x00000000000679c3 */ /* 0x000ea20000002500 */
[----:B------:R-:W-:Y:S01]  /*0040*/  ULDC.64 UR22, c[0x0][0x118] ;  /* 0x0000460000167ab9 */ /* 0x000fe20000000a00 */
[----:B------:R-:W3:Y:S01]  /*0050*/  S2R R5, SR_CTAID.Z ;  /* 0x0000000000057919 */ /* 0x000ee20000002700 */
[----:B------:R-:W-:Y:S02]  /*0060*/  IADD3 R1, R1, -0x130, RZ ;  /* 0xfffffed001017810 */ /* 0x000fe40007ffe0ff */
[----:B-1----:R-:W-:Y:S01]  /*0070*/  SHF.R.U32.HI R0, RZ, 0x5, R97 ;  /* 0x00000005ff007819 */ /* 0x002fe20000011661 */
[----:B---3--:R-:W-:-:S05]  /*0080*/  IMAD.WIDE R2, R5, R23, c[0x0][0x568] ;  /* 0x00015a0005027625 */ /* 0x008fca00078e0217 */
[----:B------:R-:W1:Y:S02]  /*0090*/  SHFL.IDX PT, R0, R0, RZ, 0x1f ;  /* 0x00001fff00007589 */ /* 0x000e6400000e0000 */
[----:B-1----:R-:W-:-:S13]  /*00a0*/  ISETP.NE.AND P0, PT, R0, RZ, PT ;  /* 0x000000ff0000720c */ /* 0x002fda0003f05270 */
[----:B--2---:R-:W-:Y:S05]  /*00b0*/  @!P0 BRA `(.L_x_522) ;  /* 0x0000014000008947 */ /* 0x004fea0003800000 */
[----:B------:R-:W-:-:S04]  /*00c0*/  ISETP.NE.U32.AND P0, PT, RZ, c[0x0][0x568], PT ;  /* 0x00015a00ff007a0c */ /* 0x000fc80003f05070 */
[----:B------:R-:W-:-:S13]  /*00d0*/  ISETP.NE.AND.EX P0, PT, RZ, c[0x0][0x56c], PT, P0 ;  /* 0x00015b00ff007a0c */ /* 0x000fda0003f05300 */
[----:B------:R-:W-:Y:S05]  /*00e0*/  @!P0 BRA `(.L_x_523) ;  /* 0x0000002000008947 */ /* 0x000fea0003800000 */
[----:B------:R1:W5:Y:S01]  /*00f0*/  LDG.E R0, [R2.64] ;  /* 0x0000001602007981 */ /* 0x000362000c1e1900 */
[----:B------:R-:W-:Y:S05]  /*0100*/  BRA `(.L_x_524) ;  /* 0x0000009000007947 */ /* 0x000fea0003800000 */
.L_x_523:
        /* <DEDUP_REMOVED lines=8> */
.L_x_525:
[----:B------:R-:W-:-:S04]  /*0190*/  MOV R0, c[0x0][0x54c] ;  /* 0x0001530000007a02 */ /* 0x000fc80000000f00 */
.L_x_524:
[----:B------:R-:W-:Y:S01]  /*01a0*/  USHF.L.U32 UR6, UR6, 0x7, URZ ;  /* 0x0000000706067899 */ /* 0x000fe2000800063f */
[----:B-----5:R-:W-:-:S05]  /*01b0*/  IMAD R0, R0, c[0x0][0x548], RZ ;  /* 0x0001520000007a24 */ /* 0x020fca00078e02ff */
[----:B------:R-:W-:-:S04]  /*01c0*/  ISETP.LE.AND P0, PT, R0, UR6, PT ;  /* 0x0000000600007c0c */ /* 0x000fc8000bf03270 */
[----:B------:R-:W-:-:S05]  /*01d0*/  SEL R0, R5, 0xffffffff, !P0 ;  /* 0xffffffff05007807 */ /* 0x000fca0004000000 */
[----:B------:R2:W-:Y:S01]  /*01e0*/  STL [R1+0xcc], R0 ;  /* 0x0000cc0001007387 */ /* 0x0005e20000100800 */
[----:B------:R-:W-:Y:S05]  /*01f0*/  BRA `(.L_x_526) ;  /* 0x0000013000007947 */ /* 0x000fea0003800000 */
.L_x_522:
[----:B------:R-:W-:-:S04]  /*0200*/  ISETP.NE.U32.AND P0, PT, RZ, c[0x0][0x568], PT ;  /* 0x00015a00ff007a0c */ /* 0x000fc80003f05070 */
[----:B------:R-:W-:-:S13]  /*0210*/  ISETP.NE.AND.EX P0, PT, RZ, c[0x0][0x56c], PT, P0 ;  /* 0x00015b00ff007a0c */ /* 0x000fda0003f05300 */
[----:B------:R-:W-:Y:S05]  /*0220*/  @!P0 BRA `(.L_x_527) ;  /* 0x0000002000008947 */ /* 0x000fea0003800000 */
[----:B------:R1:W5:Y:S01]  /*0230*/  LDG.E R0, [R2.64] ;  /* 0x0000001602007981 */ /* 0x000362000c1e1900 */
[----:B------:R-:W-:Y:S05]  /*0240*/  BRA `(.L_x_528) ;  /* 0x0000009000007947 */ /* 0x000fea0003800000 */
.L_x_527:
        /* <DEDUP_REMOVED lines=8> */
.L_x_529:
[----:B------:R-:W-:-:S04]  /*02d0*/  MOV R0, c[0x0][0x54c] ;  /* 0x0001530000007a02 */ /* 0x000fc80000000f00 */
.L_x_528:
[----:B------:R-:W-:Y:S01]  /*02e0*/  USHF.L.U32 UR6, UR6, 0x7, URZ ;  /* 0x0000000706067899 */ /* 0x000fe2000800063f */
[----:B-----5:R-:W-:-:S05]  /*02f0*/  IMAD R0, R0, c[0x0][0x548], RZ ;  /* 0x0001520000007a24 */ /* 0x020fca00078e02ff */
[----:B------:R-:W-:-:S04]  /*0300*/  ISETP.LE.AND P0, PT, R0, UR6, PT ;  /* 0x0000000600007c0c */ /* 0x000fc8000bf03270 */
[----:B------:R-:W-:-:S05]  /*0310*/  SEL R0, R5, 0xffffffff, !P0 ;  /* 0xffffffff05007807 */ /* 0x000fca0004000000 */
[----:B------:R2:W-:Y:S04]  /*0320*/  STL [R1+0xcc], R0 ;  /* 0x0000cc0001007387 */ /* 0x0005e80000100800 */
.L_x_526:
[----:B------:R-:W3:Y:S02]  /*0330*/  LDL R40, [R1+0xcc] ;  /* 0x0000cc0001287983 */ /* 0x000ee40000100800 */
[----:B---3--:R-:W-:-:S13]  /*0340*/  ISETP.GE.AND P0, PT, R40, RZ, PT ;  /* 0x000000ff2800720c */ /* 0x008fda0003f06270 */
[----:B------:R-:W-:Y:S05]  /*0350*/  @!P0 EXIT ;  /* 0x000000000000894d */ /* 0x000fea0003800000 */
[----:B------:R-:W-:Y:S02]  /*0360*/  ISETP.NE.U32.AND P1, PT, RZ, c[0x0][0x370], PT ;  /* 0x0000dc00ff007a0c */ /* 0x000fe40003f25070 */
[----:B------:R-:W-:Y:S02]  /*0370*/  ISETP.NE.U32.AND P0, PT, RZ, c[0x0][0x360], PT ;  /* 0x0000d800ff007a0c */ /* 0x000fe40003f05070 */
[----:B------:R-:W-:Y:S02]  /*0380*/  ISETP.NE.AND.EX P1, PT, RZ, c[0x0][0x374], PT, P1 ;  /* 0x0000dd00ff007a0c */ /* 0x000fe40003f25310 */
[----:B------:R-:W-:Y:S02]  /*0390*/  ISETP.NE.AND.EX P0, PT, RZ, c[0x0][0x364], PT, P0 ;  /* 0x0000d900ff007a0c */ /* 0x000fe40003f05300 */
[----:B------:R-:W-:Y:S02]  /*03a0*/  ISETP.NE.U32.AND P4, PT, RZ, c[0x0][0x348], PT ;  /* 0x0000d200ff007a0c */ /* 0x000fe40003f85070 */
[----:B------:R-:W-:-:S02]  /*03b0*/  ISETP.NE.U32.AND P3, PT, RZ, c[0x0][0x350], PT ;  /* 0x0000d400ff007a0c */ /* 0x000fc40003f65070 */
[----:B------:R-:W-:Y:S02]  /*03c0*/  ISETP.NE.AND.EX P4, PT, RZ, c[0x0][0x34c], PT, P4 ;  /* 0x0000d300ff007a0c */ /* 0x000fe40003f85340 */
[----:B------:R-:W-:-:S03]  /*03d0*/  ISETP.NE.AND.EX P3, PT, RZ, c[0x0][0x354], PT, P3 ;  /* 0x0000d500ff007a0c */ /* 0x000fc60003f65330 */
[----:B------:R-:W-:-:S04]  /*03e0*/  @P1 IMAD.WIDE R4, R40, R23, c[0x0][0x370] ;  /* 0x0000dc0028041625 */ /* 0x000fc800078e0217 */
[----:B-1----:R-:W-:Y:S01]  /*03f0*/  @P0 IMAD.WIDE R2, R40, R23, c[0x0][0x360] ;  /* 0x0000d80028020625 */ /* 0x002fe200078e0217 */
[----:B------:R1:W3:Y:S01]  /*0400*/  @P1 LDG.E R8, [R4.64] ;  /* 0x0000001604081981 */ /* 0x0002e2000c1e1900 */
[----:B------:R-:W-:-:S03]  /*0410*/  CS2R R6, SRZ ;  /* 0x0000000000067805 */ /* 0x000fc6000001ff00 */
[----:B--2---:R2:W4:Y:S01]  /*0420*/  @P0 LDG.E R0, [R2.64] ;  /* 0x0000001602000981 */ /* 0x004522000c1e1900 */
[----:B-1----:R-:W-:-:S04]  /*0430*/  IMAD.WIDE R4, R40, R23, c[0x0][0x348] ;  /* 0x0000d20028047625 */ /* 0x002fc800078e0217 */
[----:B--2---:R-:W-:Y:S01]  /*0440*/  IMAD.WIDE R2, R40, R23, c[0x0][0x350] ;  /* 0x0000d40028027625 */ /* 0x004fe200078e0217 */
[----:B------:R1:W5:Y:S04]  /*0450*/  @P4 LDG.E R6, [R4.64] ;  /* 0x0000001604064981 */ /* 0x000368000c1e1900 */
[----:B------:R1:W5:Y:S01]  /*0460*/  @P3 LDG.E R7, [R2.64] ;  /* 0x0000001602073981 */ /* 0x000362000c1e1900 */
[----:B------:R-:W-:Y:S02]  /*0470*/  UMOV UR7, URZ ;  /* 0x0000003f00077c82 */ /* 0x000fe40008000000 */
[----:B------:R-:W-:Y:S02]  /*0480*/  ULDC UR19, c[0x0][0x168] ;  /* 0x00005a0000137ab9 */ /* 0x000fe40000000800 */
[----:B------:R-:W-:Y:S01]  /*0490*/  ULDC UR10, c[0x0][0x1d0] ;  /* 0x00007400000a7ab9 */ /* 0x000fe20000000800 */
[----:B---3--:R1:W2:Y:S08]  /*04a0*/  @P1 R2UR UR7, R8 ;  /* 0x00000000080713c2 */ /* 0x0082b000000e0000 */
[----:B----4-:R1:W3:Y:S02]  /*04b0*/  @P0 R2UR UR19, R0 ;  /* 0x00000000001303c2 */ /* 0x0102e400000e0000 */
[----:B-123--:R-:W-:Y:S05]  /*04c0*/  @P0 BRA `(.L_x_530) ;  /* 0x0000006000000947 */ /* 0x00efea0003800000 */
[----:B------:R-:W-:Y:S05]  /*04d0*/  @!P4 BRA `(.L_x_530) ;  /* 0x000000500000c947 */ /* 0x000fea0003800000 */
[----:B------:R1:W2:Y:S04]  /*04e0*/  LDG.E R0, [R4.64] ;  /* 0x0000001604007981 */ /* 0x0002a8000c1e1900 */
[----:B-1----:R-:W3:Y:S01]  /*04f0*/  LDG.E R4, [R4.64+0x4] ;  /* 0x0000041604047981 */ /* 0x002ee2000c1e1900 */
[----:B--2---:R-:W1:Y:S08]  /*0500*/  R2UR UR19, R0 ;  /* 0x00000000001373c2 */ /* 0x004e7000000e0000 */
[----:B---3--:R-:W1:Y:S02]  /*0510*/  R2UR UR4, R4 ;  /* 0x00000000040473c2 */ /* 0x008e6400000e0000 */
[----:B-1----:R-:W-:-:S06]  /*0520*/  UIADD3 UR19, -UR19, UR4, URZ ;  /* 0x0000000413137290 */ /* 0x002fcc000fffe13f */
.L_x_530:
[----:B------:R-:W-:-:S04]  /*0530*/  ISETP.NE.U32.AND P0, PT, RZ, c[0x0][0x368], PT ;  /* 0x0000da00ff007a0c */ /* 0x000fc80003f05070 */
[----:B------:R-:W-:-:S13]  /*0540*/  ISETP.NE.AND.EX P0, PT, RZ, c[0x0][0x36c], PT, P0 ;  /* 0x0000db00ff007a0c */ /* 0x000fda0003f05300 */
[----:B------:R-:W-:Y:S05]  /*0550*/  @!P0 BRA `(.L_x_531) ;  /* 0x0000004000008947 */ /* 0x000fea0003800000 */
[----:B------:R-:W-:-:S05]  /*0560*/  IMAD.WIDE R2, R40, R23, c[0x0][0x368] ;  /* 0x0000da0028027625 */ /* 0x000fca00078e0217 */
[----:B------:R-:W2:Y:S02]  /*0570*/  LDG.E R0, [R2.64] ;  /* 0x0000001602007981 */ /* 0x000ea4000c1e1900 */
[----:B--2---:R1:W2:Y:S02]  /*0580*/  R2UR UR10, R0 ;  /* 0x00000000000a73c2 */ /* 0x0042a400000e0000 */
[----:B-12---:R-:W-:Y:S05]  /*0590*/  BRA `(.L_x_532) ;  /* 0x0000006000007947 */ /* 0x006fea0003800000 */
.L_x_531:
[----:B------:R-:W-:Y:S05]  /*05a0*/  @!P3 BRA `(.L_x_532) ;  /* 0x000000500000b947 */ /* 0x000fea0003800000 */
[----:B------:R1:W2:Y:S04]  /*05b0*/  LDG.E R0, [R2.64] ;  /* 0x0000001602007981 */ /* 0x0002a8000c1e1900 */
[----:B-1----:R-:W3:Y:S01]  /*05c0*/  LDG.E R2, [R2.64+0x4] ;  /* 0x0000041602027981 */ /* 0x002ee2000c1e1900 */
[----:B--2---:R-:W1:Y:S08]  /*05d0*/  R2UR UR10, R0 ;  /* 0x00000000000a73c2 */ /* 0x004e7000000e0000 */
[----:B---3--:R-:W1:Y:S02]  /*05e0*/  R2UR UR4, R2 ;  /* 0x00000000020473c2 */ /* 0x008e6400000e0000 */
[----:B-1----:R-:W-:-:S06]  /*05f0*/  UIADD3 UR10, -UR10, UR4, URZ ;  /* 0x000000040a0a7290 */ /* 0x002fcc000fffe13f */
.L_x_532:
[----:B------:R-:W-:Y:S01]  /*0600*/  ULDC UR4, c[0x0][0x2c4] ;  /* 0x0000b10000047ab9 */ /* 0x000fe20000000800 */
[----:B-----5:R-:W-:Y:S01]  /*0610*/  IADD3 R25, R7, UR7, RZ ;  /* 0x0000000707197c10 */ /* 0x020fe2000fffe0ff */
[----:B------:R-:W-:Y:S01]  /*0620*/  UISETP.NE.AND UP1, UPT, UR4, 0x1, UPT ;  /* 0x000000010400788c */ /* 0x000fe2000bf25270 */
[----:B------:R-:W-:Y:S01]  /*0630*/  PLOP3.LUT P1, PT, PT, PT, PT, 0x80, 0x0 ;  /* 0x000000000000781c */ /* 0x000fe20003f2f070 */
[----:B------:R-:W-:Y:S01]  /*0640*/  UIADD3 UR10, -UR7, UR10, URZ ;  /* 0x0000000a070a7290 */ /* 0x000fe2000fffe13f */
[----:B------:R-:W-:Y:S01]  /*0650*/  CS2R R10, SRZ ;  /* 0x00000000000a7805 */ /* 0x000fe2000001ff00 */
[----:B------:R-:W-:Y:S01]  /*0660*/  ULDC.64 UR4, c[0x0][0x2c8] ;  /* 0x0000b20000047ab9 */ /* 0x000fe20000000a00 */
[----:B------:R-:W-:Y:S01]  /*0670*/  IMAD.MOV.U32 R130, RZ, RZ, RZ ;  /* 0x000000ffff827224 */ /* 0x000fe200078e00ff */
[----:B------:R-:W-:Y:S01]  /*0680*/  UIADD3 UR7, UR10, 0x40, -UR19 ;  /* 0x000000400a077890 */ /* 0x000fe2000fffe813 */
[----:B------:R-:W-:Y:S01]  /*0690*/  CS2R R128, SRZ ;  /* 0x0000000000807805 */ /* 0x000fe2000001ff00 */
[----:B------:R-:W-:Y:S01]  /*06a0*/  CS2R R14, SRZ ;  /* 0x00000000000e7805 */ /* 0x000fe2000001ff00 */
[----:B------:R-:W-:Y:S01]  /*06b0*/  IMAD.MOV.U32 R126, RZ, RZ, RZ ;  /* 0x000000ffff7e7224 */ /* 0x000fe200078e00ff */
[----:B------:R-:W-:Y:S01]  /*06c0*/  CS2R R124, SRZ ;  /* 0x00000000007c7805 */ /* 0x000fe2000001ff00 */
[----:B------:R-:W-:Y:S01]  /*06d0*/  @UP1 UIADD3 UR8, UR6, 0x7f, URZ ;  /* 0x0000007f06081890 */ /* 0x000fe2000fffe03f */
[----:B------:R-:W-:Y:S01]  /*06e0*/  MOV R122, RZ ;  /* 0x000000ff007a7202 */ /* 0x000fe20000000f00 */
[----:B------:R-:W-:Y:S01]  /*06f0*/  CS2R R120, SRZ ;  /* 0x0000000000787805 */ /* 0x000fe2000001ff00 */
[----:B------:R-:W-:Y:S01]  /*0700*/  CS2R R12, SRZ ;  /* 0x00000000000c7805 */ /* 0x000fe2000001ff00 */
[----:B------:R-:W-:Y:S01]  /*0710*/  UIMAD.WIDE.U32 UR8, UR8, UR4, URZ ;  /* 0x00000004080872a5 */ /* 0x000fe2000f8e003f */
[----:B------:R-:W-:Y:S01]  /*0720*/  IMAD.MOV.U32 R118, RZ, RZ, RZ ;  /* 0x000000ffff767224 */ /* 0x000fe200078e00ff */
[----:B------:R-:W-:Y:S01]  /*0730*/  UIADD3 UR4, UR6, 0x7f, URZ ;  /* 0x0000007f06047890 */ /* 0x000fe2000fffe03f */
[----:B------:R-:W-:Y:S01]  /*0740*/  CS2R R116, SRZ ;  /* 0x0000000000747805 */ /* 0x000fe2000001ff00 */
[----:B------:R-:W-:Y:S01]  /*0750*/  @UP1 USHF.R.U32.HI UR4, URZ, UR5, UR9 ;  /* 0x000000053f041299 */ /* 0x000fe20008011609 */
[----:B------:R-:W-:Y:S01]  /*0760*/  CS2R R16, SRZ ;  /* 0x0000000000107805 */ /* 0x000fe2000001ff00 */
[----:B------:R-:W-:Y:S01]  /*0770*/  UIADD3 UR5, UR10, 0x3f, URZ ;  /* 0x0000003f0a057890 */ /* 0x000fe2000fffe03f */
[----:B------:R-:W-:Y:S01]  /*0780*/  MOV R114, RZ ;  /* 0x000000ff00727202 */ /* 0x000fe20000000f00 */
[----:B------:R-:W-:Y:S01]  /*0790*/  UIADD3 UR7, UR7, UR4, URZ ;  /* 0x0000000407077290 */ /* 0x000fe2000fffe03f */
[----:B------:R-:W-:Y:S01]  /*07a0*/  CS2R R112, SRZ ;  /* 0x0000000000707805 */ /* 0x000fe2000001ff00 */
[----:B------:R-:W-:Y:S01]  /*07b0*/  USHF.R.S32.HI UR8, URZ, 0x1f, UR5 ;  /* 0x0000001f3f087899 */ /* 0x000fe20008011405 */
[----:B------:R-:W-:Y:S01]  /*07c0*/  CS2R R18, SRZ ;  /* 0x0000000000127805 */ /* 0x000fe2000001ff00 */
[----:B------:R-:W-:Y:S01]  /*07d0*/  USHF.R.S32.HI UR4, URZ, 0x1f, UR7 ;  /* 0x0000001f3f047899 */ /* 0x000fe20008011407 */
[----:B------:R-:W-:Y:S01]  /*07e0*/  IMAD.MOV.U32 R110, RZ, RZ, RZ ;  /* 0x000000ffff6e7224 */ /* 0x000fe200078e00ff */
[----:B------:R-:W-:Y:S01]  /*07f0*/  ULEA.HI UR8, UR8, UR5, URZ, 0x6 ;  /* 0x0000000508087291 */ /* 0x000fe2000f8f303f */
[----:B------:R-:W-:Y:S01]  /*0800*/  CS2R R108, SRZ ;  /* 0x00000000006c7805 */ /* 0x000fe2000001ff00 */
[----:B------:R-:W-:Y:S01]  /*0810*/  ULEA.HI UR4, UR4, UR7, URZ, 0x6 ;  /* 0x0000000704047291 */ /* 0x000fe2000f8f303f */
[----:B------:R-:W-:Y:S01]  /*0820*/  CS2R R106, SRZ ;  /* 0x00000000006a7805 */ /* 0x000fe2000001ff00 */
[----:B------:R-:W-:Y:S01]  /*0830*/  USHF.R.S32.HI UR8, URZ, 0x6, UR8 ;  /* 0x000000063f087899 */ /* 0x000fe20008011408 */
[----:B------:R-:W-:Y:S01]  /*0840*/  CS2R R104, SRZ ;  /* 0x0000000000687805 */ /* 0x000fe2000001ff00 */
[----:B------:R-:W-:Y:S01]  /*0850*/  USHF.R.S32.HI UR4, URZ, 0x6, UR4 ;  /* 0x000000063f047899 */ /* 0x000fe20008011404 */
[----:B------:R-:W-:Y:S01]  /*0860*/  CS2R R102, SRZ ;  /* 0x0000000000667805 */ /* 0x000fe2000001ff00 */
[----:B------:R-:W-:Y:S01]  /*0870*/  MOV R22, RZ ;  /* 0x000000ff00167202 */ /* 0x000fe20000000f00 */
[----:B------:R-:W-:Y:S01]  /*0880*/  IMAD.MOV.U32 R100, RZ, RZ, RZ ;  /* 0x000000ffff647224 */ /* 0x000fe200078e00ff */
[----:B------:R-:W-:Y:S01]  /*0890*/  UISETP.LT.AND UP0, UPT, UR8, UR4, UPT ;  /* 0x000000040800728c */ /* 0x000fe2000bf01270 */
[----:B------:R-:W-:Y:S01]  /*08a0*/  CS2R R98, SRZ ;  /* 0x0000000000627805 */ /* 0x000fe2000001ff00 */
[----:B------:R-:W-:Y:S01]  /*08b0*/  MOV R24, RZ ;  /* 0x000000ff00187202 */ /* 0x000fe20000000f00 */
[----:B------:R-:W-:Y:S01]  /*08c0*/  IMAD.MOV.U32 R96, RZ, RZ, RZ ;  /* 0x000000ffff607224 */ /* 0x000fe200078e00ff */
[----:B------:R-:W-:Y:S01]  /*08d0*/  USEL UR17, UR8, UR4, UP0 ;  /* 0x0000000408117287 */ /* 0x000fe20008000000 */
[----:B------:R-:W-:Y:S01]  /*08e0*/  CS2R R94, SRZ ;  /* 0x00000000005e7805 */ /* 0x000fe2000001ff00 */
[----:B------:R-:W-:Y:S01]  /*08f0*/  CS2R R92, SRZ ;  /* 0x00000000005c7805 */ /* 0x000fe2000001ff00 */
[----:B------:R-:W-:Y:S01]  /*0900*/  CS2R R90, SRZ ;  /* 0x00000000005a7805 */ /* 0x000fe2000001ff00 */
[----:B------:R-:W-:Y:S01]  /*0910*/  UISETP.GE.AND UP0, UPT, UR17, 0x1, UPT ;  /* 0x000000011100788c */ /* 0x000fe2000bf06270 */
[----:B------:R-:W-:Y:S01]  /*0920*/  CS2R R26, SRZ ;  /* 0x00000000001a7805 */ /* 0x000fe2000001ff00 */
[----:B------:R-:W-:Y:S01]  /*0930*/  MOV R88, RZ ;  /* 0x000000ff00587202 */ /* 0x000fe20000000f00 */
[----:B------:R-:W-:Y:S01]  /*0940*/  CS2R R86, SRZ ;  /* 0x0000000000567805 */ /* 0x000fe2000001ff00 */
[----:B------:R-:W-:Y:S01]  /*0950*/  IMAD.MOV.U32 R84, RZ, RZ, RZ ;  /* 0x000000ffff547224 */ /* 0x000fe200078e00ff */
[----:B------:R-:W-:Y:S01]  /*0960*/  CS2R R82, SRZ ;  /* 0x0000000000527805 */ /* 0x000fe2000001ff00 */
[----:B------:R-:W-:Y:S01]  /*0970*/  PLOP3.LUT P0, PT, PT, PT, UP0, 0x80, 0x0 ;  /* 0x000000000000781c */ /* 0x000fe20003f0f008 */
        /* <DEDUP_REMOVED lines=45> */
[----:B------:R-:W-:Y:S01]  /*0c50*/  ISETP.NE.U32.AND P2, PT, RZ, c[0x0][0x340], PT ;  /* 0x0000d000ff007a0c */ /* 0x000fe20003f45070 */
[----:B------:R-:W1:Y:S01]  /*0c60*/  S2R R26, SR_CTAID.Y ;  /* 0x00000000001a7919 */ /* 0x000e620000002600 */
[----:B------:R-:W-:-:S02]  /*0c70*/  SHF.R.S32.HI R90, RZ, 0x1f, R97 ;  /* 0x0000001fff5a7819 */ /* 0x000fc40000011461 */
[----:B------:R-:W-:Y:S02]  /*0c80*/  SHF.R.S32.HI R0, RZ, 0x1f, R6 ;  /* 0x0000001fff007819 */ /* 0x000fe40000011406 */
[----:B------:R-:W-:Y:S02]  /*0c90*/  PLOP3.LUT P1, PT, PT, PT, UP1, 0x80, 0x0 ;  /* 0x000000000000781c */ /* 0x000fe40003f2f018 */
[----:B------:R-:W-:Y:S02]  /*0ca0*/  PLOP3.LUT P0, PT, PT, PT, UP1, 0x80, 0x0 ;  /* 0x000000000000781c */ /* 0x000fe40003f0f018 */
[----:B------:R-:W-:Y:S01]  /*0cb0*/  SHF.R.S32.HI R11, RZ, 0x1f, R40 ;  /* 0x0000001fff0b7819 */ /* 0x000fe20000011428 */
[----:B------:R-:W-:Y:S01]  /*0cc0*/  UIADD3 UR9, UR17, -0x1, URZ ;  /* 0xffffffff11097890 */ /* 0x000fe2000fffe03f */
[----:B------:R-:W-:Y:S01]  /*0cd0*/  ISETP.NE.AND.EX P2, PT, RZ, c[0x0][0x344], PT, P2 ;  /* 0x0000d100ff007a0c */ /* 0x000fe20003f45320 */
[----:B------:R-:W-:Y:S02]  /*0ce0*/  ULDC UR4, c[0x0][0x2c4] ;  /* 0x0000b10000047ab9 */ /* 0x000fe40000000800 */
[----:B------:R-:W-:-:S10]  /*0cf0*/  ULDC.64 UR14, c[0x0][0x1e0] ;  /* 0x00007800000e7ab9 */ /* 0x000fd40000000a00 */
[----:B------:R-:W-:-:S05]  /*0d00*/  @P2 IMAD.WIDE R2, R40, R23, c[0x0][0x340] ;  /* 0x0000d00028022625 */ /* 0x000fca00078e0217 */
[----:B------:R2:W3:Y:S01]  /*0d10*/  @P2 LDG.E R12, [R2.64] ;  /* 0x00000016020c2981 */ /* 0x0004e2000c1e1900 */
[-C--:B------:R-:W-:Y:S01]  /*0d20*/  LEA.HI R5, R90, R97.reuse, RZ, 0x3 ;  /* 0x000000615a057211 */ /* 0x080fe200078f18ff */
[----:B------:R-:W-:Y:S01]  /*0d30*/  IMAD R0, R0, c[0x0][0x178], RZ ;  /* 0x00005e0000007a24 */ /* 0x000fe200078e02ff */
[----:B-1----:R-:W-:Y:S01]  /*0d40*/  SHF.R.S32.HI R27, RZ, 0x1f, R26 ;  /* 0x0000001fff1b7819 */ /* 0x002fe2000001141a */
[----:B------:R-:W-:Y:S01]  /*0d50*/  UIMAD UR4, UR19, UR4, URZ ;  /* 0x00000004130472a4 */ /* 0x000fe2000f8e023f */
[----:B------:R-:W-:Y:S01]  /*0d60*/  LOP3.LUT R4, R5, 0xfffffff8, RZ, 0xc0, !PT ;  /* 0xfffffff805047812 */ /* 0x000fe200078ec0ff */
[----:B------:R-:W-:Y:S01]  /*0d70*/  IMAD R0, R6, c[0x0][0x17c], R0 ;  /* 0x00005f0006007a24 */ /* 0x000fe200078e0200 */
[----:B------:R-:W-:Y:S01]  /*0d80*/  SHF.R.S32.HI R19, RZ, 0x3, R5 ;  /* 0x00000003ff137819 */ /* 0x000fe20000011405 */
[----:B------:R-:W-:Y:S01]  /*0d90*/  UMOV UR12, 0x6 ;  /* 0x00000006000c7882 */ /* 0x000fe20000000000 */
[----:B------:R-:W-:Y:S01]  /*0da0*/  LEA.HI R89, R90, R97, RZ, 0x5 ;  /* 0x000000615a597211 */ /* 0x000fe200078f28ff */
[----:B------:R-:W-:Y:S01]  /*0db0*/  IMAD.IADD R21, R97, 0x1, -R4 ;  /* 0x0000000161157824 */ /* 0x000fe200078e0a04 */
[----:B------:R-:W-:Y:S01]  /*0dc0*/  SEL R4, R40, RZ, !P4 ;  /* 0x000000ff28047207 */ /* 0x000fe20006000000 */
[----:B------:R-:W-:Y:S01]  /*0dd0*/  USHF.L.U32 UR8, UR14, 0x6, URZ ;  /* 0x000000060e087899 */ /* 0x000fe2000800063f */
[----:B------:R-:W-:Y:S01]  /*0de0*/  IADD3 R14, R19, UR6, RZ ;  /* 0x00000006130e7c10 */ /* 0x000fe2000fffe0ff */
[C---:B------:R-:W-:Y:S01]  /*0df0*/  IMAD R5, R21.reuse, 0x20, R19 ;  /* 0x0000002015057824 */ /* 0x040fe200078e0213 */
[----:B------:R-:W-:Y:S01]  /*0e00*/  USHF.L.U64.HI UR7, UR14, UR12, UR15 ;  /* 0x0000000c0e077299 */ /* 0x000fe2000801020f */
[----:B------:R-:W-:Y:S01]  /*0e10*/  IMAD.SHL.U32 R8, R21, 0x8, RZ ;  /* 0x0000000815087824 */ /* 0x000fe200078e00ff */
[----:B------:R-:W-:Y:S01]  /*0e20*/  USHF.R.S32.HI UR11, URZ, 0x1f, UR9 ;  /* 0x0000001f3f0b7899 */ /* 0x000fe20008011409 */
[----:B------:R-:W-:Y:S01]  /*0e30*/  IMAD.U32 R91, RZ, RZ, UR8 ;  /* 0x00000008ff5b7e24 */ /* 0x000fe2000f8e00ff */
[----:B------:R-:W-:Y:S01]  /*0e40*/  IADD3 R5, R5, UR6, RZ ;  /* 0x0000000605057c10 */ /* 0x000fe2000fffe0ff */
[----:B------:R-:W-:Y:S01]  /*0e50*/  UIMAD UR5, UR7, UR9, URZ ;  /* 0x00000009070572a4 */ /* 0x000fe2000f8e023f */
[C---:B------:R-:W-:Y:S01]  /*0e60*/  IADD3 R16, R8.reuse, 0x40, RZ ;  /* 0x0000004008107810 */ /* 0x040fe20007ffe0ff */
[----:B------:R-:W-:Y:S01]  /*0e70*/  USHF.L.U32 UR16, UR14, 0x5, URZ ;  /* 0x000000050e107899 */ /* 0x000fe2000800063f */
[C---:B------:R-:W-:Y:S01]  /*0e80*/  IADD3 R17, R8.reuse, 0x80, RZ ;  /* 0x0000008008117810 */ /* 0x040fe20007ffe0ff */
[----:B------:R-:W-:Y:S01]  /*0e90*/  @P1 IMAD.HI.U32 R7, R5, c[0x0][0x2c8], RZ ;  /* 0x0000b20005071a27 */ /* 0x000fe200078e00ff */
[----:B------:R-:W-:Y:S01]  /*0ea0*/  IADD3 R22, R8, 0xc0, RZ ;  /* 0x000000c008167810 */ /* 0x000fe20007ffe0ff */
[----:B------:R-:W-:Y:S01]  /*0eb0*/  UIMAD UR5, UR11, UR8, UR5 ;  /* 0x000000080b0572a4 */ /* 0x000fe2000f8e0205 */
[----:B------:R-:W-:Y:S01]  /*0ec0*/  BAR.SYNC.DEFER_BLOCKING 0x0 ;  /* 0x0000000000007b1d */ /* 0x000fe20000010000 */
[----:B--2---:R-:W-:Y:S01]  /*0ed0*/  IMAD.WIDE.U32 R2, R6, c[0x0][0x178], RZ ;  /* 0x00005e0006027a25 */ /* 0x004fe200078e00ff */
[----:B------:R-:W-:Y:S01]  /*0ee0*/  SEL R6, R11, RZ, !P4 ;  /* 0x000000ff0b067207 */ /* 0x000fe20006000000 */
[----:B------:R-:W-:Y:S01]  /*0ef0*/  UISETP.GE.AND UP0, UPT, UR17, 0x2, UPT ;  /* 0x000000021100788c */ /* 0x000fe2000bf06270 */
[----:B------:R-:W-:Y:S01]  /*0f00*/  ISETP.GE.AND P5, PT, R8, c[0x0][0x198], PT ;  /* 0x0000660008007a0c */ /* 0x000fe20003fa6270 */
[----:B------:R-:W-:Y:S01]  /*0f10*/  IMAD.IADD R3, R3, 0x1, R0 ;  /* 0x0000000103037824 */ /* 0x000fe200078e0200 */
[----:B------:R-:W-:Y:S01]  /*0f20*/  ISETP.GE.AND P4, PT, R16, c[0x0][0x198], PT ;  /* 0x0000660010007a0c */ /* 0x000fe20003f86270 */
[----:B------:R-:W-:Y:S01]  /*0f30*/  IMAD R0, R27, c[0x0][0x1b8], RZ ;  /* 0x00006e001b007a24 */ /* 0x000fe200078e02ff */
[----:B------:R-:W-:Y:S01]  /*0f40*/  SHF.R.S32.HI R88, RZ, 0x5, R89 ;  /* 0x00000005ff587819 */ /* 0x000fe20000011459 */
[----:B------:R-:W-:Y:S01]  /*0f50*/  IMAD.WIDE.U32 R2, R26, c[0x0][0x1b8], R2 ;  /* 0x00006e001a027a25 */ /* 0x000fe200078e0002 */
[----:B------:R-:W-:-:S03]  /*0f60*/  UIADD3 UR17, UR17, -0x2, URZ ;  /* 0xfffffffe11117890 */ /* 0x000fc6000fffe03f */
[----:B------:R-:W-:Y:S01]  /*0f70*/  IMAD R0, R26, c[0x0][0x1bc], R0 ;  /* 0x00006f001a007a24 */ /* 0x000fe200078e0200 */
[----:B------:R-:W-:Y:S01]  /*0f80*/  @UP0 UIMAD UR7, UR7, UR17, URZ ;  /* 0x00000011070702a4 */ /* 0x000fe2000f8e023f */
[----:B------:R-:W-:Y:S02]  /*0f90*/  IMAD R6, R6, c[0x0][0x1c0], RZ ;  /* 0x0000700006067a24 */ /* 0x000fe400078e02ff */
[----:B------:R-:W-:Y:S02]  /*0fa0*/  IMAD.IADD R3, R3, 0x1, R0 ;  /* 0x0000000103037824 */ /* 0x000fe400078e0200 */
[----:B------:R-:W-:Y:S01]  /*0fb0*/  IMAD.MOV.U32 R0, RZ, RZ, R5 ;  /* 0x000000ffff007224 */ /* 0x000fe200078e0005 */
        /* <DEDUP_REMOVED lines=15> */
[----:B------:R-:W-:Y:S01]  /*10b0*/  IMAD.WIDE.U32 R2, R4, c[0x0][0x1a8], R2 ;  /* 0x00006a0004027a25 */ /* 0x000fe200078e0002 */
[----:B------:R-:W-:Y:S02]  /*10c0*/  IADD3 R6, -R19, UR10, RZ ;  /* 0x0000000a13067c10 */ /* 0x000fe4000fffe1ff */
[----:B------:R-:W-:Y:S01]  /*10d0*/  LOP3.LUT R7, R0, 0x38, R8, 0xf8, !PT ;  /* 0x0000003800077812 */ /* 0x000fe200078ef808 */
[----:B------:R-:W-:Y:S01]  /*10e0*/  IMAD R9, R4, c[0x0][0x1ac], R5 ;  /* 0x00006b0004097a24 */ /* 0x000fe200078e0205 */
[----:B------:R-:W-:Y:S01]  /*10f0*/  SHF.R.U32.HI R4, RZ, 0x3, R0 ;  /* 0x00000003ff047819 */ /* 0x000fe20000011600 */
[----:B------:R-:W-:Y:S01]  /*1100*/  IMAD.U32 R5, RZ, RZ, UR9 ;  /* 0x00000009ff057e24 */ /* 0x000fe2000f8e00ff */
[C---:B------:R-:W-:Y:S01]  /*1110*/  LEA R18, P0, R2.reuse, c[0x0][0x160], 0x1 ;  /* 0x0000580002127a11 */ /* 0x040fe200078008ff */
[----:B------:R-:W-:Y:S01]  /*1120*/  IMAD.IADD R0, R3, 0x1, R9 ;  /* 0x0000000103007824 */ /* 0x000fe200078e0209 */
[----:B------:R-:W-:Y:S01]  /*1130*/  SHF.R.S32.HI R9, RZ, 0x1f, R8 ;  /* 0x0000001fff097819 */ /* 0x000fe20000011408 */
[----:B------:R-:W-:Y:S01]  /*1140*/  IMAD R20, R5, -0x40, R6 ;  /* 0xffffffc005147824 */ /* 0x000fe200078e0206 */
[----:B------:R-:W-:Y:S01]  /*1150*/  LOP3.LUT R5, R7, R4, RZ, 0x3c, !PT ;  /* 0x0000000407057212 */ /* 0x000fe200078e3cff */
[----:B------:R-:W-:Y:S01]  /*1160*/  SHFL.IDX PT, R6, R18, RZ, 0x181f ;  /* 0x00181fff12067589 */ /* 0x000fe200000e0000 */
[----:B------:R-:W-:-:S02]  /*1170*/  LEA.HI.X R15, R2, c[0x0][0x164], R0, 0x1, P0 ;  /* 0x00005900020f7a11 */ /* 0x000fc400000f0c00 */
[----:B------:R-:W-:Y:S02]  /*1180*/  ISETP.GE.AND P0, PT, R14, UR4, PT ;  /* 0x000000040e007c0c */ /* 0x000fe4000bf06270 */
[----:B------:R-:W-:Y:S01]  /*1190*/  LEA.HI R0, R90, R97, RZ, 0x6 ;  /* 0x000000615a007211 */ /* 0x000fe200078f30ff */
[----:B------:R-:W1:Y:S01]  /*11a0*/  SHFL.IDX PT, R7, R15, RZ, 0x181f ;  /* 0x00181fff0f077589 */ /* 0x000e6200000e0000 */
[----:B------:R-:W-:Y:S02]  /*11b0*/  IADD3 R4, R14, 0x20, RZ ;  /* 0x000000200e047810 */ /* 0x000fe40007ffe0ff */
[----:B------:R-:W-:Y:S02]  /*11c0*/  SHF.L.U32 R0, R0, 0x3, RZ ;  /* 0x0000000300007819 */ /* 0x000fe400000006ff */
[----:B------:R-:W-:Y:S02]  /*11d0*/  IADD3 R2, R14, 0x40, RZ ;  /* 0x000000400e027810 */ /* 0x000fe40007ffe0ff */
[----:B------:R-:W-:-:S02]  /*11e0*/  LOP3.LUT R10, R5, 0xfffffe00, R0, 0xf8, !PT ;  /* 0xfffffe00050a7812 */ /* 0x000fc400078ef800 */
[----:B------:R-:W-:Y:S02]  /*11f0*/  ISETP.GE.AND P1, PT, R4, UR4, PT ;  /* 0x0000000404007c0c */ /* 0x000fe4000bf26270 */
[----:B------:R-:W-:Y:S01]  /*1200*/  @!P0 SHF.R.S32.HI R5, RZ, 0x1f, R16 ;  /* 0x0000001fff058819 */ /* 0x000fe20000011410 */
[----:B------:R-:W-:Y:S01]  /*1210*/  IMAD.SHL.U32 R95, R10, 0x2, RZ ;  /* 0x000000020a5f7824 */ /* 0x000fe200078e00ff */
[----:B------:R-:W-:Y:S02]  /*1220*/  @!P0 SHF.R.S32.HI R4, RZ, 0x1f, R17 ;  /* 0x0000001fff048819 */ /* 0x000fe40000011411 */
[----:B------:R-:W-:Y:S02]  /*1230*/  ISETP.GE.AND P6, PT, R2, UR4, PT ;  /* 0x0000000402007c0c */ /* 0x000fe4000bfc6270 */
[----:B------:R-:W-:Y:S01]  /*1240*/  @!P0 SHF.R.S32.HI R0, RZ, 0x1f, R22 ;  /* 0x0000001fff008819 */ /* 0x000fe20000011416 */
[----:B------:R-:W-:Y:S01]  /*1250*/  STL [R1+0x48], R95 ;  /* 0x0000485f01007387 */ /* 0x000fe20000100800 */
[----:B------:R-:W-:-:S02]  /*1260*/  IADD3 R14, R14, 0x60, RZ ;  /* 0x000000600e0e7810 */ /* 0x000fc40007ffe0ff */
[----:B------:R-:W-:-:S04]  /*1270*/  @!P0 LEA.HI R0, R0, R22, RZ, 0x3 ;  /* 0x0000001600008211 */ /* 0x000fc800078f18ff */
[----:B------:R-:W-:Y:S02]  /*1280*/  @!P0 LOP3.LUT R0, R0, 0xfffffff8, RZ, 0xc0, !PT ;  /* 0xfffffff800008812 */ /* 0x000fe400078ec0ff */
[--C-:B---3--:R-:W-:Y:S01]  /*1290*/  @P2 SHF.R.S32.HI R3, RZ, 0x1f, R12.reuse ;  /* 0x0000001fff032819 */ /* 0x108fe2000001140c */
[----:B------:R-:W-:Y:S01]  /*12a0*/  @P2 IMAD.MOV.U32 R2, RZ, RZ, R12 ;  /* 0x000000ffff022224 */ /* 0x000fe200078e000c */
[----:B------:R-:W-:Y:S01]  /*12b0*/  @!P0 LEA.HI R12, R5, R16, RZ, 0x3 ;  /* 0x00000010050c8211 */ /* 0x000fe200078f18ff */
[----:B------:R-:W-:Y:S01]  /*12c0*/  @!P2 IMAD.MOV.U32 R2, RZ, RZ, R40 ;  /* 0x000000ffff02a224 */ /* 0x000fe200078e0028 */
[----:B------:R-:W-:Y:S01]  /*12d0*/  @!P0 LEA.HI R5, R4, R17, RZ, 0x3 ;  /* 0x0000001104058211 */ /* 0x000fe200078f18ff */
[----:B------:R-:W-:Y:S01]  /*12e0*/  @!P2 IMAD.MOV.U32 R3, RZ, RZ, R11 ;  /* 0x000000ffff03a224 */ /* 0x000fe200078e000b */
[----:B------:R-:W2:Y:S01]  /*12f0*/  SHFL.IDX PT, R4, R18, 0x1, 0x181f ;  /* 0x00381f0012047f89 */ /* 0x000ea200000e0000 */
[----:B------:R-:W-:Y:S02]  /*1300*/  @!P0 LOP3.LUT R12, R12, 0xfffffff8, RZ, 0xc0, !PT ;  /* 0xfffffff80c0c8812 */ /* 0x000fe400078ec0ff */
[----:B------:R-:W-:-:S02]  /*1310*/  @!P0 LOP3.LUT R10, R5, 0xfffffff8, RZ, 0xc0, !PT ;  /* 0xfffffff8050a8812 */ /* 0x000fc400078ec0ff */
[----:B------:R-:W-:Y:S01]  /*1320*/  SEL R23, R2, RZ, !P3 ;  /* 0x000000ff02177207 */ /* 0x000fe20005800000 */
[----:B------:R-:W3:Y:S01]  /*1330*/  SHFL.IDX PT, R5, R15, 0x1, 0x181f ;  /* 0x00381f000f057f89 */ /* 0x000ee200000e0000 */
[----:B------:R-:W-:Y:S01]  /*1340*/  SEL R24, R3, RZ, !P3 ;  /* 0x000000ff03187207 */ /* 0x000fe20005800000 */
[--C-:B-1----:R-:W-:Y:S01]  /*1350*/  @!P0 IMAD.WIDE R12, R12, 0x2, R6.reuse ;  /* 0x000000020c0c8825 */ /* 0x102fe200078e0206 */
[----:B------:R-:W-:Y:S02]  /*1360*/  @!P0 LEA R2, P2, R8, R6, 0x1 ;  /* 0x0000000608028211 */ /* 0x000fe400078408ff */
[----:B------:R-:W-:Y:S01]  /*1370*/  ISETP.GE.AND P3, PT, R17, c[0x0][0x198], PT ;  /* 0x0000660011007a0c */ /* 0x000fe20003f66270 */
[----:B------:R-:W-:Y:S01]  /*1380*/  @!P0 IMAD.WIDE R10, R10, 0x2, R6 ;  /* 0x000000020a0a8825 */ /* 0x000fe200078e0206 */
[----:B------:R-:W-:Y:S02]  /*1390*/  @!P0 LEA.HI.X R3, R8, R7, R9, 0x1, P2 ;  /* 0x0000000708038211 */ /* 0x000fe400010f0c09 */
[----:B------:R-:W-:Y:S01]  /*13a0*/  ISETP.GE.AND P2, PT, R22, c[0x0][0x198], PT ;  /* 0x0000660016007a0c */ /* 0x000fe20003f46270 */
[----:B------:R-:W-:Y:S01]  /*13b0*/  @!P0 IMAD.WIDE R6, R0, 0x2, R6 ;  /* 0x0000000200068825 */ /* 0x000fe200078e0206 */
[----:B------:R-:W-:Y:S01]  /*13c0*/  @!P1 SHF.R.S32.HI R0, RZ, 0x1f, R22 ;  /* 0x0000001fff009819 */ /* 0x000fe20000011416 */
[----:B------:R1:W-:Y:S03]  /*13d0*/  @!P0 LDGSTS.E.BYPASS.LTC128B.128 [R95+0x100], [R2.64], !P5 ;  /* 0x00100000025f8fae */ /* 0x0003e6000e901d56 */
[----:B------:R-:W-:Y:S01]  /*13e0*/  @!P1 LEA.HI R0, R0, R22, RZ, 0x3 ;  /* 0x0000001600009211 */ /* 0x000fe200078f18ff */
[----:B------:R4:W-:Y:S03]  /*13f0*/  @!P0 LDGSTS.E.BYPASS.LTC128B.128 [R95+0x4100], [R12.64], !P4 ;  /* 0x041000000c5f8fae */ /* 0x0009e6000e101d56 */
[----:B------:R-:W-:Y:S01]  /*1400*/  @!P1 LOP3.LUT R0, R0, 0xfffffff8, RZ, 0xc0, !PT ;  /* 0xfffffff800009812 */ /* 0x000fe200078ec0ff */
[----:B------:R5:W-:Y:S04]  /*1410*/  @!P0 LDGSTS.E.BYPASS.LTC128B.128 [R95+0x8100], [R10.64], !P3 ;  /* 0x081000000a5f8fae */ /* 0x000be8000d901d56 */
[----:B------:R2:W-:Y:S01]  /*1420*/  @!P0 LDGSTS.E.BYPASS.LTC128B.128 [R95+0xc100], [R6.64], !P2 ;  /* 0x0c100000065f8fae */ /* 0x0005e2000d101d56 */
[----:B-1----:R-:W-:-:S02]  /*1430*/  @!P1 SHF.R.S32.HI R3, RZ, 0x1f, R16 ;  /* 0x0000001fff039819 */ /* 0x002fc40000011410 */
[----:B------:R-:W-:Y:S02]  /*1440*/  @!P1 SHF.R.S32.HI R2, RZ, 0x1f, R17 ;  /* 0x0000001fff029819 */ /* 0x000fe40000011411 */
[----:B------:R-:W-:Y:S02]  /*1450*/  @!P1 LEA.HI R3, R3, R16, RZ, 0x3 ;  /* 0x0000001003039211 */ /* 0x000fe400078f18ff */
[----:B-----5:R-:W-:Y:S02]  /*1460*/  @!P1 LEA.HI R10, R2, R17, RZ, 0x3 ;  /* 0x00000011020a9211 */ /* 0x020fe400078f18ff */
[----:B------:R-:W1:Y:S01]  /*1470*/  SHFL.IDX PT, R2, R18, 0x2, 0x181f ;  /* 0x00581f0012027f89 */ /* 0x000e6200000e0000 */
[----:B----4-:R-:W-:Y:S02]  /*1480*/  @!P1 LOP3.LUT R12, R3, 0xfffffff8, RZ, 0xc0, !PT ;  /* 0xfffffff8030c9812 */ /* 0x010fe400078ec0ff */
[----:B--2---:R-:W-:Y:S01]  /*1490*/  @!P1 LEA R6, P0, R8, R4, 0x1 ;  /* 0x0000000408069211 */ /* 0x004fe200078008ff */
[----:B------:R-:W2:Y:S01]  /*14a0*/  SHFL.IDX PT, R3, R15, 0x2, 0x181f ;  /* 0x00581f000f037f89 */ /* 0x000ea200000e0000 */
[----:B------:R-:W-:Y:S01]  /*14b0*/  @!P1 LOP3.LUT R10, R10, 0xfffffff8, RZ, 0xc0, !PT ;  /* 0xfffffff80a0a9812 */ /* 0x000fe200078ec0ff */
[----:B---3--:R-:W-:Y:S01]  /*14c0*/  @!P1 IMAD.WIDE R12, R12, 0x2, R4 ;  /* 0x000000020c0c9825 */ /* 0x008fe200078e0204 */
[----:B------:R-:W-:-:S02]  /*14d0*/  @!P1 LEA.HI.X R7, R8, R5, R9, 0x1, P0 ;  /* 0x0000000508079211 */ /* 0x000fc400000f0c09 */
[----:B------:R-:W-:Y:S01]  /*14e0*/  ISETP.GE.AND P0, PT, R14, UR4, PT ;  /* 0x000000040e007c0c */ /* 0x000fe2000bf06270 */
[--C-:B------:R-:W-:Y:S01]  /*14f0*/  @!P1 IMAD.WIDE R10, R10, 0x2, R4.reuse ;  /* 0x000000020a0a9825 */ /* 0x100fe200078e0204 */
[----:B------:R-:W-:Y:S01]  /*1500*/  UMOV UR4, 0x5 ;  /* 0x0000000500047882 */ /* 0x000fe20000000000 */
[----:B------:R3:W-:Y:S01]  /*1510*/  @!P1 LDGSTS.E.BYPASS.LTC128B.128 [R95+0x1100], [R6.64], !P5 ;  /* 0x01100000065f9fae */ /* 0x0007e2000e901d56 */
[----:B------:R-:W-:Y:S01]  /*1520*/  USHF.L.U64.HI UR15, UR14, UR4, UR15 ;  /* 0x000000040e0f7299 */ /* 0x000fe2000801020f */
[----:B------:R-:W-:Y:S01]  /*1530*/  @!P1 IMAD.WIDE R4, R0, 0x2, R4 ;  /* 0x0000000200049825 */ /* 0x000fe200078e0204 */
[----:B------:R-:W-:Y:S01]  /*1540*/  @!P6 SHF.R.S32.HI R0, RZ, 0x1f, R22 ;  /* 0x0000001fff00e819 */ /* 0x000fe20000011416 */
[----:B------:R4:W-:Y:S03]  /*1550*/  @!P1 LDGSTS.E.BYPASS.LTC128B.128 [R95+0x5100], [R12.64], !P4 ;  /* 0x051000000c5f9fae */ /* 0x0009e6000e101d56 */
[----:B------:R-:W-:Y:S01]  /*1560*/  @!P6 LEA.HI R0, R0, R22, RZ, 0x3 ;  /* 0x000000160000e211 */ /* 0x000fe200078f18ff */
[----:B------:R2:W-:Y:S03]  /*1570*/  @!P1 LDGSTS.E.BYPASS.LTC128B.128 [R95+0x9100], [R10.64], !P3 ;  /* 0x091000000a5f9fae */ /* 0x0005e6000d901d56 */
[----:B------:R-:W-:Y:S01]  /*1580*/  @!P6 LOP3.LUT R0, R0, 0xfffffff8, RZ, 0xc0, !PT ;  /* 0xfffffff80000e812 */ /* 0x000fe200078ec0ff */
[----:B------:R5:W-:Y:S01]  /*1590*/  @!P1 LDGSTS.E.BYPASS.LTC128B.128 [R95+0xd100], [R4.64], !P2 ;  /* 0x0d100000045f9fae */ /* 0x000be2000d101d56 */
[----:B---3--:R-:W-:-:S04]  /*15a0*/  @!P6 SHF.R.S32.HI R6, RZ, 0x1f, R17 ;  /* 0x0000001fff06e819 */ /* 0x008fc80000011411 */
[----:B------:R-:W-:Y:S02]  /*15b0*/  @!P6 LEA.HI R7, R6, R17, RZ, 0x3 ;  /* 0x000000110607e211 */ /* 0x000fe400078f18ff */
[----:B-1----:R-:W-:Y:S02]  /*15c0*/  @!P6 LEA R6, P1, R8, R2, 0x1 ;  /* 0x000000020806e211 */ /* 0x002fe400078208ff */
[----:B----4-:R-:W-:Y:S01]  /*15d0*/  @!P6 LOP3.LUT R12, R7, 0xfffffff8, RZ, 0xc0, !PT ;  /* 0xfffffff8070ce812 */ /* 0x010fe200078ec0ff */
[----:B--2---:R-:W-:Y:S01]  /*15e0*/  @!P6 IMAD.WIDE R10, R0, 0x2, R2 ;  /* 0x00000002000ae825 */ /* 0x004fe200078e0202 */
[----:B------:R-:W-:Y:S02]  /*15f0*/  @!P6 LEA.HI.X R7, R8, R3, R9, 0x1, P1 ;  /* 0x000000030807e211 */ /* 0x000fe400008f0c09 */
[----:B-----5:R-:W-:Y:S01]  /*1600*/  @!P6 SHF.R.S32.HI R5, RZ, 0x1f, R16 ;  /* 0x0000001fff05e819 */ /* 0x020fe20000011410 */
[----:B------:R1:W-:Y:S01]  /*1610*/  SHFL.IDX PT, R4, R18, 0x3, 0x181f ;  /* 0x00781f0012047f89 */ /* 0x0003e200000e0000 */
[----:B------:R-:W-:Y:S01]  /*1620*/  @!P6 IMAD.WIDE R12, R12, 0x2, R2 ;  /* 0x000000020c0ce825 */ /* 0x000fe200078e0202 */
[----:B------:R-:W-:-:S02]  /*1630*/  SHF.R.S32.HI R0, RZ, 0x1f, R25 ;  /* 0x0000001fff007819 */ /* 0x000fc40000011419 */
[----:B------:R-:W-:Y:S01]  /*1640*/  @!P6 LEA.HI R14, R5, R16, RZ, 0x3 ;  /* 0x00000010050ee211 */ /* 0x000fe200078f18ff */
[----:B------:R2:W-:Y:S03]  /*1650*/  @!P6 LDGSTS.E.BYPASS.LTC128B.128 [R95+0x2100], [R6.64], !P5 ;  /* 0x02100000065fefae */ /* 0x0005e6000e901d56 */
[----:B------:R-:W-:Y:S01]  /*1660*/  @!P6 LOP3.LUT R14, R14, 0xfffffff8, RZ, 0xc0, !PT ;  /* 0xfffffff80e0ee812 */ /* 0x000fe200078ec0ff */
[----:B------:R3:W4:Y:S01]  /*1670*/  SHFL.IDX PT, R5, R15, 0x3, 0x181f ;  /* 0x00781f000f057f89 */ /* 0x00072200000e0000 */
[----:B-1----:R-:W-:-:S03]  /*1680*/  IADD3 R18, P1, R25, R19, RZ ;  /* 0x0000001319127210 */ /* 0x002fc60007f3e0ff */
[----:B---3--:R-:W-:Y:S01]  /*1690*/  @!P6 IMAD.WIDE R14, R14, 0x2, R2 ;  /* 0x000000020e0ee825 */ /* 0x008fe200078e0202 */
[----:B--2---:R-:W-:-:S04]  /*16a0*/  @!P0 SHF.R.S32.HI R6, RZ, 0x1f, R16 ;  /* 0x0000001fff068819 */ /* 0x004fc80000011410 */
[----:B------:R1:W-:Y:S01]  /*16b0*/  @!P6 LDGSTS.E.BYPASS.LTC128B.128 [R95+0x6100], [R14.64], !P4 ;  /* 0x061000000e5fefae */ /* 0x0003e2000e101d56 */
[----:B------:R-:W-:-:S03]  /*16c0*/  @!P0 LEA.HI R6, R6, R16, RZ, 0x3 ;  /* 0x0000001006068211 */ /* 0x000fc600078f18ff */
[----:B------:R2:W-:Y:S01]  /*16d0*/  @!P6 LDGSTS.E.BYPASS.LTC128B.128 [R95+0xa100], [R12.64], !P3 ;  /* 0x0a1000000c5fefae */ /* 0x0005e2000d901d56 */
[----:B------:R-:W-:-:S03]  /*16e0*/  @!P0 LOP3.LUT R6, R6, 0xfffffff8, RZ, 0xc0, !PT ;  /* 0xfffffff806068812 */ /* 0x000fc600078ec0ff */
[----:B------:R3:W-:Y:S01]  /*16f0*/  @!P6 LDGSTS.E.BYPASS.LTC128B.128 [R95+0xe100], [R10.64], !P2 ;  /* 0x0e1000000a5fefae */ /* 0x0007e2000d101d56 */
[----:B------:R-:W-:Y:S01]  /*1700*/  ISETP.GE.AND P6, PT, R20, 0x1, PT ;  /* 0x000000011400780c */ /* 0x000fe20003fc6270 */
[----:B----4-:R-:W-:Y:S01]  /*1710*/  @!P0 IMAD.WIDE R6, R6, 0x2, R4 ;  /* 0x0000000206068825 */ /* 0x010fe200078e0204 */
[----:B-1----:R-:W-:Y:S02]  /*1720*/  LEA.HI R14, R90, R97, RZ, 0x4 ;  /* 0x000000615a0e7211 */ /* 0x002fe400078f20ff */
[----:B--2---:R-:W-:Y:S02]  /*1730*/  LEA.HI.X.SX32 R13, R19, R0, 0x1, P1 ;  /* 0x00000000130d7211 */ /* 0x004fe400008f0eff */
[C---:B------:R-:W-:Y:S02]  /*1740*/  @!P0 LEA R2, P1, R8.reuse, R4, 0x1 ;  /* 0x0000000408028211 */ /* 0x040fe400078208ff */
[----:B------:R-:W-:Y:S01]  /*1750*/  SHF.R.S32.HI R12, RZ, 0x4, R14 ;  /* 0x00000004ff0c7819 */ /* 0x000fe2000001140e */
[----:B------:R-:W-:Y:S01]  /*1760*/  IMAD R0, R13, c[0x0][0x1e0], RZ ;  /* 0x000078000d007a24 */ /* 0x000fe200078e02ff */
[----:B------:R-:W-:-:S02]  /*1770*/  @!P0 LEA.HI.X R3, R8, R5, R9, 0x1, P1 ;  /* 0x0000000508038211 */ /* 0x000fc400008f0c09 */
[----:B---3--:R-:W-:Y:S01]  /*1780*/  LEA.HI R10, R14, R12, RZ, 0x1 ;  /* 0x0000000c0e0a7211 */ /* 0x008fe200078f08ff */
[----:B------:R-:W-:Y:S01]  /*1790*/  IMAD R11, R18, c[0x0][0x1e4], R0 ;  /* 0x00007900120b7a24 */ /* 0x000fe200078e0200 */
[----:B------:R-:W-:Y:S01]  /*17a0*/  @!P0 SHF.R.S32.HI R0, RZ, 0x1f, R17 ;  /* 0x0000001fff008819 */ /* 0x000fe20000011411 */
[----:B------:R1:W-:Y:S01]  /*17b0*/  @!P0 LDGSTS.E.BYPASS.LTC128B.128 [R95+0x3100], [R2.64], !P5 ;  /* 0x03100000025f8fae */ /* 0x0003e2000e901d56 */
[----:B------:R-:W-:Y:S02]  /*17c0*/  LOP3.LUT R10, R10, 0xfffffffe, RZ, 0xc0, !PT ;  /* 0xfffffffe0a0a7812 */ /* 0x000fe400078ec0ff */
[----:B------:R-:W-:Y:S01]  /*17d0*/  @!P0 LEA.HI R0, R0, R17, RZ, 0x3 ;  /* 0x0000001100008211 */ /* 0x000fe200078f18ff */
[----:B------:R2:W-:Y:S01]  /*17e0*/  @!P0 LDGSTS.E.BYPASS.LTC128B.128 [R95+0x7100], [R6.64], !P4 ;  /* 0x07100000065f8fae */ /* 0x0005e2000e101d56 */
[----:B------:R-:W-:Y:S01]  /*17f0*/  ISETP.GE.AND P1, PT, R20, 0x21, PT ;  /* 0x000000211400780c */ /* 0x000fe20003f26270 */
[----:B------:R-:W-:Y:S01]  /*1800*/  IMAD.IADD R12, R12, 0x1, -R10 ;  /* 0x000000010c0c7824 */ /* 0x000fe200078e0a0a */
[----:B------:R-:W-:Y:S01]  /*1810*/  ISETP.GE.AND P5, PT, R8, c[0x0][0x1d4], PT ;  /* 0x0000750008007a0c */ /* 0x000fe20003fa6270 */
[----:B------:R-:W-:Y:S01]  /*1820*/  IMAD R10, R27, c[0x0][0x1e8], RZ ;  /* 0x00007a001b0a7a24 */ /* 0x000fe200078e02ff */
[----:B------:R-:W-:-:S03]  /*1830*/  ISETP.GE.AND P4, PT, R16, c[0x0][0x1d4], PT ;  /* 0x0000750010007a0c */ /* 0x000fc60003f86270 */
[----:B------:R-:W-:Y:S02]  /*1840*/  IMAD R10, R26, c[0x0][0x1ec], R10 ;  /* 0x00007b001a0a7a24 */ /* 0x000fe400078e020a */
[----:B-1----:R-:W-:Y:S01]  /*1850*/  IMAD.WIDE.U32 R2, R18, c[0x0][0x1e0], R8 ;  /* 0x0000780012027a25 */ /* 0x002fe200078e0008 */
[----:B--2---:R-:W-:-:S03]  /*1860*/  @!P0 SHF.R.S32.HI R7, RZ, 0x1f, R22 ;  /* 0x0000001fff078819 */ /* 0x004fc60000011416 */
[----:B------:R-:W-:Y:S01]  /*1870*/  IMAD.IADD R3, R3, 0x1, R11 ;  /* 0x0000000103037824 */ /* 0x000fe200078e020b */
[----:B------:R-:W-:Y:S01]  /*1880*/  @!P0 LOP3.LUT R6, R0, 0xfffffff8, RZ, 0xc0, !PT ;  /* 0xfffffff800068812 */ /* 0x000fe200078ec0ff */
[----:B------:R-:W-:Y:S01]  /*1890*/  IMAD R11, R27, c[0x0][0x210], RZ ;  /* 0x000084001b0b7a24 */ /* 0x000fe200078e02ff */
[----:B------:R-:W-:Y:S01]  /*18a0*/  @!P0 LEA.HI R0, R7, R22, RZ, 0x3 ;  /* 0x0000001607008211 */ /* 0x000fe200078f18ff */
[----:B------:R-:W-:-:S03]  /*18b0*/  IMAD.WIDE.U32 R2, R26, c[0x0][0x1e8], R2 ;  /* 0x00007a001a027a25 */ /* 0x000fc600078e0002 */
[----:B------:R-:W-:Y:S01]  /*18c0*/  @!P0 LOP3.LUT R0, R0, 0xfffffff8, RZ, 0xc0, !PT ;  /* 0xfffffff800008812 */ /* 0x000fe200078ec0ff */
[----:B------:R-:W-:-:S04]  /*18d0*/  @!P0 IMAD.WIDE R6, R6, 0x2, R4 ;  /* 0x0000000206068825 */ /* 0x000fc800078e0204 */
[----:B------:R-:W-:Y:S01]  /*18e0*/  @!P0 IMAD.WIDE R4, R0, 0x2, R4 ;  /* 0x0000000200048825 */ /* 0x000fe200078e0204 */
[----:B------:R1:W-:Y:S01]  /*18f0*/  @!P0 LDGSTS.E.BYPASS.LTC128B.128 [R95+0xb100], [R6.64], !P3 ;  /* 0x0b100000065f8fae */ /* 0x0003e2000d901d56 */
[----:B------:R-:W-:Y:S02]  /*1900*/  ISETP.GE.AND P3, PT, R17, c[0x0][0x1d4], PT ;  /* 0x0000750011007a0c */ /* 0x000fe40003f66270 */
[----:B------:R-:W-:Y:S01]  /*1910*/  IMAD.IADD R3, R3, 0x1, R10 ;  /* 0x0000000103037824 */ /* 0x000fe200078e020a */
[----:B------:R2:W-:Y:S01]  /*1920*/  @!P0 LDGSTS.E.BYPASS.LTC128B.128 [R95+0xf100], [R4.64], !P2 ;  /* 0x0f100000045f8fae */ /* 0x0005e2000d101d56 */
[----:B------:R-:W-:Y:S01]  /*1930*/  IMAD R0, R24, c[0x0][0x1f0], RZ ;  /* 0x00007c0018007a24 */ /* 0x000fe200078e02ff */
[----:B------:R-:W-:Y:S01]  /*1940*/  LOP3.LUT R10, R14, 0xfffffff0, RZ, 0xc0, !PT ;  /* 0xfffffff00e0a7812 */ /* 0x000fe200078ec0ff */
[C---:B------:R-:W-:Y:S01]  /*1950*/  IMAD.WIDE.U32 R28, R23.reuse, c[0x0][0x1f0], R2 ;  /* 0x00007c00171c7a25 */ /* 0x040fe200078e0002 */
[----:B------:R-:W-:Y:S01]  /*1960*/  ISETP.GE.AND P2, PT, R22, c[0x0][0x1d4], PT ;  /* 0x0000750016007a0c */ /* 0x000fe20003f46270 */
[----:B------:R-:W0:Y:S02]  /*1970*/  LDGDEPBAR ;  /* 0x00000000000079af */ /* 0x000e240000000000 */
[----:B------:R-:W-:-:S02]  /*1980*/  IMAD R0, R23, c[0x0][0x1f4], R0 ;  /* 0x00007d0017007a24 */ /* 0x000fc400078e0200 */
[----:B------:R-:W-:Y:S01]  /*1990*/  IMAD.MOV.U32 R104, RZ, RZ, R28 ;  /* 0x000000ffff687224 */ /* 0x000fe200078e001c */
[----:B------:R3:W-:Y:S01]  /*19a0*/  STL.64 [R1+0xb0], R28 ;  /* 0x0000b01c01007387 */ /* 0x0007e20000100a00 */
[----:B------:R-:W-:Y:S02]  /*19b0*/  IMAD.IADD R105, R29, 0x1, R0 ;  /* 0x000000011d697824 */ /* 0x000fe400078e0200 */
[----:B------:R-:W-:Y:S02]  /*19c0*/  IMAD R0, R13, c[0x0][0x208], RZ ;  /* 0x000082000d007a24 */ /* 0x000fe400078e02ff */
[----:B------:R-:W-:Y:S01]  /*19d0*/  IMAD.WIDE.U32 R2, R91, UR9, R104 ;  /* 0x000000095b027c25 */ /* 0x000fe2000f8e0068 */
[----:B------:R-:W-:Y:S03]  /*19e0*/  STL.64 [R1+0x70], R104 ;  /* 0x0000706801007387 */ /* 0x000fe60000100a00 */
[----:B------:R-:W-:Y:S01]  /*19f0*/  IMAD.IADD R10, R97, 0x1, -R10 ;  /* 0x00000001610a7824 */ /* 0x000fe200078e0a0a */
[----:B------:R-:W-:Y:S01]  /*1a00*/  IADD3 R3, R3, UR5, RZ ;  /* 0x0000000503037c10 */ /* 0x000fe2000fffe0ff */
[----:B------:R-:W-:Y:S01]  /*1a10*/  IMAD R11, R26, c[0x0][0x214], R11 ;  /* 0x000085001a0b7a24 */ /* 0x000fe200078e020b */
[----:B------:R-:W-:Y:S01]  /*1a20*/  ULDC.64 UR4, c[0x0][0x208] ;  /* 0x0000820000047ab9 */ /* 0x000fe20000000a00 */
[C---:B-1----:R-:W-:Y:S01]  /*1a30*/  IMAD R6, R18.reuse, c[0x0][0x20c], R0 ;  /* 0x0000830012067a24 */ /* 0x042fe200078e0200 */
[----:B------:R-:W-:Y:S01]  /*1a40*/  SHF.L.U32 R7, R19, 0x3, RZ ;  /* 0x0000000313077819 */ /* 0x000fe200000006ff */
[----:B------:R-:W-:Y:S01]  /*1a50*/  IMAD.SHL.U32 R0, R21, 0x40, RZ ;  /* 0x0000004015007824 */ /* 0x000fe200078e00ff */
[----:B------:R-:W-:Y:S01]  /*1a60*/  UIMAD.WIDE.U32 UR20, UR9, UR4, URZ ;  /* 0x00000004091472a5 */ /* 0x000fe2000f8e003f */
[----:B--2---:R-:W-:Y:S01]  /*1a70*/  IMAD.WIDE.U32 R4, R18, c[0x0][0x208], R8 ;  /* 0x0000820012047a25 */ /* 0x004fe200078e0008 */
[----:B------:R-:W-:Y:S01]  /*1a80*/  @P6 LEA R8, P0, R2, c[0x0][0x1c8], 0x1 ;  /* 0x0000720002086a11 */ /* 0x000fe200078008ff */
[----:B------:R-:W-:Y:S01]  /*1a90*/  UIMAD UR11, UR11, UR4, URZ ;  /* 0x000000040b0b72a4 */ /* 0x000fe2000f8e023f */
[----:B------:R-:W-:Y:S01]  /*1aa0*/  LOP3.LUT R0, R0, 0x1c0, RZ, 0xc0, !PT ;  /* 0x000001c000007812 */ /* 0x000fe200078ec0ff */
[----:B------:R-:W-:Y:S01]  /*1ab0*/  IMAD.IADD R5, R5, 0x1, R6 ;  /* 0x0000000105057824 */ /* 0x000fe200078e0206 */
[C---:B------:R-:W-:Y:S01]  /*1ac0*/  @P6 LEA.HI.X R9, R2.reuse, c[0x0][0x1cc], R3, 0x1, P0 ;  /* 0x0000730002096a11 */ /* 0x040fe200000f0c03 */
[----:B------:R-:W-:Y:S01]  /*1ad0*/  UIMAD UR11, UR9, UR5, UR11 ;  /* 0x00000005090b72a4 */ /* 0x000fe2000f8e020b */
[----:B------:R-:W-:Y:S01]  /*1ae0*/  @P1 IADD3 R2, P0, R2, UR16, RZ ;  /* 0x0000001002021c10 */ /* 0x000fe2000ff1e0ff */
[----:B------:R-:W-:Y:S01]  /*1af0*/  USHF.L.U32 UR13, UR4, 0x6, URZ ;  /* 0x00000006040d7899 */ /* 0x000fe2000800063f */
[----:B------:R-:W-:Y:S01]  /*1b00*/  LOP3.LUT R7, R0, 0x8, R7, 0xf8, !PT ;  /* 0x0000000800077812 */ /* 0x000fe200078ef807 */
[----:B------:R1:W-:Y:S01]  /*1b10*/  @P6 LDGSTS.E.BYPASS.LTC128B.128 [R95+0x10100], [R8.64], !P5 ;  /* 0x10100000085f6fae */ /* 0x0003e2000e901d56 */
[----:B------:R-:W-:Y:S01]  /*1b20*/  SHF.R.U32.HI R0, RZ, 0x3, R0 ;  /* 0x00000003ff007819 */ /* 0x000fe20000011600 */
[----:B------:R-:W-:Y:S01]  /*1b30*/  UIADD3 UR11, UR21, UR11, URZ ;  /* 0x0000000b150b7290 */ /* 0x000fe2000fffe03f */
[----:B------:R-:W-:Y:S01]  /*1b40*/  @P1 IADD3.X R3, R3, UR15, RZ, P0, !PT ;  /* 0x0000000f03031c10 */ /* 0x000fe200087fe4ff */
[----:B------:R1:W-:Y:S01]  /*1b50*/  @P6 LDGSTS.E.BYPASS.LTC128B.128 [R95+0x12100], [R8.64+0x80], !P4 ;  /* 0x12100080085f6fae */ /* 0x0003e2000e101d56 */
[C---:B------:R-:W-:Y:S01]  /*1b60*/  @P1 LEA R6, P0, R2.reuse, c[0x0][0x1c8], 0x1 ;  /* 0x0000720002061a11 */ /* 0x040fe200078008ff */
[----:B------:R-:W-:Y:S01]  /*1b70*/  USHF.L.U64.HI UR12, UR4, UR12, UR5 ;  /* 0x0000000c040c7299 */ /* 0x000fe20008010205 */
[----:B------:R-:W-:Y:S01]  /*1b80*/  LOP3.LUT R0, R7, R0, RZ, 0x3c, !PT ;  /* 0x0000000007007212 */ /* 0x000fe200078e3cff */
[----:B------:R1:W-:Y:S01]  /*1b90*/  @P6 LDGSTS.E.BYPASS.LTC128B.128 [R95+0x14100], [R8.64+0x100], !P3 ;  /* 0x14100100085f6fae */ /* 0x0003e2000d901d56 */
[----:B------:R-:W-:Y:S01]  /*1ba0*/  @P1 LEA.HI.X R7, R2, c[0x0][0x1cc], R3, 0x1, P0 ;  /* 0x0000730002071a11 */ /* 0x000fe200000f0c03 */
[----:B------:R-:W-:Y:S01]  /*1bb0*/  IMAD.U32 R13, RZ, RZ, UR11 ;  /* 0x0000000bff0d7e24 */ /* 0x000fe2000f8e00ff */
[----:B------:R-:W-:Y:S01]  /*1bc0*/  SHF.R.S32.HI R2, RZ, 0x1f, R10 ;  /* 0x0000001fff027819 */ /* 0x000fe2000001140a */
[----:B------:R-:W-:Y:S01]  /*1bd0*/  IMAD R0, R12, 0x200, R0 ;  /* 0x000002000c007824 */ /* 0x000fe200078e0200 */
[----:B------:R-:W-:Y:S01]  /*1be0*/  LOP3.LUT P0, RZ, R21, 0x2, RZ, 0xc0, !PT ;  /* 0x0000000215ff7812 */ /* 0x000fe2000780c0ff */
[----:B------:R1:W-:Y:S01]  /*1bf0*/  @P6 LDGSTS.E.BYPASS.LTC128B.128 [R95+0x16100], [R8.64+0x180], !P2 ;  /* 0x16100180085f6fae */ /* 0x0003e2000d101d56 */
[----:B------:R-:W-:Y:S01]  /*1c00*/  LEA.HI R14, R2, R10, RZ, 0x3 ;  /* 0x0000000a020e7211 */ /* 0x000fe200078f18ff */
[----:B------:R-:W-:Y:S01]  /*1c10*/  IMAD.SHL.U32 R248, R0, 0x2, RZ ;  /* 0x0000000200f87824 */ /* 0x000fe200078e00ff */
[----:B------:R-:W-:Y:S01]  /*1c20*/  UIMAD UR11, UR9, -0x40, UR10 ;  /* 0xffffffc0090b78a4 */ /* 0x000fe2000f8e020a */
[----:B------:R2:W-:Y:S01]  /*1c30*/  @P1 LDGSTS.E.BYPASS.LTC128B.128 [R95+0x11100], [R6.64], !P5 ;  /* 0x11100000065f1fae */ /* 0x0005e2000e901d56 */
[----:B------:R-:W-:Y:S01]  /*1c40*/  LOP3.LUT R0, R14, 0xfffffff8, RZ, 0xc0, !PT ;  /* 0xfffffff80e007812 */ /* 0x000fe200078ec0ff */
[----:B------:R-:W-:Y:S01]  /*1c50*/  IMAD.WIDE.U32 R2, R26, c[0x0][0x210], R4 ;  /* 0x000084001a027a25 */ /* 0x000fe200078e0004 */
[C---:B------:R-:W-:Y:S01]  /*1c60*/  IADD3 R4, R248.reuse, 0x10100, RZ ;  /* 0x00010100f8047810 */ /* 0x040fe20007ffe0ff */
[----:B------:R2:W-:Y:S01]  /*1c70*/  @P1 LDGSTS.E.BYPASS.LTC128B.128 [R95+0x13100], [R6.64+0x80], !P4 ;  /* 0x13100080065f1fae */ /* 0x0005e2000e101d56 */
[----:B------:R-:W-:Y:S01]  /*1c80*/  IADD3 R94, R248, 0x10120, RZ ;  /* 0x00010120f85e7810 */ /* 0x000fe20007ffe0ff */
[----:B------:R-:W-:Y:S01]  /*1c90*/  IMAD.IADD R10, R10, 0x1, -R0 ;  /* 0x000000010a0a7824 */ /* 0x000fe200078e0a00 */
[----:B------:R-:W-:Y:S01]  /*1ca0*/  SEL R5, RZ, 0x1, P5 ;  /* 0x00000001ff057807 */ /* 0x000fe20002800000 */
[----:B------:R2:W-:Y:S01]  /*1cb0*/  @P1 LDGSTS.E.BYPASS.LTC128B.128 [R95+0x15100], [R6.64+0x100], !P3 ;  /* 0x15100100065f1fae */ /* 0x0005e2000d901d56 */
[----:B------:R-:W-:Y:S01]  /*1cc0*/  IMAD R0, R24, c[0x0][0x218], RZ ;  /* 0x0000860018007a24 */ /* 0x000fe200078e02ff */
[----:B------:R-:W-:Y:S01]  /*1cd0*/  @P0 IADD3 R94, R4, -0x20, RZ ;  /* 0xffffffe0045e0810 */ /* 0x000fe20007ffe0ff */
[----:B------:R-:W-:Y:S01]  /*1ce0*/  IMAD.IADD R3, R3, 0x1, R11 ;  /* 0x0000000103037824 */ /* 0x000fe200078e020b */
[----:B------:R2:W-:Y:S01]  /*1cf0*/  @P1 LDGSTS.E.BYPASS.LTC128B.128 [R95+0x17100], [R6.64+0x180], !P2 ;  /* 0x17100180065f1fae */ /* 0x0005e2000d101d56 */
[C---:B------:R-:W-:Y:S01]  /*1d00*/  IMAD R4, R23.reuse, c[0x0][0x21c], R0 ;  /* 0x0000870017047a24 */ /* 0x040fe200078e0200 */
[----:B------:R-:W-:Y:S01]  /*1d10*/  SEL R11, RZ, 0x4, P3 ;  /* 0x00000004ff0b7807 */ /* 0x000fe20001800000 */
[C---:B------:R-:W-:Y:S01]  /*1d20*/  IMAD.SHL.U32 R0, R10.reuse, 0x40, RZ ;  /* 0x000000400a007824 */ /* 0x040fe200078e00ff */
[----:B------:R-:W0:Y:S01]  /*1d30*/  LDGDEPBAR ;  /* 0x00000000000079af */ /* 0x000e220000000000 */
[----:B---3--:R-:W-:Y:S01]  /*1d40*/  IMAD.WIDE.U32 R28, R23, c[0x0][0x218], R2 ;  /* 0x00008600171c7a25 */ /* 0x008fe200078e0002 */
[----:B------:R-:W-:Y:S01]  /*1d50*/  LOP3.LUT P1, RZ, R10, 0x2, RZ, 0xc0, !PT ;  /* 0x000000020aff7812 */ /* 0x000fe2000782c0ff */
[----:B------:R-:W-:Y:S01]  /*1d60*/  UMOV UR4, 0xffffffc0 ;  /* 0xffffffc000047882 */ /* 0x000fe20000000000 */
[----:B------:R-:W-:Y:S01]  /*1d70*/  LOP3.LUT R0, R0, 0x1c0, RZ, 0xc0, !PT ;  /* 0x000001c000007812 */ /* 0x000fe200078ec0ff */
[----:B------:R-:W-:Y:S01]  /*1d80*/  IMAD.U32 R3, RZ, RZ, UR21 ;  /* 0x00000015ff037e24 */ /* 0x000fe2000f8e00ff */
[----:B------:R-:W-:Y:S01]  /*1d90*/  IADD3 R17, R29, R4, RZ ;  /* 0x000000041d117210 */ /* 0x000fe20007ffe0ff */
[----:B------:R-:W-:Y:S01]  /*1da0*/  IMAD.SHL.U32 R3, R12, 0x8, RZ ;  /* 0x000000080c037824 */ /* 0x000fe200078e00ff */
[----:B------:R-:W-:Y:S01]  /*1db0*/  SEL R12, RZ, 0x2, P4 ;  /* 0x00000002ff0c7807 */ /* 0x000fe20002000000 */
[----:B------:R-:W-:Y:S01]  /*1dc0*/  IMAD.U32 R2, RZ, RZ, UR20 ;  /* 0x00000014ff027e24 */ /* 0x000fe2000f8e00ff */
[----:B------:R-:W-:Y:S01]  /*1dd0*/  LOP3.LUT P6, RZ, R10, 0x4, RZ, 0xc0, !PT ;  /* 0x000000040aff7812 */ /* 0x000fe200078cc0ff */
[----:B------:R-:W-:Y:S01]  /*1de0*/  STL [R1+0x8], R94 ;  /* 0x0000085e01007387 */ /* 0x000fe20000100800 */
[----:B------:R-:W-:Y:S01]  /*1df0*/  LOP3.LUT R3, R0, 0x8, R3, 0xf8, !PT ;  /* 0x0000000800037812 */ /* 0x000fe200078ef803 */
[----:B------:R-:W-:Y:S01]  /*1e00*/  UIMAD UR4, UR9, UR4, 0x1 ;  /* 0x00000001090474a4 */ /* 0x000fe2000f8e0204 */
[----:B------:R-:W-:Y:S01]  /*1e10*/  SHF.R.U32.HI R0, RZ, 0x3, R0 ;  /* 0x00000003ff007819 */ /* 0x000fe20000011600 */
[----:B------:R-:W-:Y:S01]  /*1e20*/  STL.64 [R1+0xb8], R28 ;  /* 0x0000b81c01007387 */ /* 0x000fe20000100a00 */
[----:B------:R-:W-:-:S02]  /*1e30*/  IADD3 R11, R11, R12, R5 ;  /* 0x0000000c0b0b7210 */ /* 0x000fc40007ffe005 */
[----:B------:R-:W-:Y:S01]  /*1e40*/  LOP3.LUT R5, R3, R0, RZ, 0x3c, !PT ;  /* 0x0000000003057212 */ /* 0x000fe200078e3cff */
[----:B------:R-:W-:Y:S01]  /*1e50*/  IMAD.SHL.U32 R3, R14, 0x40, RZ ;  /* 0x000000400e037824 */ /* 0x000fe200078e00ff */
[C---:B------:R-:W-:Y:S01]  /*1e60*/  LEA R4, P0, R2.reuse, R28, 0x6 ;  /* 0x0000001c02047211 */ /* 0x040fe200078030ff */
[----:B------:R-:W-:Y:S01]  /*1e70*/  STL [R1+0x94], R17 ;  /* 0x0000941101007387 */ /* 0x000fe20000100800 */
[----:B------:R-:W-:Y:S02]  /*1e80*/  SEL R0, RZ, 0x8, P2 ;  /* 0x00000008ff007807 */ /* 0x000fe40001000000 */
[----:B------:R-:W-:Y:S01]  /*1e90*/  LEA.HI.X R2, R2, R17, R13, 0x6, P0 ;  /* 0x0000001102027211 */ /* 0x000fe200000f340d */
[----:B------:R-:W-:-:S04]  /*1ea0*/  DEPBAR.LE SB0, 0x1 ;  /* 0x000080400000791a */ /* 0x000fc80000000000 */
[----:B------:R-:W-:Y:S01]  /*1eb0*/  BAR.SYNC.DEFER_BLOCKING 0x0 ;  /* 0x0000000000007b1d */ /* 0x000fe20000010000 */
[C---:B--2---:R-:W-:Y:S01]  /*1ec0*/  LEA R6, P0, R4.reuse, c[0x0][0x1f8], 0x1 ;  /* 0x00007e0004067a11 */ /* 0x044fe200078008ff */
[----:B------:R-:W-:Y:S01]  /*1ed0*/  IMAD.IADD R11, R11, 0x1, R0 ;  /* 0x000000010b0b7824 */ /* 0x000fe200078e0200 */
[----:B------:R-:W-:Y:S01]  /*1ee0*/  LOP3.LUT R3, R5, 0xfffffe00, R3, 0xf8, !PT ;  /* 0xfffffe0005037812 */ /* 0x000fe200078ef803 */
[----:B------:R-:W-:Y:S01]  /*1ef0*/  IMAD.MOV.U32 R0, RZ, RZ, 0x20 ;  /* 0x00000020ff007424 */ /* 0x000fe200078e00ff */
[----:B------:R-:W-:Y:S01]  /*1f00*/  LEA.HI.X R7, R4, c[0x0][0x1fc], R2, 0x1, P0 ;  /* 0x00007f0004077a11 */ /* 0x000fe200000f0c02 */
[----:B------:R-:W-:Y:S01]  /*1f10*/  IMAD.MOV.U32 R4, RZ, RZ, 0x10 ;  /* 0x00000010ff047424 */ /* 0x000fe200078e00ff */
[----:B------:R-:W-:Y:S01]  /*1f20*/  IADD3 R5, -R19, UR11, RZ ;  /* 0x0000000b13057c10 */ /* 0x000fe2000fffe1ff */
[----:B------:R-:W-:Y:S01]  /*1f30*/  IMAD R232, R88, 0x400, R3 ;  /* 0x0000040058e87824 */ /* 0x000fe200078e0203 */
[----:B------:R-:W-:Y:S01]  /*1f40*/  SEL R0, R0, 0xffffffe0, !P6 ;  /* 0xffffffe000007807 */ /* 0x000fe20007000000 */
[----:B------:R-:W-:Y:S01]  /*1f50*/  IMAD.MOV.U32 R2, RZ, RZ, 0x40 ;  /* 0x00000040ff027424 */ /* 0x000fe200078e00ff */
[----:B------:R-:W-:Y:S01]  /*1f60*/  SEL R4, R4, 0xfffffff0, !P1 ;  /* 0xfffffff004047807 */ /* 0x000fe20004800000 */
[----:B------:R-:W-:Y:S01]  /*1f70*/  IMAD.SHL.U32 R249, R3, 0x2, RZ ;  /* 0x0000000203f97824 */ /* 0x000fe200078e00ff */
[C---:B------:R-:W-:Y:S01]  /*1f80*/  LEA R240, R232.reuse, 0x100, 0x1 ;  /* 0x00000100e8f07811 */ /* 0x040fe200078e08ff */
[----:B------:R-:W-:Y:S01]  /*1f90*/  IMAD.SHL.U32 R232, R232, 0x2, RZ ;  /* 0x00000002e8e87824 */ /* 0x000fe200078e00ff */
[----:B-1----:R-:W-:Y:S01]  /*1fa0*/  IADD3 R8, P0, R6, UR13, RZ ;  /* 0x0000000d06087c10 */ /* 0x002fe2000ff1e0ff */
[C-C-:B------:R-:W-:Y:S01]  /*1fb0*/  IMAD R250, R4.reuse, 0x2, R249.reuse ;  /* 0x0000000204fa7824 */ /* 0x140fe200078e02f9 */
[----:B------:R-:W-:Y:S01]  /*1fc0*/  LOP3.LUT P6, RZ, R11, 0x2, RZ, 0xc0, !PT ;  /* 0x000000020bff7812 */ /* 0x000fe200078cc0ff */
[--C-:B------:R-:W-:Y:S01]  /*1fd0*/  IMAD R236, R4, 0x2, R240.reuse ;  /* 0x0000000204ec7824 */ /* 0x100fe200078e02f0 */
[----:B------:R-:W-:Y:S01]  /*1fe0*/  ISETP.LT.OR P1, PT, R5, 0x1, P5 ;  /* 0x000000010500780c */ /* 0x000fe20002f21670 */
[C---:B------:R-:W-:Y:S01]  /*1ff0*/  IMAD R240, R0.reuse, 0x2, R240 ;  /* 0x0000000200f07824 */ /* 0x040fe200078e02f0 */
[----:B------:R-:W-:Y:S01]  /*2000*/  IADD3.X R9, R7, UR12, RZ, P0, !PT ;  /* 0x0000000c07097c10 */ /* 0x000fe200087fe4ff */
[C---:B------:R-:W-:Y:S01]  /*2010*/  IMAD R244, R0.reuse, 0x2, R236 ;  /* 0x0000000200f47824 */ /* 0x040fe200078e02ec */
[C---:B------:R-:W-:Y:S01]  /*2020*/  ISETP.LT.OR P0, PT, R5.reuse, 0x1, !P6 ;  /* 0x000000010500780c */ /* 0x040fe20007701670 */
[----:B------:R-:W-:Y:S01]  /*2030*/  LDSM.16.M88.4 R168, [R232+0x100] ;  /* 0x00010000e8a8783b */ /* 0x000fe20000000200 */
[----:B------:R-:W-:Y:S01]  /*2040*/  P2R R12, PR, RZ, 0x10 ;  /* 0x00000010ff0c7803 */ /* 0x000fe20000000000 */
[C---:B------:R-:W-:Y:S01]  /*2050*/  IMAD R124, R0.reuse, 0x2, R249 ;  /* 0x00000002007c7824 */ /* 0x040fe200078e02f9 */
[----:B------:R-:W-:Y:S01]  /*2060*/  ISETP.LT.OR P6, PT, R5, 0x21, !P6 ;  /* 0x000000210500780c */ /* 0x000fe200077c1670 */
[----:B------:R-:W-:Y:S01]  /*2070*/  LDSM.16.M88.4 R200, [R232+0x4100] ;  /* 0x00410000e8c8783b */ /* 0x000fe20000000200 */
[----:B------:R-:W-:-:S03]  /*2080*/  IMAD R252, R0, 0x2, R250 ;  /* 0x0000000200fc7824 */ /* 0x000fc600078e02fa */
[----:B------:R-:W-:Y:S04]  /*2090*/  LDSM.16.M88.4 R216, [R232+0x8100] ;  /* 0x00810000e8d8783b */ /* 0x000fe80000000200 */
[----:B------:R-:W-:Y:S04]  /*20a0*/  LDSM.16.M88.4 R172, [R236] ;  /* 0x00000000ecac783b */ /* 0x000fe80000000200 */
        /* <DEDUP_REMOVED lines=16> */
[----:B------:R-:W-:Y:S04]  /*21b0*/  LDSM.16.M88.4 R24, [R248+0x10900] ;  /* 0x01090000f818783b */ /* 0x000fe80000000200 */
[----:B------:R-:W1:Y:S04]  /*21c0*/  LDSM.16.M88.4 R28, [R248+0x11100] ;  /* 0x01110000f81c783b */ /* 0x000e680000000200 */
[----:B------:R-:W2:Y:S04]  /*21d0*/  LDSM.16.M88.4 R36, [R248+0x11900] ;  /* 0x01190000f824783b */ /* 0x000ea80000000200 */
[----:B------:R-:W-:Y:S04]  /*21e0*/  LDSM.16.M88.4 R44, [R94] ;  /* 0x000000005e2c783b */ /* 0x000fe80000000200 */
[----:B------:R-:W3:Y:S04]  /*21f0*/  LDSM.16.M88.4 R56, [R94+0x800] ;  /* 0x000800005e38783b */ /* 0x000ee80000000200 */
[----:B------:R-:W4:Y:S04]  /*2200*/  LDSM.16.M88.4 R64, [R94+0x1000] ;  /* 0x001000005e40783b */ /* 0x000f280000000200 */
[----:B------:R-:W5:Y:S04]  /*2210*/  LDSM.16.M88.4 R72, [R94+0x1800] ;  /* 0x001800005e48783b */ /* 0x000f680000000200 */
        /* <DEDUP_REMOVED lines=10> */
[----:B------:R-:W-:-:S04]  /*22c0*/  LOP3.LUT P0, RZ, R21, 0x4, RZ, 0xc0, !PT ;  /* 0x0000000415ff7812 */ /* 0x000fc8000780c0ff */
[----:B------:R-:W-:Y:S01]  /*22d0*/  SEL R2, R2, 0xffffffc0, !P0 ;  /* 0xffffffc002027807 */ /* 0x000fe20004000000 */
[C---:B------:R-:W-:Y:S01]  /*22e0*/  HMMA.16816.F32 R20, R168.reuse, R24, RZ ;  /* 0x00000018a814723c */ /* 0x040fe200000018ff */
[----:B------:R-:W-:Y:S02]  /*22f0*/  LOP3.LUT P0, RZ, R11, 0x8, RZ, 0xc0, !PT ;  /* 0x000000080bff7812 */ /* 0x000fe4000780c0ff */
[----:B------:R-:W-:Y:S01]  /*2300*/  IADD3 R251, R2, R94, RZ ;  /* 0x0000005e02fb7210 */ /* 0x000fe20007ffe0ff */
[----:B------:R-:W-:Y:S01]  /*2310*/  IMAD.IADD R92, R248, 0x1, R2 ;  /* 0x00000001f85c7824 */ /* 0x000fe200078e0202 */
[C---:B------:R-:W-:Y:S02]  /*2320*/  ISETP.LT.OR P4, PT, R5.reuse, 0x1, !P0 ;  /* 0x000000010500780c */ /* 0x040fe40004781670 */
[----:B------:R-:W-:Y:S01]  /*2330*/  ISETP.LT.OR P0, PT, R5, 0x21, !P0 ;  /* 0x000000210500780c */ /* 0x000fe20004701670 */
[----:B------:R-:W-:Y:S01]  /*2340*/  HMMA.16816.F32 R24, R168, R26, RZ ;  /* 0x0000001aa818723c */ /* 0x000fe200000018ff */
[----:B------:R-:W-:Y:S01]  /*2350*/  LOP3.LUT R2, R89, 0xffffffe0, RZ, 0xc0, !PT ;  /* 0xffffffe059027812 */ /* 0x000fe200078ec0ff */
[----:B------:R-:W-:Y:S04]  /*2360*/  STL [R1+0x4], R92 ;  /* 0x0000045c01007387 */ /* 0x000fe80000100800 */
[----:B------:R-:W-:-:S02]  /*2370*/  IMAD.IADD R2, R97, 0x1, -R2 ;  /* 0x0000000161027824 */ /* 0x000fc400078e0a02 */
[----:B------:R-:W-:Y:S02]  /*2380*/  HMMA.16816.F32 R40, R168, R30, RZ ;  /* 0x0000001ea828723c */ /* 0x000fe400000018ff */
[----:B------:R1:W-:Y:S01]  /*2390*/  LDGSTS.E.BYPASS.LTC128B.128 [R95+0x6100], [R6.64+0x180], !P4 ;  /* 0x06100180065f7fae */ /* 0x0003e2000e101d56 */
[----:B------:R-:W-:Y:S02]  /*23a0*/  ISETP.LT.OR P4, PT, R5, 0x21, P5 ;  /* 0x000000210500780c */ /* 0x000fe40002f81670 */
[----:B------:R-:W-:-:S03]  /*23b0*/  LEA.HI R5, R90, R97, RZ, 0x2 ;  /* 0x000000615a057211 */ /* 0x000fc600078f10ff */
[----:B--2---:R-:W-:Y:S01]  /*23c0*/  HMMA.16816.F32 R48, R168, R36, RZ ;  /* 0x00000024a830723c */ /* 0x004fe200000018ff */
[----:B------:R-:W-:-:S05]  /*23d0*/  LOP3.LUT R5, R5, 0xfffffffc, RZ, 0xc0, !PT ;  /* 0xfffffffc05057812 */ /* 0x000fca00078ec0ff */
[----:B------:R-:W-:Y:S02]  /*23e0*/  IMAD.IADD R5, R97, 0x1, -R5 ;  /* 0x0000000161057824 */ /* 0x000fe400078e0a05 */
[----:B------:R2:W-:Y:S01]  /*23f0*/  LDGSTS.E.BYPASS.LTC128B.128 [R95+0x1100], [R8.64], !P4 ;  /* 0x01100000085f7fae */ /* 0x0005e2000e101d56 */
[----:B------:R-:W-:Y:S01]  /*2400*/  ISETP.NE.AND P4, PT, R12, RZ, PT ;  /* 0x000000ff0c00720c */ /* 0x000fe20003f85270 */
[C---:B------:R-:W-:Y:S02]  /*2410*/  HMMA.16816.F32 R52, R168.reuse, R38, RZ ;  /* 0x00000026a834723c */ /* 0x040fe400000018ff */
[----:B------:R2:W-:Y:S04]  /*2420*/  LDGSTS.E.BYPASS.LTC128B.128 [R95+0x3100], [R8.64+0x80], !P6 ;  /* 0x03100080085f7fae */ /* 0x0005e8000f101d56 */
[----:B------:R2:W-:Y:S01]  /*2430*/  LDGSTS.E.BYPASS.LTC128B.128 [R95+0x5100], [R8.64+0x100], !P1 ;  /* 0x05100100085f7fae */ /* 0x0005e2000c901d56 */
[----:B------:R-:W-:Y:S01]  /*2440*/  PLOP3.LUT P1, PT, PT, PT, UP1, 0x80, 0x0 ;  /* 0x000000000000781c */ /* 0x000fe20003f2f018 */
[----:B------:R-:W-:Y:S02]  /*2450*/  HMMA.16816.F32 R12, R168, R16, RZ ;  /* 0x00000010a80c723c */ /* 0x000fe400000018ff */
[----:B------:R2:W-:Y:S01]  /*2460*/  LDGSTS.E.BYPASS.LTC128B.128 [R95+0x7100], [R8.64+0x180], !P0 ;  /* 0x07100180085f7fae */ /* 0x0005e2000c101d56 */
[----:B-1----:R-:W-:-:S02]  /*2470*/  SHF.R.S32.HI R6, RZ, 0x1f, R88 ;  /* 0x0000001fff067819 */ /* 0x002fc40000011458 */
[----:B------:R-:W-:Y:S01]  /*2480*/  LEA.HI R7, R5, R5, RZ, 0x1 ;  /* 0x0000000505077211 */ /* 0x000fe200078f08ff */
[----:B------:R-:W1:Y:S01]  /*2490*/  LDSM.16.M88.4 R68, [R92+0x10100] ;  /* 0x010100005c44783b */ /* 0x000e620000000200 */
[----:B------:R-:W-:Y:S01]  /*24a0*/  LEA.HI R6, R6, R88, RZ, 0x3 ;  /* 0x0000005806067211 */ /* 0x000fe200078f18ff */
[----:B------:R-:W-:Y:S01]  /*24b0*/  HMMA.16816.F32 R16, R168, R18, RZ ;  /* 0x00000012a810723c */ /* 0x000fe200000018ff */
[----:B------:R-:W-:Y:S01]  /*24c0*/  LOP3.LUT R7, R7, 0x1ffffffe, RZ, 0xc0, !PT ;  /* 0x1ffffffe07077812 */ /* 0x000fe200078ec0ff */
[----:B------:R-:W1:Y:S01]  /*24d0*/  LDSM.16.M88.4 R60, [R92+0x10900] ;  /* 0x010900005c3c783b */ /* 0x000e620000000200 */
[----:B------:R-:W-:-:S03]  /*24e0*/  PLOP3.LUT P0, PT, PT, PT, UP1, 0x80, 0x0 ;  /* 0x000000000000781c */ /* 0x000fc60003f0f018 */
[----:B------:R-:W1:Y:S01]  /*24f0*/  LDSM.16.M88.4 R76, [R92+0x11100] ;  /* 0x011100005c4c783b */ /* 0x000e620000000200 */
[----:B------:R-:W-:Y:S01]  /*2500*/  IMAD.IADD R7, R5, 0x1, -R7 ;  /* 0x0000000105077824 */ /* 0x000fe200078e0a07 */
[C---:B---3--:R-:W-:Y:S02]  /*2510*/  HMMA.16816.F32 R20, R172.reuse, R56, R20 ;  /* 0x00000038ac14723c */ /* 0x048fe40000001814 */
[----:B------:R-:W3:Y:S04]  /*2520*/  LDSM.16.M88.4 R80, [R92+0x11900] ;  /* 0x011900005c50783b */ /* 0x000ee80000000200 */
[----:B------:R-:W1:Y:S02]  /*2530*/  LDSM.16.M88.4 R84, [R251] ;  /* 0x00000000fb54783b */ /* 0x000e640000000200 */
[C---:B------:R-:W-:Y:S02]  /*2540*/  HMMA.16816.F32 R24, R172.reuse, R58, R24 ;  /* 0x0000003aac18723c */ /* 0x040fe40000001818 */
[----:B------:R-:W-:Y:S04]  /*2550*/  LDSM.16.M88.4 R56, [R248+0x13100] ;  /* 0x01310000f838783b */ /* 0x000fe80000000200 */
[----:B------:R-:W0:Y:S02]  /*2560*/  LDGDEPBAR ;  /* 0x00000000000079af */ /* 0x000e240000000000 */
[C---:B--2---:R-:W-:Y:S02]  /*2570*/  HMMA.16816.F32 R8, R172.reuse, R44, R12 ;  /* 0x0000002cac08723c */ /* 0x044fe4000000180c */
[----:B------:R-:W2:Y:S06]  /*2580*/  LDSM.16.M88.4 R12, [R251+0x800] ;  /* 0x00080000fb0c783b */ /* 0x000eac0000000200 */
[C---:B------:R-:W-:Y:S01]  /*2590*/  HMMA.16816.F32 R16, R172.reuse, R46, R16 ;  /* 0x0000002eac10723c */ /* 0x040fe20000001810 */
[----:B------:R-:W-:Y:S07]  /*25a0*/  LDSM.16.M88.4 R44, [R248+0x12900] ;  /* 0x01290000f82c783b */ /* 0x000fee0000000200 */
[C---:B----4-:R-:W-:Y:S08]  /*25b0*/  HMMA.16816.F32 R28, R172.reuse, R64, R32 ;  /* 0x00000040ac1c723c */ /* 0x050ff00000001820 */
[C---:B------:R-:W-:Y:S01]  /*25c0*/  HMMA.16816.F32 R32, R172.reuse, R66, R40 ;  /* 0x00000042ac20723c */ /* 0x040fe20000001828 */
[----:B------:R-:W-:Y:S07]  /*25d0*/  LDSM.16.M88.4 R64, [R248+0x13900] ;  /* 0x01390000f840783b */ /* 0x000fee0000000200 */
[C---:B-----5:R-:W-:Y:S01]  /*25e0*/  HMMA.16816.F32 R36, R172.reuse, R72, R48 ;  /* 0x00000048ac24723c */ /* 0x060fe20000001830 */
[----:B------:R-:W4:Y:S07]  /*25f0*/  LDSM.16.M88.4 R48, [R251+0x1000] ;  /* 0x00100000fb30783b */ /* 0x000f2e0000000200 */
[----:B------:R-:W-:Y:S01]  /*2600*/  HMMA.16816.F32 R40, R172, R74, R52 ;  /* 0x0000004aac28723c */ /* 0x000fe20000001834 */
[----:B------:R-:W5:Y:S04]  /*2610*/  LDSM.16.M88.4 R52, [R251+0x1800] ;  /* 0x00180000fb34783b */ /* 0x000f680000000200 */
[----:B------:R-:W-:Y:S03]  /*2620*/  LDSM.16.M88.4 R72, [R92+0x12100] ;  /* 0x012100005c48783b */ /* 0x000fe60000000200 */
[C---:B-1----:R-:W-:Y:S08]  /*2630*/  HMMA.16816.F32 R8, R192.reuse, R68, R8 ;  /* 0x00000044c008723c */ /* 0x042ff00000001808 */
[C---:B------:R-:W-:Y:S01]  /*2640*/  HMMA.16816.F32 R16, R192.reuse, R70, R16 ;  /* 0x00000046c010723c */ /* 0x040fe20000001810 */
[----:B------:R-:W1:Y:S07]  /*2650*/  LDSM.16.M88.4 R68, [R248+0x12100] ;  /* 0x01210000f844783b */ /* 0x000e6e0000000200 */
[C---:B------:R-:W-:Y:S08]  /*2660*/  HMMA.16816.F32 R20, R192.reuse, R60, R20 ;  /* 0x0000003cc014723c */ /* 0x040ff00000001814 */
[C---:B------:R-:W-:Y:S01]  /*2670*/  HMMA.16816.F32 R24, R192.reuse, R62, R24 ;  /* 0x0000003ec018723c */ /* 0x040fe20000001818 */
[----:B------:R-:W-:Y:S07]  /*2680*/  LDSM.16.M88.4 R60, [R94+0x3800] ;  /* 0x003800005e3c783b */ /* 0x000fee0000000200 */
[C---:B------:R-:W-:Y:S08]  /*2690*/  HMMA.16816.F32 R28, R192.reuse, R76, R28 ;  /* 0x0000004cc01c723c */ /* 0x040ff0000000181c */
[C---:B------:R-:W-:Y:S01]  /*26a0*/  HMMA.16816.F32 R32, R192.reuse, R78, R32 ;  /* 0x0000004ec020723c */ /* 0x040fe20000001820 */
[----:B------:R-:W1:Y:S07]  /*26b0*/  LDSM.16.M88.4 R76, [R94+0x2000] ;  /* 0x002000005e4c783b */ /* 0x000e6e0000000200 */
[C---:B---3--:R-:W-:Y:S08]  /*26c0*/  HMMA.16816.F32 R36, R192.reuse, R80, R36 ;  /* 0x00000050c024723c */ /* 0x048ff00000001824 */
[----:B------:R-:W-:Y:S01]  /*26d0*/  HMMA.16816.F32 R40, R192, R82, R40 ;  /* 0x00000052c028723c */ /* 0x000fe20000001828 */
[----:B------:R-:W-:Y:S07]  /*26e0*/  LDSM.16.M88.4 R80, [R251+0x2000] ;  /* 0x00200000fb50783b */ /* 0x000fee0000000200 */
[C---:B------:R-:W-:Y:S08]  /*26f0*/  HMMA.16816.F32 R8, R196.reuse, R84, R8 ;  /* 0x00000054c408723c */ /* 0x040ff00000001808 */
[C---:B------:R-:W-:Y:S08]  /*2700*/  HMMA.16816.F32 R16, R196.reuse, R86, R16 ;  /* 0x00000056c410723c */ /* 0x040ff00000001810 */
[C---:B--2---:R-:W-:Y:S08]  /*2710*/  HMMA.16816.F32 R20, R196.reuse, R12, R20 ;  /* 0x0000000cc414723c */ /* 0x044ff00000001814 */
[C---:B------:R-:W-:Y:S01]  /*2720*/  HMMA.16816.F32 R24, R196.reuse, R14, R24 ;  /* 0x0000000ec418723c */ /* 0x040fe20000001818 */
[----:B------:R-:W2:Y:S07]  /*2730*/  LDSM.16.M88.4 R12, [R94+0x2800] ;  /* 0x002800005e0c783b */ /* 0x000eae0000000200 */
[C---:B----4-:R-:W-:Y:S08]  /*2740*/  HMMA.16816.F32 R28, R196.reuse, R48, R28 ;  /* 0x00000030c41c723c */ /* 0x050ff0000000181c */
[C---:B------:R-:W-:Y:S01]  /*2750*/  HMMA.16816.F32 R32, R196.reuse, R50, R32 ;  /* 0x00000032c420723c */ /* 0x040fe20000001820 */
[----:B------:R-:W-:Y:S07]  /*2760*/  LDSM.16.M88.4 R48, [R92+0x12900] ;  /* 0x012900005c30783b */ /* 0x000fee0000000200 */
[C---:B-----5:R-:W-:Y:S08]  /*2770*/  HMMA.16816.F32 R36, R196.reuse, R52, R36 ;  /* 0x00000034c424723c */ /* 0x060ff00000001824 */
[----:B------:R-:W-:Y:S01]  /*2780*/  HMMA.16816.F32 R40, R196, R54, R40 ;  /* 0x00000036c428723c */ /* 0x000fe20000001828 */
[----:B------:R-:W3:Y:S07]  /*2790*/  LDSM.16.M88.4 R52, [R94+0x3000] ;  /* 0x003000005e34783b */ /* 0x000eee0000000200 */
[C---:B-1----:R-:W-:Y:S08]  /*27a0*/  HMMA.16816.F32 R8, R200.reuse, R68, R8 ;  /* 0x00000044c808723c */ /* 0x042ff00000001808 */
[C---:B------:R-:W-:Y:S01]  /*27b0*/  HMMA.16816.F32 R16, R200.reuse, R70, R16 ;  /* 0x00000046c810723c */ /* 0x040fe20000001810 */
[----:B------:R-:W-:Y:S07]  /*27c0*/  LDSM.16.M88.4 R68, [R92+0x13900] ;  /* 0x013900005c44783b */ /* 0x000fee0000000200 */
[C---:B------:R-:W-:Y:S08]  /*27d0*/  HMMA.16816.F32 R20, R200.reuse, R44, R20 ;  /* 0x0000002cc814723c */ /* 0x040ff00000001814 */
[C---:B------:R-:W-:Y:S01]  /*27e0*/  HMMA.16816.F32 R24, R200.reuse, R46, R24 ;  /* 0x0000002ec818723c */ /* 0x040fe20000001818 */
[----:B------:R-:W-:Y:S07]  /*27f0*/  LDSM.16.M88.4 R44, [R251+0x2800] ;  /* 0x00280000fb2c783b */ /* 0x000fee0000000200 */
        /* <DEDUP_REMOVED lines=8> */
[----:B------:R-:W-:Y:S07]  /*2880*/  LDSM.16.M88.4 R76, [R248+0x14100] ;  /* 0x01410000f84c783b */ /* 0x000fee0000000200 */
[C---:B--2---:R-:W-:Y:S08]  /*2890*/  HMMA.16816.F32 R20, R204.reuse, R12, R20 ;  /* 0x0000000ccc14723c */ /* 0x044ff00000001814 */
[C---:B------:R-:W-:Y:S08]  /*28a0*/  HMMA.16816.F32 R24, R204.reuse, R14, R24 ;  /* 0x0000000ecc18723c */ /* 0x040ff00000001818 */
[C---:B---3--:R-:W-:Y:S08]  /*28b0*/  HMMA.16816.F32 R28, R204.reuse, R52, R28 ;  /* 0x00000034cc1c723c */ /* 0x048ff0000000181c */
[C---:B------:R-:W-:Y:S01]  /*28c0*/  HMMA.16816.F32 R32, R204.reuse, R54, R32 ;  /* 0x00000036cc20723c */ /* 0x040fe20000001820 */
[----:B------:R-:W2:Y:S07]  /*28d0*/  LDSM.16.M88.4 R52, [R251+0x3000] ;  /* 0x00300000fb34783b */ /* 0x000eae0000000200 */
[C---:B------:R-:W-:Y:S08]  /*28e0*/  HMMA.16816.F32 R36, R204.reuse, R60, R36 ;  /* 0x0000003ccc24723c */ /* 0x040ff00000001824 */
[----:B------:R-:W-:Y:S01]  /*28f0*/  HMMA.16816.F32 R40, R204, R62, R40 ;  /* 0x0000003ecc28723c */ /* 0x000fe20000001828 */
[----:B------:R-:W-:Y:S07]  /*2900*/  LDSM.16.M88.4 R60, [R248+0x15100] ;  /* 0x01510000f83c783b */ /* 0x000fee0000000200 */
[C---:B------:R-:W-:Y:S08]  /*2910*/  HMMA.16816.F32 R8, R208.reuse, R72, R8 ;  /* 0x00000048d008723c */ /* 0x040ff00000001808 */
[C---:B------:R-:W-:Y:S01]  /*2920*/  HMMA.16816.F32 R16, R208.reuse, R74, R16 ;  /* 0x0000004ad010723c */ /* 0x040fe20000001810 */
[----:B------:R-:W-:Y:S07]  /*2930*/  LDSM.16.M88.4 R72, [R248+0x15900] ;  /* 0x01590000f848783b */ /* 0x000fee0000000200 */
[C---:B------:R-:W-:Y:S08]  /*2940*/  HMMA.16816.F32 R20, R208.reuse, R48, R20 ;  /* 0x00000030d014723c */ /* 0x040ff00000001814 */
[C---:B------:R-:W-:Y:S01]  /*2950*/  HMMA.16816.F32 R24, R208.reuse, R50, R24 ;  /* 0x00000032d018723c */ /* 0x040fe20000001818 */
[----:B------:R-:W3:Y:S07]  /*2960*/  LDSM.16.M88.4 R48, [R248+0x14900] ;  /* 0x01490000f830783b */ /* 0x000eee0000000200 */
[C---:B-1----:R-:W-:Y:S08]  /*2970*/  HMMA.16816.F32 R28, R208.reuse, R56, R28 ;  /* 0x00000038d01c723c */ /* 0x042ff0000000181c */
[C---:B------:R-:W-:Y:S01]  /*2980*/  HMMA.16816.F32 R32, R208.reuse, R58, R32 ;  /* 0x0000003ad020723c */ /* 0x040fe20000001820 */
[----:B------:R-:W-:Y:S07]  /*2990*/  LDSM.16.M88.4 R56, [R94+0x5000] ;  /* 0x005000005e38783b */ /* 0x000fee0000000200 */
        /* <DEDUP_REMOVED lines=8> */
[----:B------:R-:W4:Y:S07]  /*2a20*/  LDSM.16.M88.4 R44, [R94+0x4800] ;  /* 0x004800005e2c783b */ /* 0x000f2e0000000200 */
[C---:B--2---:R-:W-:Y:S08]  /*2a30*/  HMMA.16816.F32 R28, R212.reuse, R52, R28 ;  /* 0x00000034d41c723c */ /* 0x044ff0000000181c */
[C---:B------:R-:W-:Y:S01]  /*2a40*/  HMMA.16816.F32 R32, R212.reuse, R54, R32 ;  /* 0x00000036d420723c */ /* 0x040fe20000001820 */
[----:B------:R-:W-:Y:S07]  /*2a50*/  LDSM.16.M88.4 R52, [R92+0x14900] ;  /* 0x014900005c34783b */ /* 0x000fee0000000200 */
[C---:B------:R-:W-:Y:S08]  /*2a60*/  HMMA.16816.F32 R36, R212.reuse, R64, R36 ;  /* 0x00000040d424723c */ /* 0x040ff00000001824 */
[----:B------:R-:W-:Y:S01]  /*2a70*/  HMMA.16816.F32 R40, R212, R66, R40 ;  /* 0x00000042d428723c */ /* 0x000fe20000001828 */
[----:B------:R-:W-:Y:S07]  /*2a80*/  LDSM.16.M88.4 R64, [R92+0x15100] ;  /* 0x015100005c40783b */ /* 0x000fee0000000200 */
[C---:B------:R-:W-:Y:S08]  /*2a90*/  HMMA.16816.F32 R16, R216.reuse, R76, R12 ;  /* 0x0000004cd810723c */ /* 0x040ff0000000180c */
[C---:B------:R-:W-:Y:S01]  /*2aa0*/  HMMA.16816.F32 R12, R216.reuse, R78, R8 ;  /* 0x0000004ed80c723c */ /* 0x040fe20000001808 */
[----:B------:R-:W2:Y:S07]  /*2ab0*/  LDSM.16.M88.4 R76, [R92+0x14100] ;  /* 0x014100005c4c783b */ /* 0x000eae0000000200 */
[C---:B---3--:R-:W-:Y:S08]  /*2ac0*/  HMMA.16816.F32 R8, R216.reuse, R48, R20 ;  /* 0x00000030d808723c */ /* 0x048ff00000001814 */
[C---:B------:R-:W-:Y:S01]  /*2ad0*/  HMMA.16816.F32 R24, R216.reuse, R50, R24 ;  /* 0x00000032d818723c */ /* 0x040fe20000001818 */
[----:B------:R-:W-:Y:S07]  /*2ae0*/  LDSM.16.M88.4 R48, [R251+0x4800] ;  /* 0x00480000fb30783b */ /* 0x000fee0000000200 */
[C---:B------:R-:W-:Y:S08]  /*2af0*/  HMMA.16816.F32 R28, R216.reuse, R60, R28 ;  /* 0x0000003cd81c723c */ /* 0x040ff0000000181c */
[C---:B------:R-:W-:Y:S01]  /*2b00*/  HMMA.16816.F32 R32, R216.reuse, R62, R32 ;  /* 0x0000003ed820723c */ /* 0x040fe20000001820 */
[----:B------:R-:W-:Y:S07]  /*2b10*/  LDSM.16.M88.4 R60, [R251+0x5000] ;  /* 0x00500000fb3c783b */ /* 0x000fee0000000200 */
[C---:B------:R-:W-:Y:S08]  /*2b20*/  HMMA.16816.F32 R36, R216.reuse, R72, R36 ;  /* 0x00000048d824723c */ /* 0x040ff00000001824 */
[----:B------:R-:W-:Y:S01]  /*2b30*/  HMMA.16816.F32 R40, R216, R74, R40 ;  /* 0x0000004ad828723c */ /* 0x000fe20000001828 */
[----:B------:R-:W3:Y:S07]  /*2b40*/  LDSM.16.M88.4 R72, [R92+0x15900] ;  /* 0x015900005c48783b */ /* 0x000eee0000000200 */
[C---:B-1----:R-:W-:Y:S08]  /*2b50*/  HMMA.16816.F32 R20, R220.reuse, R80, R16 ;  /* 0x00000050dc14723c */ /* 0x042ff00000001810 */
[C---:B------:R-:W-:Y:S01]  /*2b60*/  HMMA.16816.F32 R16, R220.reuse, R82, R12 ;  /* 0x00000052dc10723c */ /* 0x040fe2000000180c */
[----:B------:R-:W1:Y:S07]  /*2b70*/  LDSM.16.M88.4 R80, [R251+0x4000] ;  /* 0x00400000fb50783b */ /* 0x000e6e0000000200 */
[C---:B----4-:R-:W-:Y:S08]  /*2b80*/  HMMA.16816.F32 R12, R220.reuse, R44, R8 ;  /* 0x0000002cdc0c723c */ /* 0x050ff00000001808 */
[C---:B------:R-:W-:Y:S01]  /*2b90*/  HMMA.16816.F32 R8, R220.reuse, R46, R24 ;  /* 0x0000002edc08723c */ /* 0x040fe20000001818 */
[----:B------:R-:W-:Y:S07]  /*2ba0*/  LDSM.16.M88.4 R44, [R248+0x16900] ;  /* 0x01690000f82c783b */ /* 0x000fee0000000200 */
[C---:B------:R-:W-:Y:S08]  /*2bb0*/  HMMA.16816.F32 R28, R220.reuse, R56, R28 ;  /* 0x00000038dc1c723c */ /* 0x040ff0000000181c */
[C---:B------:R-:W-:Y:S01]  /*2bc0*/  HMMA.16816.F32 R32, R220.reuse, R58, R32 ;  /* 0x0000003adc20723c */ /* 0x040fe20000001820 */
[----:B------:R-:W-:Y:S07]  /*2bd0*/  LDSM.16.M88.4 R56, [R248+0x17100] ;  /* 0x01710000f838783b */ /* 0x000fee0000000200 */
[C---:B------:R-:W-:Y:S08]  /*2be0*/  HMMA.16816.F32 R36, R220.reuse, R68, R36 ;  /* 0x00000044dc24723c */ /* 0x040ff00000001824 */
[----:B------:R-:W-:Y:S01]  /*2bf0*/  HMMA.16816.F32 R40, R220, R70, R40 ;  /* 0x00000046dc28723c */ /* 0x000fe20000001828 */
[----:B------:R-:W4:Y:S07]  /*2c00*/  LDSM.16.M88.4 R68, [R251+0x5800] ;  /* 0x00580000fb44783b */ /* 0x000f2e0000000200 */
[C---:B--2---:R-:W-:Y:S08]  /*2c10*/  HMMA.16816.F32 R24, R224.reuse, R76, R20 ;  /* 0x0000004ce018723c */ /* 0x044ff00000001814 */
[C---:B------:R-:W-:Y:S01]  /*2c20*/  HMMA.16816.F32 R20, R224.reuse, R78, R16 ;  /* 0x0000004ee014723c */ /* 0x040fe20000001810 */
[----:B------:R-:W2:Y:S07]  /*2c30*/  LDSM.16.M88.4 R76, [R248+0x16100] ;  /* 0x01610000f84c783b */ /* 0x000eae0000000200 */
[C---:B------:R-:W-:Y:S08]  /*2c40*/  HMMA.16816.F32 R16, R224.reuse, R52, R12 ;  /* 0x00000034e010723c */ /* 0x040ff0000000180c */
[C---:B------:R-:W-:Y:S01]  /*2c50*/  HMMA.16816.F32 R12, R224.reuse, R54, R8 ;  /* 0x00000036e00c723c */ /* 0x040fe20000001808 */
[----:B------:R-:W-:Y:S07]  /*2c60*/  LDSM.16.M88.4 R52, [R94+0x6800] ;  /* 0x006800005e34783b */ /* 0x000fee0000000200 */
[C---:B------:R-:W-:Y:S08]  /*2c70*/  HMMA.16816.F32 R8, R224.reuse, R64, R28 ;  /* 0x00000040e008723c */ /* 0x040ff0000000181c */
[C---:B------:R-:W-:Y:S01]  /*2c80*/  HMMA.16816.F32 R32, R224.reuse, R66, R32 ;  /* 0x00000042e020723c */ /* 0x040fe20000001820 */
[----:B------:R-:W5:Y:S07]  /*2c90*/  LDSM.16.M88.4 R64, [R248+0x17900] ;  /* 0x01790000f840783b */ /* 0x000f6e0000000200 */
[C---:B---3--:R-:W-:Y:S08]  /*2ca0*/  HMMA.16816.F32 R36, R224.reuse, R72, R36 ;  /* 0x00000048e024723c */ /* 0x048ff00000001824 */
[----:B------:R-:W-:Y:S01]  /*2cb0*/  HMMA.16816.F32 R40, R224, R74, R40 ;  /* 0x0000004ae028723c */ /* 0x000fe20000001828 */
[----:B------:R-:W-:Y:S07]  /*2cc0*/  LDSM.16.M88.4 R72, [R94+0x7800] ;  /* 0x007800005e48783b */ /* 0x000fee0000000200 */
        /* <DEDUP_REMOVED lines=8> */
[----:B------:R-:W3:Y:S07]  /*2d50*/  LDSM.16.M88.4 R60, [R94+0x7000] ;  /* 0x007000005e3c783b */ /* 0x000eee0000000200 */
[C---:B----4-:R-:W-:Y:S08]  /*2d60*/  HMMA.16816.F32 R36, R228.reuse, R68, R36 ;  /* 0x00000044e424723c */ /* 0x050ff00000001824 */
[----:B------:R-:W-:Y:S01]  /*2d70*/  HMMA.16816.F32 R40, R228, R70, R40 ;  /* 0x00000046e428723c */ /* 0x000fe20000001828 */
[----:B------:R-:W-:Y:S07]  /*2d80*/  LDSM.16.M88.4 R68, [R251+0x6000] ;  /* 0x00600000fb44783b */ /* 0x000fee0000000200 */
[C---:B--2---:R-:W-:Y:S08]  /*2d90*/  HMMA.16816.F32 R32, R232.reuse, R76, R28 ;  /* 0x0000004ce820723c */ /* 0x044ff0000000181c */
[C---:B------:R-:W-:Y:S08]  /*2da0*/  HMMA.16816.F32 R28, R232.reuse, R78, R24 ;  /* 0x0000004ee81c723c */ /* 0x040ff00000001818 */
[C---:B------:R-:W-:Y:S08]  /*2db0*/  HMMA.16816.F32 R24, R232.reuse, R44, R20 ;  /* 0x0000002ce818723c */ /* 0x040ff00000001814 */
[C---:B------:R-:W-:Y:S01]  /*2dc0*/  HMMA.16816.F32 R20, R232.reuse, R46, R16 ;  /* 0x0000002ee814723c */ /* 0x040fe20000001810 */
[----:B------:R-:W2:Y:S07]  /*2dd0*/  LDSM.16.M88.4 R44, [R92+0x16100] ;  /* 0x016100005c2c783b */ /* 0x000eae0000000200 */
[C---:B------:R-:W-:Y:S08]  /*2de0*/  HMMA.16816.F32 R16, R232.reuse, R56, R12 ;  /* 0x00000038e810723c */ /* 0x040ff0000000180c */
[C---:B------:R-:W-:Y:S01]  /*2df0*/  HMMA.16816.F32 R12, R232.reuse, R58, R8 ;  /* 0x0000003ae80c723c */ /* 0x040fe20000001808 */
[----:B------:R-:W4:Y:S07]  /*2e00*/  LDSM.16.M88.4 R56, [R92+0x17100] ;  /* 0x017100005c38783b */ /* 0x000f2e0000000200 */
[C---:B-----5:R-:W-:Y:S08]  /*2e10*/  HMMA.16816.F32 R8, R232.reuse, R64, R36 ;  /* 0x00000040e808723c */ /* 0x060ff00000001824 */
[----:B------:R-:W-:Y:S01]  /*2e20*/  HMMA.16816.F32 R40, R232, R66, R40 ;  /* 0x00000042e828723c */ /* 0x000fe20000001828 */
[----:B------:R-:W5:Y:S07]  /*2e30*/  LDSM.16.M88.4 R64, [R92+0x17900] ;  /* 0x017900005c40783b */ /* 0x000f6e0000000200 */
[C---:B-1----:R-:W-:Y:S08]  /*2e40*/  HMMA.16816.F32 R36, R236.reuse, R80, R32 ;  /* 0x00000050ec24723c */ /* 0x042ff00000001820 */
[C---:B------:R-:W-:Y:S08]  /*2e50*/  HMMA.16816.F32 R32, R236.reuse, R82, R28 ;  /* 0x00000052ec20723c */ /* 0x040ff0000000181c */
[C---:B------:R-:W-:Y:S08]  /*2e60*/  HMMA.16816.F32 R28, R236.reuse, R52, R24 ;  /* 0x00000034ec1c723c */ /* 0x040ff00000001818 */
[C---:B------:R-:W-:Y:S08]  /*2e70*/  HMMA.16816.F32 R24, R236.reuse, R54, R20 ;  /* 0x00000036ec18723c */ /* 0x040ff00000001814 */
[C---:B---3--:R-:W-:Y:S08]  /*2e80*/  HMMA.16816.F32 R20, R236.reuse, R60, R16 ;  /* 0x0000003cec14723c */ /* 0x048ff00000001810 */
[C---:B------:R-:W-:Y:S08]  /*2e90*/  HMMA.16816.F32 R16, R236.reuse, R62, R12 ;  /* 0x0000003eec10723c */ /* 0x040ff0000000180c */
[----:B------:R-:W-:Y:S08]  /*2ea0*/  HMMA.16816.F32 R8, R236, R72, R8 ;  /* 0x00000048ec08723c */ /* 0x000ff00000001808 */
[C---:B--2---:R-:W-:Y:S08]  /*2eb0*/  HMMA.16816.F32 R36, R240.reuse, R44, R36 ;  /* 0x0000002cf024723c */ /* 0x044ff00000001824 */
[C---:B------:R-:W-:Y:S08]  /*2ec0*/  HMMA.16816.F32 R32, R240.reuse, R46, R32 ;  /* 0x0000002ef020723c */ /* 0x040ff00000001820 */
[C---:B------:R-:W-:Y:S08]  /*2ed0*/  HMMA.16816.F32 R44, R240.reuse, R48, R28 ;  /* 0x00000030f02c723c */ /* 0x040ff0000000181c */
[C---:B----4-:R-:W-:Y:S08]  /*2ee0*/  HMMA.16816.F32 R28, R240.reuse, R56, R20 ;  /* 0x00000038f01c723c */ /* 0x050ff00000001814 */
[C---:B------:R-:W-:Y:S01]  /*2ef0*/  HMMA.16816.F32 R52, R240.reuse, R58, R16 ;  /* 0x0000003af034723c */ /* 0x040fe20000001810 */
[----:B------:R-:W1:Y:S07]  /*2f00*/  LDSM.16.M88.4 R16, [R251+0x7000] ;  /* 0x00700000fb10783b */ /* 0x000e6e0000000200 */
[----:B-----5:R-:W-:Y:S07]  /*2f10*/  HMMA.16816.F32 R56, R240, R64, R8 ;  /* 0x00000040f038723c */ /* 0x020fee0000001808 */
[----:B------:R-:W-:Y:S01]  /*2f20*/  SHF.R.S32.HI R9, RZ, 0x1f, R2 ;  /* 0x0000001fff097819 */ /* 0x000fe20000011402 */
[----:B------:R-:W-:Y:S01]  /*2f30*/  HMMA.16816.F32 R12, R236, R74, R40 ;  /* 0x0000004aec0c723c */ /* 0x000fe20000001828 */
[----:B------:R-:W-:Y:S01]  /*2f40*/  LOP3.LUT R8, R6, 0xffffff8, RZ, 0xc0, !PT ;  /* 0x0ffffff806087812 */ /* 0x000fe200078ec0ff */
[----:B------:R-:W-:Y:S01]  /*2f50*/  IMAD.U32 R10, RZ, RZ, UR16 ;  /* 0x00000010ff0a7e24 */ /* 0x000fe2000f8e00ff */
[----:B------:R-:W-:-:S03]  /*2f60*/  LEA.HI R6, R9, R2, RZ, 0x2 ;  /* 0x0000000209067211 */ /* 0x000fc600078f10ff */
[----:B------:R-:W-:Y:S01]  /*2f70*/  IMAD.IADD R9, R88, 0x1, -R8 ;  /* 0x0000000158097824 */ /* 0x000fe200078e0a08 */
[----:B------:R-:W-:Y:S01]  /*2f80*/  LEA.HI.SX32 R8, R6, UR6, 0x1e ;  /* 0x0000000606087c11 */ /* 0x000fe2000f8ff2ff */
[----:B------:R-:W-:Y:S01]  /*2f90*/  HMMA.16816.F32 R40, R240, R50, R24 ;  /* 0x00000032f028723c */ /* 0x000fe20000001818 */
[----:B------:R-:W2:Y:S03]  /*2fa0*/  LDSM.16.M88.4 R24, [R251+0x6800] ;  /* 0x00680000fb18783b */ /* 0x000ea60000000200 */
[----:B------:R-:W-:-:S04]  /*2fb0*/  IMAD R5, R9, 0x10, R8 ;  /* 0x0000001009057824 */ /* 0x000fc800078e0208 */
[----:B------:R-:W-:Y:S01]  /*2fc0*/  IMAD R76, R7, 0x8, R5 ;  /* 0x00000008074c7824 */ /* 0x000fe200078e0205 */
[----:B------:R-:W-:Y:S03]  /*2fd0*/  HMMA.16816.F32 R60, R244, R68, R36 ;  /* 0x00000044f43c723c */ /* 0x000fe60000001824 */
[----:B------:R-:W-:Y:S01]  /*2fe0*/  @P1 IMAD.HI.U32 R7, R76, c[0x0][0x2c8], RZ ;  /* 0x0000b2004c071a27 */ /* 0x000fe200078e00ff */
[----:B------:R-:W-:Y:S03]  /*2ff0*/  STL [R1+0xc4], R76 ;  /* 0x0000c44c01007387 */ /* 0x000fe60000100800 */
[----:B------:R-:W-:Y:S01]  /*3000*/  IMAD.MOV.U32 R5, RZ, RZ, R76 ;  /* 0x000000ffff057224 */ /* 0x000fe200078e004c */
[----:B------:R-:W-:Y:S01]  /*3010*/  @P0 SHF.R.U32.HI R5, RZ, c[0x0][0x2cc], R7 ;  /* 0x0000b300ff050a19 */ /* 0x000fe20000011607 */
[----:B------:R-:W-:Y:S01]  /*3020*/  HMMA.16816.F32 R64, R240, R66, R12 ;  /* 0x00000042f040723c */ /* 0x000fe2000000180c */
[----:B------:R-:W3:Y:S01]  /*3030*/  LDSM.16.M88.4 R12, [R251+0x7800] ;  /* 0x00780000fb0c783b */ /* 0x000ee20000000200 */
[----:B------:R-:W-:-:S04]  /*3040*/  DEPBAR.LE SB0, 0x0 ;  /* 0x000080000000791a */ /* 0x000fc80000000000 */
[----:B------:R-:W4:Y:S02]  /*3050*/  SHFL.IDX PT, R8, R5, RZ, 0x1c1f ;  /* 0x001c1fff05087589 */ /* 0x000f2400000e0000 */
[C---:B------:R-:W-:Y:S02]  /*3060*/  HMMA.16816.F32 R20, R244.reuse, R70, R32 ;  /* 0x00000046f414723c */ /* 0x040fe40000001820 */
[----:B------:R5:W3:Y:S06]  /*3070*/  SHFL.IDX PT, R7, R5, 0x1, 0x1c1f ;  /* 0x003c1f0005077f89 */ /* 0x000aec00000e0000 */
[C---:B-1----:R-:W-:Y:S08]  /*3080*/  HMMA.16816.F32 R36, R244.reuse, R18, R52 ;  /* 0x00000012f424723c */ /* 0x042ff00000001834 */
[C---:B--2---:R-:W-:Y:S08]  /*3090*/  HMMA.16816.F32 R44, R244.reuse, R24, R44 ;  /* 0x00000018f42c723c */ /* 0x044ff0000000182c */
[----:B------:R-:W-:Y:S01]  /*30a0*/  HMMA.16816.F32 R48, R244, R26, R40 ;  /* 0x0000001af430723c */ /* 0x000fe20000001828 */
[----:B-----5:R-:W-:-:S05]  /*30b0*/  LOP3.LUT R5, R6, 0x7ffffffc, RZ, 0xc0, !PT ;  /* 0x7ffffffc06057812 */ /* 0x020fca00078ec0ff */
[----:B------:R-:W-:Y:S02]  /*30c0*/  IMAD.IADD R5, R2, 0x1, -R5 ;  /* 0x0000000102057824 */ /* 0x000fe400078e0a05 */
[----:B------:R-:W-:Y:S01]  /*30d0*/  IMAD.U32 R2, RZ, RZ, UR4 ;  /* 0x00000004ff027e24 */ /* 0x000fe2000f8e00ff */
[----:B------:R-:W-:Y:S01]  /*30e0*/  HMMA.16816.F32 R40, R244, R16, R28 ;  /* 0x00000010f428723c */ /* 0x000fe2000000181c */
[----:B------:R-:W-:Y:S01]  /*30f0*/  IMAD.SHL.U32 R9, R5, 0x2, RZ ;  /* 0x0000000205097824 */ /* 0x000fe200078e00ff */
[----:B------:R-:W-:-:S04]  /*3100*/  @UP0 USHF.R.S32.HI UR4, URZ, 0x1f, UR17 ;  /* 0x0000001f3f040899 */ /* 0x000fc80008011411 */
[C---:B------:R-:W-:Y:S01]  /*3110*/  IADD3 R2, -R9.reuse, UR10, R2 ;  /* 0x0000000a09027c10 */ /* 0x040fe2000fffe102 */
[----:B------:R1:W-:Y:S01]  /*3120*/  STL [R1+0xc8], R9 ;  /* 0x0000c80901007387 */ /* 0x0003e20000100800 */
[----:B------:R-:W-:Y:S01]  /*3130*/  IADD3 R6, -R9, UR11, RZ ;  /* 0x0000000b09067c10 */ /* 0x000fe2000fffe1ff */
[C---:B---3--:R-:W-:Y:S01]  /*3140*/  HMMA.16816.F32 R28, R244.reuse, R14, R64 ;  /* 0x0000000ef41c723c */ /* 0x048fe20000001840 */
[----:B------:R-:W-:Y:S01]  /*3150*/  IADD3 R2, R2, -UR19, RZ ;  /* 0x8000001302027c10 */ /* 0x000fe2000fffe0ff */
[----:B------:R-:W-:Y:S01]  /*3160*/  @UP0 UIMAD UR4, UR4, UR8, UR7 ;  /* 0x00000008040402a4 */ /* 0x000fe2000f8e0207 */
[----:B------:R-:W-:Y:S03]  /*3170*/  STL [R1], R124 ;  /* 0x0000007c01007387 */ /* 0x000fe60000100800 */
[C---:B----4-:R-:W-:Y:S01]  /*3180*/  IMAD.IADD R5, R2.reuse, 0x1, R8 ;  /* 0x0000000102057824 */ /* 0x050fe200078e0208 */
[----:B------:R-:W-:Y:S01]  /*3190*/  IADD3 R2, R2, R7, RZ ;  /* 0x0000000702027210 */ /* 0x000fe20007ffe0ff */
[----:B------:R-:W-:Y:S03]  /*31a0*/  HMMA.16816.F32 R32, R244, R12, R56 ;  /* 0x0000000cf420723c */ /* 0x000fe60000001838 */
[----:B------:R-:W-:-:S02]  /*31b0*/  IMNMX R5, R6, R5, PT ;  /* 0x0000000506057217 */ /* 0x000fc40003800200 */
[----:B------:R-:W-:Y:S01]  /*31c0*/  IMNMX R2, R6, R2, PT ;  /* 0x0000000206027217 */ /* 0x000fe20003800200 */
[----:B------:R-:W-:Y:S01]  /*31d0*/  BAR.SYNC.DEFER_BLOCKING 0x0 ;  /* 0x0000000000007b1d */ /* 0x000fe20000010000 */
[C---:B------:R-:W-:Y:S02]  /*31e0*/  ISETP.GT.AND P6, PT, R5.reuse, 0x1, PT ;  /* 0x000000010500780c */ /* 0x040fe40003fc4270 */
[----:B------:R-:W-:Y:S02]  /*31f0*/  ISETP.GT.AND P0, PT, R5, RZ, PT ;  /* 0x000000ff0500720c */ /* 0x000fe40003f04270 */
[----:B------:R-:W-:Y:S02]  /*3200*/  ISETP.GT.AND P1, PT, R2, RZ, PT ;  /* 0x000000ff0200720c */ /* 0x000fe40003f24270 */
[----:B------:R-:W-:Y:S02]  /*3210*/  FSEL R7, R61, -INF , P6 ;  /* 0xff8000003d077808 */ /* 0x000fe40003000000 */
[----:B------:R-:W-:-:S02]  /*3220*/  FSEL R6, R60, -INF , P0 ;  /* 0xff8000003c067808 */ /* 0x000fc40000000000 */
[C---:B------:R-:W-:Y:S02]  /*3230*/  ISETP.GT.AND P6, PT, R5.reuse, 0x8, PT ;  /* 0x000000080500780c */ /* 0x040fe40003fc4270 */
[----:B------:R-:W-:Y:S02]  /*3240*/  ISETP.GT.AND P0, PT, R2, 0x1, PT ;  /* 0x000000010200780c */ /* 0x000fe40003f04270 */
[----:B------:R-:W-:Y:S02]  /*3250*/  FSEL R14, R62, -INF , P1 ;  /* 0xff8000003e0e7808 */ /* 0x000fe40000800000 */
[----:B------:R-:W-:Y:S02]  /*3260*/  ISETP.GT.AND P1, PT, R5, 0x9, PT ;  /* 0x000000090500780c */ /* 0x000fe40003f24270 */
[----:B------:R-:W-:Y:S02]  /*3270*/  FSEL R11, R20, -INF , P6 ;  /* 0xff800000140b7808 */ /* 0x000fe40003000000 */
[----:B------:R-:W-:-:S02]  /*3280*/  FMNMX.FTZ R8, R6, R7, !PT ;  /* 0x0000000706087209 */ /* 0x000fc40007810000 */
[----:B------:R-:W-:Y:S02]  /*3290*/  FSEL R15, R63, -INF , P0 ;  /* 0xff8000003f0f7808 */ /* 0x000fe40000000000 */
[C---:B------:R-:W-:Y:S02]  /*32a0*/  ISETP.GT.AND P0, PT, R2.reuse, 0x8, PT ;  /* 0x000000080200780c */ /* 0x040fe40003f04270 */
[----:B------:R-:W-:Y:S02]  /*32b0*/  FSEL R12, R21, -INF , P1 ;  /* 0xff800000150c7808 */ /* 0x000fe40000800000 */
[----:B------:R-:W-:Y:S02]  /*32c0*/  ISETP.GT.AND P6, PT, R5, 0x10, PT ;  /* 0x000000100500780c */ /* 0x000fe40003fc4270 */
[----:B------:R-:W-:Y:S02]  /*32d0*/  FMNMX.FTZ R8, R11, R8, !PT ;  /* 0x000000080b087209 */ /* 0x000fe40007810000 */
[----:B------:R-:W-:-:S02]  /*32e0*/  ISETP.GT.AND P1, PT, R2, 0x9, PT ;  /* 0x000000090200780c */ /* 0x000fc40003f24270 */
        /* <DEDUP_REMOVED lines=8> */
[----:B------:R-:W-:Y:S02]  /*3370*/  ISETP.GT.AND P0, PT, R5, 0x19, PT ;  /* 0x000000190500780c */ /* 0x000fe40003f04270 */
[----:B------:R-:W-:Y:S02]  /*3380*/  FSEL R24, R48, -INF , P1 ;  /* 0xff80000030187808 */ /* 0x000fe40000800000 */
[----:B------:R-:W-:Y:S02]  /*3390*/  FMNMX.FTZ R8, R19, R8, !PT ;  /* 0x0000000813087209 */ /* 0x000fe40007810000 */
[----:B------:R-:W-:-:S02]  /*33a0*/  ISETP.GT.AND P1, PT, R2, 0x10, PT ;  /* 0x000000100200780c */ /* 0x000fc40003f24270 */
[----:B------:R-:W-:Y:S02]  /*33b0*/  FSEL R27, R49, -INF , P0 ;  /* 0xff800000311b7808 */ /* 0x000fe40000000000 */
[C---:B------:R-:W-:Y:S02]  /*33c0*/  ISETP.GT.AND P6, PT, R5.reuse, 0x20, PT ;  /* 0x000000200500780c */ /* 0x040fe40003fc4270 */
[----:B------:R-:W-:Y:S02]  /*33d0*/  FMNMX.FTZ R8, R24, R8, !PT ;  /* 0x0000000818087209 */ /* 0x000fe40007810000 */
[----:B------:R-:W-:Y:S02]  /*33e0*/  ISETP.GT.AND P0, PT, R2, 0x11, PT ;  /* 0x000000110200780c */ /* 0x000fe40003f04270 */
        /* <DEDUP_REMOVED lines=8> */
[----:B-1----:R-:W-:Y:S02]  /*3470*/  FMNMX.FTZ R9, R14, R15, !PT ;  /* 0x0000000f0e097209 */ /* 0x002fe40007810000 */
[----:B------:R-:W-:Y:S02]  /*3480*/  ISETP.GT.AND P1, PT, R5, 0x29, PT ;  /* 0x000000290500780c */ /* 0x000fe40003f24270 */
[----:B------:R-:W-:Y:S02]  /*3490*/  FSEL R96, R36, -INF , P0 ;  /* 0xff80000024607808 */ /* 0x000fe40000000000 */
[----:B------:R-:W-:Y:S02]  /*34a0*/  FMNMX.FTZ R8, R97, R8, !PT ;  /* 0x0000000861087209 */ /* 0x000fe40007810000 */
[----:B------:R-:W-:Y:S02]  /*34b0*/  FMNMX.FTZ R9, R16, R9, !PT ;  /* 0x0000000910097209 */ /* 0x000fe40007810000 */
[----:B------:R-:W-:-:S02]  /*34c0*/  FSEL R99, R37, -INF , P1 ;  /* 0xff80000025637808 */ /* 0x000fc40000800000 */
[----:B------:R-:W-:Y:S02]  /*34d0*/  ISETP.GT.AND P0, PT, R2, 0x18, PT ;  /* 0x000000180200780c */ /* 0x000fe40003f04270 */
[C---:B------:R-:W-:Y:S02]  /*34e0*/  ISETP.GT.AND P1, PT, R5.reuse, 0x31, PT ;  /* 0x000000310500780c */ /* 0x040fe40003f24270 */
[----:B------:R-:W-:Y:S02]  /*34f0*/  ISETP.GT.AND P6, PT, R5, 0x30, PT ;  /* 0x000000300500780c */ /* 0x000fe40003fc4270 */
[----:B------:R-:W-:Y:S02]  /*3500*/  FMNMX.FTZ R8, R96, R8, !PT ;  /* 0x0000000860087209 */ /* 0x000fe40007810000 */
[----:B------:R-:W-:Y:S02]  /*3510*/  FMNMX.FTZ R9, R18, R9, !PT ;  /* 0x0000000912097209 */ /* 0x000fe40007810000 */
[----:B------:R-:W-:-:S02]  /*3520*/  FSEL R37, R50, -INF , P0 ;  /* 0xff80000032257808 */ /* 0x000fc40000000000 */
[----:B------:R-:W-:Y:S02]  /*3530*/  FSEL R102, R33, -INF , P1 ;  /* 0xff80000021667808 */ /* 0x000fe40000800000 */
[----:B------:R-:W-:Y:S02]  /*3540*/  FSEL R103, R32, -INF , P6 ;  /* 0xff80000020677808 */ /* 0x000fe40003000000 */
[----:B------:R-:W-:Y:S02]  /*3550*/  FMNMX.FTZ R8, R99, R8, !PT ;  /* 0x0000000863087209 */ /* 0x000fe40007810000 */
[C---:B------:R-:W-:Y:S02]  /*3560*/  ISETP.GT.AND P0, PT, R5.reuse, 0x38, PT ;  /* 0x000000380500780c */ /* 0x040fe40003f04270 */
[----:B------:R-:W-:Y:S02]  /*3570*/  ISETP.GT.AND P1, PT, R5, 0x39, PT ;  /* 0x000000390500780c */ /* 0x000fe40003f24270 */
[----:B------:R-:W-:-:S02]  /*3580*/  FMNMX.FTZ R5, R26, R9, !PT ;  /* 0x000000091a057209 */ /* 0x000fc40007810000 */
[----:B------:R-:W-:Y:S02]  /*3590*/  FMNMX.FTZ R8, R103, R8, !PT ;  /* 0x0000000867087209 */ /* 0x000fe40007810000 */
[----:B------:R-:W-:Y:S02]  /*35a0*/  FSEL R101, R28, -INF , P0 ;  /* 0xff8000001c657808 */ /* 0x000fe40000000000 */
[----:B------:R-:W-:Y:S02]  /*35b0*/  ISETP.GT.AND P0, PT, R2, 0x19, PT ;  /* 0x000000190200780c */ /* 0x000fe40003f04270 */
[----:B------:R-:W-:Y:S02]  /*35c0*/  FMNMX.FTZ R5, R25, R5, !PT ;  /* 0x0000000519057209 */ /* 0x000fe40007810000 */
[----:B------:R-:W-:Y:S02]  /*35d0*/  FMNMX.FTZ R165, R102, R8, !PT ;  /* 0x0000000866a57209 */ /* 0x000fe40007810000 */
[----:B------:R-:W-:-:S02]  /*35e0*/  FSEL R100, R29, -INF , P1 ;  /* 0xff8000001d647808 */ /* 0x000fc40000800000 */
[----:B------:R-:W-:Y:S02]  /*35f0*/  FSEL R36, R51, -INF , P0 ;  /* 0xff80000033247808 */ /* 0x000fe40000000000 */
[C---:B------:R-:W-:Y:S02]  /*3600*/  ISETP.GT.AND P1, PT, R2.reuse, 0x20, PT ;  /* 0x000000200200780c */ /* 0x040fe40003f24270 */
[----:B------:R-:W-:Y:S02]  /*3610*/  FMNMX.FTZ R5, R37, R5, !PT ;  /* 0x0000000525057209 */ /* 0x000fe40007810000 */
[----:B------:R-:W-:Y:S02]  /*3620*/  FMNMX.FTZ R165, R101, R165, !PT ;  /* 0x000000a565a57209 */ /* 0x000fe40007810000 */
[----:B------:R-:W-:Y:S02]  /*3630*/  ISETP.GT.AND P0, PT, R2, 0x21, PT ;  /* 0x000000210200780c */ /* 0x000fe40003f04270 */
[----:B------:R-:W-:-:S02]  /*3640*/  FSEL R85, R42, -INF , P1 ;  /* 0xff8000002a557808 */ /* 0x000fc40000800000 */
[----:B------:R-:W-:Y:S02]  /*3650*/  FMNMX.FTZ R5, R36, R5, !PT ;  /* 0x0000000524057209 */ /* 0x000fe40007810000 */
[----:B------:R-:W-:Y:S02]  /*3660*/  FMNMX.FTZ R165, R100, R165, !PT ;  /* 0x000000a564a57209 */ /* 0x000fe40007810000 */
[----:B------:R-:W-:Y:S02]  /*3670*/  FSEL R84, R43, -INF , P0 ;  /* 0xff8000002b547808 */ /* 0x000fe40000000000 */
[C---:B------:R-:W-:Y:S01]  /*3680*/  ISETP.GT.AND P1, PT, R2.reuse, 0x28, PT ;  /* 0x000000280200780c */ /* 0x040fe20003f24270 */
[----:B------:R-:W1:Y:S01]  /*3690*/  SHFL.BFLY PT, R8, R165, 0x2, 0x1f ;  /* 0x0c401f00a5087f89 */ /* 0x000e6200000e0000 */
[----:B------:R-:W-:Y:S02]  /*36a0*/  FMNMX.FTZ R5, R85, R5, !PT ;  /* 0x0000000555057209 */ /* 0x000fe40007810000 */
[----:B------:R-:W-:-:S02]  /*36b0*/  ISETP.GT.AND P0, PT, R2, 0x29, PT ;  /* 0x000000290200780c */ /* 0x000fc40003f04270 */
[----:B------:R-:W-:Y:S02]  /*36c0*/  FSEL R87, R38, -INF , P1 ;  /* 0xff80000026577808 */ /* 0x000fe40000800000 */
        /* <DEDUP_REMOVED lines=14> */
[----:B------:R-:W-:Y:S02]  /*37b0*/  FMNMX.FTZ R2, R125, R2, !PT ;  /* 0x000000027d027209 */ /* 0x000fe40007810000 */
[----:B-1----:R-:W-:Y:S02]  /*37c0*/  FMNMX.FTZ R165, R165, R8, !PT ;  /* 0x00000008a5a57209 */ /* 0x002fe40007810000 */
[----:B------:R-:W-:-:S02]  /*37d0*/  FMNMX.FTZ R2, R52, R2, !PT ;  /* 0x0000000234027209 */ /* 0x000fc40007810000 */
[----:B------:R-:W-:Y:S01]  /*37e0*/  PLOP3.LUT P0, PT, PT, PT, UP0, 0x80, 0x0 ;  /* 0x000000000000781c */ /* 0x000fe20003f0f008 */
[----:B------:R-:W1:Y:S04]  /*37f0*/  SHFL.BFLY PT, R5, R165, 0x1, 0x1f ;  /* 0x0c201f00a5057f89 */ /* 0x000e6800000e0000 */
[----:B------:R-:W2:Y:S08]  /*3800*/  SHFL.BFLY PT, R164, R2, 0x2, 0x1f ;  /* 0x0c401f0002a47f89 */ /* 0x000eb000000e0000 */
[----:B------:R-:W-:Y:S01]  /*3810*/  @P0 IMAD.WIDE.U32 R8, R91, UR17, R104 ;  /* 0x000000115b080c25 */ /* 0x000fe2000f8e0068 */
[----:B-1----:R-:W-:-:S02]  /*3820*/  FMNMX.FTZ R165, R165, R5, !PT ;  /* 0x00000005a5a57209 */ /* 0x002fc40007810000 */
[----:B--2---:R-:W-:-:S03]  /*3830*/  FMNMX.FTZ R164, R2, R164, !PT ;  /* 0x000000a402a47209 */ /* 0x004fc60007810000 */
[C---:B------:R-:W-:Y:S01]  /*3840*/  FMUL.FTZ R5, R165.reuse, c[0x0][0x2d0] ;  /* 0x0000b400a5057a20 */ /* 0x040fe20000410000 */
[----:B------:R-:W-:Y:S01]  /*3850*/  FSETP.NEU.FTZ.AND P1, PT, R165, -INF , PT ;  /* 0xff800000a500780b */ /* 0x000fe20003f3d000 */
[----:B------:R-:W1:Y:S03]  /*3860*/  SHFL.BFLY PT, R17, R164, 0x1, 0x1f ;  /* 0x0c201f00a4117f89 */ /* 0x000e6600000e0000 */
[----:B------:R-:W-:Y:S02]  /*3870*/  FSEL R2, R5, RZ, P1 ;  /* 0x000000ff05027208 */ /* 0x000fe40000800000 */
[----:B------:R-:W-:Y:S01]  /*3880*/  @P0 IADD3 R5, R9, UR4, RZ ;  /* 0x0000000409050c10 */ /* 0x000fe2000fffe0ff */
[----:B------:R-:W-:Y:S02]  /*3890*/  ULDC.64 UR4, c[0x0][0x2c8] ;  /* 0x0000b20000047ab9 */ /* 0x000fe40000000a00 */
[--C-:B------:R-:W-:Y:S01]  /*38a0*/  FFMA.FTZ R6, R6, c[0x0][0x2d0], -R2.reuse ;  /* 0x0000b40006067a23 */ /* 0x100fe20000010802 */
[----:B------:R-:W-:Y:S01]  /*38b0*/  UIMAD.WIDE.U32 UR8, UR6, UR4, URZ ;  /* 0x00000004060872a5 */ /* 0x000fe2000f8e003f */
[----:B------:R-:W-:-:S02]  /*38c0*/  FFMA.FTZ R9, R7, c[0x0][0x2d0], -R2 ;  /* 0x0000b40007097a23 */ /* 0x000fc40000010802 */
[----:B------:R2:W-:Y:S04]  /*38d0*/  MUFU.EX2 R82, R6 ;  /* 0x0000000600527308 */ /* 0x0005e80000000800 */
[----:B------:R-:W-:Y:S02]  /*38e0*/  @UP1 UMOV UR7, UR9 ;  /* 0x0000000900071c82 */ /* 0x000fe40008000000 */
[----:B------:R-:W-:Y:S02]  /*38f0*/  @UP1 USHF.R.U32.HI UR6, URZ, UR5, UR7 ;  /* 0x000000053f061299 */ /* 0x000fe40008011607 */
[----:B------:R3:W-:Y:S02]  /*3900*/  MUFU.EX2 R81, R9 ;  /* 0x0000000900517308 */ /* 0x0007e40000000800 */
[----:B------:R-:W-:Y:S01]  /*3910*/  UIADD3 UR6, UR6, UR10, -UR19 ;  /* 0x0000000a06067290 */ /* 0x000fe2000fffe813 */
[----:B-1----:R-:W-:-:S03]  /*3920*/  FMNMX.FTZ R164, R164, R17, !PT ;  /* 0x00000011a4a47209 */ /* 0x002fc60007810000 */
[----:B------:R-:W-:Y:S01]  /*3930*/  USHF.R.S32.HI UR4, URZ, 0x1f, UR6 ;  /* 0x0000001f3f047899 */ /* 0x000fe20008011406 */
[----:B--2---:R-:W-:-:S03]  /*3940*/  @P0 LEA R6, P1, R8, c[0x0][0x1c8], 0x1 ;  /* 0x0000720008060a11 */ /* 0x004fc600078208ff */
[----:B------:R-:W-:Y:S01]  /*3950*/  ULEA.HI UR4, UR4, UR6, URZ, 0x6 ;  /* 0x0000000604047291 */ /* 0x000fe2000f8f303f */
[----:B------:R-:W-:Y:S01]  /*3960*/  @P0 LEA.HI.X R7, R8, c[0x0][0x1cc], R5, 0x1, P1 ;  /* 0x0000730008070a11 */ /* 0x000fe200008f0c05 */
[----:B------:R-:W-:Y:S02]  /*3970*/  IMAD.U32 R8, RZ, RZ, UR16 ;  /* 0x00000010ff087e24 */ /* 0x000fe4000f8e00ff */
[----:B------:R-:W-:Y:S01]  /*3980*/  FFMA.FTZ R5, R11, c[0x0][0x2d0], -R2 ;  /* 0x0000b4000b057a23 */ /* 0x000fe20000010802 */
[----:B------:R-:W-:Y:S01]  /*3990*/  USHF.R.S32.HI UR9, URZ, 0x6, UR4 ;  /* 0x000000063f097899 */ /* 0x000fe20008011404 */
[----:B---3--:R-:W-:Y:S01]  /*39a0*/  IMAD.U32 R9, RZ, RZ, UR15 ;  /* 0x0000000fff097e24 */ /* 0x008fe2000f8e00ff */
[----:B------:R-:W-:Y:S01]  /*39b0*/  @P0 LEA R8, P1, R8, R6, 0x1 ;  /* 0x0000000608080211 */ /* 0x000fe200078208ff */
[----:B------:R1:W-:Y:S01]  /*39c0*/  MUFU.EX2 R83, R5 ;  /* 0x0000000500537308 */ /* 0x0003e20000000800 */
[----:B------:R2:W-:Y:S01]  /*39d0*/  @P0 LDGSTS.E.BYPASS.LTC128B.128 [R95+0x10100], [R6.64], !P5 ;  /* 0x10100000065f0fae */ /* 0x0005e2000e901d56 */
[----:B------:R-:W-:Y:S01]  /*39e0*/  UISETP.LT.AND UP0, UPT, URZ, UR9, UPT ;  /* 0x000000093f00728c */ /* 0x000fe2000bf01270 */
[----:B------:R-:W-:-:S02]  /*39f0*/  @P0 LEA.HI.X R9, R10, R7, R9, 0x1, P1 ;  /* 0x000000070a090211 */ /* 0x000fc400008f0c09 */
[----:B------:R-:W-:Y:S01]  /*3a00*/  FSETP.NEU.FTZ.AND P1, PT, R164, -INF , PT ;  /* 0xff800000a400780b */ /* 0x000fe20003f3d000 */
[----:B------:R2:W-:Y:S01]  /*3a10*/  @P0 LDGSTS.E.BYPASS.LTC128B.128 [R95+0x12100], [R6.64+0x80], !P4 ;  /* 0x12100080065f0fae */ /* 0x0005e2000e101d56 */
[----:B------:R-:W-:-:S03]  /*3a20*/  USEL UR9, URZ, UR9, !UP0 ;  /* 0x000000093f097287 */ /* 0x000fc6000c000000 */
[----:B------:R2:W-:Y:S01]  /*3a30*/  @P0 LDGSTS.E.BYPASS.LTC128B.128 [R95+0x14100], [R6.64+0x100], !P3 ;  /* 0x14100100065f0fae */ /* 0x0005e2000d901d56 */
[----:B------:R-:W-:-:S03]  /*3a40*/  UISETP.GE.AND UP0, UPT, UR17, UR9, UPT ;  /* 0x000000091100728c */ /* 0x000fc6000bf06270 */
[----:B------:R2:W-:Y:S01]  /*3a50*/  @P0 LDGSTS.E.BYPASS.LTC128B.128 [R95+0x16100], [R6.64+0x180], !P2 ;  /* 0x16100180065f0fae */ /* 0x0005e2000d101d56 */
[----:B-1----:R-:W-:Y:S02]  /*3a60*/  FFMA.FTZ R5, R12, c[0x0][0x2d0], -R2 ;  /* 0x0000b4000c057a23 */ /* 0x002fe40000010802 */
[----:B------:R-:W-:Y:S01]  /*3a70*/  FMUL.FTZ R12, R164, c[0x0][0x2d0] ;  /* 0x0000b400a40c7a20 */ /* 0x000fe20000410000 */
[----:B------:R1:W-:Y:S01]  /*3a80*/  @P0 LDGSTS.E.BYPASS.LTC128B.128 [R95+0x11100], [R8.64], !P5 ;  /* 0x11100000085f0fae */ /* 0x0003e2000e901d56 */
[----:B------:R3:W4:Y:S03]  /*3a90*/  MUFU.EX2 R104, R5 ;  /* 0x0000000500687308 */ /* 0x0007260000000800 */
[----:B------:R-:W-:Y:S01]  /*3aa0*/  FSEL R12, R12, RZ, P1 ;  /* 0x000000ff0c0c7208 */ /* 0x000fe20000800000 */
[----:B------:R1:W-:Y:S04]  /*3ab0*/  @P0 LDGSTS.E.BYPASS.LTC128B.128 [R95+0x13100], [R8.64+0x80], !P4 ;  /* 0x13100080085f0fae */ /* 0x0003e8000e101d56 */
[--C-:B------:R-:W-:Y:S01]  /*3ac0*/  FFMA.FTZ R3, R14, c[0x0][0x2d0], -R12.reuse ;  /* 0x0000b4000e037a23 */ /* 0x100fe2000001080c */
[----:B------:R1:W-:Y:S01]  /*3ad0*/  @P0 LDGSTS.E.BYPASS.LTC128B.128 [R95+0x15100], [R8.64+0x100], !P3 ;  /* 0x15100100085f0fae */ /* 0x0003e2000d901d56 */
[----:B------:R-:W-:-:S02]  /*3ae0*/  FFMA.FTZ R0, R37, c[0x0][0x2d0], -R12 ;  /* 0x0000b40025007a23 */ /* 0x000fc4000001080c */
[----:B------:R5:W-:Y:S01]  /*3af0*/  MUFU.EX2 R14, R3 ;  /* 0x00000003000e7308 */ /* 0x000be20000000800 */
[----:B------:R1:W-:Y:S01]  /*3b00*/  @P0 LDGSTS.E.BYPASS.LTC128B.128 [R95+0x17100], [R8.64+0x180], !P2 ;  /* 0x17100180085f0fae */ /* 0x0003e2000d101d56 */
[----:B------:R-:W-:Y:S01]  /*3b10*/  PLOP3.LUT P0, PT, PT, PT, UP0, 0x80, 0x0 ;  /* 0x000000000000781c */ /* 0x000fe20003f0f008 */
[----:B---3--:R-:W-:Y:S02]  /*3b20*/  FFMA.FTZ R5, R13, c[0x0][0x2d0], -R2 ;  /* 0x0000b4000d057a23 */ /* 0x008fe40000010802 */
[----:B------:R-:W3:Y:S01]  /*3b30*/  LDSM.16.MT88.4 R20, [R249+0x100] ;  /* 0x00010000f914783b */ /* 0x000ee20000004200 */
[----:B----4-:R-:W-:Y:S02]  /*3b40*/  F2FP.PACK_AB R10, R104, R83 ;  /* 0x00000053680a723e */ /* 0x010fe400000000ff */
[----:B------:R2:W-:Y:S01]  /*3b50*/  MUFU.EX2 R105, R5 ;  /* 0x0000000500697308 */ /* 0x0005e20000000800 */
[----:B------:R-:W-:Y:S04]  /*3b60*/  LDSM.16.MT88.4 R32, [R250+0x900] ;  /* 0x00090000fa20783b */ /* 0x000fe80000004200 */
[----:B------:R-:W-:Y:S01]  /*3b70*/  LDSM.16.MT88.4 R40, [R249+0x900] ;  /* 0x00090000f928783b */ /* 0x000fe20000004200 */
[----:B-----5:R-:W-:-:S02]  /*3b80*/  FFMA.FTZ R3, R15, c[0x0][0x2d0], -R12 ;  /* 0x0000b4000f037a23 */ /* 0x020fc4000001080c */
[----:B------:R4:W-:Y:S01]  /*3b90*/  MUFU.EX2 R107, R0 ;  /* 0x00000000006b7308 */ /* 0x0009e20000000800 */
[----:B------:R-:W-:Y:S01]  /*3ba0*/  IMAD.MOV.U32 R15, RZ, RZ, R52 ;  /* 0x000000ffff0f7224 */ /* 0x000fe200078e0034 */
[----:B------:R-:W-:Y:S04]  /*3bb0*/  LDSM.16.MT88.4 R72, [R124+0x900] ;  /* 0x000900007c48783b */ /* 0x000fe80000004200 */
[----:B------:R-:W-:Y:S02]  /*3bc0*/  LDSM.16.MT88.4 R52, [R124+0x100] ;  /* 0x000100007c34783b */ /* 0x000fe40000004200 */
[----:B------:R5:W5:Y:S02]  /*3bd0*/  MUFU.EX2 R13, R3 ;  /* 0x00000003000d7308 */ /* 0x000b640000000800 */
[----:B--2---:R-:W2:Y:S01]  /*3be0*/  LDSM.16.MT88.4 R4, [R250+0x100] ;  /* 0x00010000fa04783b */ /* 0x004ea20000004200 */
[----:B-1----:R-:W-:-:S03]  /*3bf0*/  F2FP.PACK_AB R8, R81, R82 ;  /* 0x000000525108723e */ /* 0x002fc600000000ff */
[----:B------:R-:W1:Y:S01]  /*3c00*/  LDSM.16.MT88.4 R28, [R252+0x100] ;  /* 0x00010000fc1c783b */ /* 0x000e620000004200 */
[----:B----4-:R-:W-:-:S03]  /*3c10*/  FFMA.FTZ R0, R36, c[0x0][0x2d0], -R12 ;  /* 0x0000b40024007a23 */ /* 0x010fc6000001080c */
[----:B------:R-:W-:Y:S01]  /*3c20*/  LDSM.16.MT88.4 R68, [R250+0x2100] ;  /* 0x00210000fa44783b */ /* 0x000fe20000004200 */
[----:B------:R-:W-:Y:S03]  /*3c30*/  MUFU.EX2 R126, R0 ;  /* 0x00000000007e7308 */ /* 0x000fe60000000800 */
[----:B------:R-:W4:Y:S01]  /*3c40*/  LDSM.16.MT88.4 R60, [R249+0x2100] ;  /* 0x00210000f93c783b */ /* 0x000f220000004200 */
[--C-:B-----5:R-:W-:Y:S01]  /*3c50*/  FFMA.FTZ R3, R16, c[0x0][0x2d0], -R12.reuse ;  /* 0x0000b40010037a23 */ /* 0x120fe2000001080c */
[----:B------:R-:W-:Y:S02]  /*3c60*/  F2FP.PACK_AB R9, R13, R14 ;  /* 0x0000000e0d09723e */ /* 0x000fe400000000ff */
[----:B------:R-:W5:Y:S01]  /*3c70*/  LDSM.16.MT88.4 R76, [R124+0x2100] ;  /* 0x002100007c4c783b */ /* 0x000f620000004200 */
[----:B------:R3:W-:Y:S03]  /*3c80*/  MUFU.EX2 R80, R3 ;  /* 0x0000000300507308 */ /* 0x0007e60000000800 */
[----:B------:R-:W0:Y:S01]  /*3c90*/  LDGDEPBAR ;  /* 0x00000000000079af */ /* 0x000e220000000000 */
[----:B---3--:R-:W-:-:S04]  /*3ca0*/  FFMA.FTZ R3, R18, c[0x0][0x2d0], -R12 ;  /* 0x0000b40012037a23 */ /* 0x008fc8000001080c */
[----:B------:R3:W1:Y:S02]  /*3cb0*/  MUFU.EX2 R167, R3 ;  /* 0x0000000300a77308 */ /* 0x0006640000000800 */
[----:B---3--:R-:W-:Y:S01]  /*3cc0*/  FFMA.FTZ R3, R19, c[0x0][0x2d0], -R2 ;  /* 0x0000b40013037a23 */ /* 0x008fe20000010802 */
[----:B-1----:R-:W-:-:S05]  /*3cd0*/  F2FP.PACK_AB R11, R167, R80 ;  /* 0x00000050a70b723e */ /* 0x002fca00000000ff */
[----:B------:R1:W-:Y:S02]  /*3ce0*/  MUFU.EX2 R108, R3 ;  /* 0x00000003006c7308 */ /* 0x0003e40000000800 */
[C---:B------:R-:W-:Y:S08]  /*3cf0*/  HMMA.16816.F32 R48, R8.reuse, R20, RZ ;  /* 0x000000140830723c */ /* 0x040ff000000018ff */
[----:B------:R-:W-:Y:S01]  /*3d00*/  HMMA.16816.F32 R44, R8, R22, RZ ;  /* 0x00000016082c723c */ /* 0x000fe200000018ff */
[----:B-1----:R-:W-:-:S04]  /*3d10*/  FFMA.FTZ R3, R24, c[0x0][0x2d0], -R2 ;  /* 0x0000b40018037a23 */ /* 0x002fc80000010802 */
[----:B------:R1:W-:Y:S03]  /*3d20*/  MUFU.EX2 R88, R3 ;  /* 0x0000000300587308 */ /* 0x0003e60000000800 */
[C---:B--2---:R-:W-:Y:S07]  /*3d30*/  HMMA.16816.F32 R20, R8.reuse, R6, RZ ;  /* 0x000000060814723c */ /* 0x044fee00000018ff */
[----:B------:R-:W-:Y:S01]  /*3d40*/  F2FP.PACK_AB R7, R126, R107 ;  /* 0x0000006b7e07723e */ /* 0x000fe200000000ff */
[----:B------:R-:W-:Y:S01]  /*3d50*/  HMMA.16816.F32 R16, R8, R52, RZ ;  /* 0x000000340810723c */ /* 0x000fe200000018ff */
[----:B-1----:R-:W-:-:S07]  /*3d60*/  FFMA.FTZ R3, R27, c[0x0][0x2d0], -R2 ;  /* 0x0000b4001b037a23 */ /* 0x002fce0000010802 */
[C---:B------:R-:W-:Y:S01]  /*3d70*/  HMMA.16816.F32 R64, R8.reuse, R54, RZ ;  /* 0x000000360840723c */ /* 0x040fe200000018ff */
[----:B------:R1:W2:Y:S07]  /*3d80*/  MUFU.EX2 R95, R3 ;  /* 0x00000003005f7308 */ /* 0x0002ae0000000800 */
[C---:B------:R-:W-:Y:S08]  /*3d90*/  HMMA.16816.F32 R52, R8.reuse, R28, RZ ;  /* 0x0000001c0834723c */ /* 0x040ff000000018ff */
[----:B------:R-:W-:Y:S01]  /*3da0*/  HMMA.16816.F32 R36, R8, R30, RZ ;  /* 0x0000001e0824723c */ /* 0x000fe200000018ff */
[----:B-1----:R-:W-:Y:S01]  /*3db0*/  FFMA.FTZ R3, R26, c[0x0][0x2d0], -R12 ;  /* 0x0000b4001a037a23 */ /* 0x002fe2000001080c */
[----:B--2---:R-:W-:-:S03]  /*3dc0*/  F2FP.PACK_AB R6, R95, R88 ;  /* 0x000000585f06723e */ /* 0x004fc600000000ff */
[----:B------:R1:W-:Y:S03]  /*3dd0*/  MUFU.EX2 R90, R3 ;  /* 0x00000003005a7308 */ /* 0x0003e60000000800 */
[----:B----4-:R-:W-:Y:S01]  /*3de0*/  HMMA.16816.F32 R28, R8, R62, RZ ;  /* 0x0000003e081c723c */ /* 0x010fe200000018ff */
[----:B-1----:R-:W-:-:S07]  /*3df0*/  FFMA.FTZ R3, R25, c[0x0][0x2d0], -R12 ;  /* 0x0000b40019037a23 */ /* 0x002fce000001080c */
[----:B------:R-:W-:Y:S01]  /*3e00*/  HMMA.16816.F32 R24, R8, R4, RZ ;  /* 0x000000040818723c */ /* 0x000fe200000018ff */
[----:B------:R-:W1:Y:S06]  /*3e10*/  MUFU.EX2 R109, R3 ;  /* 0x00000003006d7308 */ /* 0x000e6c0000000800 */
[----:B------:R-:W-:Y:S02]  /*3e20*/  F2FP.PACK_AB R4, R108, R105 ;  /* 0x000000696c04723e */ /* 0x000fe400000000ff */
[----:B-1----:R-:W-:Y:S11]  /*3e30*/  F2FP.PACK_AB R5, R109, R90 ;  /* 0x0000005a6d05723e */ /* 0x002ff600000000ff */
[----:B------:R-:W-:Y:S04]  /*3e40*/  @!UPT UIADD3 URZ, URZ, URZ, URZ ;  /* 0x0000003f3f3ff290 */ /* 0x000fe8000fffe03f */
[C---:B------:R-:W-:Y:S08]  /*3e50*/  HMMA.16816.F32 R56, R4.reuse, R32, R24 ;  /* 0x000000200438723c */ /* 0x040ff00000001818 */
[C---:B------:R-:W-:Y:S01]  /*3e60*/  HMMA.16816.F32 R132, R4.reuse, R40, R48 ;  /* 0x000000280484723c */ /* 0x040fe20000001830 */
[----:B------:R-:W-:Y:S07]  /*3e70*/  LDSM.16.MT88.4 R48, [R252+0x900] ;  /* 0x00090000fc30783b */ /* 0x000fee0000004200 */
[C---:B------:R-:W-:Y:S01]  /*3e80*/  HMMA.16816.F32 R140, R4.reuse, R42, R44 ;  /* 0x0000002a048c723c */ /* 0x040fe2000000182c */
[----:B------:R-:W1:Y:S04]  /*3e90*/  LDSM.16.MT88.4 R40, [R250+0x2900] ;  /* 0x00290000fa28783b */ /* 0x000e680000004200 */
[----:B------:R-:W2:Y:S03]  /*3ea0*/  LDSM.16.MT88.4 R44, [R249+0x2900] ;  /* 0x00290000f92c783b */ /* 0x000ea60000004200 */
[----:B------:R-:W-:Y:S01]  /*3eb0*/  HMMA.16816.F32 R16, R4, R72, R16 ;  /* 0x000000480410723c */ /* 0x000fe20000001810 */
[----:B------:R-:W-:Y:S01]  /*3ec0*/  IMAD.MOV.U32 R114, RZ, RZ, R58 ;  /* 0x000000ffff727224 */ /* 0x000fe200078e003a */
[----:B------:R-:W-:Y:S01]  /*3ed0*/  MOV R110, R57 ;  /* 0x00000039006e7202 */ /* 0x000fe20000000f00 */
[----:B------:R-:W-:-:S02]  /*3ee0*/  IMAD.MOV.U32 R113, RZ, RZ, R59 ;  /* 0x000000ffff717224 */ /* 0x000fc400078e003b */
[----:B------:R-:W-:Y:S02]  /*3ef0*/  IMAD.MOV.U32 R111, RZ, RZ, R56 ;  /* 0x000000ffff6f7224 */ /* 0x000fe400078e0038 */
[----:B------:R-:W3:Y:S01]  /*3f00*/  LDSM.16.MT88.4 R56, [R124+0x2900] ;  /* 0x002900007c38783b */ /* 0x000ee20000004200 */
[----:B------:R-:W-:Y:S08]  /*3f10*/  HMMA.16816.F32 R148, R4, R34, R20 ;  /* 0x000000220494723c */ /* 0x000ff00000001814 */
[C---:B------:R-:W-:Y:S08]  /*3f20*/  HMMA.16816.F32 R24, R8.reuse, R68, RZ ;  /* 0x000000440818723c */ /* 0x040ff000000018ff */
[----:B------:R-:W-:Y:S01]  /*3f30*/  HMMA.16816.F32 R20, R8, R70, RZ ;  /* 0x000000460814723c */ /* 0x000fe200000018ff */
[----:B------:R-:W4:Y:S01]  /*3f40*/  LDSM.16.MT88.4 R68, [R252+0x2100] ;  /* 0x00210000fc44783b */ /* 0x000f220000004200 */
[----:B------:R-:W-:-:S02]  /*3f50*/  IMAD.MOV.U32 R166, RZ, RZ, R16 ;  /* 0x000000ffffa67224 */ /* 0x000fc400078e0010 */
[----:B------:R-:W-:Y:S02]  /*3f60*/  IMAD.MOV.U32 R127, RZ, RZ, R17 ;  /* 0x000000ffff7f7224 */ /* 0x000fe400078e0011 */
[----:B------:R-:W-:Y:S02]  /*3f70*/  IMAD.MOV.U32 R3, RZ, RZ, R18 ;  /* 0x000000ffff037224 */ /* 0x000fe400078e0012 */
[----:B------:R-:W-:Y:S01]  /*3f80*/  IMAD.MOV.U32 R0, RZ, RZ, R19 ;  /* 0x000000ffff007224 */ /* 0x000fe200078e0013 */
[----:B------:R-:W-:Y:S08]  /*3f90*/  HMMA.16816.F32 R32, R8, R60, RZ ;  /* 0x0000003c0820723c */ /* 0x000ff000000018ff */
[----:B------:R-:W-:Y:S01]  /*3fa0*/  HMMA.16816.F32 R156, R4, R74, R64 ;  /* 0x0000004a049c723c */ /* 0x000fe20000001840 */
[----:B------:R-:W3:Y:S07]  /*3fb0*/  LDSM.16.MT88.4 R64, [R249+0x4100] ;  /* 0x00410000f940783b */ /* 0x000eee0000004200 */
[C---:B-----5:R-:W-:Y:S08]  /*3fc0*/  HMMA.16816.F32 R16, R8.reuse, R76, RZ ;  /* 0x0000004c0810723c */ /* 0x060ff000000018ff */
[----:B------:R-:W-:Y:S08]  /*3fd0*/  HMMA.16816.F32 R60, R8, R78, RZ ;  /* 0x0000004e083c723c */ /* 0x000ff000000018ff */
[C---:B-1----:R-:W-:Y:S01]  /*3fe0*/  HMMA.16816.F32 R184, R4.reuse, R40, R24 ;  /* 0x0000002804b8723c */ /* 0x042fe20000001818 */
[----:B------:R-:W1:Y:S07]  /*3ff0*/  LDSM.16.MT88.4 R24, [R252+0x2900] ;  /* 0x00290000fc18783b */ /* 0x000e6e0000004200 */
[C---:B--2---:R-:W-:Y:S01]  /*4000*/  HMMA.16816.F32 R72, R4.reuse, R46, R28 ;  /* 0x0000002e0448723c */ /* 0x044fe2000000181c */
[----:B------:R-:W2:Y:S07]  /*4010*/  LDSM.16.MT88.4 R28, [R250+0x4100] ;  /* 0x00410000fa1c783b */ /* 0x000eae0000004200 */
[C---:B------:R-:W-:Y:S01]  /*4020*/  HMMA.16816.F32 R188, R4.reuse, R44, R32 ;  /* 0x0000002c04bc723c */ /* 0x040fe20000001820 */
[----:B------:R-:W5:Y:S07]  /*4030*/  LDSM.16.MT88.4 R44, [R249+0x4900] ;  /* 0x00490000f92c783b */ /* 0x000f6e0000004200 */
[C---:B---3--:R-:W-:Y:S08]  /*4040*/  HMMA.16816.F32 R180, R4.reuse, R56, R16 ;  /* 0x0000003804b4723c */ /* 0x048ff00000001810 */
[C---:B------:R-:W-:Y:S01]  /*4050*/  HMMA.16816.F32 R160, R4.reuse, R58, R60 ;  /* 0x0000003a04a0723c */ /* 0x040fe2000000183c */
[----:B------:R-:W3:Y:S04]  /*4060*/  LDSM.16.MT88.4 R56, [R124+0x4100] ;  /* 0x004100007c38783b */ /* 0x000ee80000004200 */
[----:B------:R-:W-:Y:S03]  /*4070*/  LDSM.16.MT88.4 R60, [R252+0x4100] ;  /* 0x00410000fc3c783b */ /* 0x000fe60000004200 */
[----:B------:R-:W-:Y:S01]  /*4080*/  HMMA.16816.F32 R76, R4, R42, R20 ;  /* 0x0000002a044c723c */ /* 0x000fe20000001814 */
[----:B------:R-:W1:Y:S07]  /*4090*/  LDSM.16.MT88.4 R40, [R250+0x4900] ;  /* 0x00490000fa28783b */ /* 0x000e6e0000004200 */
[C---:B----4-:R-:W-:Y:S07]  /*40a0*/  HMMA.16816.F32 R20, R8.reuse, R68, RZ ;  /* 0x000000440814723c */ /* 0x050fee00000018ff */
[----:B------:R-:W-:Y:S01]  /*40b0*/  IMAD.MOV.U32 R68, RZ, RZ, R95 ;  /* 0x000000ffff447224 */ /* 0x000fe200078e005f */
[----:B------:R-:W-:Y:S01]  /*40c0*/  HMMA.16816.F32 R16, R8, R70, RZ ;  /* 0x000000460810723c */ /* 0x000fe200000018ff */
[----:B------:R-:W-:-:S06]  /*40d0*/  IMAD.MOV.U32 R69, RZ, RZ, R104 ;  /* 0x000000ffff457224 */ /* 0x000fcc00078e0068 */
[----:B------:R-:W-:Y:S01]  /*40e0*/  IMAD.MOV.U32 R71, RZ, RZ, R94 ;  /* 0x000000ffff477224 */ /* 0x000fe200078e005e */
[----:B------:R-:W-:Y:S01]  /*40f0*/  HMMA.16816.F32 R176, R4, R50, R36 ;  /* 0x0000003204b0723c */ /* 0x000fe20000001824 */
[----:B------:R-:W-:-:S07]  /*4100*/  IMAD.MOV.U32 R70, RZ, RZ, R93 ;  /* 0x000000ffff467224 */ /* 0x000fce00078e005d */
[C---:B------:R-:W-:Y:S08]  /*4110*/  HMMA.16816.F32 R36, R8.reuse, R64, RZ ;  /* 0x000000400824723c */ /* 0x040ff000000018ff */
[----:B------:R-:W-:Y:S01]  /*4120*/  HMMA.16816.F32 R32, R8, R66, RZ ;  /* 0x000000420820723c */ /* 0x000fe200000018ff */
[----:B------:R-:W4:Y:S07]  /*4130*/  LDSM.16.MT88.4 R64, [R249+0x6100] ;  /* 0x00610000f940783b */ /* 0x000f2e0000004200 */
[C---:B------:R-:W-:Y:S01]  /*4140*/  HMMA.16816.F32 R116, R4.reuse, R48, R52 ;  /* 0x000000300474723c */ /* 0x040fe20000001834 */
[----:B------:R-:W3:Y:S04]  /*4150*/  LDSM.16.MT88.4 R52, [R124+0x4900] ;  /* 0x004900007c34783b */ /* 0x000ee80000004200 */
[----:B------:R-:W-:Y:S03]  /*4160*/  LDSM.16.MT88.4 R48, [R252+0x4900] ;  /* 0x00490000fc30783b */ /* 0x000fe60000004200 */
[C---:B-1----:R-:W-:Y:S08]  /*4170*/  HMMA.16816.F32 R152, R4.reuse, R24, R20 ;  /* 0x000000180498723c */ /* 0x042ff00000001814 */
[----:B------:R-:W-:Y:S08]  /*4180*/  HMMA.16816.F32 R144, R4, R26, R16 ;  /* 0x0000001a0490723c */ /* 0x000ff00000001810 */
[----:B--2---:R-:W-:Y:S01]  /*4190*/  HMMA.16816.F32 R20, R8, R28, RZ ;  /* 0x0000001c0814723c */ /* 0x004fe200000018ff */
[----:B------:R-:W-:-:S02]  /*41a0*/  IMAD.MOV.U32 R112, RZ, RZ, R116 ;  /* 0x000000ffff707224 */ /* 0x000fc400078e0074 */
[----:B------:R-:W-:Y:S02]  /*41b0*/  IMAD.MOV.U32 R106, RZ, RZ, R117 ;  /* 0x000000ffff6a7224 */ /* 0x000fe400078e0075 */
[----:B------:R-:W-:Y:S02]  /*41c0*/  IMAD.MOV.U32 R91, RZ, RZ, R119 ;  /* 0x000000ffff5b7224 */ /* 0x000fe400078e0077 */
[----:B------:R-:W-:Y:S01]  /*41d0*/  IMAD.MOV.U32 R89, RZ, RZ, R118 ;  /* 0x000000ffff597224 */ /* 0x000fe200078e0076 */
[----:B------:R-:W-:Y:S08]  /*41e0*/  HMMA.16816.F32 R16, R8, R30, RZ ;  /* 0x0000001e0810723c */ /* 0x000ff000000018ff */
[C---:B-----5:R-:W-:Y:S01]  /*41f0*/  HMMA.16816.F32 R136, R4.reuse, R44, R36 ;  /* 0x0000002c0488723c */ /* 0x060fe20000001824 */
[----:B------:R-:W-:Y:S07]  /*4200*/  LDSM.16.MT88.4 R36, [R250+0x6100] ;  /* 0x00610000fa24783b */ /* 0x000fee0000004200 */
[----:B------:R-:W-:Y:S01]  /*4210*/  HMMA.16816.F32 R120, R4, R46, R32 ;  /* 0x0000002e0478723c */ /* 0x000fe20000001820 */
[----:B------:R-:W1:Y:S07]  /*4220*/  LDSM.16.MT88.4 R44, [R249+0x6900] ;  /* 0x00690000f92c783b */ /* 0x000e6e0000004200 */
[C---:B---3--:R-:W-:Y:S07]  /*4230*/  HMMA.16816.F32 R28, R8.reuse, R58, RZ ;  /* 0x0000003a081c723c */ /* 0x048fee00000018ff */
[----:B------:R-:W-:Y:S01]  /*4240*/  IMAD.MOV.U32 R58, RZ, RZ, R109 ;  /* 0x000000ffff3a7224 */ /* 0x000fe200078e006d */
[----:B------:R-:W-:Y:S01]  /*4250*/  HMMA.16816.F32 R32, R8, R56, RZ ;  /* 0x000000380820723c */ /* 0x000fe200000018ff */
[----:B------:R-:W-:-:S06]  /*4260*/  IMAD.MOV.U32 R59, RZ, RZ, R108 ;  /* 0x000000ffff3b7224 */ /* 0x000fcc00078e006c */
[----:B------:R-:W-:Y:S01]  /*4270*/  MOV R56, R111 ;  /* 0x0000006f00387202 */ /* 0x000fe20000000f00 */
[----:B------:R-:W-:Y:S01]  /*4280*/  HMMA.16816.F32 R128, R4, R40, R20 ;  /* 0x000000280480723c */ /* 0x000fe20000001814 */
[----:B------:R-:W-:-:S06]  /*4290*/  IMAD.MOV.U32 R57, RZ, RZ, R110 ;  /* 0x000000ffff397224 */ /* 0x000fcc00078e006e */
[----:B------:R-:W-:Y:S01]  /*42a0*/  IMAD.MOV.U32 R40, RZ, RZ, R114 ;  /* 0x000000ffff287224 */ /* 0x000fe200078e0072 */
[----:B------:R-:W-:Y:S01]  /*42b0*/  HMMA.16816.F32 R116, R4, R42, R16 ;  /* 0x0000002a0474723c */ /* 0x000fe20000001810 */
[----:B------:R-:W-:-:S06]  /*42c0*/  IMAD.MOV.U32 R41, RZ, RZ, R106 ;  /* 0x000000ffff297224 */ /* 0x000fcc00078e006a */
[----:B------:R-:W-:Y:S01]  /*42d0*/  IMAD.MOV.U32 R42, RZ, RZ, R113 ;  /* 0x000000ffff2a7224 */ /* 0x000fe200078e0071 */
[----:B------:R-:W-:Y:S01]  /*42e0*/  HMMA.16816.F32 R20, R8, R62, RZ ;  /* 0x0000003e0814723c */ /* 0x000fe200000018ff */
[----:B------:R-:W-:-:S06]  /*42f0*/  IMAD.MOV.U32 R43, RZ, RZ, R112 ;  /* 0x000000ffff2b7224 */ /* 0x000fcc00078e0070 */
[----:B------:R-:W-:Y:S01]  /*4300*/  MOV R62, R91 ;  /* 0x0000005b003e7202 */ /* 0x000fe20000000f00 */
[----:B----4-:R-:W-:Y:S01]  /*4310*/  HMMA.16816.F32 R16, R8, R64, RZ ;  /* 0x000000400810723c */ /* 0x010fe200000018ff */
[----:B------:R-:W-:-:S06]  /*4320*/  IMAD.MOV.U32 R63, RZ, RZ, R105 ;  /* 0x000000ffff3f7224 */ /* 0x000fcc00078e0069 */
[----:B------:R-:W-:Y:S01]  /*4330*/  IMAD.MOV.U32 R64, RZ, RZ, R90 ;  /* 0x000000ffff407224 */ /* 0x000fe200078e005a */
[----:B------:R-:W-:Y:S01]  /*4340*/  HMMA.16816.F32 R108, R4, R54, R28 ;  /* 0x00000036046c723c */ /* 0x000fe2000000181c */
[----:B------:R-:W2:Y:S01]  /*4350*/  LDSM.16.MT88.4 R28, [R250+0x6900] ;  /* 0x00690000fa1c783b */ /* 0x000ea20000004200 */
[----:B------:R-:W-:-:S06]  /*4360*/  IMAD.MOV.U32 R65, RZ, RZ, R89 ;  /* 0x000000ffff417224 */ /* 0x000fcc00078e0059 */
[----:B------:R-:W-:Y:S07]  /*4370*/  HMMA.16816.F32 R112, R4, R52, R32 ;  /* 0x000000340470723c */ /* 0x000fee0000001820 */
[----:B------:R-:W-:Y:S01]  /*4380*/  IMAD.MOV.U32 R35, RZ, RZ, R88 ;  /* 0x000000ffff237224 */ /* 0x000fe200078e0058 */
[----:B------:R-:W-:Y:S07]  /*4390*/  HMMA.16816.F32 R24, R8, R60, RZ ;  /* 0x0000003c0818723c */ /* 0x000fee00000018ff */
[----:B------:R-:W-:Y:S01]  /*43a0*/  IMAD.MOV.U32 R61, RZ, RZ, R92 ;  /* 0x000000ffff3d7224 */ /* 0x000fe200078e005c */
[----:B-1----:R-:W-:Y:S01]  /*43b0*/  HMMA.16816.F32 R88, R4, R44, R16 ;  /* 0x0000002c0458723c */ /* 0x002fe20000001810 */
[----:B------:R-:W-:-:S06]  /*43c0*/  IMAD.MOV.U32 R60, RZ, RZ, R107 ;  /* 0x000000ffff3c7224 */ /* 0x000fcc00078e006b */
[----:B------:R-:W-:Y:S01]  /*43d0*/  IMAD.MOV.U32 R45, RZ, RZ, R35 ;  /* 0x000000ffff2d7224 */ /* 0x000fe200078e0023 */
[----:B------:R-:W-:Y:S01]  /*43e0*/  HMMA.16816.F32 R92, R4, R50, R20 ;  /* 0x00000032045c723c */ /* 0x000fe20000001814 */
[----:B------:R-:W1:Y:S01]  /*43f0*/  LDSM.16.MT88.4 R32, [R124+0x6100] ;  /* 0x006100007c20783b */ /* 0x000e620000004200 */
[----:B------:R-:W-:-:S06]  /*4400*/  IMAD.MOV.U32 R44, RZ, RZ, R58 ;  /* 0x000000ffff2c7224 */ /* 0x000fcc00078e003a */
[C---:B------:R-:W-:Y:S07]  /*4410*/  HMMA.16816.F32 R20, R8.reuse, R36, RZ ;  /* 0x000000240814723c */ /* 0x040fee00000018ff */
[----:B------:R-:W-:Y:S01]  /*4420*/  IMAD.MOV.U32 R37, RZ, RZ, R57 ;  /* 0x000000ffff257224 */ /* 0x000fe200078e0039 */
[----:B------:R-:W-:Y:S01]  /*4430*/  HMMA.16816.F32 R16, R8, R38, RZ ;  /* 0x000000260810723c */ /* 0x000fe200000018ff */
[----:B------:R-:W-:-:S06]  /*4440*/  IMAD.MOV.U32 R36, RZ, RZ, R42 ;  /* 0x000000ffff247224 */ /* 0x000fcc00078e002a */
[----:B------:R-:W-:Y:S01]  /*4450*/  IMAD.MOV.U32 R38, RZ, RZ, R43 ;  /* 0x000000ffff267224 */ /* 0x000fe200078e002b */
[----:B------:R-:W-:Y:S01]  /*4460*/  HMMA.16816.F32 R104, R4, R48, R24 ;  /* 0x000000300468723c */ /* 0x000fe20000001818 */
[----:B------:R-:W-:-:S07]  /*4470*/  IMAD.MOV.U32 R39, RZ, RZ, R40 ;  /* 0x000000ffff277224 */ /* 0x000fce00078e0028 */
[----:B--2---:R-:W-:Y:S01]  /*4480*/  HMMA.16816.F32 R52, R4, R28, R20 ;  /* 0x0000001c0434723c */ /* 0x004fe20000001814 */
[----:B------:R-:W2:Y:S07]  /*4490*/  LDSM.16.MT88.4 R20, [R124+0x6900] ;  /* 0x006900007c14783b */ /* 0x000eae0000004200 */
[----:B------:R-:W-:Y:S07]  /*44a0*/  HMMA.16816.F32 R24, R8, R66, RZ ;  /* 0x000000420818723c */ /* 0x000fee00000018ff */
[----:B------:R-:W-:Y:S01]  /*44b0*/  IMAD.MOV.U32 R67, RZ, RZ, R59 ;  /* 0x000000ffff437224 */ /* 0x000fe200078e003b */
[----:B------:R-:W-:Y:S01]  /*44c0*/  HMMA.16816.F32 R48, R4, R30, R16 ;  /* 0x0000001e0430723c */ /* 0x000fe20000001810 */
[----:B------:R-:W-:-:S07]  /*44d0*/  IMAD.MOV.U32 R66, RZ, RZ, R56 ;  /* 0x000000ffff427224 */ /* 0x000fce00078e0038 */
[----:B-1----:R-:W-:Y:S07]  /*44e0*/  HMMA.16816.F32 R16, R8, R32, RZ ;  /* 0x000000200810723c */ /* 0x002fee00000018ff */
[----:B------:R-:W-:Y:S01]  /*44f0*/  MOV R33, R127 ;  /* 0x0000007f00217202 */ /* 0x000fe20000000f00 */
[----:B------:R-:W-:Y:S01]  /*4500*/  HMMA.16816.F32 R56, R4, R46, R24 ;  /* 0x0000002e0438723c */ /* 0x000fe20000001818 */
[----:B------:R-:W-:-:S06]  /*4510*/  IMAD.MOV.U32 R32, RZ, RZ, R166 ;  /* 0x000000ffff207224 */ /* 0x000fcc00078e00a6 */
[----:B------:R-:W-:Y:S01]  /*4520*/  MOV R27, R41 ;  /* 0x00000029001b7202 */ /* 0x000fe20000000f00 */
[----:B------:R-:W-:Y:S02]  /*4530*/  IMAD.MOV.U32 R47, RZ, RZ, R0 ;  /* 0x000000ffff2f7224 */ /* 0x000fe400078e0000 */
[--C-:B------:R-:W-:Y:S02]  /*4540*/  FFMA.FTZ R0, R98, c[0x0][0x2d0], -R2.reuse ;  /* 0x0000b40062007a23 */ /* 0x100fe40000010802 */
[----:B------:R-:W-:Y:S02]  /*4550*/  IMAD.MOV.U32 R98, RZ, RZ, R65 ;  /* 0x000000ffff627224 */ /* 0x000fe400078e0041 */
[----:B------:R-:W-:Y:S01]  /*4560*/  IMAD.MOV.U32 R65, RZ, RZ, R63 ;  /* 0x000000ffff417224 */ /* 0x000fe200078e003f */
[----:B------:R-:W-:Y:S01]  /*4570*/  MOV R63, R15 ;  /* 0x0000000f003f7202 */ /* 0x000fe20000000f00 */
[----:B--2---:R-:W-:Y:S01]  /*4580*/  HMMA.16816.F32 R40, R4, R20, R16 ;  /* 0x000000140428723c */ /* 0x004fe20000001810 */
[----:B------:R-:W-:-:S02]  /*4590*/  FFMA.FTZ R15, R103, c[0x0][0x2d0], -R2 ;  /* 0x0000b400670f7a23 */ /* 0x000fc40000010802 */
[----:B------:R-:W-:Y:S02]  /*45a0*/  IMAD.MOV.U32 R46, RZ, RZ, R3 ;  /* 0x000000ffff2e7224 */ /* 0x000fe400078e0003 */
[----:B------:R-:W-:Y:S02]  /*45b0*/  IMAD.MOV.U32 R103, RZ, RZ, R47 ;  /* 0x000000ffff677224 */ /* 0x000fe400078e002f */
[----:B------:R-:W-:Y:S01]  /*45c0*/  FADD.FTZ R3, R82, R81 ;  /* 0x0000005152037221 */ /* 0x000fe20000010000 */
[----:B------:R-:W-:Y:S01]  /*45d0*/  HMMA.16816.F32 R16, R8, R34, RZ ;  /* 0x000000220810723c */ /* 0x000fe200000018ff */
[----:B------:R-:W-:Y:S02]  /*45e0*/  IMAD.MOV.U32 R81, RZ, RZ, R44 ;  /* 0x000000ffff517224 */ /* 0x000fe400078e002c */
[----:B------:R-:W-:Y:S02]  /*45f0*/  IMAD.MOV.U32 R82, RZ, RZ, R67 ;  /* 0x000000ffff527224 */ /* 0x000fe400078e0043 */
[----:B------:R-:W-:-:S02]  /*4600*/  FADD.FTZ R3, R83, R3 ;  /* 0x0000000353037221 */ /* 0x000fc40000010000 */
[----:B------:R-:W-:Y:S02]  /*4610*/  IMAD.MOV.U32 R34, RZ, RZ, R38 ;  /* 0x000000ffff227224 */ /* 0x000fe400078e0026 */
[----:B------:R-:W-:Y:S02]  /*4620*/  IMAD.MOV.U32 R38, RZ, RZ, R39 ;  /* 0x000000ffff267224 */ /* 0x000fe400078e0027 */
[----:B------:R-:W-:Y:S02]  /*4630*/  IMAD.MOV.U32 R35, RZ, RZ, R27 ;  /* 0x000000ffff237224 */ /* 0x000fe400078e001b */
[----:B------:R-:W-:Y:S02]  /*4640*/  IMAD.MOV.U32 R39, RZ, RZ, R36 ;  /* 0x000000ffff277224 */ /* 0x000fe400078e0024 */
[----:B------:R-:W-:Y:S02]  /*4650*/  IMAD.MOV.U32 R36, RZ, RZ, R66 ;  /* 0x000000ffff247224 */ /* 0x000fe400078e0042 */
[----:B------:R-:W-:-:S02]  /*4660*/  IMAD.MOV.U32 R66, RZ, RZ, R64 ;  /* 0x000000ffff427224 */ /* 0x000fc400078e0040 */
[----:B------:R-:W-:Y:S02]  /*4670*/  IMAD.MOV.U32 R64, RZ, RZ, R61 ;  /* 0x000000ffff407224 */ /* 0x000fe400078e003d */
[----:B------:R-:W-:Y:S02]  /*4680*/  IMAD.MOV.U32 R61, RZ, RZ, R70 ;  /* 0x000000ffff3d7224 */ /* 0x000fe400078e0046 */
[----:B------:R-:W-:Y:S01]  /*4690*/  IMAD.MOV.U32 R70, RZ, RZ, R71 ;  /* 0x000000ffff467224 */ /* 0x000fe200078e0047 */
[----:B------:R-:W-:Y:S01]  /*46a0*/  HMMA.16816.F32 R28, R4, R22, R16 ;  /* 0x00000016041c723c */ /* 0x000fe20000001810 */
[----:B------:R-:W1:Y:S01]  /*46b0*/  LDSM.16.MT88.4 R16, [R252+0x6100] ;  /* 0x00610000fc10783b */ /* 0x000e620000004200 */
[----:B------:R-:W-:Y:S02]  /*46c0*/  IMAD.MOV.U32 R71, RZ, RZ, R68 ;  /* 0x000000ffff477224 */ /* 0x000fe400078e0044 */
[----:B------:R-:W-:-:S04]  /*46d0*/  IMAD.MOV.U32 R68, RZ, RZ, R126 ;  /* 0x000000ffff447224 */ /* 0x000fc800078e007e */
[C---:B-1----:R-:W-:Y:S08]  /*46e0*/  HMMA.16816.F32 R20, R8.reuse, R16, RZ ;  /* 0x000000100814723c */ /* 0x042ff000000018ff */
[----:B------:R-:W-:Y:S01]  /*46f0*/  HMMA.16816.F32 R8, R8, R18, RZ ;  /* 0x000000120808723c */ /* 0x000fe200000018ff */
[----:B------:R-:W1:Y:S11]  /*4700*/  LDSM.16.MT88.4 R16, [R252+0x6900] ;  /* 0x00690000fc10783b */ /* 0x000e760000004200 */
[----:B------:R-:W-:Y:S04]  /*4710*/  @!UPT UIADD3 URZ, URZ, URZ, URZ ;  /* 0x0000003f3f3ff290 */ /* 0x000fe8000fffe03f */
[C---:B-1----:R-:W-:Y:S07]  /*4720*/  HMMA.16816.F32 R24, R4.reuse, R16, R20 ;  /* 0x000000100418723c */ /* 0x042fee0000001814 */
[----:B------:R-:W-:Y:S01]  /*4730*/  IMAD.MOV.U32 R16, RZ, RZ, R124 ;  /* 0x000000ffff107224 */ /* 0x000fe200078e007c */
[----:B------:R-:W-:Y:S01]  /*4740*/  HMMA.16816.F32 R20, R4, R18, R8 ;  /* 0x000000120414723c */ /* 0x000fe20000001808 */
[----:B------:R1:W-:Y:S01]  /*4750*/  MUFU.EX2 R18, R0 ;  /* 0x0000000000127308 */ /* 0x0003e20000000800 */
[----:B------:R-:W2:Y:S01]  /*4760*/  LDSM.16.MT88.4 R8, [R249+0x1100] ;  /* 0x00110000f908783b */ /* 0x000ea20000004200 */
[----:B-1----:R-:W-:-:S02]  /*4770*/  FFMA.FTZ R0, R97, c[0x0][0x2d0], -R2 ;  /* 0x0000b40061007a23 */ /* 0x002fc40000010802 */
[----:B------:R-:W-:-:S04]  /*4780*/  IMAD.MOV.U32 R97, RZ, RZ, R35 ;  /* 0x000000ffff617224 */ /* 0x000fc800078e0023 */
[----:B------:R1:W3:Y:S02]  /*4790*/  MUFU.EX2 R126, R0 ;  /* 0x00000000007e7308 */ /* 0x0002e40000000800 */
[----:B-1----:R-:W-:Y:S01]  /*47a0*/  FFMA.FTZ R0, R96, c[0x0][0x2d0], -R2 ;  /* 0x0000b40060007a23 */ /* 0x002fe20000010802 */
[----:B---3--:R-:W-:Y:S01]  /*47b0*/  F2FP.PACK_AB R4, R126, R18 ;  /* 0x000000127e04723e */ /* 0x008fe200000000ff */
[----:B------:R-:W-:-:S04]  /*47c0*/  IMAD.MOV.U32 R96, RZ, RZ, R34 ;  /* 0x000000ffff607224 */ /* 0x000fc800078e0022 */
[----:B------:R1:W-:Y:S02]  /*47d0*/  MUFU.EX2 R127, R0 ;  /* 0x00000000007f7308 */ /* 0x0003e40000000800 */
[----:B-1----:R-:W-:Y:S02]  /*47e0*/  FFMA.FTZ R0, R99, c[0x0][0x2d0], -R2 ;  /* 0x0000b40063007a23 */ /* 0x002fe40000010802 */
[----:B------:R-:W-:-:S04]  /*47f0*/  IMAD.MOV.U32 R99, RZ, RZ, R62 ;  /* 0x000000ffff637224 */ /* 0x000fc800078e003e */
[----:B------:R1:W3:Y:S01]  /*4800*/  MUFU.EX2 R166, R0 ;  /* 0x0000000000a67308 */ /* 0x0002e20000000800 */
[----:B------:R-:W-:Y:S02]  /*4810*/  IMAD.MOV.U32 R62, RZ, RZ, R60 ;  /* 0x000000ffff3e7224 */ /* 0x000fe400078e003c */
[----:B------:R-:W-:Y:S02]  /*4820*/  IMAD.MOV.U32 R60, RZ, RZ, R125 ;  /* 0x000000ffff3c7224 */ /* 0x000fe400078e007d */
[----:B-1----:R-:W-:Y:S01]  /*4830*/  FFMA.FTZ R0, R85, c[0x0][0x2d0], -R12 ;  /* 0x0000b40055007a23 */ /* 0x002fe2000001080c */
[----:B---3--:R-:W-:Y:S01]  /*4840*/  F2FP.PACK_AB R6, R166, R127 ;  /* 0x0000007fa606723e */ /* 0x008fe200000000ff */
[----:B------:R-:W-:Y:S02]  /*4850*/  IMAD.MOV.U32 R85, RZ, RZ, R64 ;  /* 0x000000ffff557224 */ /* 0x000fe400078e0040 */
[----:B------:R1:W-:Y:S02]  /*4860*/  MUFU.EX2 R124, R0 ;  /* 0x00000000007c7308 */ /* 0x0003e40000000800 */
        /* <DEDUP_REMOVED lines=9> */
[----:B------:R-:W1:Y:S02]  /*4900*/  MUFU.EX2 R125, R0 ;  /* 0x00000000007d7308 */ /* 0x000e640000000800 */
[----:B-1----:R-:W-:Y:S01]  /*4910*/  F2FP.PACK_AB R7, R125, R19 ;  /* 0x000000137d07723e */ /* 0x002fe200000000ff */
[----:B------:R-:W-:Y:S02]  /*4920*/  FADD.FTZ R0, R14, R13 ;  /* 0x0000000d0e007221 */ /* 0x000fe40000010000 */
[--C-:B------:R-:W-:Y:S02]  /*4930*/  FFMA.FTZ R14, R102, c[0x0][0x2d0], -R2.reuse ;  /* 0x0000b400660e7a23 */ /* 0x100fe40000010802 */
[--C-:B------:R-:W-:Y:S02]  /*4940*/  FFMA.FTZ R13, R101, c[0x0][0x2d0], -R2.reuse ;  /* 0x0000b400650d7a23 */ /* 0x100fe40000010802 */
[----:B------:R-:W-:Y:S01]  /*4950*/  FFMA.FTZ R2, R100, c[0x0][0x2d0], -R2 ;  /* 0x0000b40064027a23 */ /* 0x000fe20000010802 */
[----:B--2---:R-:W-:Y:S01]  /*4960*/  HMMA.16816.F32 R132, R4, R8, R132 ;  /* 0x000000080484723c */ /* 0x004fe20000001884 */
[----:B------:R-:W-:-:S02]  /*4970*/  IMAD.MOV.U32 R100, RZ, RZ, R32 ;  /* 0x000000ffff647224 */ /* 0x000fc400078e0020 */
[----:B------:R-:W-:Y:S02]  /*4980*/  IMAD.MOV.U32 R101, RZ, RZ, R33 ;  /* 0x000000ffff657224 */ /* 0x000fe400078e0021 */
[----:B------:R-:W-:Y:S02]  /*4990*/  IMAD.MOV.U32 R102, RZ, RZ, R46 ;  /* 0x000000ffff667224 */ /* 0x000fe400078e002e */
[----:B------:R-:W-:Y:S01]  /*49a0*/  FADD.FTZ R16, R80, R0 ;  /* 0x0000000050107221 */ /* 0x000fe20000010000 */
[----:B------:R-:W-:Y:S01]  /*49b0*/  HMMA.16816.F32 R32, R4, R10, R140 ;  /* 0x0000000a0420723c */ /* 0x000fe2000000188c */
[----:B------:R-:W1:Y:S01]  /*49c0*/  LDSM.16.MT88.4 R8, [R250+0x1100] ;  /* 0x00110000fa08783b */ /* 0x000e620000004200 */
[----:B------:R-:W-:-:S06]  /*49d0*/  IMAD.MOV.U32 R0, RZ, RZ, R70 ;  /* 0x000000ffff007224 */ /* 0x000fcc00078e0046 */
[C---:B-1----:R-:W-:Y:S08]  /*49e0*/  HMMA.16816.F32 R140, R4.reuse, R8, R36 ;  /* 0x00000008048c723c */ /* 0x042ff00000001824 */
[C---:B------:R-:W-:Y:S01]  /*49f0*/  HMMA.16816.F32 R36, R4.reuse, R10, R148 ;  /* 0x0000000a0424723c */ /* 0x040fe20000001894 */
[----:B------:R-:W1:Y:S07]  /*4a00*/  LDSM.16.MT88.4 R8, [R86+0x1100] ;  /* 0x001100005608783b */ /* 0x000e6e0000004200 */
[C---:B-1----:R-:W-:Y:S07]  /*4a10*/  HMMA.16816.F32 R148, R4.reuse, R8, R100 ;  /* 0x000000080494723c */ /* 0x042fee0000001864 */
[----:B------:R-:W-:Y:S01]  /*4a20*/  IMAD.MOV.U32 R103, RZ, RZ, R61 ;  /* 0x000000ffff677224 */ /* 0x000fe200078e003d */
[----:B------:R-:W-:Y:S01]  /*4a30*/  HMMA.16816.F32 R44, R4, R10, R156 ;  /* 0x0000000a042c723c */ /* 0x000fe2000000189c */
[----:B------:R-:W1:Y:S01]  /*4a40*/  LDSM.16.MT88.4 R8, [R252+0x1100] ;  /* 0x00110000fc08783b */ /* 0x000e620000004200 */
[----:B------:R-:W-:-:S02]  /*4a50*/  IMAD.MOV.U32 R100, RZ, RZ, R71 ;  /* 0x000000ffff647224 */ /* 0x000fc400078e0047 */
[----:B------:R-:W-:Y:S02]  /*4a60*/  IMAD.MOV.U32 R101, RZ, RZ, R68 ;  /* 0x000000ffff657224 */ /* 0x000fe400078e0044 */
[----:B------:R-:W-:Y:S02]  /*4a70*/  IMAD.MOV.U32 R102, RZ, RZ, R69 ;  /* 0x000000ffff667224 */ /* 0x000fe400078e0045 */
[----:B-1----:R-:W-:Y:S07]  /*4a80*/  HMMA.16816.F32 R156, R4, R8, R96 ;  /* 0x00000008049c723c */ /* 0x002fee0000001860 */
[----:B------:R-:W-:Y:S01]  /*4a90*/  MOV R97, R62 ;  /* 0x0000003e00617202 */ /* 0x000fe20000000f00 */
[----:B------:R-:W-:-:S02]  /*4aa0*/  IMAD.MOV.U32 R96, RZ, RZ, R63 ;  /* 0x000000ffff607224 */ /* 0x000fc400078e003f */
[----:B------:R-:W-:Y:S02]  /*4ab0*/  IMAD.MOV.U32 R99, RZ, RZ, R60 ;  /* 0x000000ffff637224 */ /* 0x000fe400078e003c */
[----:B------:R-:W-:Y:S01]  /*4ac0*/  HMMA.16816.F32 R60, R4, R10, R176 ;  /* 0x0000000a043c723c */ /* 0x000fe200000018b0 */
[----:B------:R-:W1:Y:S01]  /*4ad0*/  LDSM.16.MT88.4 R8, [R249+0x3100] ;  /* 0x00310000f908783b */ /* 0x000e620000004200 */
[----:B------:R-:W-:-:S06]  /*4ae0*/  IMAD.MOV.U32 R98, RZ, RZ, R65 ;  /* 0x000000ffff627224 */ /* 0x000fcc00078e0041 */
[C---:B-1----:R-:W-:Y:S07]  /*4af0*/  HMMA.16816.F32 R64, R4.reuse, R8, R188 ;  /* 0x000000080440723c */ /* 0x042fee00000018bc */
[----:B------:R-:W-:Y:S01]  /*4b00*/  IMAD.MOV.U32 R188, RZ, RZ, R87 ;  /* 0x000000ffffbc7224 */ /* 0x000fe200078e0057 */
[----:B------:R-:W-:Y:S01]  /*4b10*/  HMMA.16816.F32 R68, R4, R10, R72 ;  /* 0x0000000a0444723c */ /* 0x000fe20000001848 */
[----:B------:R-:W1:Y:S01]  /*4b20*/  LDSM.16.MT88.4 R8, [R250+0x3100] ;  /* 0x00310000fa08783b */ /* 0x000e620000004200 */
[----:B------:R-:W-:-:S02]  /*4b30*/  IMAD.MOV.U32 R189, RZ, RZ, R82 ;  /* 0x000000ffffbd7224 */ /* 0x000fc400078e0052 */
[----:B------:R-:W-:Y:S02]  /*4b40*/  IMAD.MOV.U32 R190, RZ, RZ, R81 ;  /* 0x000000ffffbe7224 */ /* 0x000fe400078e0051 */
[----:B------:R-:W-:Y:S02]  /*4b50*/  IMAD.MOV.U32 R191, RZ, RZ, R84 ;  /* 0x000000ffffbf7224 */ /* 0x000fe400078e0054 */
[C---:B-1----:R-:W-:Y:S07]  /*4b60*/  HMMA.16816.F32 R72, R4.reuse, R8, R184 ;  /* 0x000000080448723c */ /* 0x042fee00000018b8 */
[----:B------:R-:W-:Y:S01]  /*4b70*/  IMAD.MOV.U32 R186, RZ, RZ, R86 ;  /* 0x000000ffffba7224 */ /* 0x000fe200078e0056 */
[----:B------:R-:W-:Y:S01]  /*4b80*/  HMMA.16816.F32 R76, R4, R10, R76 ;  /* 0x0000000a044c723c */ /* 0x000fe2000000184c */
[----:B------:R-:W-:-:S03]  /*4b90*/  IMAD.MOV.U32 R187, RZ, RZ, R85 ;  /* 0x000000ffffbb7224 */ /* 0x000fc600078e0055 */
[----:B------:R-:W1:Y:S04]  /*4ba0*/  LDSM.16.MT88.4 R8, [R186+0x3100] ;  /* 0x00310000ba08783b */ /* 0x000e680000004200 */
[C---:B-1----:R-:W-:Y:S08]  /*4bb0*/  HMMA.16816.F32 R180, R4.reuse, R8, R180 ;  /* 0x0000000804b4723c */ /* 0x042ff000000018b4 */
[----:B------:R-:W-:Y:S11]  /*4bc0*/  HMMA.16816.F32 R8, R4, R10, R160 ;  /* 0x0000000a0408723c */ /* 0x000ff600000018a0 */
[----:B------:R-:W-:Y:S05]  /*4bd0*/  @!UPT UIADD3 URZ, URZ, URZ, URZ ;  /* 0x0000003f3f3ff290 */ /* 0x000fea000fffe03f */
[----:B------:R-:W-:Y:S01]  /*4be0*/  IMAD.MOV.U32 R179, RZ, RZ, R180 ;  /* 0x000000ffffb37224 */ /* 0x000fe200078e00b4 */
[----:B------:R-:W-:Y:S01]  /*4bf0*/  MOV R176, R183 ;  /* 0x000000b700b07202 */ /* 0x000fe20000000f00 */
[----:B------:R-:W-:Y:S02]  /*4c00*/  IMAD.MOV.U32 R178, RZ, RZ, R181 ;  /* 0x000000ffffb27224 */ /* 0x000fe400078e00b5 */
[----:B------:R-:W-:-:S04]  /*4c10*/  IMAD.MOV.U32 R177, RZ, RZ, R182 ;  /* 0x000000ffffb17224 */ /* 0x000fc800078e00b6 */
[----:B------:R-:W-:Y:S02]  /*4c20*/  IMAD.MOV.U32 R183, RZ, RZ, R8 ;  /* 0x000000ffffb77224 */ /* 0x000fe400078e0008 */
[----:B------:R-:W-:Y:S02]  /*4c30*/  IMAD.MOV.U32 R182, RZ, RZ, R9 ;  /* 0x000000ffffb67224 */ /* 0x000fe400078e0009 */
[----:B------:R-:W-:Y:S02]  /*4c40*/  IMAD.MOV.U32 R181, RZ, RZ, R10 ;  /* 0x000000ffffb57224 */ /* 0x000fe400078e000a */
[----:B------:R-:W-:Y:S02]  /*4c50*/  IMAD.MOV.U32 R180, RZ, RZ, R11 ;  /* 0x000000ffffb47224 */ /* 0x000fe400078e000b */
[----:B------:R-:W1:Y:S02]  /*4c60*/  LDSM.16.MT88.4 R8, [R252+0x3100] ;  /* 0x00310000fc08783b */ /* 0x000e640000004200 */
        /* <DEDUP_REMOVED lines=11> */
[----:B------:R-:W-:-:S02]  /*4d20*/  IMAD.MOV.U32 R0, RZ, RZ, R103 ;  /* 0x000000ffff007224 */ /* 0x000fc400078e0067 */
[----:B------:R-:W-:Y:S02]  /*4d30*/  FADD.FTZ R3, R147, R3 ;  /* 0x0000000393037221 */ /* 0x000fe40000010000 */
[----:B------:R-:W-:Y:S02]  /*4d40*/  FFMA.FTZ R0, R0, c[0x0][0x2d0], -R12 ;  /* 0x0000b40000007a23 */ /* 0x000fe4000001080c */
[----:B------:R-:W-:Y:S01]  /*4d50*/  FADD.FTZ R3, R154, R3 ;  /* 0x000000039a037221 */ /* 0x000fe20000010000 */
[C---:B-1----:R-:W-:Y:S08]  /*4d60*/  HMMA.16816.F32 R96, R4.reuse, R8, R136 ;  /* 0x000000080460723c */ /* 0x042ff00000001888 */
[C---:B------:R-:W-:Y:S01]  /*4d70*/  HMMA.16816.F32 R100, R4.reuse, R10, R120 ;  /* 0x0000000a0464723c */ /* 0x040fe20000001878 */
[----:B------:R-:W1:Y:S07]  /*4d80*/  LDSM.16.MT88.4 R8, [R250+0x5100] ;  /* 0x00510000fa08783b */ /* 0x000e6e0000004200 */
[----:B-1----:R-:W-:Y:S11]  /*4d90*/  HMMA.16816.F32 R128, R4, R8, R128 ;  /* 0x000000080480723c */ /* 0x002ff60000001880 */
[----:B------:R-:W-:Y:S11]  /*4da0*/  @!UPT UIADD3 URZ, URZ, URZ, URZ ;  /* 0x0000003f3f3ff290 */ /* 0x000ff6000fffe03f */
[----:B------:R-:W-:Y:S02]  /*4db0*/  @!UPT UIADD3 URZ, URZ, URZ, URZ ;  /* 0x0000003f3f3ff290 */ /* 0x000fe4000fffe03f */
[----:B------:R-:W-:Y:S02]  /*4dc0*/  IMAD.MOV.U32 R139, RZ, RZ, R128 ;  /* 0x000000ffff8b7224 */ /* 0x000fe400078e0080 */
[----:B------:R-:W-:Y:S01]  /*4dd0*/  IMAD.MOV.U32 R138, RZ, RZ, R129 ;  /* 0x000000ffff8a7224 */ /* 0x000fe200078e0081 */
[----:B------:R-:W-:Y:S01]  /*4de0*/  MOV R129, R189 ;  /* 0x000000bd00817202 */ /* 0x000fe20000000f00 */
[----:B------:R-:W-:Y:S02]  /*4df0*/  IMAD.MOV.U32 R137, RZ, RZ, R130 ;  /* 0x000000ffff897224 */ /* 0x000fe400078e0082 */
[----:B------:R-:W-:Y:S02]  /*4e00*/  IMAD.MOV.U32 R136, RZ, RZ, R131 ;  /* 0x000000ffff887224 */ /* 0x000fe400078e0083 */
[----:B------:R-:W-:Y:S02]  /*4e10*/  IMAD.MOV.U32 R128, RZ, RZ, R188 ;  /* 0x000000ffff807224 */ /* 0x000fe400078e00bc */
[----:B------:R-:W-:-:S02]  /*4e20*/  IMAD.MOV.U32 R130, RZ, RZ, R190 ;  /* 0x000000ffff827224 */ /* 0x000fc400078e00be */
[----:B------:R-:W-:Y:S02]  /*4e30*/  IMAD.MOV.U32 R131, RZ, RZ, R191 ;  /* 0x000000ffff837224 */ /* 0x000fe400078e00bf */
[----:B------:R-:W-:Y:S07]  /*4e40*/  HMMA.16816.F32 R188, R4, R10, R116 ;  /* 0x0000000a04bc723c */ /* 0x000fee0000001874 */
[----:B------:R-:W-:Y:S02]  /*4e50*/  IMAD.MOV.U32 R118, RZ, RZ, R186 ;  /* 0x000000ffff767224 */ /* 0x000fe400078e00ba */
[----:B------:R-:W-:-:S03]  /*4e60*/  IMAD.MOV.U32 R119, RZ, RZ, R187 ;  /* 0x000000ffff777224 */ /* 0x000fc600078e00bb */
[----:B------:R-:W1:Y:S02]  /*4e70*/  LDSM.16.MT88.4 R8, [R118+0x5100] ;  /* 0x005100007608783b */ /* 0x000e640000004200 */
[C---:B-1----:R-:W-:Y:S08]  /*4e80*/  HMMA.16816.F32 R120, R4.reuse, R8, R112 ;  /* 0x000000080478723c */ /* 0x042ff00000001870 */
[C---:B------:R-:W-:Y:S01]  /*4e90*/  HMMA.16816.F32 R112, R4.reuse, R10, R108 ;  /* 0x0000000a0470723c */ /* 0x040fe2000000186c */
[----:B------:R-:W1:Y:S07]  /*4ea0*/  LDSM.16.MT88.4 R8, [R252+0x5100] ;  /* 0x00510000fc08783b */ /* 0x000e6e0000004200 */
[C---:B-1----:R-:W-:Y:S08]  /*4eb0*/  HMMA.16816.F32 R108, R4.reuse, R8, R104 ;  /* 0x00000008046c723c */ /* 0x042ff00000001868 */
[----:B------:R-:W-:Y:S01]  /*4ec0*/  HMMA.16816.F32 R104, R4, R10, R92 ;  /* 0x0000000a0468723c */ /* 0x000fe2000000185c */
[----:B------:R-:W1:Y:S06]  /*4ed0*/  LDSM.16.MT88.4 R8, [R249+0x7100] ;  /* 0x00710000f908783b */ /* 0x000e6c0000004200 */
[----:B------:R-:W-:-:S02]  /*4ee0*/  IMAD.MOV.U32 R92, RZ, RZ, R144 ;  /* 0x000000ffff5c7224 */ /* 0x000fc400078e0090 */
[----:B------:R-:W-:Y:S01]  /*4ef0*/  IMAD.MOV.U32 R93, RZ, RZ, R145 ;  /* 0x000000ffff5d7224 */ /* 0x000fe200078e0091 */
[----:B------:R-:W-:Y:S01]  /*4f00*/  MOV R145, R177 ;  /* 0x000000b100917202 */ /* 0x000fe20000000f00 */
[----:B------:R-:W-:Y:S02]  /*4f10*/  IMAD.MOV.U32 R94, RZ, RZ, R146 ;  /* 0x000000ffff5e7224 */ /* 0x000fe400078e0092 */
[----:B------:R-:W-:Y:S02]  /*4f20*/  IMAD.MOV.U32 R95, RZ, RZ, R183 ;  /* 0x000000ffff5f7224 */ /* 0x000fe400078e00b7 */
[----:B------:R-:W-:Y:S02]  /*4f30*/  IMAD.MOV.U32 R144, RZ, RZ, R178 ;  /* 0x000000ffff907224 */ /* 0x000fe400078e00b2 */
[----:B------:R-:W-:Y:S01]  /*4f40*/  IMAD.MOV.U32 R146, RZ, RZ, R176 ;  /* 0x000000ffff927224 */ /* 0x000fe200078e00b0 */
[C---:B-1----:R-:W-:Y:S08]  /*4f50*/  HMMA.16816.F32 R88, R4.reuse, R8, R88 ;  /* 0x000000080458723c */ /* 0x042ff00000001858 */
[----:B------:R-:W-:Y:S01]  /*4f60*/  HMMA.16816.F32 R184, R4, R10, R56 ;  /* 0x0000000a04b8723c */ /* 0x000fe20000001838 */
[----:B------:R-:W1:Y:S06]  /*4f70*/  LDSM.16.MT88.4 R8, [R250+0x7100] ;  /* 0x00710000fa08783b */ /* 0x000e6c0000004200 */
[----:B------:R-:W-:-:S02]  /*4f80*/  IMAD.MOV.U32 R58, RZ, RZ, R118 ;  /* 0x000000ffff3a7224 */ /* 0x000fc400078e0076 */
[----:B------:R-:W-:Y:S02]  /*4f90*/  IMAD.MOV.U32 R59, RZ, RZ, R119 ;  /* 0x000000ffff3b7224 */ /* 0x000fe400078e0077 */
        /* <DEDUP_REMOVED lines=16> */
[C---:B-1----:R-:W-:Y:S07]  /*50a0*/  HMMA.16816.F32 R180, R4.reuse, R8, R52 ;  /* 0x0000000804b4723c */ /* 0x042fee0000001834 */
[----:B------:R-:W-:Y:S01]  /*50b0*/  IMAD.MOV.U32 R52, RZ, RZ, R89 ;  /* 0x000000ffff347224 */ /* 0x000fe200078e0059 */
[----:B------:R-:W-:Y:S01]  /*50c0*/  HMMA.16816.F32 R176, R4, R10, R48 ;  /* 0x0000000a04b0723c */ /* 0x000fe20000001830 */
[----:B------:R-:W1:Y:S01]  /*50d0*/  LDSM.16.MT88.4 R8, [R58+0x7100] ;  /* 0x007100003a08783b */ /* 0x000e620000004200 */
[----:B------:R-:W-:-:S02]  /*50e0*/  IMAD.MOV.U32 R53, RZ, RZ, R90 ;  /* 0x000000ffff357224 */ /* 0x000fc400078e005a */
[----:B------:R-:W-:Y:S01]  /*50f0*/  IMAD.MOV.U32 R54, RZ, RZ, R91 ;  /* 0x000000ffff367224 */ /* 0x000fe200078e005b */
[----:B------:R-:W-:Y:S01]  /*5100*/  MOV R91, R130 ;  /* 0x00000082005b7202 */ /* 0x000fe20000000f00 */
[----:B------:R-:W-:Y:S02]  /*5110*/  IMAD.MOV.U32 R89, RZ, RZ, R128 ;  /* 0x000000ffff597224 */ /* 0x000fe400078e0080 */
[----:B------:R-:W-:Y:S02]  /*5120*/  IMAD.MOV.U32 R51, RZ, RZ, R88 ;  /* 0x000000ffff337224 */ /* 0x000fe400078e0058 */
[----:B------:R-:W-:Y:S02]  /*5130*/  IMAD.MOV.U32 R90, RZ, RZ, R129 ;  /* 0x000000ffff5a7224 */ /* 0x000fe400078e0081 */
[----:B------:R-:W-:Y:S02]  /*5140*/  IMAD.MOV.U32 R128, RZ, RZ, R131 ;  /* 0x000000ffff807224 */ /* 0x000fe400078e0083 */
[----:B------:R-:W-:-:S02]  /*5150*/  IMAD.MOV.U32 R129, RZ, RZ, R144 ;  /* 0x000000ffff817224 */ /* 0x000fc400078e0090 */
[----:B------:R-:W-:Y:S02]  /*5160*/  IMAD.MOV.U32 R130, RZ, RZ, R145 ;  /* 0x000000ffff827224 */ /* 0x000fe400078e0091 */
[----:B------:R-:W-:Y:S02]  /*5170*/  IMAD.MOV.U32 R131, RZ, RZ, R146 ;  /* 0x000000ffff837224 */ /* 0x000fe400078e0092 */
[----:B------:R-:W-:Y:S01]  /*5180*/  LDSM.16.MT88.4 R144, [R250+0x1900] ;  /* 0x00190000fa90783b */ /* 0x000fe20000004200 */
[----:B------:R-:W-:Y:S02]  /*5190*/  IMAD.MOV.U32 R55, RZ, RZ, R92 ;  /* 0x000000ffff377224 */ /* 0x000fe400078e005c */
[----:B------:R-:W-:Y:S02]  /*51a0*/  IMAD.MOV.U32 R88, RZ, RZ, R95 ;  /* 0x000000ffff587224 */ /* 0x000fe400078e005f */
[----:B------:R-:W-:Y:S02]  /*51b0*/  IMAD.MOV.U32 R92, RZ, RZ, R139 ;  /* 0x000000ffff5c7224 */ /* 0x000fe400078e008b */
[----:B------:R-:W-:-:S02]  /*51c0*/  IMAD.MOV.U32 R95, RZ, RZ, R136 ;  /* 0x000000ffff5f7224 */ /* 0x000fc400078e0088 */
[----:B------:R-:W-:Y:S01]  /*51d0*/  LDSM.16.MT88.4 R136, [R249+0x1900] ;  /* 0x00190000f988783b */ /* 0x000fe20000004200 */
[C---:B-1----:R-:W-:Y:S03]  /*51e0*/  HMMA.16816.F32 R116, R4.reuse, R8, R40 ;  /* 0x000000080474723c */ /* 0x042fe60000001828 */
[----:B------:R-:W-:Y:S05]  /*51f0*/  LDSM.16.MT88.4 R40, [R249+0x3900] ;  /* 0x00390000f928783b */ /* 0x000fea0000004200 */
[C---:B------:R-:W-:Y:S01]  /*5200*/  HMMA.16816.F32 R28, R4.reuse, R10, R28 ;  /* 0x0000000a041c723c */ /* 0x040fe2000000181c */
[----:B------:R-:W1:Y:S07]  /*5210*/  LDSM.16.MT88.4 R8, [R252+0x7100] ;  /* 0x00710000fc08783b */ /* 0x000e6e0000004200 */
[C---:B-1----:R-:W-:Y:S01]  /*5220*/  HMMA.16816.F32 R24, R4.reuse, R8, R24 ;  /* 0x000000080418723c */ /* 0x042fe20000001818 */
[----:B------:R1:W-:Y:S07]  /*5230*/  MUFU.EX2 R8, R15 ;  /* 0x0000000f00087308 */ /* 0x0003ee0000000800 */
[----:B------:R-:W-:Y:S01]  /*5240*/  HMMA.16816.F32 R20, R4, R10, R20 ;  /* 0x0000000a0414723c */ /* 0x000fe20000001814 */
[----:B------:R2:W-:Y:S06]  /*5250*/  MUFU.EX2 R5, R0 ;  /* 0x0000000000057308 */ /* 0x0005ec0000000800 */
[----:B------:R-:W-:-:S02]  /*5260*/  FFMA.FTZ R4, R152, c[0x0][0x2d0], -R12 ;  /* 0x0000b40098047a23 */ /* 0x000fc4000001080c */
[----:B------:R3:W-:Y:S01]  /*5270*/  MUFU.EX2 R11, R2 ;  /* 0x00000002000b7308 */ /* 0x0007e20000000800 */
[----:B-1----:R-:W-:Y:S02]  /*5280*/  IMAD.MOV.U32 R15, RZ, RZ, R160 ;  /* 0x000000ffff0f7224 */ /* 0x002fe400078e00a0 */
[----:B--2---:R-:W-:-:S05]  /*5290*/  FFMA.FTZ R0, R59, c[0x0][0x2d0], -R12 ;  /* 0x0000b4003b007a23 */ /* 0x004fca000001080c */
[----:B------:R1:W2:Y:S01]  /*52a0*/  MUFU.EX2 R10, R14 ;  /* 0x0000000e000a7308 */ /* 0x0002a20000000800 */
[----:B------:R-:W-:Y:S02]  /*52b0*/  IMAD.MOV.U32 R59, RZ, RZ, R155 ;  /* 0x000000ffff3b7224 */ /* 0x000fe400078e009b */
[----:B---3--:R-:W-:-:S05]  /*52c0*/  FFMA.FTZ R2, R153, c[0x0][0x2d0], -R12 ;  /* 0x0000b40099027a23 */ /* 0x008fca000001080c */
[----:B------:R3:W4:Y:S01]  /*52d0*/  MUFU.EX2 R7, R0 ;  /* 0x0000000000077308 */ /* 0x0007220000000800 */
[----:B------:R-:W5:Y:S01]  /*52e0*/  LDSM.16.MT88.4 R152, [R58+0x1900] ;  /* 0x001900003a98783b */ /* 0x000f620000004200 */
[----:B------:R-:W-:-:S06]  /*52f0*/  IMAD.MOV.U32 R12, RZ, RZ, R163 ;  /* 0x000000ffff0c7224 */ /* 0x000fcc00078e00a3 */
[----:B------:R2:W-:Y:S01]  /*5300*/  MUFU.EX2 R6, R2 ;  /* 0x0000000200067308 */ /* 0x0005e20000000800 */
[----:B-1----:R-:W-:Y:S02]  /*5310*/  IMAD.MOV.U32 R14, RZ, RZ, R161 ;  /* 0x000000ffff0e7224 */ /* 0x002fe400078e00a1 */
[----:B---3--:R-:W-:-:S05]  /*5320*/  FADD.FTZ R0, R167, R16 ;  /* 0x00000010a7007221 */ /* 0x008fca0000010000 */
[----:B------:R-:W1:Y:S01]  /*5330*/  MUFU.EX2 R9, R13 ;  /* 0x0000000d00097308 */ /* 0x000e620000000800 */
[----:B------:R-:W-:Y:S01]  /*5340*/  IMAD.MOV.U32 R167, RZ, RZ, R55 ;  /* 0x000000ffffa77224 */ /* 0x000fe200078e0037 */
[----:B------:R-:W-:Y:S01]  /*5350*/  MOV R16, R57 ;  /* 0x0000003900107202 */ /* 0x000fe20000000f00 */
[----:B------:R-:W-:Y:S02]  /*5360*/  IMAD.MOV.U32 R55, RZ, RZ, R131 ;  /* 0x000000ffff377224 */ /* 0x000fe400078e0083 */
[----:B--2---:R-:W-:-:S03]  /*5370*/  FADD.FTZ R2, R51, R0 ;  /* 0x0000000033027221 */ /* 0x004fc60000010000 */
[----:B------:R-:W2:Y:S01]  /*5380*/  MUFU.EX2 R4, R4 ;  /* 0x0000000400047308 */ /* 0x000ea20000000800 */
[----:B------:R-:W3:Y:S01]  /*5390*/  LDSM.16.MT88.4 R48, [R250+0x3900] ;  /* 0x00390000fa30783b */ /* 0x000ee20000004200 */
[----:B------:R-:W-:Y:S02]  /*53a0*/  FADD.FTZ R0, R52, R3 ;  /* 0x0000000334007221 */ /* 0x000fe40000010000 */
[----:B------:R-:W-:Y:S02]  /*53b0*/  FADD.FTZ R2, R53, R2 ;  /* 0x0000000235027221 */ /* 0x000fe40000010000 */
[----:B------:R-:W-:Y:S02]  /*53c0*/  FADD.FTZ R0, R54, R0 ;  /* 0x0000000036007221 */ /* 0x000fe40000010000 */
[----:B------:R-:W-:Y:S01]  /*53d0*/  IMAD.MOV.U32 R52, RZ, RZ, R128 ;  /* 0x000000ffff347224 */ /* 0x000fe200078e0080 */
[----:B------:R-:W-:Y:S01]  /*53e0*/  F2FP.PACK_AB R128, R10, R8 ;  /* 0x000000080a80723e */ /* 0x000fe200000000ff */
[----:B------:R-:W-:Y:S01]  /*53f0*/  IMAD.MOV.U32 R53, RZ, RZ, R129 ;  /* 0x000000ffff357224 */ /* 0x000fe200078e0081 */
[----:B----4-:R-:W-:Y:S01]  /*5400*/  F2FP.PACK_AB R129, R7, R5 ;  /* 0x000000050781723e */ /* 0x010fe200000000ff */
[----:B------:R-:W-:Y:S01]  /*5410*/  IMAD.MOV.U32 R54, RZ, RZ, R130 ;  /* 0x000000ffff367224 */ /* 0x000fe200078e0082 */
[----:B-1----:R-:W-:Y:S01]  /*5420*/  F2FP.PACK_AB R130, R11, R9 ;  /* 0x000000090b82723e */ /* 0x002fe200000000ff */
[----:B------:R-:W-:Y:S01]  /*5430*/  IMAD.MOV.U32 R13, RZ, RZ, R162 ;  /* 0x000000ffff0d7224 */ /* 0x000fe200078e00a2 */
[----:B--2---:R-:W-:Y:S01]  /*5440*/  F2FP.PACK_AB R131, R6, R4 ;  /* 0x000000040683723e */ /* 0x004fe200000000ff */
[----:B------:R-:W1:Y:S01]  /*5450*/  LDSM.16.MT88.4 R160, [R252+0x1900] ;  /* 0x00190000fca0783b */ /* 0x000e620000004200 */
[----:B------:R-:W-:-:S04]  /*5460*/  IMAD.MOV.U32 R3, RZ, RZ, R56 ;  /* 0x000000ffff037224 */ /* 0x000fc800078e0038 */
[----:B------:R-:W-:Y:S01]  /*5470*/  FADD.FTZ R0, R3, R0 ;  /* 0x0000000003007221 */ /* 0x000fe20000010000 */
[----:B------:R-:W-:Y:S03]  /*5480*/  HMMA.16816.F32 R140, R128, R144, R140 ;  /* 0x00000090808c723c */ /* 0x000fe6000000188c */
[----:B------:R-:W-:-:S04]  /*5490*/  FADD.FTZ R0, R18, R0 ;  /* 0x0000000012007221 */ /* 0x000fc80000010000 */
[----:B------:R-:W-:Y:S01]  /*54a0*/  FADD.FTZ R0, R126, R0 ;  /* 0x000000007e007221 */ /* 0x000fe20000010000 */
[----:B------:R-:W-:Y:S03]  /*54b0*/  HMMA.16816.F32 R144, R128, R146, R36 ;  /* 0x000000928090723c */ /* 0x000fe60000001824 */
[----:B------:R-:W-:-:S05]  /*54c0*/  FADD.FTZ R0, R127, R0 ;  /* 0x000000007f007221 */ /* 0x000fca0000010000 */
[C---:B-----5:R-:W-:Y:S08]  /*54d0*/  HMMA.16816.F32 R148, R128.reuse, R152, R148 ;  /* 0x000000988094723c */ /* 0x060ff00000001894 */
[C---:B------:R-:W-:Y:S08]  /*54e0*/  HMMA.16816.F32 R152, R128.reuse, R154, R44 ;  /* 0x0000009a8098723c */ /* 0x040ff0000000182c */
[C---:B------:R-:W-:Y:S01]  /*54f0*/  HMMA.16816.F32 R36, R128.reuse, R40, R64 ;  /* 0x000000288024723c */ /* 0x040fe20000001840 */
[----:B------:R-:W2:Y:S07]  /*5500*/  LDSM.16.MT88.4 R64, [R252+0x3900] ;  /* 0x00390000fc40783b */ /* 0x000eae0000004200 */
[C---:B---3--:R-:W-:Y:S01]  /*5510*/  HMMA.16816.F32 R44, R128.reuse, R48, R72 ;  /* 0x00000030802c723c */ /* 0x048fe20000001848 */
[----:B------:R-:W3:Y:S07]  /*5520*/  LDSM.16.MT88.4 R72, [R249+0x5900] ;  /* 0x00590000f948783b */ /* 0x000eee0000004200 */
[C---:B------:R-:W-:Y:S08]  /*5530*/  HMMA.16816.F32 R132, R128.reuse, R136, R132 ;  /* 0x000000888084723c */ /* 0x040ff00000001884 */
[C---:B------:R-:W-:Y:S07]  /*5540*/  HMMA.16816.F32 R136, R128.reuse, R138, R32 ;  /* 0x0000008a8088723c */ /* 0x040fee0000001820 */
[----:B------:R-:W-:Y:S01]  /*5550*/  IMAD.MOV.U32 R34, RZ, RZ, R58 ;  /* 0x000000ffff227224 */ /* 0x000fe200078e003a */
[----:B-1----:R-:W-:Y:S01]  /*5560*/  HMMA.16816.F32 R156, R128, R160, R156 ;  /* 0x000000a0809c723c */ /* 0x002fe2000000189c */
[----:B------:R-:W-:-:S03]  /*5570*/  IMAD.MOV.U32 R35, RZ, RZ, R59 ;  /* 0x000000ffff237224 */ /* 0x000fc600078e003b */
[----:B------:R-:W1:Y:S01]  /*5580*/  LDSM.16.MT88.4 R56, [R34+0x3900] ;  /* 0x003900002238783b */ /* 0x000e620000004200 */
[----:B------:R-:W-:-:S03]  /*5590*/  FADD.FTZ R2, R35, R2 ;  /* 0x0000000223027221 */ /* 0x000fc60000010000 */
[----:B------:R-:W-:Y:S01]  /*55a0*/  HMMA.16816.F32 R160, R128, R162, R60 ;  /* 0x000000a280a0723c */ /* 0x000fe2000000183c */
[----:B------:R-:W-:-:S04]  /*55b0*/  FADD.FTZ R2, R167, R2 ;  /* 0x00000002a7027221 */ /* 0x000fc80000010000 */
[----:B------:R-:W-:Y:S02]  /*55c0*/  FADD.FTZ R3, R124, R2 ;  /* 0x000000027c037221 */ /* 0x000fe40000010000 */
[----:B------:R-:W-:Y:S01]  /*55d0*/  FADD.FTZ R2, R166, R0 ;  /* 0x00000000a6027221 */ /* 0x000fe20000010000 */
[C---:B------:R-:W-:Y:S01]  /*55e0*/  HMMA.16816.F32 R40, R128.reuse, R42, R68 ;  /* 0x0000002a8028723c */ /* 0x040fe20000001844 */
[----:B------:R-:W-:Y:S02]  /*55f0*/  FADD.FTZ R3, R17, R3 ;  /* 0x0000000311037221 */ /* 0x000fe40000010000 */
[----:B------:R-:W-:Y:S02]  /*5600*/  FADD.FTZ R2, R8, R2 ;  /* 0x0000000208027221 */ /* 0x000fe40000010000 */
[----:B------:R-:W-:Y:S02]  /*5610*/  FADD.FTZ R3, R19, R3 ;  /* 0x0000000313037221 */ /* 0x000fe40000010000 */
[----:B------:R-:W-:Y:S01]  /*5620*/  FADD.FTZ R2, R10, R2 ;  /* 0x000000020a027221 */ /* 0x000fe20000010000 */
[----:B--2---:R-:W-:Y:S01]  /*5630*/  HMMA.16816.F32 R60, R128, R64, R80 ;  /* 0x00000040803c723c */ /* 0x004fe20000001850 */
[----:B------:R-:W2:Y:S01]  /*5640*/  LDSM.16.MT88.4 R80, [R250+0x5900] ;  /* 0x00590000fa50783b */ /* 0x000ea20000004200 */
[----:B------:R-:W-:-:S02]  /*5650*/  FADD.FTZ R0, R125, R3 ;  /* 0x000000037d007221 */ /* 0x000fc40000010000 */
[----:B------:R-:W-:Y:S02]  /*5660*/  FADD.FTZ R2, R9, R2 ;  /* 0x0000000209027221 */ /* 0x000fe40000010000 */
[----:B------:R-:W-:Y:S02]  /*5670*/  FADD.FTZ R0, R5, R0 ;  /* 0x0000000005007221 */ /* 0x000fe40000010000 */
[----:B---3--:R-:W-:Y:S01]  /*5680*/  HMMA.16816.F32 R68, R128, R72, R96 ;  /* 0x000000488044723c */ /* 0x008fe20000001860 */
[----:B------:R-:W3:Y:S01]  /*5690*/  LDSM.16.MT88.4 R96, [R252+0x5900] ;  /* 0x00590000fc60783b */ /* 0x000ee20000004200 */
[----:B------:R-:W-:Y:S02]  /*56a0*/  FADD.FTZ R0, R7, R0 ;  /* 0x0000000007007221 */ /* 0x000fe40000010000 */
[----:B------:R-:W-:Y:S02]  /*56b0*/  FADD.FTZ R3, R11, R2 ;  /* 0x000000020b037221 */ /* 0x000fe40000010000 */
[----:B------:R-:W-:-:S02]  /*56c0*/  FADD.FTZ R0, R4, R0 ;  /* 0x0000000004007221 */ /* 0x000fc40000010000 */
[----:B------:R-:W-:Y:S01]  /*56d0*/  HMMA.16816.F32 R48, R128, R50, R76 ;  /* 0x000000328030723c */ /* 0x000fe2000000184c */
[----:B------:R4:W-:Y:S01]  /*56e0*/  STL [R1+0x64], R3 ;  /* 0x0000640301007387 */ /* 0x0009e20000100800 */
[----:B------:R-:W-:Y:S01]  /*56f0*/  FADD.FTZ R2, R6, R0 ;  /* 0x0000000006027221 */ /* 0x000fe20000010000 */
[----:B------:R-:W-:-:S04]  /*5700*/  IADD3 R0, R16, 0x800, RZ ;  /* 0x0000080010007810 */ /* 0x000fc80007ffe0ff */
[----:B------:R5:W-:Y:S01]  /*5710*/  STL [R1+0x68], R2 ;  /* 0x0000680201007387 */ /* 0x000be20000100800 */
[C---:B-1----:R-:W-:Y:S03]  /*5720*/  HMMA.16816.F32 R52, R128.reuse, R56, R52 ;  /* 0x000000388034723c */ /* 0x042fe60000001834 */
[----:B------:R1:W-:Y:S05]  /*5730*/  STL [R1+0x44], R0 ;  /* 0x0000440001007387 */ /* 0x0003ea0000100800 */
[C---:B------:R-:W-:Y:S01]  /*5740*/  HMMA.16816.F32 R56, R128.reuse, R58, R88 ;  /* 0x0000003a8038723c */ /* 0x040fe20000001858 */
[----:B------:R-:W3:Y:S07]  /*5750*/  LDSM.16.MT88.4 R88, [R34+0x5900] ;  /* 0x005900002258783b */ /* 0x000eee0000004200 */
[----:B------:R-:W-:Y:S01]  /*5760*/  HMMA.16816.F32 R64, R128, R66, R84 ;  /* 0x000000428040723c */ /* 0x000fe20000001854 */
[----:B----4-:R-:W-:-:S05]  /*5770*/  IADD3 R3, R16, 0x1000, RZ ;  /* 0x0000100010037810 */ /* 0x010fca0007ffe0ff */
[----:B------:R4:W-:Y:S02]  /*5780*/  STL [R1+0x40], R3 ;  /* 0x0000400301007387 */ /* 0x0009e40000100800 */
[----:B--2---:R-:W-:Y:S01]  /*5790*/  HMMA.16816.F32 R76, R128, R80, R92 ;  /* 0x00000050804c723c */ /* 0x004fe2000000185c */
[C---:B-----5:R-:W-:Y:S02]  /*57a0*/  IADD3 R2, R16.reuse, 0x1800, RZ ;  /* 0x0000180010027810 */ /* 0x060fe40007ffe0ff */
[----:B-1----:R-:W-:-:S03]  /*57b0*/  IADD3 R0, R16, 0x2000, RZ ;  /* 0x0000200010007810 */ /* 0x002fc60007ffe0ff */
[----:B------:R1:W-:Y:S02]  /*57c0*/  STL [R1+0x3c], R2 ;  /* 0x00003c0201007387 */ /* 0x0003e40000100800 */
[C---:B---3--:R-:W-:Y:S02]  /*57d0*/  HMMA.16816.F32 R92, R128.reuse, R96, R108 ;  /* 0x00000060805c723c */ /* 0x048fe4000000186c */
[----:B------:R2:W-:Y:S06]  /*57e0*/  STL [R1+0x38], R0 ;  /* 0x0000380001007387 */ /* 0x0005ec0000100800 */
[C---:B------:R-:W-:Y:S01]  /*57f0*/  HMMA.16816.F32 R96, R128.reuse, R98, R104 ;  /* 0x000000628060723c */ /* 0x040fe20000001868 */
[----:B------:R-:W3:Y:S07]  /*5800*/  LDSM.16.MT88.4 R104, [R249+0x7900] ;  /* 0x00790000f968783b */ /* 0x000eee0000004200 */
[----:B------:R-:W-:Y:S01]  /*5810*/  HMMA.16816.F32 R72, R128, R74, R100 ;  /* 0x0000004a8048723c */ /* 0x000fe20000001864 */
[----:B----4-:R-:W-:-:S02]  /*5820*/  IADD3 R3, R16, 0x3800, RZ ;  /* 0x0000380010037810 */ /* 0x010fc40007ffe0ff */
[----:B-1----:R-:W-:-:S05]  /*5830*/  IADD3 R2, R16, 0x2800, RZ ;  /* 0x0000280010027810 */ /* 0x002fca0007ffe0ff */
[----:B------:R-:W-:Y:S01]  /*5840*/  HMMA.16816.F32 R84, R128, R88, R120 ;  /* 0x000000588054723c */ /* 0x000fe20000001878 */
[----:B------:R-:W1:Y:S01]  /*5850*/  LDSM.16.MT88.4 R120, [R34+0x7900] ;  /* 0x007900002278783b */ /* 0x000e620000004200 */
[----:B--2---:R-:W-:-:S03]  /*5860*/  IADD3 R0, R16, 0x3000, RZ ;  /* 0x0000300010007810 */ /* 0x004fc60007ffe0ff */
[----:B------:R2:W-:Y:S03]  /*5870*/  STL [R1+0x34], R2 ;  /* 0x0000340201007387 */ /* 0x0005e60000100800 */
[C---:B------:R-:W-:Y:S01]  /*5880*/  HMMA.16816.F32 R88, R128.reuse, R90, R112 ;  /* 0x0000005a8058723c */ /* 0x040fe20000001870 */
[----:B------:R-:W4:Y:S04]  /*5890*/  LDSM.16.MT88.4 R112, [R250+0x7900] ;  /* 0x00790000fa70783b */ /* 0x000f280000004200 */
[----:B------:R5:W-:Y:S03]  /*58a0*/  STL [R1+0x30], R0 ;  /* 0x0000300001007387 */ /* 0x000be60000100800 */
[C---:B------:R-:W-:Y:S01]  /*58b0*/  HMMA.16816.F32 R80, R128.reuse, R82, R188 ;  /* 0x000000528050723c */ /* 0x040fe200000018bc */
[----:B------:R1:W-:Y:S07]  /*58c0*/  STL [R1+0x2c], R3 ;  /* 0x00002c0301007387 */ /* 0x0003ee0000100800 */
[----:B---3--:R-:W-:Y:S01]  /*58d0*/  HMMA.16816.F32 R100, R128, R104, R12 ;  /* 0x000000688064723c */ /* 0x008fe2000000180c */
[----:B------:R-:W3:Y:S01]  /*58e0*/  LDSM.16.MT88.4 R12, [R252+0x7900] ;  /* 0x00790000fc0c783b */ /* 0x000ee20000004200 */
[----:B--2---:R-:W-:-:S06]  /*58f0*/  IADD3 R2, R16, 0x4000, RZ ;  /* 0x0000400010027810 */ /* 0x004fcc0007ffe0ff */
[----:B------:R-:W-:Y:S01]  /*5900*/  HMMA.16816.F32 R104, R128, R106, R184 ;  /* 0x0000006a8068723c */ /* 0x000fe200000018b8 */
[----:B------:R2:W-:Y:S01]  /*5910*/  STL [R1+0x28], R2 ;  /* 0x0000280201007387 */ /* 0x0005e20000100800 */
[----:B-----5:R-:W-:-:S06]  /*5920*/  IADD3 R0, R16, 0x4800, RZ ;  /* 0x0000480010007810 */ /* 0x020fcc0007ffe0ff */
[C---:B-1----:R-:W-:Y:S01]  /*5930*/  HMMA.16816.F32 R116, R128.reuse, R120, R116 ;  /* 0x000000788074723c */ /* 0x042fe20000001874 */
[C---:B------:R-:W-:Y:S01]  /*5940*/  IADD3 R3, R16.reuse, 0x5000, RZ ;  /* 0x0000500010037810 */ /* 0x040fe20007ffe0ff */
[----:B------:R1:W-:Y:S04]  /*5950*/  STL [R1+0x24], R0 ;  /* 0x0000240001007387 */ /* 0x0003e80000100800 */
[----:B------:R5:W-:Y:S02]  /*5960*/  STL [R1+0x20], R3 ;  /* 0x0000200301007387 */ /* 0x000be40000100800 */
[C---:B----4-:R-:W-:Y:S08]  /*5970*/  HMMA.16816.F32 R108, R128.reuse, R112, R180 ;  /* 0x00000070806c723c */ /* 0x050ff000000018b4 */
[----:B------:R-:W-:Y:S01]  /*5980*/  HMMA.16816.F32 R112, R128, R114, R176 ;  /* 0x000000728070723c */ /* 0x000fe200000018b0 */
[----:B--2---:R-:W-:-:S05]  /*5990*/  IADD3 R2, R16, 0x5800, RZ ;  /* 0x0000580010027810 */ /* 0x004fca0007ffe0ff */
[----:B------:R2:W-:Y:S02]  /*59a0*/  STL [R1+0x1c], R2 ;  /* 0x00001c0201007387 */ /* 0x0005e40000100800 */
[----:B------:R-:W-:Y:S01]  /*59b0*/  HMMA.16816.F32 R120, R128, R122, R28 ;  /* 0x0000007a8078723c */ /* 0x000fe2000000181c */
[C---:B-1----:R-:W-:Y:S02]  /*59c0*/  IADD3 R0, R16.reuse, 0x6000, RZ ;  /* 0x0000600010007810 */ /* 0x042fe40007ffe0ff */
[----:B-----5:R-:W-:-:S03]  /*59d0*/  IADD3 R3, R16, 0x6800, RZ ;  /* 0x0000680010037810 */ /* 0x020fc60007ffe0ff */
[----:B------:R1:W-:Y:S02]  /*59e0*/  STL [R1+0x18], R0 ;  /* 0x0000180001007387 */ /* 0x0003e40000100800 */
[C---:B---3--:R-:W-:Y:S02]  /*59f0*/  HMMA.16816.F32 R124, R128.reuse, R12, R24 ;  /* 0x0000000c807c723c */ /* 0x048fe40000001818 */
[----:B------:R3:W-:Y:S06]  /*5a00*/  STL [R1+0x14], R3 ;  /* 0x0000140301007387 */ /* 0x0007ec0000100800 */
[----:B------:R-:W-:Y:S01]  /*5a10*/  HMMA.16816.F32 R128, R128, R14, R20 ;  /* 0x0000000e8080723c */ /* 0x000fe20000001814 */
[----:B--2---:R-:W-:-:S02]  /*5a20*/  IADD3 R2, R16, 0x7000, RZ ;  /* 0x0000700010027810 */ /* 0x004fc40007ffe0ff */
[----:B-1----:R-:W-:-:S05]  /*5a30*/  IADD3 R0, R16, 0x7800, RZ ;  /* 0x0000780010007810 */ /* 0x002fca0007ffe0ff */
[----:B------:R3:W-:Y:S04]  /*5a40*/  STL [R1+0xc], R0 ;  /* 0x00000c0001007387 */ /* 0x0007e80000100800 */
[----:B------:R3:W-:Y:S01]  /*5a50*/  STL [R1+0x10], R2 ;  /* 0x0000100201007387 */ /* 0x0007e20000100800 */
[----:B------:R-:W-:Y:S05]  /*5a60*/  @!P0 BRA `(.L_x_534) ;  /* 0x000040c000008947 */ /* 0x000fea0003800000 */
[----:B------:R-:W2:Y:S04]  /*5a70*/  LDL R16, [R1+0xc4] ;  /* 0x0000c40001107983 */ /* 0x000ea80000100800 */
[----:B------:R-:W4:Y:S04]  /*5a80*/  LDL.64 R188, [R1+0xb8] ;  /* 0x0000b80001bc7983 */ /* 0x000f280000100a00 */
[----:B------:R-:W5:Y:S04]  /*5a90*/  LDL.64 R190, [R1+0x90] ;  /* 0x0000900001be7983 */ /* 0x000f680000100a00 */
[----:B---3--:R-:W3:Y:S04]  /*5aa0*/  LDL.64 R32, [R1+0xb0] ;  /* 0x0000b00001207983 */ /* 0x008ee80000100a00 */
[----:B------:R-:W3:Y:S01]  /*5ab0*/  LDL.64 R34, [R1+0x70] ;  /* 0x0000700001227983 */ /* 0x000ee20000100a00 */
[----:B------:R-:W-:-:S02]  /*5ac0*/  PLOP3.LUT P1, PT, PT, PT, UP1, 0x80, 0x0 ;  /* 0x000000000000781c */ /* 0x000fc40003f2f018 */
[----:B------:R-:W-:Y:S01]  /*5ad0*/  PLOP3.LUT P0, PT, PT, PT, UP1, 0x80, 0x0 ;  /* 0x000000000000781c */ /* 0x000fe20003f0f018 */
[----:B------:R-:W-:Y:S01]  /*5ae0*/  IMAD.MOV.U32 R166, RZ, RZ, R164 ;  /* 0x000000ffffa67224 */ /* 0x000fe200078e00a4 */
[----:B------:R-:W-:Y:S02]  /*5af0*/  UMOV UR18, UR17 ;  /* 0x0000001100127c82 */ /* 0x000fe40008000000 */
[----:B------:R-:W-:Y:S02]  /*5b00*/  UMOV UR8, 0xffffffc0 ;  /* 0xffffffc000087882 */ /* 0x000fe40000000000 */
[----:B------:R-:W-:Y:S02]  /*5b10*/  ULDC.64 UR6, c[0x0][0x208] ;  /* 0x0000820000067ab9 */ /* 0x000fe40000000a00 */
[----:B------:R-:W-:-:S03]  /*5b20*/  ULDC.64 UR4, c[0x0][0x1e0] ;  /* 0x0000780000047ab9 */ /* 0x000fc60000000a00 */
[----:B--2---:R-:W-:Y:S01]  /*5b30*/  @P1 IMAD.HI.U32 R0, R16, c[0x0][0x2c8], RZ ;  /* 0x0000b20010001a27 */ /* 0x004fe200078e00ff */
[----:B----4-:R-:W-:-:S04]  /*5b40*/  IADD3 R3, P6, R188, 0x40, RZ ;  /* 0x00000040bc037810 */ /* 0x010fc80007fde0ff */
[----:B------:R-:W-:Y:S02]  /*5b50*/  @P0 SHF.R.U32.HI R0, RZ, c[0x0][0x2cc], R0 ;  /* 0x0000b300ff000a19 */ /* 0x000fe40000011600 */
[C---:B------:R-:W-:Y:S01]  /*5b60*/  IADD3 R2, P1, R188.reuse, 0x80, RZ ;  /* 0x00000080bc027810 */ /* 0x040fe20007f3e0ff */
[----:B------:R5:W-:Y:S04]  /*5b70*/  STL [R1+0xac], R3 ;  /* 0x0000ac0301007387 */ /* 0x000be80000100800 */
[----:B------:R1:W-:Y:S04]  /*5b80*/  @P0 STL [R1+0xc0], R0 ;  /* 0x0000c00001000387 */ /* 0x0003e80000100800 */
[----:B------:R3:W-:Y:S01]  /*5b90*/  STL [R1+0xa4], R2 ;  /* 0x0000a40201007387 */ /* 0x0007e20000100800 */
[----:B-----5:R-:W-:Y:S01]  /*5ba0*/  IMAD.X R3, RZ, RZ, R191, P6 ;  /* 0x000000ffff037224 */ /* 0x020fe200030e06bf */
[----:B-1----:R-:W-:-:S02]  /*5bb0*/  IADD3 R0, P0, R188, 0xc0, RZ ;  /* 0x000000c0bc007810 */ /* 0x002fc40007f1e0ff */
[----:B---3--:R-:W-:-:S03]  /*5bc0*/  IADD3 R2, P6, R32, 0x40, RZ ;  /* 0x0000004020027810 */ /* 0x008fc60007fde0ff */
[----:B------:R1:W-:Y:S04]  /*5bd0*/  STL [R1+0x9c], R0 ;  /* 0x00009c0001007387 */ /* 0x0003e80000100800 */
[----:B------:R2:W-:Y:S04]  /*5be0*/  STL [R1+0xa8], R3 ;  /* 0x0000a80301007387 */ /* 0x0005e80000100800 */
[----:B------:R3:W-:Y:S01]  /*5bf0*/  STL [R1+0x8c], R2 ;  /* 0x00008c0201007387 */ /* 0x0007e20000100800 */
[----:B------:R-:W-:Y:S02]  /*5c00*/  IMAD.X R4, RZ, RZ, R35, P6 ;  /* 0x000000ffff047224 */ /* 0x000fe400030e0623 */
[----:B-1----:R-:W-:Y:S01]  /*5c10*/  IMAD.X R0, RZ, RZ, R191, P1 ;  /* 0x000000ffff007224 */ /* 0x002fe200008e06bf */
[----:B--2---:R-:W-:-:S04]  /*5c20*/  IADD3 R3, P1, R32, 0x80, RZ ;  /* 0x0000008020037810 */ /* 0x004fc80007f3e0ff */
[----:B------:R1:W-:Y:S01]  /*5c30*/  STL [R1+0xa0], R0 ;  /* 0x0000a00001007387 */ /* 0x0003e20000100800 */
[----:B---3--:R-:W-:-:S03]  /*5c40*/  IMAD.X R2, RZ, RZ, R191, P0 ;  /* 0x000000ffff027224 */ /* 0x008fc600000e06bf */
[----:B------:R-:W-:Y:S04]  /*5c50*/  STL [R1+0x84], R3 ;  /* 0x0000840301007387 */ /* 0x000fe80000100800 */
[----:B------:R2:W-:Y:S01]  /*5c60*/  STL [R1+0x98], R2 ;  /* 0x0000980201007387 */ /* 0x0005e20000100800 */
[----:B-1----:R-:W-:-:S05]  /*5c70*/  IADD3 R0, P0, R32, 0xc0, RZ ;  /* 0x000000c020007810 */ /* 0x002fca0007f1e0ff */
[----:B------:R1:W-:Y:S01]  /*5c80*/  STL [R1+0x7c], R0 ;  /* 0x00007c0001007387 */ /* 0x0003e20000100800 */
[----:B--2---:R-:W-:-:S03]  /*5c90*/  IMAD.X R2, RZ, RZ, R35, P1 ;  /* 0x000000ffff027224 */ /* 0x004fc600008e0623 */
[----:B------:R2:W-:Y:S04]  /*5ca0*/  STL [R1+0x88], R4 ;  /* 0x0000880401007387 */ /* 0x0005e80000100800 */
[----:B------:R2:W-:Y:S01]  /*5cb0*/  STL [R1+0x80], R2 ;  /* 0x0000800201007387 */ /* 0x0005e20000100800 */
[----:B-1----:R-:W-:-:S05]  /*5cc0*/  IMAD.X R0, RZ, RZ, R35, P0 ;  /* 0x000000ffff007224 */ /* 0x002fca00000e0623 */
[----:B------:R2:W-:Y:S01]  /*5cd0*/  STL [R1+0x78], R0 ;  /* 0x0000780001007387 */ /* 0x0005e20000100800 */
[----:B------:R-:W-:-:S03]  /*5ce0*/  IMAD.MOV.U32 R3, RZ, RZ, R165 ;  /* 0x000000ffff037224 */ /* 0x000fc600078e00a5 */
.L_x_535:
[----:B------:R-:W3:Y:S01]  /*5cf0*/  LDL.64 R28, [R1+0xb8] ;  /* 0x0000b800011c7983 */ /* 0x000ee20000100a00 */
[----:B------:R-:W-:Y:S01]  /*5d00*/  UISETP.GE.AND UP2, UPT, UR18, URZ, UPT ;  /* 0x0000003f1200728c */ /* 0x000fe2000bf46270 */
[----:B------:R-:W-:Y:S04]  /*5d10*/  DEPBAR.LE SB0, 0x0 ;  /* 0x000080000000791a */ /* 0x000fe80000000000 */
[----:B------:R-:W4:Y:S01]  /*5d20*/  LDL R27, [R1+0xac] ;  /* 0x0000ac00011b7983 */ /* 0x000f220000100800 */
[----:B------:R-:W-:Y:S01]  /*5d30*/  PLOP3.LUT P0, PT, PT, PT, UP2, 0x80, 0x0 ;  /* 0x000000000000781c */ /* 0x000fe20003f0f028 */
[----:B------:R-:W-:Y:S03]  /*5d40*/  UIADD3 UR17, UR18, -0x1, URZ ;  /* 0xffffffff12117890 */ /* 0x000fe6000fffe03f */
[----:B--2---:R-:W2:Y:S01]  /*5d50*/  LDL.64 R22, [R1+0x90] ;  /* 0x0000900001167983 */ /* 0x004ea20000100a00 */
[----:B------:R-:W-:Y:S02]  /*5d60*/  @UP2 USHF.R.S32.HI UR11, URZ, 0x1f, UR18 ;  /* 0x0000001f3f0b2899 */ /* 0x000fe40008011412 */
[----:B------:R-:W-:Y:S02]  /*5d70*/  @UP2 UIMAD.WIDE.U32 UR20, UR18, UR6, URZ ;  /* 0x00000006121422a5 */ /* 0x000fe4000f8e003f */
[----:B------:R-:W2:Y:S01]  /*5d80*/  LDL R26, [R1+0xa8] ;  /* 0x0000a800011a7983 */ /* 0x000ea20000100800 */
[----:B------:R-:W-:Y:S02]  /*5d90*/  @UP2 UIMAD UR11, UR11, UR6, URZ ;  /* 0x000000060b0b22a4 */ /* 0x000fe4000f8e023f */
[----:B------:R-:W-:Y:S02]  /*5da0*/  @UP2 USHF.L.U32 UR14, UR20, 0x6, URZ ;  /* 0x00000006140e2899 */ /* 0x000fe4000800063f */
[----:B------:R-:W2:Y:S01]  /*5db0*/  LDL R25, [R1+0xa4] ;  /* 0x0000a40001197983 */ /* 0x000ea20000100800 */
[----:B------:R-:W-:Y:S04]  /*5dc0*/  @UP2 UIMAD UR11, UR18, UR7, UR11 ;  /* 0x00000007120b22a4 */ /* 0x000fe8000f8e020b */
[----:B------:R-:W2:Y:S01]  /*5dd0*/  LDL R24, [R1+0x9c] ;  /* 0x00009c0001187983 */ /* 0x000ea20000100800 */
[----:B------:R-:W-:Y:S04]  /*5de0*/  @UP2 UIADD3 UR11, UR21, UR11, URZ ;  /* 0x0000000b150b2290 */ /* 0x000fe8000fffe03f */
[----:B------:R-:W2:Y:S01]  /*5df0*/  LDL R30, [R1+0xa0] ;  /* 0x0000a000011e7983 */ /* 0x000ea20000100800 */
[----:B------:R-:W-:Y:S04]  /*5e00*/  @UP2 USHF.L.U64.HI UR11, UR20, 0x6, UR11 ;  /* 0x00000006140b2899 */ /* 0x000fe8000801020b */
[----:B------:R-:W2:Y:S05]  /*5e10*/  LDL R32, [R1+0x98] ;  /* 0x0000980001207983 */ /* 0x000eaa0000100800 */
[----:B------:R-:W2:Y:S05]  /*5e20*/  LDL R176, [R1+0x8] ;  /* 0x0000080001b07983 */ /* 0x000eaa0000100800 */
[----:B------:R-:W2:Y:S05]  /*5e30*/  LDL R167, [R1+0x44] ;  /* 0x0000440001a77983 */ /* 0x000eaa0000100800 */
[----:B------:R-:W-:Y:S05]  /*5e40*/  STL [R1+0x12c], R128 ;  /* 0x00012c8001007387 */ /* 0x000fea0000100800 */
[----:B------:R-:W-:Y:S05]  /*5e50*/  STL [R1+0x128], R129 ;  /* 0x0001288101007387 */ /* 0x000fea0000100800 */
[----:B------:R1:W-:Y:S05]  /*5e60*/  STL [R1+0x124], R130 ;  /* 0x0001248201007387 */ /* 0x0003ea0000100800 */
[----:B------:R1:W-:Y:S05]  /*5e70*/  STL [R1+0x120], R131 ;  /* 0x0001208301007387 */ /* 0x0003ea0000100800 */
[----:B------:R-:W-:Y:S06]  /*5e80*/  BAR.SYNC.DEFER_BLOCKING 0x0 ;  /* 0x0000000000007b1d */ /* 0x000fec0000010000 */
[----:B------:R-:W2:Y:S05]  /*5e90*/  LDSM.16.M88.4 R8, [R248+0x10100] ;  /* 0x01010000f808783b */ /* 0x000eaa0000000200 */
[----:B-1----:R-:W2:Y:S05]  /*5ea0*/  LDL R130, [R1+0x40] ;  /* 0x0000400001827983 */ /* 0x002eaa0000100800 */
[----:B------:R-:W2:Y:S05]  /*5eb0*/  LDL R129, [R1+0x3c] ;  /* 0x00003c0001817983 */ /* 0x000eaa0000100800 */
[----:B------:R-:W2:Y:S05]  /*5ec0*/  LDL R128, [R1+0x48] ;  /* 0x0000480001807983 */ /* 0x000eaa0000100800 */
[----:B------:R-:W1:Y:S05]  /*5ed0*/  LDSM.16.M88.4 R16, [R248+0x10900] ;  /* 0x01090000f810783b */ /* 0x000e6a0000000200 */
[----:B------:R-:W2:Y:S01]  /*5ee0*/  LDL R131, [R1+0x38] ;  /* 0x0000380001837983 */ /* 0x000ea20000100800 */
[----:B---3--:R-:W-:Y:S02]  /*5ef0*/  @P0 IADD3 R0, P6, R28, UR14, RZ ;  /* 0x0000000e1c000c10 */ /* 0x008fe4000ffde0ff */
[----:B----4-:R-:W-:Y:S02]  /*5f00*/  @P0 IADD3 R2, P1, R27, UR14, RZ ;  /* 0x0000000e1b020c10 */ /* 0x010fe4000ff3e0ff */
[----:B--2---:R-:W-:Y:S02]  /*5f10*/  @P0 IADD3.X R4, R23, UR11, RZ, P6, !PT ;  /* 0x0000000b17040c10 */ /* 0x004fe4000b7fe4ff */
[----:B------:R-:W-:Y:S02]  /*5f20*/  @P0 LEA R14, P6, R0, c[0x0][0x1f8], 0x1 ;  /* 0x00007e00000e0a11 */ /* 0x000fe400078c08ff */
[----:B------:R-:W-:Y:S02]  /*5f30*/  @P0 IADD3.X R5, R26, UR11, RZ, P1, !PT ;  /* 0x0000000b1a050c10 */ /* 0x000fe40008ffe4ff */
[----:B------:R-:W-:Y:S02]  /*5f40*/  @P0 LEA R12, P1, R2, c[0x0][0x1f8], 0x1 ;  /* 0x00007e00020c0a11 */ /* 0x000fe400078208ff */
[----:B------:R-:W-:Y:S02]  /*5f50*/  @P0 LEA.HI.X R15, R0, c[0x0][0x1fc], R4, 0x1, P6 ;  /* 0x00007f00000f0a11 */ /* 0x000fe400030f0c04 */
[----:B------:R-:W-:Y:S02]  /*5f60*/  @P0 IADD3 R0, P6, R25, UR14, RZ ;  /* 0x0000000e19000c10 */ /* 0x000fe4000ffde0ff */
[----:B------:R-:W-:Y:S02]  /*5f70*/  @P0 LEA.HI.X R13, R2, c[0x0][0x1fc], R5, 0x1, P1 ;  /* 0x00007f00020d0a11 */ /* 0x000fe400008f0c05 */
[----:B------:R-:W-:Y:S01]  /*5f80*/  @P0 IADD3 R2, P1, R24, UR14, RZ ;  /* 0x0000000e18020c10 */ /* 0x000fe2000ff3e0ff */
[----:B------:R-:W-:Y:S01]  /*5f90*/  @UP2 ULEA UR14, UP0, UR6, UR14, 0x5 ;  /* 0x0000000e060e2291 */ /* 0x000fe2000f80283f */
[----:B------:R-:W-:Y:S02]  /*5fa0*/  @P0 IADD3.X R4, R30, UR11, RZ, P6, !PT ;  /* 0x0000000b1e040c10 */ /* 0x000fe4000b7fe4ff */
[----:B------:R-:W-:Y:S02]  /*5fb0*/  @P0 LEA R6, P6, R0, c[0x0][0x1f8], 0x1 ;  /* 0x00007e0000060a11 */ /* 0x000fe400078c08ff */
[----:B------:R-:W-:Y:S01]  /*5fc0*/  @P0 IADD3.X R5, R32, UR11, RZ, P1, !PT ;  /* 0x0000000b20050c10 */ /* 0x000fe20008ffe4ff */
[----:B------:R-:W-:Y:S01]  /*5fd0*/  @UP2 ULEA.HI.X UR11, UR6, UR11, UR7, 0x5, UP0 ;  /* 0x0000000b060b2291 */ /* 0x000fe200080f2c07 */
[----:B------:R-:W-:Y:S01]  /*5fe0*/  @P0 LEA R20, P1, R2, c[0x0][0x1f8], 0x1 ;  /* 0x00007e0002140a11 */ /* 0x000fe200078208ff */
[----:B------:R-:W-:Y:S01]  /*5ff0*/  UISETP.GE.AND UP2, UPT, UR18, 0x1, UPT ;  /* 0x000000011200788c */ /* 0x000fe2000bf46270 */
[----:B------:R-:W-:Y:S01]  /*6000*/  @P0 LEA.HI.X R7, R0, c[0x0][0x1fc], R4, 0x1, P6 ;  /* 0x00007f0000070a11 */ /* 0x000fe200030f0c04 */
[----:B------:R-:W-:Y:S01]  /*6010*/  LDSM.16.M88.4 R176, [R176] ;  /* 0x00000000b0b0783b */ /* 0x000fe20000000200 */
[----:B------:R-:W-:Y:S02]  /*6020*/  @P0 LEA.HI.X R21, R2, c[0x0][0x1fc], R5, 0x1, P1 ;  /* 0x00007f0002150a11 */ /* 0x000fe400008f0c05 */
[----:B------:R-:W-:Y:S02]  /*6030*/  @P0 IADD3 R0, P1, R27, UR14, RZ ;  /* 0x0000000e1b000c10 */ /* 0x000fe4000ff3e0ff */
[----:B------:R-:W-:Y:S01]  /*6040*/  @P0 IADD3 R4, P6, R28, UR14, RZ ;  /* 0x0000000e1c040c10 */ /* 0x000fe2000ffde0ff */
[----:B------:R-:W-:Y:S01]  /*6050*/  LDSM.16.M88.4 R180, [R167] ;  /* 0x00000000a7b4783b */ /* 0x000fe20000000200 */
[----:B------:R-:W-:Y:S02]  /*6060*/  @P0 IADD3.X R5, R26, UR11, RZ, P1, !PT ;  /* 0x0000000b1a050c10 */ /* 0x000fe40008ffe4ff */
[C---:B------:R-:W-:Y:S01]  /*6070*/  @P0 LEA R28, P1, R0.reuse, c[0x0][0x1f8], 0x1 ;  /* 0x00007e00001c0a11 */ /* 0x040fe200078208ff */
[----:B------:R-:W-:Y:S01]  /*6080*/  @UP2 UIMAD.WIDE.U32 UR20, UR17, UR4, URZ ;  /* 0x00000004111422a5 */ /* 0x000fe2000f8e003f */
[----:B------:R-:W-:Y:S02]  /*6090*/  @P0 IADD3.X R2, R23, UR11, RZ, P6, !PT ;  /* 0x0000000b17020c10 */ /* 0x000fe4000b7fe4ff */
[----:B------:R-:W-:Y:S02]  /*60a0*/  @P0 LEA.HI.X R29, R0, c[0x0][0x1fc], R5, 0x1, P1 ;  /* 0x00007f00001d0a11 */ /* 0x000fe400008f0c05 */
[----:B------:R-:W-:Y:S02]  /*60b0*/  @P0 IADD3 R0, P1, R24, UR14, RZ ;  /* 0x0000000e18000c10 */ /* 0x000fe4000ff3e0ff */
[----:B------:R-:W-:Y:S02]  /*60c0*/  @P0 LEA R22, P6, R4, c[0x0][0x1f8], 0x1 ;  /* 0x00007e0004160a11 */ /* 0x000fe400078c08ff */
[----:B------:R-:W-:Y:S02]  /*60d0*/  @P0 IADD3.X R5, R32, UR11, RZ, P1, !PT ;  /* 0x0000000b20050c10 */ /* 0x000fe40008ffe4ff */
[----:B------:R-:W-:Y:S01]  /*60e0*/  @P0 LEA R164, P1, R0, c[0x0][0x1f8], 0x1 ;  /* 0x00007e0000a40a11 */ /* 0x000fe200078208ff */
[----:B------:R-:W-:Y:S01]  /*60f0*/  LDSM.16.M88.4 R32, [R248+0x11900] ;  /* 0x01190000f820783b */ /* 0x000fe20000000200 */
[----:B------:R-:W-:Y:S02]  /*6100*/  @P0 LEA.HI.X R23, R4, c[0x0][0x1fc], R2, 0x1, P6 ;  /* 0x00007f0004170a11 */ /* 0x000fe400030f0c02 */
[----:B------:R-:W-:Y:S02]  /*6110*/  @P0 LEA.HI.X R165, R0, c[0x0][0x1fc], R5, 0x1, P1 ;  /* 0x00007f0000a50a11 */ /* 0x000fe400008f0c05 */
[----:B------:R-:W2:Y:S01]  /*6120*/  LDL R0, [R1+0x4] ;  /* 0x0000040001007983 */ /* 0x000ea20000100800 */
[----:B------:R-:W-:Y:S01]  /*6130*/  @P0 IADD3 R2, P6, R25, UR14, RZ ;  /* 0x0000000e19020c10 */ /* 0x000fe2000ffde0ff */
[----:B------:R-:W-:Y:S03]  /*6140*/  @UP2 USHF.L.U32 UR14, UR20, 0x6, URZ ;  /* 0x00000006140e2899 */ /* 0x000fe6000800063f */
[----:B------:R-:W3:Y:S01]  /*6150*/  LDSM.16.M88.4 R24, [R248+0x11100] ;  /* 0x01110000f818783b */ /* 0x000ee20000000200 */
[----:B------:R-:W-:Y:S01]  /*6160*/  @P0 IADD3.X R4, R30, UR11, RZ, P6, !PT ;  /* 0x0000000b1e040c10 */ /* 0x000fe2000b7fe4ff */
[----:B------:R-:W-:Y:S01]  /*6170*/  UIMAD UR11, UR18, UR8, 0x1 ;  /* 0x00000001120b74a4 */ /* 0x000fe2000f8e0208 */
[C---:B------:R-:W-:Y:S04]  /*6180*/  @P0 LEA R30, P6, R2.reuse, c[0x0][0x1f8], 0x1 ;  /* 0x00007e00021e0a11 */ /* 0x040fe800078c08ff */
[----:B------:R-:W-:Y:S02]  /*6190*/  @P0 LEA.HI.X R31, R2, c[0x0][0x1fc], R4, 0x1, P6 ;  /* 0x00007f00021f0a11 */ /* 0x000fe400030f0c04 */
[----:B------:R-:W4:Y:S05]  /*61a0*/  LDL R2, [R1+0x2c] ;  /* 0x00002c0001027983 */ /* 0x000f2a0000100800 */
[----:B------:R1:W3:Y:S05]  /*61b0*/  LDSM.16.M88.4 R184, [R130] ;  /* 0x0000000082b8783b */ /* 0x0002ea0000000200 */
[----:B------:R1:W3:Y:S05]  /*61c0*/  LDSM.16.M88.4 R188, [R129] ;  /* 0x0000000081bc783b */ /* 0x0002ea0000000200 */
[----:B------:R-:W-:Y:S01]  /*61d0*/  @!PT LDS RZ, [RZ] ;  /* 0x00000000fffff984 */ /* 0x000fe20000000800 */
[----:B------:R-:W-:Y:S01]  /*61e0*/  @!PT LDS RZ, [RZ] ;  /* 0x00000000fffff984 */ /* 0x000fe20000000800 */
[----:B------:R-:W-:Y:S01]  /*61f0*/  @!PT LDS RZ, [RZ] ;  /* 0x00000000fffff984 */ /* 0x000fe20000000800 */
[----:B------:R3:W-:Y:S05]  /*6200*/  @P0 LDGSTS.E.BYPASS.LTC128B.128 [R128+0x100], [R14.64], !P5 ;  /* 0x001000000e800fae */ /* 0x0007ea000e901d56 */
[----:B------:R3:W-:Y:S05]  /*6210*/  @P0 LDGSTS.E.BYPASS.LTC128B.128 [R128+0x2100], [R12.64], !P4 ;  /* 0x021000000c800fae */ /* 0x0007ea000e101d56 */
[----:B------:R3:W-:Y:S05]  /*6220*/  @P0 LDGSTS.E.BYPASS.LTC128B.128 [R128+0x4100], [R6.64], !P3 ;  /* 0x0410000006800fae */ /* 0x0007ea000d901d56 */
[----:B-1----:R-:W4:Y:S05]  /*6230*/  LDL R130, [R1+0x34] ;  /* 0x0000340001827983 */ /* 0x002f2a0000100800 */
[----:B------:R-:W4:Y:S05]  /*6240*/  LDL R129, [R1+0x30] ;  /* 0x0000300001817983 */ /* 0x000f2a0000100800 */
[----:B------:R1:W-:Y:S05]  /*6250*/  @P0 LDGSTS.E.BYPASS.LTC128B.128 [R128+0x6100], [R20.64], !P2 ;  /* 0x0610000014800fae */ /* 0x0003ea000d101d56 */
[----:B------:R1:W-:Y:S05]  /*6260*/  @P0 LDGSTS.E.BYPASS.LTC128B.128 [R128+0x1100], [R22.64], !P5 ;  /* 0x0110000016800fae */ /* 0x0003ea000e901d56 */
[----:B------:R1:W-:Y:S01]  /*6270*/  @P0 LDGSTS.E.BYPASS.LTC128B.128 [R128+0x3100], [R28.64], !P4 ;  /* 0x031000001c800fae */ /* 0x0003e2000e101d56 */
[C---:B---3-5:R-:W-:Y:S04]  /*6280*/  HMMA.16816.F32 R4, R168.reuse, R8, RZ ;  /* 0x00000008a804723c */ /* 0x068fe800000018ff */
[----:B------:R3:W-:Y:S04]  /*6290*/  @P0 LDGSTS.E.BYPASS.LTC128B.128 [R128+0x5100], [R30.64], !P3 ;  /* 0x051000001e800fae */ /* 0x0007e8000d901d56 */
[C---:B------:R-:W-:Y:S01]  /*62a0*/  HMMA.16816.F32 R8, R168.reuse, R10, RZ ;  /* 0x0000000aa808723c */ /* 0x040fe200000018ff */
[----:B------:R2:W-:Y:S01]  /*62b0*/  @P0 LDGSTS.E.BYPASS.LTC128B.128 [R128+0x7100], [R164.64], !P2 ;  /* 0x07100000a4800fae */ /* 0x0005e2000d101d56 */
[----:B------:R-:W-:Y:S04]  /*62c0*/  PLOP3.LUT P0, PT, PT, PT, UP1, 0x80, 0x0 ;  /* 0x000000000000781c */ /* 0x000fe80003f0f018 */
[----:B------:R-:W0:Y:S02]  /*62d0*/  LDGDEPBAR ;  /* 0x00000000000079af */ /* 0x000e240000000000 */
[C---:B------:R-:W-:Y:S03]  /*62e0*/  HMMA.16816.F32 R12, R168.reuse, R16, RZ ;  /* 0x00000010a80c723c */ /* 0x040fe600000018ff */
[----:B------:R-:W-:Y:S05]  /*62f0*/  STL [R1+0xdc], R168 ;  /* 0x0000dca801007387 */ /* 0x000fea0000100800 */
[C---:B------:R-:W-:Y:S01]  /*6300*/  HMMA.16816.F32 R16, R168.reuse, R18, RZ ;  /* 0x00000012a810723c */ /* 0x040fe200000018ff */
[----:B------:R-:W-:Y:S05]  /*6310*/  STL [R1+0xd8], R169 ;  /* 0x0000d8a901007387 */ /* 0x000fea0000100800 */
[----:B------:R-:W-:Y:S02]  /*6320*/  STL [R1+0xd4], R170 ;  /* 0x0000d4aa01007387 */ /* 0x000fe40000100800 */
[C---:B-1----:R-:W-:Y:S03]  /*6330*/  HMMA.16816.F32 R20, R168.reuse, R24, RZ ;  /* 0x00000018a814723c */ /* 0x042fe600000018ff */
[----:B------:R-:W-:Y:S05]  /*6340*/  STL [R1+0xd0], R171 ;  /* 0x0000d0ab01007387 */ /* 0x000fea0000100800 */
[C---:B------:R-:W-:Y:S01]  /*6350*/  HMMA.16816.F32 R24, R168.reuse, R26, RZ ;  /* 0x0000001aa818723c */ /* 0x040fe200000018ff */
[----:B------:R-:W-:Y:S05]  /*6360*/  STL [R1+0xec], R172 ;  /* 0x0000ecac01007387 */ /* 0x000fea0000100800 */
[----:B------:R-:W-:Y:S02]  /*6370*/  STL [R1+0xe8], R173 ;  /* 0x0000e8ad01007387 */ /* 0x000fe40000100800 */
[C---:B---3--:R-:W-:Y:S03]  /*6380*/  HMMA.16816.F32 R28, R168.reuse, R32, RZ ;  /* 0x00000020a81c723c */ /* 0x048fe600000018ff */
        /* <DEDUP_REMOVED lines=23> */
[----:B--2---:R-:W1:Y:S05]  /*6500*/  LDSM.16.M88.4 R176, [R0+0x10100] ;  /* 0x0101000000b0783b */ /* 0x004e6a0000000200 */
[----:B------:R-:W2:Y:S05]  /*6510*/  LDSM.16.M88.4 R180, [R0+0x10900] ;  /* 0x0109000000b4783b */ /* 0x000eaa0000000200 */
[----:B------:R-:W3:Y:S01]  /*6520*/  LDSM.16.M88.4 R184, [R0+0x11100] ;  /* 0x0111000000b8783b */ /* 0x000ee20000000200 */
[C---:B-1----:R-:W-:Y:S08]  /*6530*/  HMMA.16816.F32 R4, R192.reuse, R176, R4 ;  /* 0x000000b0c004723c */ /* 0x042ff00000001804 */
[C---:B------:R-:W-:Y:S01]  /*6540*/  HMMA.16816.F32 R8, R192.reuse, R178, R8 ;  /* 0x000000b2c008723c */ /* 0x040fe20000001808 */
[----:B------:R-:W1:Y:S07]  /*6550*/  LDSM.16.M88.4 R176, [R0+0x11900] ;  /* 0x0119000000b0783b */ /* 0x000e6e0000000200 */
[C---:B--2---:R-:W-:Y:S08]  /*6560*/  HMMA.16816.F32 R12, R192.reuse, R180, R12 ;  /* 0x000000b4c00c723c */ /* 0x044ff0000000180c */
[C---:B------:R-:W-:Y:S01]  /*6570*/  HMMA.16816.F32 R16, R192.reuse, R182, R16 ;  /* 0x000000b6c010723c */ /* 0x040fe20000001810 */
[----:B------:R-:W2:Y:S07]  /*6580*/  LDSM.16.M88.4 R180, [R251] ;  /* 0x00000000fbb4783b */ /* 0x000eae0000000200 */
[C---:B---3--:R-:W-:Y:S08]  /*6590*/  HMMA.16816.F32 R20, R192.reuse, R184, R20 ;  /* 0x000000b8c014723c */ /* 0x048ff00000001814 */
        /* <DEDUP_REMOVED lines=22> */
[----:B------:R1:W1:Y:S07]  /*6700*/  LDSM.16.M88.4 R176, [R131] ;  /* 0x0000000083b0783b */ /* 0x00026e0000000200 */
[C---:B--2---:R-:W-:Y:S08]  /*6710*/  HMMA.16816.F32 R20, R200.reuse, R180, R20 ;  /* 0x000000b4c814723c */ /* 0x044ff00000001814 */
[C---:B------:R-:W-:Y:S01]  /*6720*/  HMMA.16816.F32 R24, R200.reuse, R182, R24 ;  /* 0x000000b6c818723c */ /* 0x040fe20000001818 */
[----:B----4-:R2:W4:Y:S07]  /*6730*/  LDSM.16.M88.4 R180, [R130] ;  /* 0x0000000082b4783b */ /* 0x01052e0000000200 */
[C---:B---3--:R-:W-:Y:S01]  /*6740*/  HMMA.16816.F32 R28, R200.reuse, R184, R28 ;  /* 0x000000b8c81c723c */ /* 0x048fe2000000181c */
[----:B-1----:R-:W3:Y:S07]  /*6750*/  LDL R131, [R1+0x28] ;  /* 0x0000280001837983 */ /* 0x002eee0000100800 */
[----:B------:R-:W-:Y:S01]  /*6760*/  HMMA.16816.F32 R32, R200, R186, R32 ;  /* 0x000000bac820723c */ /* 0x000fe20000001820 */
[----:B------:R1:W4:Y:S05]  /*6770*/  LDSM.16.M88.4 R184, [R129] ;  /* 0x0000000081b8783b */ /* 0x00032a0000000200 */
[----:B--2---:R-:W2:Y:S02]  /*6780*/  LDL R130, [R1+0x24] ;  /* 0x0000240001827983 */ /* 0x004ea40000100800 */
[C---:B------:R-:W-:Y:S08]  /*6790*/  HMMA.16816.F32 R4, R204.reuse, R176, R4 ;  /* 0x000000b0cc04723c */ /* 0x040ff00000001804 */
[C---:B------:R-:W-:Y:S01]  /*67a0*/  HMMA.16816.F32 R8, R204.reuse, R178, R8 ;  /* 0x000000b2cc08723c */ /* 0x040fe20000001808 */
[----:B------:R4:W4:Y:S05]  /*67b0*/  LDSM.16.M88.4 R176, [R2] ;  /* 0x0000000002b0783b */ /* 0x00092a0000000200 */
[----:B-1----:R-:W2:Y:S02]  /*67c0*/  LDL R129, [R1+0x20] ;  /* 0x0000200001817983 */ /* 0x002ea40000100800 */
[C---:B----4-:R-:W-:Y:S08]  /*67d0*/  HMMA.16816.F32 R12, R204.reuse, R180, R12 ;  /* 0x000000b4cc0c723c */ /* 0x050ff0000000180c */
[C---:B------:R-:W-:Y:S01]  /*67e0*/  HMMA.16816.F32 R16, R204.reuse, R182, R16 ;  /* 0x000000b6cc10723c */ /* 0x040fe20000001810 */
[----:B------:R-:W1:Y:S07]  /*67f0*/  LDSM.16.M88.4 R180, [R0+0x12100] ;  /* 0x0121000000b4783b */ /* 0x000e6e0000000200 */
[C---:B------:R-:W-:Y:S01]  /*6800*/  HMMA.16816.F32 R20, R204.reuse, R184, R20 ;  /* 0x000000b8cc14723c */ /* 0x040fe20000001814 */
[----:B------:R-:W2:Y:S07]  /*6810*/  LDL R2, [R1+0x1c] ;  /* 0x00001c0001027983 */ /* 0x000eae0000100800 */
        /* <DEDUP_REMOVED lines=51> */
[----:B---3--:R-:W3:Y:S07]  /*6b50*/  LDL R2, [R1+0x18] ;  /* 0x0000180001027983 */ /* 0x008eee0000100800 */
        /* <DEDUP_REMOVED lines=38> */
[----:B----4-:R-:W-:Y:S05]  /*6dc0*/  LDSM.16.M88.4 R176, [R131] ;  /* 0x0000000083b0783b */ /* 0x010fea0000000200 */
[----:B--2---:R1:W-:Y:S05]  /*6dd0*/  LDSM.16.M88.4 R180, [R129] ;  /* 0x0000000081b4783b */ /* 0x0043ea0000000200 */
[----:B---3--:R2:W3:Y:S05]  /*6de0*/  LDSM.16.M88.4 R184, [R2] ;  /* 0x0000000002b8783b */ /* 0x0084ea0000000200 */
[----:B-1----:R-:W4:Y:S05]  /*6df0*/  LDL R129, [R1+0xc8] ;  /* 0x0000c80001817983 */ /* 0x002f2a0000100800 */
[----:B--2---:R-:W2:Y:S01]  /*6e00*/  LDL R2, [R1+0xc0] ;  /* 0x0000c00001027983 */ /* 0x004ea20000100800 */
[C---:B---3--:R-:W-:Y:S08]  /*6e10*/  HMMA.16816.F32 R4, R236.reuse, R184, R4 ;  /* 0x000000b8ec04723c */ /* 0x048ff00000001804 */
[C---:B------:R-:W-:Y:S01]  /*6e20*/  HMMA.16816.F32 R8, R236.reuse, R186, R8 ;  /* 0x000000baec08723c */ /* 0x040fe20000001808 */
[----:B------:R-:W1:Y:S07]  /*6e30*/  LDSM.16.M88.4 R184, [R130] ;  /* 0x0000000082b8783b */ /* 0x000e6e0000000200 */
[C---:B------:R-:W-:Y:S08]  /*6e40*/  HMMA.16816.F32 R12, R236.reuse, R176, R12 ;  /* 0x000000b0ec0c723c */ /* 0x040ff0000000180c */
[C---:B------:R-:W-:Y:S01]  /*6e50*/  HMMA.16816.F32 R16, R236.reuse, R178, R16 ;  /* 0x000000b2ec10723c */ /* 0x040fe20000001810 */
[----:B------:R-:W3:Y:S07]  /*6e60*/  LDSM.16.M88.4 R176, [R0+0x16100] ;  /* 0x0161000000b0783b */ /* 0x000eee0000000200 */
[C---:B------:R-:W-:Y:S08]  /*6e70*/  HMMA.16816.F32 R20, R236.reuse, R180, R20 ;  /* 0x000000b4ec14723c */ /* 0x040ff00000001814 */
[C---:B------:R-:W-:Y:S01]  /*6e80*/  HMMA.16816.F32 R24, R236.reuse, R182, R24 ;  /* 0x000000b6ec18723c */ /* 0x040fe20000001818 */
[----:B------:R-:W3:Y:S07]  /*6e90*/  LDSM.16.M88.4 R180, [R0+0x16900] ;  /* 0x0169000000b4783b */ /* 0x000eee0000000200 */
[C---:B-1----:R-:W-:Y:S08]  /*6ea0*/  HMMA.16816.F32 R28, R236.reuse, R184, R28 ;  /* 0x000000b8ec1c723c */ /* 0x042ff0000000181c */
[----:B------:R-:W-:Y:S01]  /*6eb0*/  HMMA.16816.F32 R32, R236, R186, R32 ;  /* 0x000000baec20723c */ /* 0x000fe20000001820 */
[----:B------:R-:W1:Y:S07]  /*6ec0*/  LDSM.16.M88.4 R184, [R0+0x17100] ;  /* 0x0171000000b8783b */ /* 0x000e6e0000000200 */
[C---:B---3--:R-:W-:Y:S08]  /*6ed0*/  HMMA.16816.F32 R4, R240.reuse, R176, R4 ;  /* 0x000000b0f004723c */ /* 0x048ff00000001804 */
[C---:B------:R-:W-:Y:S01]  /*6ee0*/  HMMA.16816.F32 R8, R240.reuse, R178, R8 ;  /* 0x000000b2f008723c */ /* 0x040fe20000001808 */
[----:B------:R3:W1:Y:S07]  /*6ef0*/  LDSM.16.M88.4 R176, [R0+0x17900] ;  /* 0x0179000000b0783b */ /* 0x00066e0000000200 */
[C---:B------:R-:W-:Y:S08]  /*6f00*/  HMMA.16816.F32 R12, R240.reuse, R180, R12 ;  /* 0x000000b4f00c723c */ /* 0x040ff0000000180c */
[C---:B------:R-:W-:Y:S01]  /*6f10*/  HMMA.16816.F32 R16, R240.reuse, R182, R16 ;  /* 0x000000b6f010723c */ /* 0x040fe20000001810 */
[----:B------:R-:W1:Y:S05]  /*6f20*/  LDSM.16.M88.4 R180, [R251+0x6000] ;  /* 0x00600000fbb4783b */ /* 0x000e6a0000000200 */
[----:B---3--:R3:W2:Y:S02]  /*6f30*/  LDL R0, [R1+0xc4] ;  /* 0x0000c40001007983 */ /* 0x0086a40000100800 */
[C---:B-1----:R-:W-:Y:S08]  /*6f40*/  HMMA.16816.F32 R20, R240.reuse, R184, R20 ;  /* 0x000000b8f014723c */ /* 0x042ff00000001814 */
[C---:B------:R-:W-:Y:S01]  /*6f50*/  HMMA.16816.F32 R24, R240.reuse, R186, R24 ;  /* 0x000000baf018723c */ /* 0x040fe20000001818 */
[----:B------:R-:W1:Y:S07]  /*6f60*/  LDSM.16.M88.4 R184, [R251+0x6800] ;  /* 0x00680000fbb8783b */ /* 0x000e6e0000000200 */
[C---:B------:R-:W-:Y:S08]  /*6f70*/  HMMA.16816.F32 R28, R240.reuse, R176, R28 ;  /* 0x000000b0f01c723c */ /* 0x040ff0000000181c */
[----:B------:R-:W-:Y:S01]  /*6f80*/  HMMA.16816.F32 R32, R240, R178, R32 ;  /* 0x000000b2f020723c */ /* 0x000fe20000001820 */
[----:B------:R-:W3:Y:S07]  /*6f90*/  LDSM.16.M88.4 R176, [R251+0x7000] ;  /* 0x00700000fbb0783b */ /* 0x000eee0000000200 */
[C---:B------:R-:W-:Y:S08]  /*6fa0*/  HMMA.16816.F32 R4, R244.reuse, R180, R4 ;  /* 0x000000b4f404723c */ /* 0x040ff00000001804 */
[C---:B------:R-:W-:Y:S01]  /*6fb0*/  HMMA.16816.F32 R8, R244.reuse, R182, R8 ;  /* 0x000000b6f408723c */ /* 0x040fe20000001808 */
[----:B------:R-:W3:Y:S01]  /*6fc0*/  LDSM.16.M88.4 R180, [R251+0x7800] ;  /* 0x00780000fbb4783b */ /* 0x000ee20000000200 */
[----:B------:R-:W-:Y:S04]  /*6fd0*/  DEPBAR.LE SB0, 0x0 ;  /* 0x000080000000791a */ /* 0x000fe80000000000 */
[----:B------:R-:W-:Y:S02]  /*6fe0*/  BAR.SYNC.DEFER_BLOCKING 0x0 ;  /* 0x0000000000007b1d */ /* 0x000fe40000010000 */
[C---:B-1----:R-:W-:Y:S08]  /*6ff0*/  HMMA.16816.F32 R12, R244.reuse, R184, R12 ;  /* 0x000000b8f40c723c */ /* 0x042ff0000000180c */
[C---:B------:R-:W-:Y:S08]  /*7000*/  HMMA.16816.F32 R16, R244.reuse, R186, R16 ;  /* 0x000000baf410723c */ /* 0x040ff00000001810 */
[C---:B---3--:R-:W-:Y:S08]  /*7010*/  HMMA.16816.F32 R20, R244.reuse, R176, R20 ;  /* 0x000000b0f414723c */ /* 0x048ff00000001814 */
[C---:B------:R-:W-:Y:S08]  /*7020*/  HMMA.16816.F32 R24, R244.reuse, R178, R24 ;  /* 0x000000b2f418723c */ /* 0x040ff00000001818 */
[C---:B------:R-:W-:Y:S08]  /*7030*/  HMMA.16816.F32 R28, R244.reuse, R180, R28 ;  /* 0x000000b4f41c723c */ /* 0x040ff0000000181c */
[----:B------:R-:W-:Y:S04]  /*7040*/  HMMA.16816.F32 R32, R244, R182, R32 ;  /* 0x000000b6f420723c */ /* 0x000fe80000001820 */
[----:B--2---:R-:W-:Y:S05]  /*7050*/  @P0 MOV R0, R2 ;  /* 0x0000000200000202 */ /* 0x004fea0000000f00 */
[----:B------:R-:W-:Y:S05]  /*7060*/  SHFL.IDX PT, R164, R0, 0x1, 0x1c1f ;  /* 0x003c1f0000a47f89 */ /* 0x000fea00000e0000 */
[----:B------:R1:W2:Y:S02]  /*7070*/  SHFL.IDX PT, R2, R0, RZ, 0x1c1f ;  /* 0x001c1fff00027589 */ /* 0x0002a400000e0000 */
[----:B-1----:R-:W-:Y:S05]  /*7080*/  IMAD.U32 R0, RZ, RZ, UR10 ;  /* 0x0000000aff007e24 */ /* 0x002fea000f8e00ff */
[----:B----4-:R-:W-:Y:S01]  /*7090*/  IADD3 R0, R0, UR11, -R129 ;  /* 0x0000000b00007c10 */ /* 0x010fe2000fffe881 */
[----:B------:R-:W-:Y:S03]  /*70a0*/  @UP2 USHF.R.S32.HI UR11, URZ, 0x1f, UR17 ;  /* 0x0000001f3f0b2899 */ /* 0x000fe60008011411 */
[----:B------:R-:W-:Y:S01]  /*70b0*/  IADD3 R0, R0, -UR19, RZ ;  /* 0x8000001300007c10 */ /* 0x000fe2000fffe0ff */
[----:B------:R-:W-:Y:S03]  /*70c0*/  @UP2 UIMAD UR11, UR11, UR4, URZ ;  /* 0x000000040b0b22a4 */ /* 0x000fe6000f8e023f */
[C---:B--2---:R-:W-:Y:S01]  /*70d0*/  IADD3 R2, R0.reuse, R2, RZ ;  /* 0x0000000200027210 */ /* 0x044fe20007ffe0ff */
[----:B------:R-:W-:Y:S01]  /*70e0*/  IMAD.IADD R0, R0, 0x1, R164 ;  /* 0x0000000100007824 */ /* 0x000fe200078e02a4 */
[----:B------:R-:W-:Y:S02]  /*70f0*/  @UP2 UIMAD UR11, UR17, UR5, UR11 ;  /* 0x00000005110b22a4 */ /* 0x000fe4000f8e020b */
[C---:B------:R-:W-:Y:S02]  /*7100*/  ISETP.GT.AND P0, PT, R2.reuse, RZ, PT ;  /* 0x000000ff0200720c */ /* 0x040fe40003f04270 */
[----:B------:R-:W-:Y:S01]  /*7110*/  ISETP.GT.AND P6, PT, R2, 0x1, PT ;  /* 0x000000010200780c */ /* 0x000fe20003fc4270 */
[----:B------:R-:W-:Y:S01]  /*7120*/  @UP2 UIADD3 UR11, UR21, UR11, URZ ;  /* 0x0000000b150b2290 */ /* 0x000fe2000fffe03f */
[----:B------:R-:W-:Y:S02]  /*7130*/  FSEL R188, R4, -INF , P0 ;  /* 0xff80000004bc7808 */ /* 0x000fe40000000000 */
[----:B------:R-:W-:Y:S01]  /*7140*/  ISETP.GT.AND P0, PT, R0, 0x1, PT ;  /* 0x000000010000780c */ /* 0x000fe20003f04270 */
[----:B------:R-:W-:Y:S01]  /*7150*/  @UP2 USHF.L.U64.HI UR11, UR20, 0x6, UR11 ;  /* 0x00000006140b2899 */ /* 0x000fe2000801020b */
[----:B------:R-:W-:Y:S02]  /*7160*/  FSEL R189, R5, -INF , P6 ;  /* 0xff80000005bd7808 */ /* 0x000fe40003000000 */
[----:B------:R-:W-:Y:S02]  /*7170*/  FSEL R190, R7, -INF , P0 ;  /* 0xff80000007be7808 */ /* 0x000fe40000000000 */
[C---:B------:R-:W-:Y:S02]  /*7180*/  ISETP.GT.AND P0, PT, R2.reuse, 0x8, PT ;  /* 0x000000080200780c */ /* 0x040fe40003f04270 */
[----:B------:R-:W-:Y:S02]  /*7190*/  ISETP.GT.AND P6, PT, R2, 0x9, PT ;  /* 0x000000090200780c */ /* 0x000fe40003fc4270 */
[----:B------:R-:W-:Y:S02]  /*71a0*/  FSEL R164, R8, -INF , P0 ;  /* 0xff80000008a47808 */ /* 0x000fe40000000000 */
[----:B------:R-:W-:Y:S02]  /*71b0*/  ISETP.GT.AND P0, PT, R0, 0x9, PT ;  /* 0x000000090000780c */ /* 0x000fe40003f04270 */
        /* <DEDUP_REMOVED lines=8> */
[----:B------:R-:W-:Y:S02]  /*7240*/  ISETP.GT.AND P0, PT, R2, 0x18, PT ;  /* 0x000000180200780c */ /* 0x000fe40003f04270 */
[----:B------:R-:W-:Y:S02]  /*7250*/  ISETP.GT.AND P1, PT, R0, RZ, PT ;  /* 0x000000ff0000720c */ /* 0x000fe40003f24270 */
[----:B------:R-:W-:Y:S02]  /*7260*/  FSEL R187, R16, -INF , P0 ;  /* 0xff80000010bb7808 */ /* 0x000fe40000000000 */
[----:B------:R-:W-:Y:S01]  /*7270*/  ISETP.GT.AND P0, PT, R0, 0x19, PT ;  /* 0x000000190000780c */ /* 0x000fe20003f04270 */
[----:B------:R-:W2:Y:S01]  /*7280*/  LDL R16, [R1+0x78] ;  /* 0x0000780001107983 */ /* 0x000ea20000100800 */
[----:B------:R-:W-:Y:S02]  /*7290*/  ISETP.GT.AND P6, PT, R2, 0x19, PT ;  /* 0x000000190200780c */ /* 0x000fe40003fc4270 */
[----:B------:R-:W-:Y:S02]  /*72a0*/  FSEL R167, R19, -INF , P0 ;  /* 0xff80000013a77808 */ /* 0x000fe40000000000 */
[----:B------:R-:W-:Y:S01]  /*72b0*/  FSEL R200, R17, -INF , P6 ;  /* 0xff80000011c87808 */ /* 0x000fe20003000000 */
[----:B------:R-:W3:Y:S01]  /*72c0*/  LDL R19, [R1+0x84] ;  /* 0x0000840001137983 */ /* 0x000ee20000100800 */
[----:B------:R-:W-:Y:S02]  /*72d0*/  FSEL R191, R6, -INF , P1 ;  /* 0xff80000006bf7808 */ /* 0x000fe40000800000 */
[----:B------:R-:W-:Y:S02]  /*72e0*/  ISETP.GT.AND P0, PT, R2, 0x20, PT ;  /* 0x000000200200780c */ /* 0x000fe40003f04270 */
[----:B------:R-:W-:Y:S01]  /*72f0*/  ISETP.GT.AND P1, PT, R0, 0x8, PT ;  /* 0x000000080000780c */ /* 0x000fe20003f24270 */
[----:B------:R-:W4:Y:S01]  /*7300*/  LDL R17, [R1+0x7c] ;  /* 0x00007c0001117983 */ /* 0x000f220000100800 */
[----:B------:R-:W-:Y:S02]  /*7310*/  ISETP.GT.AND P6, PT, R2, 0x21, PT ;  /* 0x000000210200780c */ /* 0x000fe40003fc4270 */
[----:B------:R-:W-:Y:S02]  /*7320*/  FSEL R201, R20, -INF , P0 ;  /* 0xff80000014c97808 */ /* 0x000fe40000000000 */
[----:B------:R-:W-:Y:S01]  /*7330*/  FSEL R202, R21, -INF , P6 ;  /* 0xff80000015ca7808 */ /* 0x000fe20003000000 */
[----:B------:R-:W2:Y:S01]  /*7340*/  LDL R20, [R1+0x88] ;  /* 0x0000880001147983 */ /* 0x000ea20000100800 */
[----:B------:R-:W-:Y:S02]  /*7350*/  ISETP.GT.AND P6, PT, R2, 0x28, PT ;  /* 0x000000280200780c */ /* 0x000fe40003fc4270 */
[----:B------:R-:W-:Y:S02]  /*7360*/  ISETP.GT.AND P0, PT, R0, 0x21, PT ;  /* 0x000000210000780c */ /* 0x000fe40003f04270 */
[----:B------:R-:W-:Y:S01]  /*7370*/  FSEL R184, R10, -INF , P1 ;  /* 0xff8000000ab87808 */ /* 0x000fe20000800000 */
[----:B------:R-:W2:Y:S01]  /*7380*/  LDL R21, [R1+0x8c] ;  /* 0x00008c0001157983 */ /* 0x000ea20000100800 */
[----:B------:R-:W-:Y:S02]  /*7390*/  ISETP.GT.AND P1, PT, R0, 0x10, PT ;  /* 0x000000100000780c */ /* 0x000fe40003f24270 */
[----:B------:R-:W-:Y:S02]  /*73a0*/  FSEL R196, R23, -INF , P0 ;  /* 0xff80000017c47808 */ /* 0x000fe40000000000 */
[----:B------:R-:W-:Y:S02]  /*73b0*/  FSEL R131, R14, -INF , P1 ;  /* 0xff8000000e837808 */ /* 0x000fe40000800000 */
[----:B------:R-:W-:Y:S02]  /*73c0*/  FSEL R197, R24, -INF , P6 ;  /* 0xff80000018c57808 */ /* 0x000fe40003000000 */
[----:B------:R-:W-:Y:S02]  /*73d0*/  ISETP.GT.AND P1, PT, R0, 0x18, PT ;  /* 0x000000180000780c */ /* 0x000fe40003f24270 */
[C---:B------:R-:W-:Y:S02]  /*73e0*/  ISETP.GT.AND P6, PT, R2.reuse, 0x31, PT ;  /* 0x000000310200780c */ /* 0x040fe40003fc4270 */
[----:B------:R-:W-:Y:S02]  /*73f0*/  ISETP.GT.AND P0, PT, R2, 0x30, PT ;  /* 0x000000300200780c */ /* 0x000fe40003f04270 */
[----:B------:R-:W-:Y:S02]  /*7400*/  FSEL R193, R29, -INF , P6 ;  /* 0xff8000001dc17808 */ /* 0x000fe40003000000 */
[----:B------:R-:W-:Y:S02]  /*7410*/  FSEL R168, R18, -INF , P1 ;  /* 0xff80000012a87808 */ /* 0x000fe40000800000 */
[----:B------:R-:W-:Y:S01]  /*7420*/  FSEL R192, R28, -INF , P0 ;  /* 0xff8000001cc07808 */ /* 0x000fe20000000000 */
[----:B------:R-:W2:Y:S01]  /*7430*/  LDL R18, [R1+0x80] ;  /* 0x0000800001127983 */ /* 0x000ea20000100800 */
[----:B------:R-:W-:Y:S02]  /*7440*/  ISETP.GT.AND P1, PT, R0, 0x20, PT ;  /* 0x000000200000780c */ /* 0x000fe40003f24270 */
[----:B------:R-:W-:Y:S02]  /*7450*/  FMNMX.FTZ R4, R188, R3, !PT ;  /* 0x00000003bc047209 */ /* 0x000fe40007810000 */
[----:B------:R-:W2:Y:S01]  /*7460*/  LDL.64 R28, [R1+0xb0] ;  /* 0x0000b000011c7983 */ /* 0x000ea20000100a00 */
[----:B------:R-:W-:Y:S02]  /*7470*/  FSEL R203, R22, -INF , P1 ;  /* 0xff80000016cb7808 */ /* 0x000fe40000800000 */
[----:B------:R-:W-:Y:S02]  /*7480*/  FMNMX.FTZ R4, R189, R4, !PT ;  /* 0x00000004bd047209 */ /* 0x000fe40007810000 */
[----:B------:R-:W3:Y:S01]  /*7490*/  LDL.64 R22, [R1+0x70] ;  /* 0x0000700001167983 */ /* 0x000ee20000100a00 */
[----:B------:R-:W-:Y:S02]  /*74a0*/  FMNMX.FTZ R5, R191, R166, !PT ;  /* 0x000000a6bf057209 */ /* 0x000fe40007810000 */
[----:B------:R-:W-:Y:S02]  /*74b0*/  FMNMX.FTZ R4, R164, R4, !PT ;  /* 0x00000004a4047209 */ /* 0x000fe40007810000 */
[----:B------:R-:W-:Y:S02]  /*74c0*/  ISETP.GT.AND P1, PT, R2, 0x29, PT ;  /* 0x000000290200780c */ /* 0x000fe40003f24270 */
[----:B------:R-:W-:Y:S02]  /*74d0*/  FMNMX.FTZ R4, R185, R4, !PT ;  /* 0x00000004b9047209 */ /* 0x000fe40007810000 */
[----:B------:R-:W-:Y:S02]  /*74e0*/  MOV R24, R169 ;  /* 0x000000a900187202 */ /* 0x000fe40000000f00 */
[----:B------:R-:W-:Y:S02]  /*74f0*/  FMNMX.FTZ R4, R129, R4, !PT ;  /* 0x0000000481047209 */ /* 0x000fe40007810000 */
[----:B------:R-:W-:Y:S01]  /*7500*/  FSEL R198, R25, -INF , P1 ;  /* 0xff80000019c67808 */ /* 0x000fe20000800000 */
[----:B------:R-:W-:Y:S01]  /*7510*/  IMAD.MOV.U32 R25, RZ, RZ, R168 ;  /* 0x000000ffff197224 */ /* 0x000fe200078e00a8 */
[----:B------:R-:W-:Y:S02]  /*7520*/  FMNMX.FTZ R4, R130, R4, !PT ;  /* 0x0000000482047209 */ /* 0x000fe40007810000 */
[C---:B------:R-:W-:Y:S02]  /*7530*/  ISETP.GT.AND P1, PT, R2.reuse, 0x38, PT ;  /* 0x000000380200780c */ /* 0x040fe40003f24270 */
[----:B------:R-:W-:Y:S02]  /*7540*/  FMNMX.FTZ R4, R187, R4, !PT ;  /* 0x00000004bb047209 */ /* 0x000fe40007810000 */
[----:B------:R-:W-:Y:S02]  /*7550*/  ISETP.GT.AND P0, PT, R2, 0x39, PT ;  /* 0x000000390200780c */ /* 0x000fe40003f04270 */
[----:B------:R-:W-:Y:S02]  /*7560*/  FMNMX.FTZ R165, R200, R4, !PT ;  /* 0x00000004c8a57209 */ /* 0x000fe40007810000 */
[----:B------:R-:W-:Y:S02]  /*7570*/  FMNMX.FTZ R4, R190, R5, !PT ;  /* 0x00000005be047209 */ /* 0x000fe40007810000 */
[----:B------:R-:W-:Y:S02]  /*7580*/  FMNMX.FTZ R165, R201, R165, !PT ;  /* 0x000000a5c9a57209 */ /* 0x000fe40007810000 */
[----:B------:R-:W-:Y:S02]  /*7590*/  FMNMX.FTZ R4, R184, R4, !PT ;  /* 0x00000004b8047209 */ /* 0x000fe40007810000 */
[----:B------:R-:W-:Y:S02]  /*75a0*/  FMNMX.FTZ R165, R202, R165, !PT ;  /* 0x000000a5caa57209 */ /* 0x000fe40007810000 */
[----:B------:R-:W-:Y:S02]  /*75b0*/  FMNMX.FTZ R4, R186, R4, !PT ;  /* 0x00000004ba047209 */ /* 0x000fe40007810000 */
[----:B------:R-:W-:Y:S02]  /*75c0*/  FSEL R194, R32, -INF , P1 ;  /* 0xff80000020c27808 */ /* 0x000fe40000800000 */
[----:B------:R-:W-:Y:S02]  /*75d0*/  FMNMX.FTZ R4, R131, R4, !PT ;  /* 0x0000000483047209 */ /* 0x000fe40007810000 */
[----:B------:R-:W-:Y:S02]  /*75e0*/  FMNMX.FTZ R165, R197, R165, !PT ;  /* 0x000000a5c5a57209 */ /* 0x000fe40007810000 */
[----:B------:R-:W-:Y:S02]  /*75f0*/  FMNMX.FTZ R2, R24, R4, !PT ;  /* 0x0000000418027209 */ /* 0x000fe40007810000 */
[----:B------:R-:W-:Y:S02]  /*7600*/  MOV R32, R167 ;  /* 0x000000a700207202 */ /* 0x000fe40000000f00 */
[----:B------:R-:W-:Y:S02]  /*7610*/  FMNMX.FTZ R2, R25, R2, !PT ;  /* 0x0000000219027209 */ /* 0x000fe40007810000 */
[----:B------:R-:W-:Y:S02]  /*7620*/  FMNMX.FTZ R165, R198, R165, !PT ;  /* 0x000000a5c6a57209 */ /* 0x000fe40007810000 */
[----:B------:R-:W-:Y:S02]  /*7630*/  FMNMX.FTZ R2, R32, R2, !PT ;  /* 0x0000000220027209 */ /* 0x000fe40007810000 */
[----:B------:R-:W-:Y:S02]  /*7640*/  FMNMX.FTZ R165, R192, R165, !PT ;  /* 0x000000a5c0a57209 */ /* 0x000fe40007810000 */
[----:B------:R-:W-:Y:S02]  /*7650*/  FMNMX.FTZ R2, R203, R2, !PT ;  /* 0x00000002cb027209 */ /* 0x000fe40007810000 */
[----:B------:R-:W-:Y:S02]  /*7660*/  ISETP.GT.AND P1, PT, R0, 0x28, PT ;  /* 0x000000280000780c */ /* 0x000fe40003f24270 */
[----:B------:R-:W-:Y:S02]  /*7670*/  FMNMX.FTZ R165, R193, R165, !PT ;  /* 0x000000a5c1a57209 */ /* 0x000fe40007810000 */
[----:B------:R-:W-:Y:S02]  /*7680*/  FSEL R195, R33, -INF , P0 ;  /* 0xff80000021c37808 */ /* 0x000fe40000000000 */
[----:B------:R-:W-:Y:S02]  /*7690*/  FSEL R183, R26, -INF , P1 ;  /* 0xff8000001ab77808 */ /* 0x000fe40000800000 */
[----:B------:R-:W-:Y:S02]  /*76a0*/  FMNMX.FTZ R2, R196, R2, !PT ;  /* 0x00000002c4027209 */ /* 0x000fe40007810000 */
[----:B------:R-:W-:Y:S02]  /*76b0*/  ISETP.GT.AND P0, PT, R0, 0x29, PT ;  /* 0x000000290000780c */ /* 0x000fe40003f04270 */
[----:B------:R-:W-:Y:S02]  /*76c0*/  FMNMX.FTZ R165, R194, R165, !PT ;  /* 0x000000a5c2a57209 */ /* 0x000fe40007810000 */
[----:B------:R-:W-:Y:S02]  /*76d0*/  FSEL R199, R27, -INF , P0 ;  /* 0xff8000001bc77808 */ /* 0x000fe40000000000 */
[----:B------:R-:W-:Y:S02]  /*76e0*/  ISETP.GT.AND P1, PT, R0, 0x30, PT ;  /* 0x000000300000780c */ /* 0x000fe40003f24270 */
[----:B------:R-:W-:Y:S02]  /*76f0*/  FMNMX.FTZ R2, R183, R2, !PT ;  /* 0x00000002b7027209 */ /* 0x000fe40007810000 */
[----:B------:R-:W-:Y:S02]  /*7700*/  FMNMX.FTZ R165, R195, R165, !PT ;  /* 0x000000a5c3a57209 */ /* 0x000fe40007810000 */
[----:B------:R-:W-:Y:S02]  /*7710*/  FMNMX.FTZ R2, R199, R2, !PT ;  /* 0x00000002c7027209 */ /* 0x000fe40007810000 */
[----:B------:R-:W-:Y:S01]  /*7720*/  FSEL R172, R30, -INF , P1 ;  /* 0xff8000001eac7808 */ /* 0x000fe20000800000 */
[----:B------:R-:W1:Y:S01]  /*7730*/  SHFL.BFLY PT, R4, R165, 0x2, 0x1f ;  /* 0x0c401f00a5047f89 */ /* 0x000e6200000e0000 */
[----:B------:R-:W-:Y:S02]  /*7740*/  ISETP.GT.AND P0, PT, R0, 0x31, PT ;  /* 0x000000310000780c */ /* 0x000fe40003f04270 */
[----:B------:R-:W-:Y:S02]  /*7750*/  FMNMX.FTZ R2, R172, R2, !PT ;  /* 0x00000002ac027209 */ /* 0x000fe40007810000 */
[----:B------:R-:W-:Y:S02]  /*7760*/  FSEL R173, R31, -INF , P0 ;  /* 0xff8000001fad7808 */ /* 0x000fe40000000000 */
[C---:B------:R-:W-:Y:S02]  /*7770*/  ISETP.GT.AND P1, PT, R0.reuse, 0x38, PT ;  /* 0x000000380000780c */ /* 0x040fe40003f24270 */
[----:B------:R-:W-:Y:S02]  /*7780*/  ISETP.GT.AND P0, PT, R0, 0x39, PT ;  /* 0x000000390000780c */ /* 0x000fe40003f04270 */
[----:B------:R-:W-:Y:S02]  /*7790*/  FSEL R174, R34, -INF , P1 ;  /* 0xff80000022ae7808 */ /* 0x000fe40000800000 */
[----:B------:R-:W-:Y:S02]  /*77a0*/  FMNMX.FTZ R0, R173, R2, !PT ;  /* 0x00000002ad007209 */ /* 0x000fe40007810000 */
[----:B------:R-:W-:Y:S02]  /*77b0*/  PLOP3.LUT P6, PT, PT, PT, UP2, 0x80, 0x0 ;  /* 0x000000000000781c */ /* 0x000fe40003fcf028 */
[----:B------:R-:W-:Y:S02]  /*77c0*/  FMNMX.FTZ R0, R174, R0, !PT ;  /* 0x00000000ae007209 */ /* 0x000fe40007810000 */
[----:B------:R-:W-:Y:S04]  /*77d0*/  FSEL R167, R35, -INF , P0 ;  /* 0xff80000023a77808 */ /* 0x000fe80000000000 */
[----:B------:R-:W-:Y:S02]  /*77e0*/  FMNMX.FTZ R0, R167, R0, !PT ;  /* 0x00000000a7007209 */ /* 0x000fe40007810000 */
[----:B-1----:R-:W-:Y:S03]  /*77f0*/  FMNMX.FTZ R165, R165, R4, !PT ;  /* 0x00000004a5a57209 */ /* 0x002fe60007810000 */
[----:B------:R-:W1:Y:S05]  /*7800*/  SHFL.BFLY PT, R2, R0, 0x2, 0x1f ;  /* 0x0c401f0000027f89 */ /* 0x000e6a00000e0000 */
[----:B------:R-:W1:Y:S02]  /*7810*/  SHFL.BFLY PT, R11, R165, 0x1, 0x1f ;  /* 0x0c201f00a50b7f89 */ /* 0x000e6400000e0000 */
[----:B-1----:R-:W-:Y:S05]  /*7820*/  FMNMX.FTZ R0, R0, R2, !PT ;  /* 0x0000000200007209 */ /* 0x002fea0007810000 */
[----:B------:R-:W1:Y:S01]  /*7830*/  SHFL.BFLY PT, R2, R0, 0x1, 0x1f ;  /* 0x0c201f0000027f89 */ /* 0x000e6200000e0000 */
[----:B------:R-:W-:Y:S05]  /*7840*/  FMNMX.FTZ R165, R165, R11, !PT ;  /* 0x0000000ba5a57209 */ /* 0x000fea0007810000 */
[----:B------:R-:W-:Y:S01]  /*7850*/  FMUL.FTZ R180, R165, c[0x0][0x2d0] ;  /* 0x0000b400a5b47a20 */ /* 0x000fe20000410000 */
[----:B--2---:R-:W-:Y:S04]  /*7860*/  @P6 IADD3 R5, P1, R28, UR14, RZ ;  /* 0x0000000e1c056c10 */ /* 0x004fe8000ff3e0ff */
[----:B------:R-:W-:Y:S02]  /*7870*/  @P6 LEA R6, P0, R5, c[0x0][0x1c8], 0x1 ;  /* 0x0000720005066a11 */ /* 0x000fe400078008ff */
[----:B---3--:R-:W-:Y:S02]  /*7880*/  @P6 IADD3.X R7, R23, UR11, RZ, P1, !PT ;  /* 0x0000000b17076c10 */ /* 0x008fe40008ffe4ff */
[----:B------:R-:W-:Y:S02]  /*7890*/  @P6 IADD3 R4, P1, R21, UR14, RZ ;  /* 0x0000000e15046c10 */ /* 0x000fe4000ff3e0ff */
[----:B------:R-:W-:Y:S02]  /*78a0*/  @P6 LEA.HI.X R7, R5, c[0x0][0x1cc], R7, 0x1, P0 ;  /* 0x0000730005076a11 */ /* 0x000fe400000f0c07 */
[----:B------:R-:W-:Y:S02]  /*78b0*/  @P6 IADD3.X R9, R20, UR11, RZ, P1, !PT ;  /* 0x0000000b14096c10 */ /* 0x000fe40008ffe4ff */
[C---:B------:R-:W-:Y:S01]  /*78c0*/  @P6 LEA R8, P0, R4.reuse, c[0x0][0x1c8], 0x1 ;  /* 0x0000720004086a11 */ /* 0x040fe200078008ff */
[----:B------:R2:W-:Y:S01]  /*78d0*/  @P6 LDGSTS.E.BYPASS.LTC128B.128 [R128+0x10100], [R6.64], !P5 ;  /* 0x1010000006806fae */ /* 0x0005e2000e901d56 */
[----:B------:R-:W-:Y:S02]  /*78e0*/  @P6 IADD3 R5, P1, R19, UR14, RZ ;  /* 0x0000000e13056c10 */ /* 0x000fe4000ff3e0ff */
[----:B------:R-:W-:Y:S02]  /*78f0*/  @P6 LEA.HI.X R9, R4, c[0x0][0x1cc], R9, 0x1, P0 ;  /* 0x0000730004096a11 */ /* 0x000fe400000f0c09 */
[----:B------:R-:W-:Y:S02]  /*7900*/  @P6 LEA R12, P0, R5, c[0x0][0x1c8], 0x1 ;  /* 0x00007200050c6a11 */ /* 0x000fe400078008ff */
[----:B------:R-:W-:Y:S01]  /*7910*/  @P6 IADD3.X R10, R18, UR11, RZ, P1, !PT ;  /* 0x0000000b120a6c10 */ /* 0x000fe20008ffe4ff */
[----:B------:R3:W-:Y:S01]  /*7920*/  @P6 LDGSTS.E.BYPASS.LTC128B.128 [R128+0x12100], [R8.64], !P4 ;  /* 0x1210000008806fae */ /* 0x0007e2000e101d56 */
[----:B----4-:R-:W-:Y:S01]  /*7930*/  @P6 IADD3 R4, P1, R17, UR14, RZ ;  /* 0x0000000e11046c10 */ /* 0x010fe2000ff3e0ff */
[----:B------:R-:W-:Y:S01]  /*7940*/  @UP2 UIADD3 UR14, UP0, UR16, UR14, URZ ;  /* 0x0000000e100e2290 */ /* 0x000fe2000ff1e03f */
[----:B------:R-:W-:Y:S02]  /*7950*/  @P6 LEA.HI.X R13, R5, c[0x0][0x1cc], R10, 0x1, P0 ;  /* 0x00007300050d6a11 */ /* 0x000fe400000f0c0a */
[----:B------:R-:W-:Y:S02]  /*7960*/  @P6 LEA R14, P0, R4, c[0x0][0x1c8], 0x1 ;  /* 0x00007200040e6a11 */ /* 0x000fe400078008ff */
[----:B------:R-:W-:Y:S01]  /*7970*/  @P6 IADD3.X R5, R16, UR11, RZ, P1, !PT ;  /* 0x0000000b10056c10 */ /* 0x000fe20008ffe4ff */
[----:B------:R4:W-:Y:S01]  /*7980*/  @P6 LDGSTS.E.BYPASS.LTC128B.128 [R128+0x14100], [R12.64], !P3 ;  /* 0x141000000c806fae */ /* 0x0009e2000d901d56 */
[----:B------:R-:W-:Y:S01]  /*7990*/  @UP2 UIADD3.X UR11, UR15, UR11, URZ, UP0, !UPT ;  /* 0x0000000b0f0b2290 */ /* 0x000fe200087fe43f */
[----:B------:R-:W-:Y:S01]  /*79a0*/  FSETP.NEU.FTZ.AND P1, PT, R165, -INF , PT ;  /* 0xff800000a500780b */ /* 0x000fe20003f3d000 */
[----:B------:R-:W-:Y:S01]  /*79b0*/  UISETP.GT.AND UP0, UPT, UR18, UR9, UPT ;  /* 0x000000091200728c */ /* 0x000fe2000bf04270 */
[----:B------:R-:W-:Y:S02]  /*79c0*/  @P6 LEA.HI.X R15, R4, c[0x0][0x1cc], R5, 0x1, P0 ;  /* 0x00007300040f6a11 */ /* 0x000fe400000f0c05 */
[----:B------:R-:W-:Y:S01]  /*79d0*/  @P6 IADD3 R4, P0, R28, UR14, RZ ;  /* 0x0000000e1c046c10 */ /* 0x000fe2000ff1e0ff */
[----:B------:R-:W-:Y:S01]  /*79e0*/  UMOV UR18, UR17 ;  /* 0x0000001100127c82 */ /* 0x000fe20008000000 */
[----:B------:R-:W-:Y:S01]  /*79f0*/  FSEL R180, R180, RZ, P1 ;  /* 0x000000ffb4b47208 */ /* 0x000fe20000800000 */
[----:B------:R3:W-:Y:S01]  /*7a00*/  @P6 LDGSTS.E.BYPASS.LTC128B.128 [R128+0x16100], [R14.64], !P2 ;  /* 0x161000000e806fae */ /* 0x0007e2000d101d56 */
[----:B------:R-:W-:Y:S02]  /*7a10*/  @P6 IADD3.X R5, R23, UR11, RZ, P0, !PT ;  /* 0x0000000b17056c10 */ /* 0x000fe400087fe4ff */
[----:B------:R-:W-:Y:S01]  /*7a20*/  @P6 LEA R10, P0, R4, c[0x0][0x1c8], 0x1 ;  /* 0x00007200040a6a11 */ /* 0x000fe200078008ff */
[--C-:B------:R-:W-:Y:S02]  /*7a30*/  FFMA.FTZ R188, R188, c[0x0][0x2d0], -R180.reuse ;  /* 0x0000b400bcbc7a23 */ /* 0x100fe400000108b4 */
[--C-:B------:R-:W-:Y:S01]  /*7a40*/  FFMA.FTZ R189, R189, c[0x0][0x2d0], -R180.reuse ;  /* 0x0000b400bdbd7a23 */ /* 0x100fe200000108b4 */
[----:B------:R-:W-:Y:S01]  /*7a50*/  @P6 LEA.HI.X R11, R4, c[0x0][0x1cc], R5, 0x1, P0 ;  /* 0x00007300040b6a11 */ /* 0x000fe200000f0c05 */
[--C-:B------:R-:W-:Y:S01]  /*7a60*/  FFMA.FTZ R185, R185, c[0x0][0x2d0], -R180.reuse ;  /* 0x0000b400b9b97a23 */ /* 0x100fe200000108b4 */
[----:B------:R-:W-:Y:S01]  /*7a70*/  @P6 IADD3 R4, P0, R21, UR14, RZ ;  /* 0x0000000e15046c10 */ /* 0x000fe2000ff1e0ff */
[----:B------:R3:W-:Y:S02]  /*7a80*/  MUFU.EX2 R175, R189 ;  /* 0x000000bd00af7308 */ /* 0x0007e40000000800 */
[----:B------:R3:W-:Y:S01]  /*7a90*/  @P6 LDGSTS.E.BYPASS.LTC128B.128 [R128+0x11100], [R10.64], !P5 ;  /* 0x111000000a806fae */ /* 0x0007e2000e901d56 */
[----:B------:R-:W-:Y:S02]  /*7aa0*/  @P6 IADD3.X R5, R20, UR11, RZ, P0, !PT ;  /* 0x0000000b14056c10 */ /* 0x000fe400087fe4ff */
[----:B--2---:R-:W-:Y:S01]  /*7ab0*/  @P6 LEA R6, P0, R4, c[0x0][0x1c8], 0x1 ;  /* 0x0000720004066a11 */ /* 0x004fe200078008ff */
[----:B----4-:R-:W-:Y:S03]  /*7ac0*/  FFMA.FTZ R12, R164, c[0x0][0x2d0], -R180 ;  /* 0x0000b400a40c7a23 */ /* 0x010fe600000108b4 */
[----:B------:R-:W-:Y:S01]  /*7ad0*/  @P6 LEA.HI.X R7, R4, c[0x0][0x1cc], R5, 0x1, P0 ;  /* 0x0000730004076a11 */ /* 0x000fe200000f0c05 */
[----:B------:R2:W-:Y:S01]  /*7ae0*/  MUFU.EX2 R171, R185 ;  /* 0x000000b900ab7308 */ /* 0x0005e20000000800 */
[----:B------:R-:W-:Y:S02]  /*7af0*/  @P6 IADD3 R4, P0, R19, UR14, RZ ;  /* 0x0000000e13046c10 */ /* 0x000fe4000ff1e0ff */
[----:B-1----:R-:W-:Y:S01]  /*7b00*/  FMNMX.FTZ R164, R0, R2, !PT ;  /* 0x0000000200a47209 */ /* 0x002fe20007810000 */
[----:B------:R1:W-:Y:S01]  /*7b10*/  @P6 LDGSTS.E.BYPASS.LTC128B.128 [R128+0x13100], [R6.64], !P4 ;  /* 0x1310000006806fae */ /* 0x0003e2000e101d56 */
[----:B------:R-:W-:Y:S02]  /*7b20*/  @P6 IADD3.X R5, R18, UR11, RZ, P0, !PT ;  /* 0x0000000b12056c10 */ /* 0x000fe400087fe4ff */
[----:B---3--:R-:W-:Y:S01]  /*7b30*/  @P6 LEA R8, P0, R4, c[0x0][0x1c8], 0x1 ;  /* 0x0000720004086a11 */ /* 0x008fe200078008ff */
[----:B------:R-:W-:Y:S01]  /*7b40*/  FMUL.FTZ R181, R164, c[0x0][0x2d0] ;  /* 0x0000b400a4b57a20 */ /* 0x000fe20000410000 */
[----:B------:R-:W-:Y:S01]  /*7b50*/  FSEL R0, R165, RZ, P1 ;  /* 0x000000ffa5007208 */ /* 0x000fe20000800000 */
[----:B------:R-:W3:Y:S01]  /*7b60*/  MUFU.EX2 R169, R12 ;  /* 0x0000000c00a97308 */ /* 0x000ee20000000800 */
[----:B------:R-:W-:Y:S02]  /*7b70*/  @P6 LEA.HI.X R9, R4, c[0x0][0x1cc], R5, 0x1, P0 ;  /* 0x0000730004096a11 */ /* 0x000fe400000f0c05 */
[----:B------:R-:W-:Y:S01]  /*7b80*/  @P6 IADD3 R2, P0, R17, UR14, RZ ;  /* 0x0000000e11026c10 */ /* 0x000fe2000ff1e0ff */
[----:B------:R-:W-:Y:S02]  /*7b90*/  FADD.FTZ R0, -R0, R3 ;  /* 0x0000000300007221 */ /* 0x000fe40000010100 */
[----:B------:R1:W-:Y:S01]  /*7ba0*/  @P6 LDGSTS.E.BYPASS.LTC128B.128 [R128+0x15100], [R8.64], !P3 ;  /* 0x1510000008806fae */ /* 0x0003e2000d901d56 */
[----:B------:R-:W-:Y:S01]  /*7bb0*/  @P6 LEA R4, P1, R2, c[0x0][0x1c8], 0x1 ;  /* 0x0000720002046a11 */ /* 0x000fe200078208ff */
[----:B------:R-:W-:Y:S01]  /*7bc0*/  FMUL.FTZ R0, R0, c[0x0][0x2d0] ;  /* 0x0000b40000007a20 */ /* 0x000fe20000410000 */
[----:B------:R-:W-:Y:S01]  /*7bd0*/  @P6 IADD3.X R5, R16, UR11, RZ, P0, !PT ;  /* 0x0000000b10056c10 */ /* 0x000fe200087fe4ff */
[----:B------:R-:W4:Y:S01]  /*7be0*/  MUFU.EX2 R188, R188 ;  /* 0x000000bc00bc7308 */ /* 0x000f220000000800 */
[----:B------:R-:W-:Y:S01]  /*7bf0*/  FSETP.NEU.FTZ.AND P0, PT, R164, -INF , PT ;  /* 0xff800000a400780b */ /* 0x000fe20003f1d000 */
[----:B------:R-:W-:Y:S01]  /*7c00*/  IMAD.MOV.U32 R189, RZ, RZ, R32 ;  /* 0x000000ffffbd7224 */ /* 0x000fe200078e0020 */
[----:B------:R-:W-:Y:S02]  /*7c10*/  @P6 LEA.HI.X R5, R2, c[0x0][0x1cc], R5, 0x1, P1 ;  /* 0x0000730002056a11 */ /* 0x000fe400008f0c05 */
[----:B------:R-:W-:Y:S02]  /*7c20*/  FSEL R181, R181, RZ, P0 ;  /* 0x000000ffb5b57208 */ /* 0x000fe40000000000 */
[----:B------:R-:W-:Y:S01]  /*7c30*/  FSEL R2, R164, RZ, P0 ;  /* 0x000000ffa4027208 */ /* 0x000fe20000000000 */
[----:B------:R1:W-:Y:S01]  /*7c40*/  @P6 LDGSTS.E.BYPASS.LTC128B.128 [R128+0x17100], [R4.64], !P2 ;  /* 0x1710000004806fae */ /* 0x0003e2000d101d56 */
[----:B--2---:R-:W-:Y:S01]  /*7c50*/  MOV R185, R25 ;  /* 0x0000001900b97202 */ /* 0x004fe20000000f00 */
[--C-:B------:R-:W-:Y:S01]  /*7c60*/  FFMA.FTZ R186, R186, c[0x0][0x2d0], -R181.reuse ;  /* 0x0000b400baba7a23 */ /* 0x100fe200000108b5 */
[----:B------:R2:W1:Y:S01]  /*7c70*/  MUFU.EX2 R3, R0 ;  /* 0x0000000000037308 */ /* 0x0004620000000800 */
[--C-:B------:R-:W-:Y:S01]  /*7c80*/  FFMA.FTZ R190, R190, c[0x0][0x2d0], -R181.reuse ;  /* 0x0000b400bebe7a23 */ /* 0x100fe200000108b5 */
[----:B------:R-:W-:Y:S01]  /*7c90*/  LDSM.16.MT88.4 R20, [R250+0x100] ;  /* 0x00010000fa14783b */ /* 0x000fe20000004200 */
[--C-:B------:R-:W-:Y:S01]  /*7ca0*/  FFMA.FTZ R184, R184, c[0x0][0x2d0], -R181.reuse ;  /* 0x0000b400b8b87a23 */ /* 0x100fe200000108b5 */
[----:B---3--:R-:W-:Y:S01]  /*7cb0*/  F2FP.PACK_AB R178, R171, R169 ;  /* 0x000000a9abb2723e */ /* 0x008fe200000000ff */
[--C-:B------:R-:W-:Y:S01]  /*7cc0*/  FFMA.FTZ R191, R191, c[0x0][0x2d0], -R181.reuse ;  /* 0x0000b400bfbf7a23 */ /* 0x100fe200000108b5 */
[----:B------:R-:W-:Y:S01]  /*7cd0*/  PLOP3.LUT P0, PT, PT, PT, UP0, 0x80, 0x0 ;  /* 0x000000000000781c */ /* 0x000fe20003f0f008 */
[----:B------:R-:W0:Y:S03]  /*7ce0*/  LDGDEPBAR ;  /* 0x00000000000079af */ /* 0x000e260000000000 */
[----:B------:R-:W3:Y:S01]  /*7cf0*/  MUFU.EX2 R12, R186 ;  /* 0x000000ba000c7308 */ /* 0x000ee20000000800 */
[----:B----4-:R-:W-:Y:S09]  /*7d00*/  F2FP.PACK_AB R176, R175, R188 ;  /* 0x000000bcafb0723e */ /* 0x010ff200000000ff */
[----:B------:R-:W-:Y:S01]  /*7d10*/  MUFU.EX2 R168, R190 ;  /* 0x000000be00a87308 */ /* 0x000fe20000000800 */
[----:B-1----:R-:W4:Y:S01]  /*7d20*/  LDL.LU R128, [R1+0x12c] ;  /* 0x00012c0001807983 */ /* 0x002f220000300800 */
[----:B--2---:R-:W-:Y:S02]  /*7d30*/  FADD.FTZ R0, -R2, R166 ;  /* 0x000000a602007221 */ /* 0x004fe40000010100 */
[C---:B------:R-:W-:Y:S02]  /*7d40*/  FMUL.FTZ R4, R3.reuse, R132 ;  /* 0x0000008403047220 */ /* 0x040fe40000410000 */
[----:B------:R-:W2:Y:S01]  /*7d50*/  LDL R26, [R1] ;  /* 0x00000000011a7983 */ /* 0x000ea20000100800 */
[----:B------:R-:W-:Y:S03]  /*7d60*/  FMUL.FTZ R0, R0, c[0x0][0x2d0] ;  /* 0x0000b40000007a20 */ /* 0x000fe60000410000 */
[----:B------:R-:W1:Y:S01]  /*7d70*/  MUFU.EX2 R170, R184 ;  /* 0x000000b800aa7308 */ /* 0x000e620000000800 */
[C---:B------:R-:W-:Y:S02]  /*7d80*/  FMUL.FTZ R5, R3.reuse, R133 ;  /* 0x0000008503057220 */ /* 0x040fe40000410000 */
[----:B---3--:R-:W-:Y:S02]  /*7d90*/  IMAD.MOV.U32 R166, RZ, RZ, R12 ;  /* 0x000000ffffa67224 */ /* 0x008fe400078e000c */
[----:B------:R-:W3:Y:S01]  /*7da0*/  LDSM.16.MT88.4 R12, [R249+0x100] ;  /* 0x00010000f90c783b */ /* 0x000ee20000004200 */
[C---:B------:R-:W-:Y:S02]  /*7db0*/  FMUL.FTZ R8, R3.reuse, R136 ;  /* 0x0000008803087220 */ /* 0x040fe40000410000 */
[C---:B------:R-:W-:Y:S02]  /*7dc0*/  FMUL.FTZ R9, R3.reuse, R137 ;  /* 0x0000008903097220 */ /* 0x040fe40000410000 */
[----:B------:R-:W1:Y:S01]  /*7dd0*/  MUFU.EX2 R182, R191 ;  /* 0x000000bf00b67308 */ /* 0x000e620000000800 */
[C---:B------:R-:W-:Y:S02]  /*7de0*/  FMUL.FTZ R16, R3.reuse, R144 ;  /* 0x0000009003107220 */ /* 0x040fe40000410000 */
[C---:B------:R-:W-:Y:S01]  /*7df0*/  FMUL.FTZ R17, R3.reuse, R145 ;  /* 0x0000009103117220 */ /* 0x040fe20000410000 */
[----:B------:R-:W-:Y:S01]  /*7e00*/  MOV R145, R188 ;  /* 0x000000bc00917202 */ /* 0x000fe20000000f00 */
[C---:B------:R-:W-:Y:S02]  /*7e10*/  FMUL.FTZ R25, R3.reuse, R153 ;  /* 0x0000009903197220 */ /* 0x040fe40000410000 */
[C---:B------:R-:W-:Y:S02]  /*7e20*/  FMUL.FTZ R32, R3.reuse, R160 ;  /* 0x000000a003207220 */ /* 0x040fe40000410000 */
[C---:B------:R-:W-:Y:S01]  /*7e30*/  FMUL.FTZ R33, R3.reuse, R161 ;  /* 0x000000a103217220 */ /* 0x040fe20000410000 */
[----:B------:R-:W3:Y:S01]  /*7e40*/  MUFU.EX2 R0, R0 ;  /* 0x0000000000007308 */ /* 0x000ee20000000800 */
[C---:B------:R-:W-:Y:S02]  /*7e50*/  FMUL.FTZ R36, R3.reuse, R36 ;  /* 0x0000002403247220 */ /* 0x040fe40000410000 */
[C---:B------:R-:W-:Y:S01]  /*7e60*/  FMUL.FTZ R37, R3.reuse, R37 ;  /* 0x0000002503257220 */ /* 0x040fe20000410000 */
[----:B-1----:R-:W-:Y:S01]  /*7e70*/  F2FP.PACK_AB R179, R166, R170 ;  /* 0x000000aaa6b3723e */ /* 0x002fe200000000ff */
[C---:B------:R-:W-:Y:S02]  /*7e80*/  FMUL.FTZ R40, R3.reuse, R40 ;  /* 0x0000002803287220 */ /* 0x040fe40000410000 */
[C---:B------:R-:W-:Y:S02]  /*7e90*/  FMUL.FTZ R41, R3.reuse, R41 ;  /* 0x0000002903297220 */ /* 0x040fe40000410000 */
[C---:B------:R-:W-:Y:S02]  /*7ea0*/  FMUL.FTZ R44, R3.reuse, R44 ;  /* 0x0000002c032c7220 */ /* 0x040fe40000410000 */
[C---:B------:R-:W-:Y:S02]  /*7eb0*/  FMUL.FTZ R45, R3.reuse, R45 ;  /* 0x0000002d032d7220 */ /* 0x040fe40000410000 */
[C---:B------:R-:W-:Y:S01]  /*7ec0*/  FMUL.FTZ R48, R3.reuse, R48 ;  /* 0x0000003003307220 */ /* 0x040fe20000410000 */
[----:B------:R-:W-:Y:S01]  /*7ed0*/  F2FP.PACK_AB R177, R168, R182 ;  /* 0x000000b6a8b1723e */ /* 0x000fe200000000ff */
[----:B------:R-:W-:Y:S02]  /*7ee0*/  IMAD.MOV.U32 R191, RZ, RZ, R24 ;  /* 0x000000ffffbf7224 */ /* 0x000fe400078e0018 */
[C---:B------:R-:W-:Y:S02]  /*7ef0*/  FMUL.FTZ R24, R3.reuse, R152 ;  /* 0x0000009803187220 */ /* 0x040fe40000410000 */
[C---:B------:R-:W-:Y:S02]  /*7f00*/  FMUL.FTZ R49, R3.reuse, R49 ;  /* 0x0000003103317220 */ /* 0x040fe40000410000 */
[C---:B------:R-:W-:Y:S02]  /*7f10*/  FMUL.FTZ R52, R3.reuse, R52 ;  /* 0x0000003403347220 */ /* 0x040fe40000410000 */
[C---:B------:R-:W-:Y:S02]  /*7f20*/  FMUL.FTZ R53, R3.reuse, R53 ;  /* 0x0000003503357220 */ /* 0x040fe40000410000 */
[C---:B---3--:R-:W-:Y:S02]  /*7f30*/  FMUL.FTZ R6, R0.reuse, R134 ;  /* 0x0000008600067220 */ /* 0x048fe40000410000 */
[C---:B------:R-:W-:Y:S02]  /*7f40*/  FMUL.FTZ R7, R0.reuse, R135 ;  /* 0x0000008700077220 */ /* 0x040fe40000410000 */
[----:B------:R-:W-:Y:S01]  /*7f50*/  LDSM.16.MT88.4 R132, [R252+0x100] ;  /* 0x00010000fc84783b */ /* 0x000fe20000004200 */
[C---:B------:R-:W-:Y:S02]  /*7f60*/  FMUL.FTZ R10, R0.reuse, R138 ;  /* 0x0000008a000a7220 */ /* 0x040fe40000410000 */
[C---:B------:R-:W-:Y:S02]  /*7f70*/  FMUL.FTZ R11, R0.reuse, R139 ;  /* 0x0000008b000b7220 */ /* 0x040fe40000410000 */
[C---:B------:R-:W-:Y:S01]  /*7f80*/  HMMA.16816.F32 R4, R176.reuse, R12, R4 ;  /* 0x0000000cb004723c */ /* 0x040fe20000001804 */
[----:B------:R-:W-:Y:S04]  /*7f90*/  LDSM.16.MT88.4 R136, [R249+0x900] ;  /* 0x00090000f988783b */ /* 0x000fe80000004200 */
[C---:B------:R-:W-:Y:S02]  /*7fa0*/  FMUL.FTZ R18, R0.reuse, R146 ;  /* 0x0000009200127220 */ /* 0x040fe40000410000 */
[C---:B------:R-:W-:Y:S01]  /*7fb0*/  FMUL.FTZ R12, R3.reuse, R140 ;  /* 0x0000008c030c7220 */ /* 0x040fe20000410000 */
[C---:B------:R-:W-:Y:S04]  /*7fc0*/  HMMA.16816.F32 R8, R176.reuse, R14, R8 ;  /* 0x0000000eb008723c */ /* 0x040fe80000001808 */
[----:B------:R-:W-:Y:S02]  /*7fd0*/  FMUL.FTZ R13, R3, R141 ;  /* 0x0000008d030d7220 */ /* 0x000fe40000410000 */
[C---:B------:R-:W-:Y:S02]  /*7fe0*/  FMUL.FTZ R19, R0.reuse, R147 ;  /* 0x0000009300137220 */ /* 0x040fe40000410000 */
[C---:B------:R-:W-:Y:S04]  /*7ff0*/  FMUL.FTZ R14, R0.reuse, R142 ;  /* 0x0000008e000e7220 */ /* 0x040fe80000410000 */
[C---:B------:R-:W-:Y:S02]  /*8000*/  FMUL.FTZ R15, R0.reuse, R143 ;  /* 0x0000008f000f7220 */ /* 0x040fe40000410000 */
[----:B------:R-:W-:Y:S01]  /*8010*/  LDSM.16.MT88.4 R140, [R250+0x1100] ;  /* 0x00110000fa8c783b */ /* 0x000fe20000004200 */
[C---:B------:R-:W-:Y:S02]  /*8020*/  FMUL.FTZ R27, R0.reuse, R155 ;  /* 0x0000009b001b7220 */ /* 0x040fe40000410000 */
[C---:B------:R-:W-:Y:S02]  /*8030*/  FMUL.FTZ R35, R0.reuse, R163 ;  /* 0x000000a300237220 */ /* 0x040fe40000410000 */
[C---:B------:R-:W-:Y:S03]  /*8040*/  HMMA.16816.F32 R12, R176.reuse, R20, R12 ;  /* 0x00000014b00c723c */ /* 0x040fe6000000180c */
[--C-:B------:R-:W-:Y:S02]  /*8050*/  FFMA.FTZ R2, R129, c[0x0][0x2d0], -R180.reuse ;  /* 0x0000b40081027a23 */ /* 0x100fe400000108b4 */
[----:B------:R-:W3:Y:S01]  /*8060*/  LDL.LU R129, [R1+0x128] ;  /* 0x0001280001817983 */ /* 0x000ee20000300800 */
[--C-:B------:R-:W-:Y:S02]  /*8070*/  FFMA.FTZ R184, R193, c[0x0][0x2d0], -R180.reuse ;  /* 0x0000b400c1b87a23 */ /* 0x100fe400000108b4 */
[C---:B------:R-:W-:Y:S04]  /*8080*/  HMMA.16816.F32 R16, R176.reuse, R22, R16 ;  /* 0x00000016b010723c */ /* 0x040fe80000001810 */
[C---:B------:R-:W-:Y:S01]  /*8090*/  FMUL.FTZ R20, R3.reuse, R148 ;  /* 0x0000009403147220 */ /* 0x040fe20000410000 */
[----:B------:R-:W-:Y:S01]  /*80a0*/  MUFU.EX2 R184, R184 ;  /* 0x000000b800b87308 */ /* 0x000fe20000000800 */
[C---:B------:R-:W-:Y:S02]  /*80b0*/  FMUL.FTZ R21, R3.reuse, R149 ;  /* 0x0000009503157220 */ /* 0x040fe40000410000 */
[C---:B------:R-:W-:Y:S04]  /*80c0*/  FMUL.FTZ R22, R0.reuse, R150 ;  /* 0x0000009600167220 */ /* 0x040fe80000410000 */
[C---:B------:R-:W-:Y:S02]  /*80d0*/  FMUL.FTZ R23, R0.reuse, R151 ;  /* 0x0000009700177220 */ /* 0x040fe40000410000 */
        /* <DEDUP_REMOVED lines=33> */
[----:B------:R-:W3:Y:S01]  /*82f0*/  LDL.LU R130, [R1+0x124] ;  /* 0x0001240001827983 */ /* 0x000ee20000300800 */
        /* <DEDUP_REMOVED lines=51> */
[----:B------:R-:W-:Y:S02]  /*8630*/  FMUL.FTZ R125, R3, R125 ;  /* 0x0000007d037d7220 */ /* 0x000fe40000410000 */
[--C-:B------:R-:W-:Y:S02]  /*8640*/  FFMA.FTZ R148, R183, c[0x0][0x2d0], -R181.reuse ;  /* 0x0000b400b7947a23 */ /* 0x100fe400000108b5 */
[--C-:B------:R-:W-:Y:S02]  /*8650*/  FFMA.FTZ R183, R194, c[0x0][0x2d0], -R180.reuse ;  /* 0x0000b400c2b77a23 */ /* 0x100fe400000108b4 */
[----:B------:R-:W-:Y:S10]  /*8660*/  MUFU.EX2 R186, R148 ;  /* 0x0000009400ba7308 */ /* 0x000ff40000000800 */
[----:B------:R-:W-:Y:S01]  /*8670*/  MUFU.EX2 R183, R183 ;  /* 0x000000b700b77308 */ /* 0x000fe20000000800 */
[C---:B----4-:R-:W-:Y:S01]  /*8680*/  FMUL.FTZ R128, R3.reuse, R128 ;  /* 0x0000008003807220 */ /* 0x050fe20000410000 */
[----:B--2---:R1:W2:Y:S01]  /*8690*/  LDSM.16.MT88.4 R28, [R26+0x100] ;  /* 0x000100001a1c783b */ /* 0x0042a20000004200 */
[----:B------:R-:W-:Y:S01]  /*86a0*/  MOV R151, R26 ;  /* 0x0000001a00977202 */ /* 0x000fe20000000f00 */
[C---:B-1----:R-:W-:Y:S01]  /*86b0*/  FMUL.FTZ R26, R0.reuse, R154 ;  /* 0x0000009a001a7220 */ /* 0x042fe20000410000 */
[C---:B--2---:R-:W-:Y:S07]  /*86c0*/  HMMA.16816.F32 R20, R176.reuse, R28, R20 ;  /* 0x0000001cb014723c */ /* 0x044fee0000001814 */
[C---:B------:R-:W-:Y:S01]  /*86d0*/  FMUL.FTZ R28, R3.reuse, R156 ;  /* 0x0000009c031c7220 */ /* 0x040fe20000410000 */
[C---:B------:R-:W-:Y:S01]  /*86e0*/  HMMA.16816.F32 R24, R176.reuse, R30, R24 ;  /* 0x0000001eb018723c */ /* 0x040fe20000001818 */
[----:B------:R1:W2:Y:S03]  /*86f0*/  MUFU.EX2 R156, R2 ;  /* 0x00000002009c7308 */ /* 0x0002a60000000800 */
[----:B------:R-:W-:Y:S03]  /*8700*/  FMUL.FTZ R29, R3, R157 ;  /* 0x0000009d031d7220 */ /* 0x000fe60000410000 */
[C---:B------:R-:W-:Y:S02]  /*8710*/  FMUL.FTZ R30, R0.reuse, R158 ;  /* 0x0000009e001e7220 */ /* 0x040fe40000410000 */
[----:B------:R-:W-:Y:S07]  /*8720*/  FMUL.FTZ R31, R0, R159 ;  /* 0x0000009f001f7220 */ /* 0x000fee0000410000 */
[C---:B------:R-:W-:Y:S08]  /*8730*/  HMMA.16816.F32 R28, R176.reuse, R132, R28 ;  /* 0x00000084b01c723c */ /* 0x040ff0000000181c */
[C---:B------:R-:W-:Y:S01]  /*8740*/  HMMA.16816.F32 R32, R176.reuse, R134, R32 ;  /* 0x00000086b020723c */ /* 0x040fe20000001820 */
[----:B------:R-:W4:Y:S03]  /*8750*/  LDSM.16.MT88.4 R132, [R249+0x2100] ;  /* 0x00210000f984783b */ /* 0x000f260000004200 */
[--C-:B-1----:R-:W-:Y:S02]  /*8760*/  FFMA.FTZ R2, R131, c[0x0][0x2d0], -R181.reuse ;  /* 0x0000b40083027a23 */ /* 0x102fe400000108b5 */
[----:B------:R-:W2:Y:S02]  /*8770*/  LDL.LU R131, [R1+0x120] ;  /* 0x0001200001837983 */ /* 0x000ea40000300800 */
[----:B------:R1:W-:Y:S01]  /*8780*/  MUFU.EX2 R150, R2 ;  /* 0x0000000200967308 */ /* 0x0003e20000000800 */
[----:B---3--:R-:W-:Y:S03]  /*8790*/  FMUL.FTZ R129, R3, R129 ;  /* 0x0000008103817220 */ /* 0x008fe60000410000 */
[--C-:B-1----:R-:W-:Y:S06]  /*87a0*/  FFMA.FTZ R2, R191, c[0x0][0x2d0], -R181.reuse ;  /* 0x0000b400bf027a23 */ /* 0x102fec00000108b5 */
[----:B------:R1:W3:Y:S01]  /*87b0*/  MUFU.EX2 R157, R2 ;  /* 0x00000002009d7308 */ /* 0x0002e20000000800 */
[C---:B----4-:R-:W-:Y:S08]  /*87c0*/  HMMA.16816.F32 R36, R176.reuse, R132, R36 ;  /* 0x00000084b024723c */ /* 0x050ff00000001824 */
[C---:B------:R-:W-:Y:S01]  /*87d0*/  HMMA.16816.F32 R40, R176.reuse, R134, R40 ;  /* 0x00000086b028723c */ /* 0x040fe20000001828 */
[----:B------:R-:W4:Y:S03]  /*87e0*/  LDSM.16.MT88.4 R132, [R250+0x2100] ;  /* 0x00210000fa84783b */ /* 0x000f260000004200 */
[--C-:B-1----:R-:W-:Y:S04]  /*87f0*/  FFMA.FTZ R2, R187, c[0x0][0x2d0], -R180.reuse ;  /* 0x0000b400bb027a23 */ /* 0x102fe800000108b4 */
[----:B------:R1:W-:Y:S04]  /*8800*/  MUFU.EX2 R158, R2 ;  /* 0x00000002009e7308 */ /* 0x0003e80000000800 */
[--C-:B-1----:R-:W-:Y:S01]  /*8810*/  FFMA.FTZ R2, R200, c[0x0][0x2d0], -R180.reuse ;  /* 0x0000b400c8027a23 */ /* 0x102fe200000108b4 */
[C---:B----4-:R-:W-:Y:S01]  /*8820*/  HMMA.16816.F32 R44, R176.reuse, R132, R44 ;  /* 0x00000084b02c723c */ /* 0x050fe2000000182c */
[----:B------:R1:W5:Y:S04]  /*8830*/  LDL.LU R200, [R1+0x11c] ;  /* 0x00011c0001c87983 */ /* 0x0003680000300800 */
[----:B------:R4:W1:Y:S01]  /*8840*/  MUFU.EX2 R153, R2 ;  /* 0x0000000200997308 */ /* 0x0008620000000800 */
[----:B------:R-:W-:Y:S02]  /*8850*/  FMUL.FTZ R130, R0, R130 ;  /* 0x0000008200827220 */ /* 0x000fe40000410000 */
[C---:B------:R-:W-:Y:S01]  /*8860*/  HMMA.16816.F32 R48, R176.reuse, R134, R48 ;  /* 0x00000086b030723c */ /* 0x040fe20000001830 */
[----:B------:R-:W1:Y:S03]  /*8870*/  LDSM.16.MT88.4 R132, [R151+0x2100] ;  /* 0x002100009784783b */ /* 0x000e660000004200 */
[--C-:B----4-:R-:W-:Y:S02]  /*8880*/  FFMA.FTZ R2, R185, c[0x0][0x2d0], -R181.reuse ;  /* 0x0000b400b9027a23 */ /* 0x110fe400000108b5 */
[--C-:B------:R-:W-:Y:S02]  /*8890*/  FFMA.FTZ R185, R192, c[0x0][0x2d0], -R180.reuse ;  /* 0x0000b400c0b97a23 */ /* 0x100fe400000108b4 */
[----:B------:R4:W-:Y:S10]  /*88a0*/  MUFU.EX2 R159, R2 ;  /* 0x00000002009f7308 */ /* 0x0009f40000000800 */
[----:B------:R-:W-:Y:S01]  /*88b0*/  MUFU.EX2 R185, R185 ;  /* 0x000000b900b97308 */ /* 0x000fe20000000800 */
[C---:B-1----:R-:W-:Y:S03]  /*88c0*/  HMMA.16816.F32 R52, R176.reuse, R132, R52 ;  /* 0x00000084b034723c */ /* 0x042fe60000001834 */
[--C-:B----4-:R-:W-:Y:S05]  /*88d0*/  FFMA.FTZ R2, R189, c[0x0][0x2d0], -R181.reuse ;  /* 0x0000b400bd027a23 */ /* 0x110fea00000108b5 */
[C---:B------:R-:W-:Y:S01]  /*88e0*/  HMMA.16816.F32 R56, R176.reuse, R134, R56 ;  /* 0x00000086b038723c */ /* 0x040fe20000001838 */
[----:B------:R-:W1:Y:S01]  /*88f0*/  LDSM.16.MT88.4 R132, [R252+0x2100] ;  /* 0x00210000fc84783b */ /* 0x000e620000004200 */
[----:B------:R4:W1:Y:S02]  /*8900*/  MUFU.EX2 R160, R2 ;  /* 0x0000000200a07308 */ /* 0x0008640000000800 */
[--C-:B----4-:R-:W-:Y:S02]  /*8910*/  FFMA.FTZ R2, R201, c[0x0][0x2d0], -R180.reuse ;  /* 0x0000b400c9027a23 */ /* 0x110fe400000108b4 */
[----:B------:R4:W5:Y:S06]  /*8920*/  LDL.LU R201, [R1+0x118] ;  /* 0x0001180001c97983 */ /* 0x00096c0000300800 */
[----:B------:R3:W-:Y:S01]  /*8930*/  MUFU.EX2 R189, R2 ;  /* 0x0000000200bd7308 */ /* 0x0007e20000000800 */
[----:B------:R-:W4:Y:S01]  /*8940*/  LDL.LU R144, [R1+0x64] ;  /* 0x0000640001907983 */ /* 0x000f220000300800 */
[C---:B-1----:R-:W-:Y:S08]  /*8950*/  HMMA.16816.F32 R60, R176.reuse, R132, R60 ;  /* 0x00000084b03c723c */ /* 0x042ff0000000183c */
[C---:B------:R-:W-:Y:S01]  /*8960*/  HMMA.16816.F32 R64, R176.reuse, R134, R64 ;  /* 0x00000086b040723c */ /* 0x040fe20000001840 */
[----:B------:R-:W1:Y:S03]  /*8970*/  LDSM.16.MT88.4 R132, [R249+0x4100] ;  /* 0x00410000f984783b */ /* 0x000e660000004200 */
[--C-:B---3--:R-:W-:Y:S02]  /*8980*/  FFMA.FTZ R2, R202, c[0x0][0x2d0], -R180.reuse ;  /* 0x0000b400ca027a23 */ /* 0x108fe400000108b4 */
[----:B------:R3:W5:Y:S02]  /*8990*/  LDL.LU R202, [R1+0x114] ;  /* 0x0001140001ca7983 */ /* 0x0007640000300800 */
[----:B------:R3:W-:Y:S04]  /*89a0*/  MUFU.EX2 R161, R2 ;  /* 0x0000000200a17308 */ /* 0x0007e80000000800 */
[--C-:B---3--:R-:W-:Y:S02]  /*89b0*/  FFMA.FTZ R2, R203, c[0x0][0x2d0], -R181.reuse ;  /* 0x0000b400cb027a23 */ /* 0x108fe400000108b5 */
[----:B------:R3:W5:Y:S04]  /*89c0*/  LDL.LU R203, [R1+0x110] ;  /* 0x0001100001cb7983 */ /* 0x0007680000300800 */
[----:B------:R3:W-:Y:S01]  /*89d0*/  MUFU.EX2 R188, R2 ;  /* 0x0000000200bc7308 */ /* 0x0007e20000000800 */
[C---:B-1----:R-:W-:Y:S08]  /*89e0*/  HMMA.16816.F32 R68, R176.reuse, R132, R68 ;  /* 0x00000084b044723c */ /* 0x042ff00000001844 */
[C---:B------:R-:W-:Y:S01]  /*89f0*/  HMMA.16816.F32 R72, R176.reuse, R134, R72 ;  /* 0x00000086b048723c */ /* 0x040fe20000001848 */
[----:B------:R-:W1:Y:S03]  /*8a00*/  LDSM.16.MT88.4 R132, [R250+0x4100] ;  /* 0x00410000fa84783b */ /* 0x000e660000004200 */
[--C-:B---3--:R-:W-:Y:S02]  /*8a10*/  FFMA.FTZ R2, R196, c[0x0][0x2d0], -R181.reuse ;  /* 0x0000b400c4027a23 */ /* 0x108fe400000108b5 */
[----:B------:R3:W5:Y:S02]  /*8a20*/  LDL.LU R196, [R1+0x10c] ;  /* 0x00010c0001c47983 */ /* 0x0007640000300800 */
[----:B------:R3:W-:Y:S04]  /*8a30*/  MUFU.EX2 R190, R2 ;  /* 0x0000000200be7308 */ /* 0x0007e80000000800 */
[--C-:B---3--:R-:W-:Y:S01]  /*8a40*/  FFMA.FTZ R2, R197, c[0x0][0x2d0], -R180.reuse ;  /* 0x0000b400c5027a23 */ /* 0x108fe200000108b4 */
[C---:B-1----:R-:W-:Y:S01]  /*8a50*/  HMMA.16816.F32 R76, R176.reuse, R132, R76 ;  /* 0x00000084b04c723c */ /* 0x042fe2000000184c */
[----:B------:R1:W5:Y:S04]  /*8a60*/  LDL.LU R197, [R1+0x108] ;  /* 0x0001080001c57983 */ /* 0x0003680000300800 */
[----:B------:R3:W-:Y:S01]  /*8a70*/  MUFU.EX2 R191, R2 ;  /* 0x0000000200bf7308 */ /* 0x0007e20000000800 */
[----:B------:R-:W4:Y:S02]  /*8a80*/  LDL.LU R152, [R1+0x68] ;  /* 0x0000680001987983 */ /* 0x000f240000300800 */
[C---:B------:R-:W-:Y:S03]  /*8a90*/  HMMA.16816.F32 R80, R176.reuse, R134, R80 ;  /* 0x00000086b050723c */ /* 0x040fe60000001850 */
[----:B------:R-:W1:Y:S01]  /*8aa0*/  LDSM.16.MT88.4 R132, [R151+0x4100] ;  /* 0x004100009784783b */ /* 0x000e620000004200 */
[----:B--2---:R-:W-:Y:S02]  /*8ab0*/  FMUL.FTZ R131, R0, R131 ;  /* 0x0000008300837220 */ /* 0x004fe40000410000 */
[--C-:B---3--:R-:W-:Y:S02]  /*8ac0*/  FFMA.FTZ R2, R198, c[0x0][0x2d0], -R180.reuse ;  /* 0x0000b400c6027a23 */ /* 0x108fe400000108b4 */
[----:B------:R2:W5:Y:S01]  /*8ad0*/  LDL.LU R198, [R1+0x104] ;  /* 0x0001040001c67983 */ /* 0x0005620000300800 */
[----:B------:R-:W-:Y:S01]  /*8ae0*/  FFMA.FTZ R180, R195, c[0x0][0x2d0], -R180 ;  /* 0x0000b400c3b47a23 */ /* 0x000fe200000108b4 */
[----:B------:R3:W-:Y:S10]  /*8af0*/  MUFU.EX2 R162, R2 ;  /* 0x0000000200a27308 */ /* 0x0007f40000000800 */
[----:B------:R-:W2:Y:S01]  /*8b00*/  MUFU.EX2 R180, R180 ;  /* 0x000000b400b47308 */ /* 0x000ea20000000800 */
[C---:B-1----:R-:W-:Y:S03]  /*8b10*/  HMMA.16816.F32 R84, R176.reuse, R132, R84 ;  /* 0x00000084b054723c */ /* 0x042fe60000001854 */
[----:B---3--:R-:W-:Y:S02]  /*8b20*/  FFMA.FTZ R2, R199, c[0x0][0x2d0], -R181 ;  /* 0x0000b400c7027a23 */ /* 0x008fe400000108b5 */
[----:B------:R1:W5:Y:S03]  /*8b30*/  LDL.LU R199, [R1+0x100] ;  /* 0x0001000001c77983 */ /* 0x0003660000300800 */
[C---:B------:R-:W-:Y:S01]  /*8b40*/  HMMA.16816.F32 R88, R176.reuse, R134, R88 ;  /* 0x00000086b058723c */ /* 0x040fe20000001858 */
[----:B------:R4:W-:Y:S01]  /*8b50*/  MUFU.EX2 R187, R2 ;  /* 0x0000000200bb7308 */ /* 0x0009e20000000800 */
[----:B------:R-:W3:Y:S05]  /*8b60*/  LDSM.16.MT88.4 R132, [R252+0x4100] ;  /* 0x00410000fc84783b */ /* 0x000eea0000004200 */
[----:B------:R1:W5:Y:S05]  /*8b70*/  LDL.LU R192, [R1+0xfc] ;  /* 0x0000fc0001c07983 */ /* 0x00036a0000300800 */
[----:B------:R1:W5:Y:S05]  /*8b80*/  LDL.LU R193, [R1+0xf8] ;  /* 0x0000f80001c17983 */ /* 0x00036a0000300800 */
[----:B------:R1:W5:Y:S05]  /*8b90*/  LDL.LU R194, [R1+0xf4] ;  /* 0x0000f40001c27983 */ /* 0x00036a0000300800 */
[----:B------:R1:W5:Y:S01]  /*8ba0*/  LDL.LU R195, [R1+0xf0] ;  /* 0x0000f00001c37983 */ /* 0x0003620000300800 */
[C---:B---3--:R-:W-:Y:S08]  /*8bb0*/  HMMA.16816.F32 R92, R176.reuse, R132, R92 ;  /* 0x00000084b05c723c */ /* 0x048ff0000000185c */
[C---:B------:R-:W-:Y:S01]  /*8bc0*/  HMMA.16816.F32 R96, R176.reuse, R134, R96 ;  /* 0x00000086b060723c */ /* 0x040fe20000001860 */
[----:B------:R-:W3:Y:S07]  /*8bd0*/  LDSM.16.MT88.4 R132, [R249+0x6100] ;  /* 0x00610000f984783b */ /* 0x000eee0000004200 */
[C---:B---3--:R-:W-:Y:S08]  /*8be0*/  HMMA.16816.F32 R100, R176.reuse, R132, R100 ;  /* 0x00000084b064723c */ /* 0x048ff00000001864 */
[C---:B------:R-:W-:Y:S01]  /*8bf0*/  HMMA.16816.F32 R104, R176.reuse, R134, R104 ;  /* 0x00000086b068723c */ /* 0x040fe20000001868 */
[----:B------:R-:W3:Y:S03]  /*8c00*/  LDSM.16.MT88.4 R132, [R250+0x6100] ;  /* 0x00610000fa84783b */ /* 0x000ee60000004200 */
[----:B----4-:R-:W-:Y:S02]  /*8c10*/  FFMA.FTZ R2, R3, R144, R145 ;  /* 0x0000009003027223 */ /* 0x010fe40000010091 */
[----:B------:R-:W-:Y:S02]  /*8c20*/  LDSM.16.MT88.4 R144, [R151+0x1100] ;  /* 0x001100009790783b */ /* 0x000fe40000004200 */
[C---:B---3--:R-:W-:Y:S08]  /*8c30*/  HMMA.16816.F32 R108, R176.reuse, R132, R108 ;  /* 0x00000084b06c723c */ /* 0x048ff0000000186c */
[C---:B------:R-:W-:Y:S01]  /*8c40*/  HMMA.16816.F32 R112, R176.reuse, R134, R112 ;  /* 0x00000086b070723c */ /* 0x040fe20000001870 */
[----:B------:R-:W3:Y:S07]  /*8c50*/  LDSM.16.MT88.4 R132, [R151+0x6100] ;  /* 0x006100009784783b */ /* 0x000eee0000004200 */
[C---:B---3--:R-:W-:Y:S08]  /*8c60*/  HMMA.16816.F32 R116, R176.reuse, R132, R116 ;  /* 0x00000084b074723c */ /* 0x048ff00000001874 */
[C---:B------:R-:W-:Y:S01]  /*8c70*/  HMMA.16816.F32 R120, R176.reuse, R134, R120 ;  /* 0x00000086b078723c */ /* 0x040fe20000001878 */
[----:B------:R-:W3:Y:S07]  /*8c80*/  LDSM.16.MT88.4 R132, [R252+0x6100] ;  /* 0x00610000fc84783b */ /* 0x000eee0000004200 */
[C---:B---3--:R-:W-:Y:S07]  /*8c90*/  HMMA.16816.F32 R124, R176.reuse, R132, R124 ;  /* 0x00000084b07c723c */ /* 0x048fee000000187c */
[----:B------:R-:W-:Y:S01]  /*8ca0*/  F2FP.PACK_AB R132, R156, R149 ;  /* 0x000000959c84723e */ /* 0x000fe200000000ff */
[----:B------:R-:W-:Y:S04]  /*8cb0*/  HMMA.16816.F32 R128, R176, R134, R128 ;  /* 0x00000086b080723c */ /* 0x000fe80000001880 */
[----:B------:R-:W-:Y:S01]  /*8cc0*/  F2FP.PACK_AB R133, R157, R150 ;  /* 0x000000969d85723e */ /* 0x000fe200000000ff */
[----:B------:R-:W-:Y:S02]  /*8cd0*/  FFMA.FTZ R148, R0, R152, R182 ;  /* 0x0000009800947223 */ /* 0x000fe400000100b6 */
[----:B------:R-:W-:Y:S01]  /*8ce0*/  F2FP.PACK_AB R134, R153, R158 ;  /* 0x0000009e9986723e */ /* 0x000fe200000000ff */
[--C-:B------:R-:W-:Y:S01]  /*8cf0*/  FFMA.FTZ R0, R172, c[0x0][0x2d0], -R181.reuse ;  /* 0x0000b400ac007a23 */ /* 0x100fe200000108b5 */
[----:B------:R-:W-:Y:S01]  /*8d00*/  F2FP.PACK_AB R135, R160, R159 ;  /* 0x0000009fa087723e */ /* 0x000fe200000000ff */
[----:B------:R1:W5:Y:S02]  /*8d10*/  LDL.LU R172, [R1+0xec] ;  /* 0x0000ec0001ac7983 */ /* 0x0003640000300800 */
[----:B------:R-:W-:Y:S01]  /*8d20*/  IMAD.MOV.U32 R152, RZ, RZ, R166 ;  /* 0x000000ffff987224 */ /* 0x000fe200078e00a6 */
[----:B------:R3:W-:Y:S01]  /*8d30*/  MUFU.EX2 R3, R0 ;  /* 0x0000000000037308 */ /* 0x0007e20000000800 */
[----:B------:R-:W-:Y:S02]  /*8d40*/  F2FP.PACK_AB R176, R184, R185 ;  /* 0x000000b9b8b0723e */ /* 0x000fe400000000ff */
[C---:B------:R-:W-:Y:S05]  /*8d50*/  HMMA.16816.F32 R4, R132.reuse, R136, R4 ;  /* 0x000000888404723c */ /* 0x040fea0000001804 */
[----:B--2---:R-:W-:Y:S03]  /*8d60*/  F2FP.PACK_AB R178, R180, R183 ;  /* 0x000000b7b4b2723e */ /* 0x004fe600000000ff */
[C---:B------:R-:W-:Y:S01]  /*8d70*/  HMMA.16816.F32 R8, R132.reuse, R138, R8 ;  /* 0x0000008a8408723c */ /* 0x040fe20000001808 */
[----:B------:R-:W2:Y:S03]  /*8d80*/  LDSM.16.MT88.4 R136, [R250+0x900] ;  /* 0x00090000fa88783b */ /* 0x000ea60000004200 */
[--C-:B---3--:R-:W-:Y:S02]  /*8d90*/  FFMA.FTZ R0, R173, c[0x0][0x2d0], -R181.reuse ;  /* 0x0000b400ad007a23 */ /* 0x108fe400000108b5 */
[----:B------:R1:W5:Y:S02]  /*8da0*/  LDL.LU R173, [R1+0xe8] ;  /* 0x0000e80001ad7983 */ /* 0x0003640000300800 */
[----:B------:R3:W4:Y:S01]  /*8db0*/  MUFU.EX2 R182, R0 ;  /* 0x0000000000b67308 */ /* 0x0007220000000800 */
[C---:B--2---:R-:W-:Y:S03]  /*8dc0*/  HMMA.16816.F32 R12, R132.reuse, R136, R12 ;  /* 0x00000088840c723c */ /* 0x044fe6000000180c */
[--C-:B---3--:R-:W-:Y:S01]  /*8dd0*/  FFMA.FTZ R0, R174, c[0x0][0x2d0], -R181.reuse ;  /* 0x0000b400ae007a23 */ /* 0x108fe200000108b5 */
[----:B----4-:R-:W-:Y:S01]  /*8de0*/  F2FP.PACK_AB R177, R182, R3 ;  /* 0x00000003b6b1723e */ /* 0x010fe200000000ff */
[----:B------:R1:W5:Y:S01]  /*8df0*/  LDL.LU R174, [R1+0xe4] ;  /* 0x0000e40001ae7983 */ /* 0x0003620000300800 */
[----:B------:R-:W-:Y:S03]  /*8e00*/  FFMA.FTZ R181, R167, c[0x0][0x2d0], -R181 ;  /* 0x0000b400a7b57a23 */ /* 0x000fe600000108b5 */
[----:B------:R2:W-:Y:S01]  /*8e10*/  MUFU.EX2 R166, R0 ;  /* 0x0000000000a67308 */ /* 0x0005e20000000800 */
[C---:B------:R-:W-:Y:S01]  /*8e20*/  HMMA.16816.F32 R16, R132.reuse, R138, R16 ;  /* 0x0000008a8410723c */ /* 0x040fe20000001810 */
[----:B------:R-:W3:Y:S08]  /*8e30*/  LDSM.16.MT88.4 R136, [R151+0x900] ;  /* 0x000900009788783b */ /* 0x000ef00000004200 */
[----:B------:R-:W4:Y:S03]  /*8e40*/  MUFU.EX2 R181, R181 ;  /* 0x000000b500b57308 */ /* 0x000f260000000800 */
[----:B--2---:R-:W-:Y:S02]  /*8e50*/  FADD.FTZ R0, R175, R2 ;  /* 0x00000002af007221 */ /* 0x004fe40000010000 */
[----:B------:R1:W5:Y:S01]  /*8e60*/  LDL.LU R175, [R1+0xe0] ;  /* 0x0000e00001af7983 */ /* 0x0003620000300800 */
[----:B------:R-:W-:Y:S01]  /*8e70*/  FADD.FTZ R2, R168, R148 ;  /* 0x00000094a8027221 */ /* 0x000fe20000010000 */
[----:B------:R-:W-:Y:S01]  /*8e80*/  MOV R148, R153 ;  /* 0x0000009900947202 */ /* 0x000fe20000000f00 */
[----:B------:R-:W-:Y:S02]  /*8e90*/  FADD.FTZ R0, R169, R0 ;  /* 0x00000000a9007221 */ /* 0x000fe40000010000 */
[----:B------:R1:W5:Y:S01]  /*8ea0*/  LDL.LU R168, [R1+0xdc] ;  /* 0x0000dc0001a87983 */ /* 0x0003620000300800 */
[----:B------:R-:W-:Y:S02]  /*8eb0*/  FADD.FTZ R167, R170, R2 ;  /* 0x00000002aaa77221 */ /* 0x000fe40000010000 */
[----:B------:R-:W-:Y:S01]  /*8ec0*/  FADD.FTZ R2, R171, R0 ;  /* 0x00000000ab027221 */ /* 0x000fe20000010000 */
[----:B----4-:R-:W-:Y:S01]  /*8ed0*/  F2FP.PACK_AB R179, R181, R166 ;  /* 0x000000a6b5b3723e */ /* 0x010fe200000000ff */
[----:B------:R1:W5:Y:S01]  /*8ee0*/  LDL.LU R169, [R1+0xd8] ;  /* 0x0000d80001a97983 */ /* 0x0003620000300800 */
[----:B------:R-:W-:Y:S04]  /*8ef0*/  IMAD.MOV.U32 R0, RZ, RZ, R152 ;  /* 0x000000ffff007224 */ /* 0x000fe800078e0098 */
[----:B------:R-:W-:Y:S01]  /*8f00*/  LDSM.16.MT88.4 R152, [R151+0x1900] ;  /* 0x001900009798783b */ /* 0x000fe20000004200 */
[----:B------:R-:W-:Y:S01]  /*8f10*/  FADD.FTZ R0, R0, R167 ;  /* 0x000000a700007221 */ /* 0x000fe20000010000 */
[C---:B---3--:R-:W-:Y:S03]  /*8f20*/  HMMA.16816.F32 R20, R132.reuse, R136, R20 ;  /* 0x000000888414723c */ /* 0x048fe60000001814 */
[----:B------:R1:W5:Y:S05]  /*8f30*/  LDL.LU R170, [R1+0xd4] ;  /* 0x0000d40001aa7983 */ /* 0x00036a0000300800 */
[C---:B------:R-:W-:Y:S01]  /*8f40*/  HMMA.16816.F32 R24, R132.reuse, R138, R24 ;  /* 0x0000008a8418723c */ /* 0x040fe20000001818 */
[----:B------:R-:W2:Y:S05]  /*8f50*/  LDSM.16.MT88.4 R136, [R252+0x900] ;  /* 0x00090000fc88783b */ /* 0x000eaa0000004200 */
[----:B------:R1:W5:Y:S02]  /*8f60*/  LDL.LU R171, [R1+0xd0] ;  /* 0x0000d00001ab7983 */ /* 0x0003640000300800 */
        /* <DEDUP_REMOVED lines=37> */
[----:B------:R-:W-:Y:S01]  /*91c0*/  HMMA.16816.F32 R128, R132, R138, R128 ;  /* 0x0000008a8480723c */ /* 0x000fe20000001880 */
[----:B------:R-:W2:Y:S06]  /*91d0*/  LDSM.16.MT88.4 R136, [R249+0x1100] ;  /* 0x00110000f988783b */ /* 0x000eac0000004200 */
[----:B------:R-:W-:Y:S02]  /*91e0*/  F2FP.PACK_AB R132, R161, R189 ;  /* 0x000000bda184723e */ /* 0x000fe400000000ff */
[----:B------:R-:W-:Y:S03]  /*91f0*/  F2FP.PACK_AB R134, R162, R191 ;  /* 0x000000bfa286723e */ /* 0x000fe600000000ff */
[----:B------:R-:W-:Y:S02]  /*9200*/  F2FP.PACK_AB R133, R190, R188 ;  /* 0x000000bcbe85723e */ /* 0x000fe400000000ff */
[----:B------:R-:W-:Y:S07]  /*9210*/  F2FP.PACK_AB R135, R187, R186 ;  /* 0x000000babb87723e */ /* 0x000fee00000000ff */
[C---:B--2---:R-:W-:Y:S08]  /*9220*/  HMMA.16816.F32 R4, R132.reuse, R136, R4 ;  /* 0x000000888404723c */ /* 0x044ff00000001804 */
[C---:B------:R-:W-:Y:S01]  /*9230*/  HMMA.16816.F32 R8, R132.reuse, R138, R8 ;  /* 0x0000008a8408723c */ /* 0x040fe20000001808 */
[----:B------:R-:W2:Y:S07]  /*9240*/  LDSM.16.MT88.4 R136, [R252+0x1100] ;  /* 0x00110000fc88783b */ /* 0x000eae0000004200 */
[C---:B------:R-:W-:Y:S08]  /*9250*/  HMMA.16816.F32 R12, R132.reuse, R140, R12 ;  /* 0x0000008c840c723c */ /* 0x040ff0000000180c */
[C---:B------:R-:W-:Y:S01]  /*9260*/  HMMA.16816.F32 R16, R132.reuse, R142, R16 ;  /* 0x0000008e8410723c */ /* 0x040fe20000001810 */
[----:B------:R-:W3:Y:S07]  /*9270*/  LDSM.16.MT88.4 R140, [R249+0x3100] ;  /* 0x00310000f98c783b */ /* 0x000eee0000004200 */
[C---:B------:R-:W-:Y:S08]  /*9280*/  HMMA.16816.F32 R20, R132.reuse, R144, R20 ;  /* 0x000000908414723c */ /* 0x040ff00000001814 */
        /* <DEDUP_REMOVED lines=39> */
[----:B------:R-:W-:Y:S08]  /*9500*/  HMMA.16816.F32 R128, R132, R138, R128 ;  /* 0x0000008a8480723c */ /* 0x000ff00000001880 */
[C---:B---3--:R-:W-:Y:S07]  /*9510*/  HMMA.16816.F32 R132, R176.reuse, R140, R4 ;  /* 0x0000008cb084723c */ /* 0x048fee0000001804 */
[----:B------:R-:W-:Y:S01]  /*9520*/  IMAD.MOV.U32 R6, RZ, RZ, R161 ;  /* 0x000000ffff067224 */ /* 0x000fe200078e00a1 */
[C---:B------:R-:W-:Y:S04]  /*9530*/  HMMA.16816.F32 R136, R176.reuse, R142, R8 ;  /* 0x0000008eb088723c */ /* 0x040fe80000001808 */
[----:B------:R-:W-:Y:S02]  /*9540*/  MOV R5, R162 ;  /* 0x000000a200057202 */ /* 0x000fe40000000f00 */
[----:B------:R-:W-:Y:S02]  /*9550*/  MOV R7, R160 ;  /* 0x000000a000077202 */ /* 0x000fe40000000f00 */
[C---:B----4-:R-:W-:Y:S01]  /*9560*/  HMMA.16816.F32 R140, R176.reuse, R144, R12 ;  /* 0x00000090b08c723c */ /* 0x050fe2000000180c */
[----:B------:R-:W2:Y:S03]  /*9570*/  LDSM.16.MT88.4 R160, [R252+0x1900] ;  /* 0x00190000fca0783b */ /* 0x000ea60000004200 */
[----:B------:R-:W-:Y:S01]  /*9580*/  IMAD.MOV.U32 R9, RZ, RZ, R5 ;  /* 0x000000ffff097224 */ /* 0x000fe200078e0005 */
[----:B------:R-:W-:Y:S01]  /*9590*/  MOV R10, R6 ;  /* 0x00000006000a7202 */ /* 0x000fe20000000f00 */
[----:B------:R-:W-:Y:S02]  /*95a0*/  IMAD.MOV.U32 R11, RZ, RZ, R7 ;  /* 0x000000ffff0b7224 */ /* 0x000fe400078e0007 */
[C---:B------:R-:W-:Y:S01]  /*95b0*/  HMMA.16816.F32 R144, R176.reuse, R146, R16 ;  /* 0x00000092b090723c */ /* 0x040fe20000001810 */
[----:B------:R-:W3:Y:S03]  /*95c0*/  LDSM.16.MT88.4 R4, [R249+0x3900] ;  /* 0x00390000f904783b */ /* 0x000ee60000004200 */
[----:B------:R-:W-:Y:S01]  /*95d0*/  IMAD.MOV.U32 R15, RZ, RZ, R148 ;  /* 0x000000ffff0f7224 */ /* 0x000fe200078e0094 */
[----:B------:R-:W-:Y:S01]  /*95e0*/  MOV R12, R9 ;  /* 0x00000009000c7202 */ /* 0x000fe20000000f00 */
[----:B------:R-:W-:Y:S01]  /*95f0*/  IMAD.MOV.U32 R13, RZ, RZ, R10 ;  /* 0x000000ffff0d7224 */ /* 0x000fe200078e000a */
[----:B------:R-:W-:Y:S01]  /*9600*/  MOV R17, R151 ;  /* 0x0000009700117202 */ /* 0x000fe20000000f00 */
[----:B------:R-:W-:Y:S01]  /*9610*/  IMAD.MOV.U32 R18, RZ, RZ, R150 ;  /* 0x000000ffff127224 */ /* 0x000fe200078e0096 */
[----:B------:R-:W-:Y:S02]  /*9620*/  MOV R19, R149 ;  /* 0x0000009500137202 */ /* 0x000fe40000000f00 */
[C---:B------:R-:W-:Y:S03]  /*9630*/  HMMA.16816.F32 R148, R176.reuse, R152, R20 ;  /* 0x00000098b094723c */ /* 0x040fe60000001814 */
[----:B------:R-:W-:Y:S02]  /*9640*/  MOV R14, R11 ;  /* 0x0000000b000e7202 */ /* 0x000fe40000000f00 */
[----:B------:R-:W4:Y:S02]  /*9650*/  LDSM.16.MT88.4 R8, [R250+0x3900] ;  /* 0x00390000fa08783b */ /* 0x000f240000004200 */
[----:B------:R-:W-:Y:S01]  /*9660*/  MOV R23, R12 ;  /* 0x0000000c00177202 */ /* 0x000fe20000000f00 */
[C---:B------:R-:W-:Y:S04]  /*9670*/  HMMA.16816.F32 R152, R176.reuse, R154, R24 ;  /* 0x0000009ab098723c */ /* 0x040fe80000001818 */
[----:B------:R-:W-:Y:S01]  /*9680*/  IMAD.MOV.U32 R22, RZ, RZ, R13 ;  /* 0x000000ffff167224 */ /* 0x000fe200078e000d */
[----:B------:R-:W-:Y:S02]  /*9690*/  MOV R21, R14 ;  /* 0x0000000e00157202 */ /* 0x000fe40000000f00 */
[----:B------:R-:W-:Y:S01]  /*96a0*/  IMAD.MOV.U32 R27, RZ, RZ, R159 ;  /* 0x000000ffff1b7224 */ /* 0x000fe200078e009f */
[----:B------:R-:W-:Y:S01]  /*96b0*/  MOV R26, R158 ;  /* 0x0000009e001a7202 */ /* 0x000fe20000000f00 */
[----:B------:R-:W-:Y:S03]  /*96c0*/  IMAD.MOV.U32 R24, RZ, RZ, R156 ;  /* 0x000000ffff187224 */ /* 0x000fe600078e009c */
[----:B------:R-:W-:Y:S02]  /*96d0*/  MOV R25, R157 ;  /* 0x0000009d00197202 */ /* 0x000fe40000000f00 */
[C---:B--2---:R-:W-:Y:S03]  /*96e0*/  HMMA.16816.F32 R156, R176.reuse, R160, R28 ;  /* 0x000000a0b09c723c */ /* 0x044fe6000000181c */
[----:B------:R-:W-:Y:S02]  /*96f0*/  MOV R20, R15 ;  /* 0x0000000f00147202 */ /* 0x000fe40000000f00 */
[----:B------:R-:W2:Y:S02]  /*9700*/  LDSM.16.MT88.4 R12, [R17+0x3900] ;  /* 0x00390000110c783b */ /* 0x000ea40000004200 */
[----:B------:R-:W-:Y:S01]  /*9710*/  MOV R29, R17 ;  /* 0x00000011001d7202 */ /* 0x000fe20000000f00 */
[C---:B------:R-:W-:Y:S04]  /*9720*/  HMMA.16816.F32 R160, R176.reuse, R162, R32 ;  /* 0x000000a2b0a0723c */ /* 0x040fe80000001820 */
[----:B------:R-:W-:Y:S01]  /*9730*/  MOV R31, R18 ;  /* 0x00000012001f7202 */ /* 0x000fe20000000f00 */
[----:B------:R-:W-:Y:S02]  /*9740*/  IMAD.MOV.U32 R30, RZ, RZ, R19 ;  /* 0x000000ffff1e7224 */ /* 0x000fe400078e0013 */
[----:B------:R-:W1:Y:S01]  /*9750*/  LDSM.16.MT88.4 R16, [R252+0x3900] ;  /* 0x00390000fc10783b */ /* 0x000e620000004200 */
[C---:B---3--:R-:W-:Y:S04]  /*9760*/  HMMA.16816.F32 R36, R176.reuse, R4, R36 ;  /* 0x00000004b024723c */ /* 0x048fe80000001824 */
[----:B------:R-:W-:Y:S02]  /*9770*/  FADD.FTZ R2, R30, R2 ;  /* 0x000000021e027221 */ /* 0x000fe40000010000 */
[----:B------:R-:W-:Y:S02]  /*9780*/  FADD.FTZ R0, R31, R0 ;  /* 0x000000001f007221 */ /* 0x000fe40000010000 */
[C---:B------:R-:W-:Y:S01]  /*9790*/  HMMA.16816.F32 R40, R176.reuse, R6, R40 ;  /* 0x00000006b028723c */ /* 0x040fe20000001828 */
[----:B------:R-:W3:Y:S03]  /*97a0*/  LDSM.16.MT88.4 R4, [R249+0x5900] ;  /* 0x00590000f904783b */ /* 0x000ee60000004200 */
[----:B------:R-:W-:Y:S02]  /*97b0*/  FADD.FTZ R2, R24, R2 ;  /* 0x0000000218027221 */ /* 0x000fe40000010000 */
[----:B------:R-:W-:Y:S02]  /*97c0*/  FADD.FTZ R0, R25, R0 ;  /* 0x0000000019007221 */ /* 0x000fe40000010000 */
[C---:B----4-:R-:W-:Y:S04]  /*97d0*/  HMMA.16816.F32 R44, R176.reuse, R8, R44 ;  /* 0x00000008b02c723c */ /* 0x050fe8000000182c */
[----:B------:R-:W-:Y:S02]  /*97e0*/  FADD.FTZ R2, R26, R2 ;  /* 0x000000021a027221 */ /* 0x000fe40000010000 */
[----:B------:R-:W-:Y:S02]  /*97f0*/  FADD.FTZ R0, R27, R0 ;  /* 0x000000001b007221 */ /* 0x000fe40000010000 */
[C---:B------:R-:W-:Y:S01]  /*9800*/  HMMA.16816.F32 R48, R176.reuse, R10, R48 ;  /* 0x0000000ab030723c */ /* 0x040fe20000001830 */
[----:B------:R-:W4:Y:S03]  /*9810*/  LDSM.16.MT88.4 R8, [R250+0x5900] ;  /* 0x00590000fa08783b */ /* 0x000f260000004200 */
[----:B------:R-:W-:Y:S02]  /*9820*/  FADD.FTZ R2, R20, R2 ;  /* 0x0000000214027221 */ /* 0x000fe40000010000 */
[----:B------:R-:W-:Y:S02]  /*9830*/  FADD.FTZ R0, R21, R0 ;  /* 0x0000000015007221 */ /* 0x000fe40000010000 */
[C---:B--2---:R-:W-:Y:S04]  /*9840*/  HMMA.16816.F32 R52, R176.reuse, R12, R52 ;  /* 0x0000000cb034723c */ /* 0x044fe80000001834 */
[----:B------:R-:W-:Y:S02]  /*9850*/  FADD.FTZ R2, R189, R2 ;  /* 0x00000002bd027221 */ /* 0x000fe40000010000 */
[----:B------:R-:W-:Y:S02]  /*9860*/  FADD.FTZ R0, R188, R0 ;  /* 0x00000000bc007221 */ /* 0x000fe40000010000 */
[C---:B------:R-:W-:Y:S01]  /*9870*/  HMMA.16816.F32 R56, R176.reuse, R14, R56 ;  /* 0x0000000eb038723c */ /* 0x040fe20000001838 */
[----:B------:R-:W2:Y:S03]  /*9880*/  LDSM.16.MT88.4 R12, [R29+0x5900] ;  /* 0x005900001d0c783b */ /* 0x000ea60000004200 */
[----:B------:R-:W-:Y:S02]  /*9890*/  FADD.FTZ R2, R22, R2 ;  /* 0x0000000216027221 */ /* 0x000fe40000010000 */
[----:B------:R-:W-:Y:S02]  /*98a0*/  FADD.FTZ R0, R190, R0 ;  /* 0x00000000be007221 */ /* 0x000fe40000010000 */
[C---:B-1----:R-:W-:Y:S04]  /*98b0*/  HMMA.16816.F32 R60, R176.reuse, R16, R60 ;  /* 0x00000010b03c723c */ /* 0x042fe8000000183c */
[----:B------:R-:W-:Y:S02]  /*98c0*/  FADD.FTZ R2, R191, R2 ;  /* 0x00000002bf027221 */ /* 0x000fe40000010000 */
[----:B------:R-:W-:Y:S02]  /*98d0*/  FADD.FTZ R0, R186, R0 ;  /* 0x00000000ba007221 */ /* 0x000fe40000010000 */
[C---:B------:R-:W-:Y:S01]  /*98e0*/  HMMA.16816.F32 R64, R176.reuse, R18, R64 ;  /* 0x00000012b040723c */ /* 0x040fe20000001840 */
[----:B------:R-:W1:Y:S03]  /*98f0*/  LDSM.16.MT88.4 R16, [R252+0x5900] ;  /* 0x00590000fc10783b */ /* 0x000e660000004200 */
[----:B------:R-:W-:Y:S02]  /*9900*/  FADD.FTZ R2, R23, R2 ;  /* 0x0000000217027221 */ /* 0x000fe40000010000 */
[----:B------:R-:W-:Y:S02]  /*9910*/  FADD.FTZ R0, R187, R0 ;  /* 0x00000000bb007221 */ /* 0x000fe40000010000 */
        /* <DEDUP_REMOVED lines=9> */
[----:B------:R-:W-:Y:S01]  /*99b0*/  FADD.FTZ R0, R166, R3 ;  /* 0x00000003a6007221 */ /* 0x000fe20000010000 */
[----:B------:R-:W-:Y:S01]  /*99c0*/  MOV R166, R164 ;  /* 0x000000a400a67202 */ /* 0x000fe20000000f00 */
[C---:B------:R-:W-:Y:S01]  /*99d0*/  HMMA.16816.F32 R80, R176.reuse, R10, R80 ;  /* 0x0000000ab050723c */ /* 0x040fe20000001850 */
[----:B------:R-:W4:Y:S03]  /*99e0*/  LDSM.16.MT88.4 R8, [R250+0x7900] ;  /* 0x00790000fa08783b */ /* 0x000f260000004200 */
[----:B------:R-:W-:Y:S01]  /*99f0*/  FADD.FTZ R2, R180, R2 ;  /* 0x00000002b4027221 */ /* 0x000fe20000010000 */
[----:B------:R-:W-:Y:S01]  /*9a00*/  MOV R3, R165 ;  /* 0x000000a500037202 */ /* 0x000fe20000000f00 */
[----:B------:R-:W-:Y:S02]  /*9a10*/  FADD.FTZ R0, R181, R0 ;  /* 0x00000000b5007221 */ /* 0x000fe40000010000 */
[C---:B--2---:R-:W-:Y:S01]  /*9a20*/  HMMA.16816.F32 R84, R176.reuse, R12, R84 ;  /* 0x0000000cb054723c */ /* 0x044fe20000001854 */
[----:B------:R-:W-:Y:S05]  /*9a30*/  STL [R1+0x64], R2 ;  /* 0x0000640201007387 */ /* 0x000fea0000100800 */
[----:B------:R-:W-:Y:S02]  /*9a40*/  STL [R1+0x68], R0 ;  /* 0x0000680001007387 */ /* 0x000fe40000100800 */
[C---:B------:R-:W-:Y:S03]  /*9a50*/  HMMA.16816.F32 R88, R176.reuse, R14, R88 ;  /* 0x0000000eb058723c */ /* 0x040fe60000001858 */
[----:B------:R-:W2:Y:S05]  /*9a60*/  LDSM.16.MT88.4 R12, [R29+0x7900] ;  /* 0x007900001d0c783b */ /* 0x000eaa0000004200 */
[C---:B-1----:R-:W-:Y:S08]  /*9a70*/  HMMA.16816.F32 R92, R176.reuse, R16, R92 ;  /* 0x00000010b05c723c */ /* 0x042ff0000000185c */
[C---:B------:R-:W-:Y:S01]  /*9a80*/  HMMA.16816.F32 R96, R176.reuse, R18, R96 ;  /* 0x00000012b060723c */ /* 0x040fe20000001860 */
[----:B------:R-:W1:Y:S07]  /*9a90*/  LDSM.16.MT88.4 R16, [R252+0x7900] ;  /* 0x00790000fc10783b */ /* 0x000e6e0000004200 */
[C---:B---3--:R-:W-:Y:S08]  /*9aa0*/  HMMA.16816.F32 R100, R176.reuse, R4, R100 ;  /* 0x00000004b064723c */ /* 0x048ff00000001864 */
[C---:B------:R-:W-:Y:S08]  /*9ab0*/  HMMA.16816.F32 R104, R176.reuse, R6, R104 ;  /* 0x00000006b068723c */ /* 0x040ff00000001868 */
[C---:B----4-:R-:W-:Y:S08]  /*9ac0*/  HMMA.16816.F32 R108, R176.reuse, R8, R108 ;  /* 0x00000008b06c723c */ /* 0x050ff0000000186c */
[C---:B------:R-:W-:Y:S08]  /*9ad0*/  HMMA.16816.F32 R112, R176.reuse, R10, R112 ;  /* 0x0000000ab070723c */ /* 0x040ff00000001870 */
[C---:B--2---:R-:W-:Y:S08]  /*9ae0*/  HMMA.16816.F32 R116, R176.reuse, R12, R116 ;  /* 0x0000000cb074723c */ /* 0x044ff00000001874 */
[C---:B------:R-:W-:Y:S08]  /*9af0*/  HMMA.16816.F32 R120, R176.reuse, R14, R120 ;  /* 0x0000000eb078723c */ /* 0x040ff00000001878 */
[C---:B-1----:R-:W-:Y:S08]  /*9b00*/  HMMA.16816.F32 R124, R176.reuse, R16, R124 ;  /* 0x00000010b07c723c */ /* 0x042ff0000000187c */
[----:B------:R-:W-:Y:S01]  /*9b10*/  HMMA.16816.F32 R128, R176, R18, R128 ;  /* 0x00000012b080723c */ /* 0x000fe20000001880 */
[----:B------:R-:W-:-:S07]  /*9b20*/  @P0 BRA `(.L_x_535) ;  /* 0xffffc1c000000947 */ /* 0x000fce000383ffff */
.L_x_534:
[----:B------:R-:W-:-:S13]  /*9b30*/  ISETP.LE.AND P0, PT, RZ, UR17, PT ;  /* 0x00000011ff007c0c */ /* 0x000fda000bf03270 */
[----:B------:R-:W-:Y:S05]  /*9b40*/  @!P0 BRA `(.L_x_536) ;  /* 0x000035b000008947 */ /* 0x000fea0003800000 */
[----:B------:R-:W2:Y:S01]  /*9b50*/  LDL.64 R6, [R1+0xb8] ;  /* 0x0000b80001067983 */ /* 0x000ea20000100a00 */
[----:B------:R-:W-:-:S03]  /*9b60*/  ULDC.64 UR4, c[0x0][0x208] ;  /* 0x0000820000047ab9 */ /* 0x000fc60000000a00 */
[----:B------:R-:W4:Y:S04]  /*9b70*/  LDL.64 R4, [R1+0x90] ;  /* 0x0000900001047983 */ /* 0x000f280000100a00 */
[----:B---3--:R-:W3:Y:S04]  /*9b80*/  LDL.64 R10, [R1+0xb0] ;  /* 0x0000b000010a7983 */ /* 0x008ee80000100a00 */
[----:B------:R-:W3:Y:S01]  /*9b90*/  LDL.64 R8, [R1+0x70] ;  /* 0x0000700001087983 */ /* 0x000ee20000100a00 */
[----:B------:R-:W-:Y:S01]  /*9ba0*/  MOV R3, R164 ;  /* 0x000000a400037202 */ /* 0x000fe20000000f00 */
[----:B------:R-:W-:-:S02]  /*9bb0*/  USHF.L.U64.HI UR9, UR4, 0x5, UR5 ;  /* 0x0000000504097899 */ /* 0x000fc40008010205 */
[----:B------:R-:W-:-:S03]  /*9bc0*/  USHF.L.U32 UR8, UR4, 0x5, URZ ;  /* 0x0000000504087899 */ /* 0x000fc6000800063f */
[----:B------:R-:W-:Y:S01]  /*9bd0*/  ULDC.64 UR4, c[0x0][0x1e0] ;  /* 0x0000780000047ab9 */ /* 0x000fe20000000a00 */
[C---:B--2---:R-:W-:Y:S02]  /*9be0*/  IADD3 R188, P6, R6.reuse, 0x40, RZ ;  /* 0x0000004006bc7810 */ /* 0x044fe40007fde0ff */
[C---:B------:R-:W-:Y:S02]  /*9bf0*/  IADD3 R186, P1, R6.reuse, 0x80, RZ ;  /* 0x0000008006ba7810 */ /* 0x040fe40007f3e0ff */
[----:B------:R-:W-:Y:S01]  /*9c00*/  IADD3 R184, P0, R6, 0xc0, RZ ;  /* 0x000000c006b87810 */ /* 0x000fe20007f1e0ff */
[--C-:B----4-:R-:W-:Y:S01]  /*9c10*/  IMAD.X R189, RZ, RZ, R5.reuse, P6 ;  /* 0x000000ffffbd7224 */ /* 0x110fe200030e0605 */
[C---:B---3--:R-:W-:Y:S01]  /*9c20*/  IADD3 R2, P6, R10.reuse, 0x40, RZ ;  /* 0x000000400a027810 */ /* 0x048fe20007fde0ff */
[--C-:B------:R-:W-:Y:S01]  /*9c30*/  IMAD.X R187, RZ, RZ, R5.reuse, P1 ;  /* 0x000000ffffbb7224 */ /* 0x100fe200008e0605 */
[----:B------:R-:W-:Y:S01]  /*9c40*/  IADD3 R0, P1, R10, 0x80, RZ ;  /* 0x000000800a007810 */ /* 0x000fe20007f3e0ff */
[----:B------:R-:W-:-:S02]  /*9c50*/  IMAD.X R185, RZ, RZ, R5, P0 ;  /* 0x000000ffffb97224 */ /* 0x000fc400000e0605 */
[----:B------:R1:W-:Y:S01]  /*9c60*/  STL [R1+0x60], R2 ;  /* 0x0000600201007387 */ /* 0x0003e20000100800 */
[----:B------:R-:W-:-:S03]  /*9c70*/  IMAD.X R11, RZ, RZ, R9, P6 ;  /* 0x000000ffff0b7224 */ /* 0x000fc600030e0609 */
[----:B------:R-:W-:Y:S01]  /*9c80*/  STL [R1+0x58], R0 ;  /* 0x0000580001007387 */ /* 0x000fe20000100800 */
[----:B------:R-:W-:Y:S02]  /*9c90*/  MOV R4, R6 ;  /* 0x0000000600047202 */ /* 0x000fe40000000f00 */
[----:B-1----:R-:W-:Y:S02]  /*9ca0*/  IADD3 R2, P0, R10, 0xc0, RZ ;  /* 0x000000c00a027810 */ /* 0x002fe40007f1e0ff */
[----:B------:R-:W-:-:S03]  /*9cb0*/  IADD3.X R10, RZ, R9, RZ, P1, !PT ;  /* 0x00000009ff0a7210 */ /* 0x000fc60000ffe4ff */
[----:B------:R1:W-:Y:S04]  /*9cc0*/  STL [R1+0x50], R2 ;  /* 0x0000500201007387 */ /* 0x0003e80000100800 */
[----:B------:R2:W-:Y:S04]  /*9cd0*/  STL [R1+0x5c], R11 ;  /* 0x00005c0b01007387 */ /* 0x0005e80000100800 */
[----:B------:R2:W-:Y:S01]  /*9ce0*/  STL [R1+0x54], R10 ;  /* 0x0000540a01007387 */ /* 0x0005e20000100800 */
[----:B-1----:R-:W-:-:S05]  /*9cf0*/  IMAD.X R2, RZ, RZ, R9, P0 ;  /* 0x000000ffff027224 */ /* 0x002fca00000e0609 */
[----:B------:R2:W-:Y:S04]  /*9d00*/  STL [R1+0x4c], R2 ;  /* 0x00004c0201007387 */ /* 0x0005e80000100800 */
[----:B------:R2:W-:Y:S01]  /*9d10*/  STL.64 [R1+0x90], R4 ;  /* 0x0000900401007387 */ /* 0x0005e20000100a00 */
[----:B------:R-:W-:-:S03]  /*9d20*/  IMAD.MOV.U32 R0, RZ, RZ, R165 ;  /* 0x000000ffff007224 */ /* 0x000fc600078e00a5 */
.L_x_537:
[----:B--2---:R-:W2:Y:S01]  /*9d30*/  LDL R4, [R1+0x8] ;  /* 0x0000080001047983 */ /* 0x004ea20000100800 */
[----:B------:R-:W-:Y:S04]  /*9d40*/  DEPBAR.LE SB0, 0x0 ;  /* 0x000080000000791a */ /* 0x000fe80000000000 */
[----:B------:R-:W-:Y:S01]  /*9d50*/  USHF.R.S32.HI UR7, URZ, 0x1f, UR17 ;  /* 0x0000001f3f077899 */ /* 0x000fe20008011411 */
[----:B------:R-:W3:Y:S01]  /*9d60*/  LDL R177, [R1+0x44] ;  /* 0x0000440001b17983 */ /* 0x000ee20000100800 */
[----:B------:R-:W-:Y:S02]  /*9d70*/  UIMAD UR6, UR12, UR17, URZ ;  /* 0x000000110c0672a4 */ /* 0x000fe4000f8e023f */
[----:B------:R-:W-:Y:S02]  /*9d80*/  UIMAD.WIDE.U32 UR10, UR17, UR13, UR8 ;  /* 0x0000000d110a72a5 */ /* 0x000fe4000f8e0008 */
[----:B------:R-:W-:Y:S01]  /*9d90*/  UIMAD UR6, UR7, UR13, UR6 ;  /* 0x0000000d070672a4 */ /* 0x000fe2000f8e0206 */
[----:B------:R-:W-:Y:S01]  /*9da0*/  BAR.SYNC.DEFER_BLOCKING 0x0 ;  /* 0x0000000000007b1d */ /* 0x000fe20000010000 */
[----:B------:R-:W-:Y:S05]  /*9db0*/  UISETP.GT.AND UP0, UPT, UR17, URZ, UPT ;  /* 0x0000003f1100728c */ /* 0x000fea000bf04270 */
[----:B------:R-:W1:Y:S06]  /*9dc0*/  LDSM.16.M88.4 R8, [R248+0x10100] ;  /* 0x01010000f808783b */ /* 0x000e6c0000000200 */
[----:B------:R-:W4:Y:S06]  /*9dd0*/  LDSM.16.M88.4 R16, [R248+0x10900] ;  /* 0x01090000f810783b */ /* 0x000f2c0000000200 */
[----:B------:R-:W3:Y:S06]  /*9de0*/  LDL R176, [R1+0x40] ;  /* 0x0000400001b07983 */ /* 0x000eec0000100800 */
[----:B------:R-:W1:Y:S06]  /*9df0*/  LDSM.16.M88.4 R24, [R248+0x11100] ;  /* 0x01110000f818783b */ /* 0x000e6c0000000200 */
[----:B------:R-:W1:Y:S06]  /*9e00*/  LDSM.16.M88.4 R32, [R248+0x11900] ;  /* 0x01190000f820783b */ /* 0x000e6c0000000200 */
[----:B------:R-:W3:Y:S06]  /*9e10*/  LDL R2, [R1+0x3c] ;  /* 0x00003c0001027983 */ /* 0x000eec0000100800 */
[----:B------:R-:W3:Y:S06]  /*9e20*/  LDL.64 R178, [R1+0x90] ;  /* 0x0000900001b27983 */ /* 0x000eec0000100a00 */
[----:B-----5:R-:W-:Y:S06]  /*9e30*/  STL [R1+0xdc], R168 ;  /* 0x0000dca801007387 */ /* 0x020fec0000100800 */
[----:B------:R-:W-:Y:S06]  /*9e40*/  STL [R1+0xd8], R169 ;  /* 0x0000d8a901007387 */ /* 0x000fec0000100800 */
[----:B------:R-:W-:Y:S06]  /*9e50*/  STL [R1+0xd4], R170 ;  /* 0x0000d4aa01007387 */ /* 0x000fec0000100800 */
[----:B------:R-:W-:Y:S06]  /*9e60*/  STL [R1+0xd0], R171 ;  /* 0x0000d0ab01007387 */ /* 0x000fec0000100800 */
[----:B--2---:R1:W2:Y:S02]  /*9e70*/  LDSM.16.M88.4 R164, [R4] ;  /* 0x0000000004a4783b */ /* 0x0042a40000000200 */
[C---:B-1----:R-:W-:Y:S08]  /*9e80*/  HMMA.16816.F32 R4, R168.reuse, R8, RZ ;  /* 0x00000008a804723c */ /* 0x042ff000000018ff */
[C---:B------:R-:W-:Y:S08]  /*9e90*/  HMMA.16816.F32 R8, R168.reuse, R10, RZ ;  /* 0x0000000aa808723c */ /* 0x040ff000000018ff */
[C---:B----4-:R-:W-:Y:S08]  /*9ea0*/  HMMA.16816.F32 R12, R168.reuse, R16, RZ ;  /* 0x00000010a80c723c */ /* 0x050ff000000018ff */
[C---:B------:R-:W-:Y:S08]  /*9eb0*/  HMMA.16816.F32 R16, R168.reuse, R18, RZ ;  /* 0x00000012a810723c */ /* 0x040ff000000018ff */
[C---:B------:R-:W-:Y:S08]  /*9ec0*/  HMMA.16816.F32 R20, R168.reuse, R24, RZ ;  /* 0x00000018a814723c */ /* 0x040ff000000018ff */
[C---:B------:R-:W-:Y:S08]  /*9ed0*/  HMMA.16816.F32 R24, R168.reuse, R26, RZ ;  /* 0x0000001aa818723c */ /* 0x040ff000000018ff */
[C---:B------:R-:W-:Y:S08]  /*9ee0*/  HMMA.16816.F32 R28, R168.reuse, R32, RZ ;  /* 0x00000020a81c723c */ /* 0x040ff000000018ff */
[----:B------:R-:W-:Y:S01]  /*9ef0*/  HMMA.16816.F32 R32, R168, R34, RZ ;  /* 0x00000022a820723c */ /* 0x000fe200000018ff */
[----:B------:R-:W4:Y:S07]  /*9f00*/  LDL.64 R168, [R1+0xb8] ;  /* 0x0000b80001a87983 */ /* 0x000f2e0000100a00 */
[C---:B--2---:R-:W-:Y:S08]  /*9f10*/  HMMA.16816.F32 R4, R172.reuse, R164, R4 ;  /* 0x000000a4ac04723c */ /* 0x044ff00000001804 */
[C---:B------:R-:W-:Y:S01]  /*9f20*/  HMMA.16816.F32 R8, R172.reuse, R166, R8 ;  /* 0x000000a6ac08723c */ /* 0x040fe20000001808 */
[----:B---3--:R1:W2:Y:S06]  /*9f30*/  LDSM.16.M88.4 R164, [R177] ;  /* 0x00000000b1a4783b */ /* 0x0082ac0000000200 */
[----:B-1----:R-:W3:Y:S06]  /*9f40*/  LDL R177, [R1+0x48] ;  /* 0x0000480001b17983 */ /* 0x002eec0000100800 */
[----:B------:R-:W-:Y:S06]  /*9f50*/  STL [R1+0xe0], R175 ;  /* 0x0000e0af01007387 */ /* 0x000fec0000100800 */
[----:B------:R-:W3:Y:S01]  /*9f60*/  LDL R171, [R1+0x34] ;  /* 0x0000340001ab7983 */ /* 0x000ee20000100800 */
[C---:B--2---:R-:W-:Y:S05]  /*9f70*/  HMMA.16816.F32 R12, R172.reuse, R164, R12 ;  /* 0x000000a4ac0c723c */ /* 0x044fea000000180c */
[----:B------:R-:W2:Y:S03]  /*9f80*/  LDL R170, [R1+0x30] ;  /* 0x0000300001aa7983 */ /* 0x000ea60000100800 */
[C---:B------:R-:W-:Y:S03]  /*9f90*/  HMMA.16816.F32 R16, R172.reuse, R166, R16 ;  /* 0x000000a6ac10723c */ /* 0x040fe60000001810 */
[----:B------:R-:W1:Y:S05]  /*9fa0*/  LDSM.16.M88.4 R164, [R176] ;  /* 0x00000000b0a4783b */ /* 0x000e6a0000000200 */
[C---:B-1----:R-:W-:Y:S08]  /*9fb0*/  HMMA.16816.F32 R20, R172.reuse, R164, R20 ;  /* 0x000000a4ac14723c */ /* 0x042ff00000001814 */
[C---:B------:R-:W-:Y:S01]  /*9fc0*/  HMMA.16816.F32 R24, R172.reuse, R166, R24 ;  /* 0x000000a6ac18723c */ /* 0x040fe20000001818 */
[----:B------:R-:W1:Y:S07]  /*9fd0*/  LDSM.16.M88.4 R164, [R2] ;  /* 0x0000000002a4783b */ /* 0x000e6e0000000200 */
[C---:B-1----:R-:W-:Y:S07]  /*9fe0*/  HMMA.16816.F32 R28, R172.reuse, R164, R28 ;  /* 0x000000a4ac1c723c */ /* 0x042fee000000181c */
[----:B------:R-:W-:Y:S01]  /*9ff0*/  MOV R164, UR17 ;  /* 0x0000001100a47c02 */ /* 0x000fe20008000f00 */
[----:B------:R-:W-:Y:S01]  /*a000*/  HMMA.16816.F32 R32, R172, R166, R32 ;  /* 0x000000a6ac20723c */ /* 0x000fe20000001820 */
[----:B------:R-:W2:Y:S03]  /*a010*/  LDL R175, [R1+0x38] ;  /* 0x0000380001af7983 */ /* 0x000ea60000100800 */
[----:B------:R-:W-:Y:S05]  /*a020*/  IMAD.WIDE.U32 R164, R164, UR13, R178 ;  /* 0x0000000da4a47c25 */ /* 0x000fea000f8e00b2 */
[C---:B------:R-:W-:Y:S03]  /*a030*/  LEA R166, P0, R164.reuse, c[0x0][0x1f8], 0x1 ;  /* 0x00007e00a4a67a11 */ /* 0x040fe600078008ff */
[----:B------:R-:W-:Y:S04]  /*a040*/  IADD3 R2, R165, UR6, RZ ;  /* 0x00000006a5027c10 */ /* 0x000fe8000fffe0ff */
[----:B------:R-:W-:Y:S02]  /*a050*/  LEA.HI.X R167, R164, c[0x0][0x1fc], R2, 0x1, P0 ;  /* 0x00007f00a4a77a11 */ /* 0x000fe400000f0c02 */
[----:B------:R-:W-:Y:S05]  /*a060*/  MOV R164, UR17 ;  /* 0x0000001100a47c02 */ /* 0x000fea0008000f00 */
[----:B------:R-:W-:Y:S05]  /*a070*/  IMAD.WIDE.U32 R164, R164, UR13, R188 ;  /* 0x0000000da4a47c25 */ /* 0x000fea000f8e00bc */
[----:B------:R-:W-:Y:S01]  /*a080*/  IADD3 R2, R165, UR6, RZ ;  /* 0x00000006a5027c10 */ /* 0x000fe2000fffe0ff */
[----:B----4-:R-:W4:Y:S06]  /*a090*/  LDL R169, [R1+0x2c] ;  /* 0x00002c0001a97983 */ /* 0x010f2c0000100800 */
[----:B------:R-:W-:Y:S01]  /*a0a0*/  @!PT LDS RZ, [RZ] ;  /* 0x00000000fffff984 */ /* 0x000fe20000000800 */
[----:B------:R-:W-:Y:S01]  /*a0b0*/  @!PT LDS RZ, [RZ] ;  /* 0x00000000fffff984 */ /* 0x000fe20000000800 */
[----:B------:R-:W-:Y:S01]  /*a0c0*/  @!PT LDS RZ, [RZ] ;  /* 0x00000000fffff984 */ /* 0x000fe20000000800 */
[----:B---3--:R1:W-:Y:S02]  /*a0d0*/  LDGSTS.E.BYPASS.LTC128B.128 [R177+0x100], [R166.64], !P5 ;  /* 0x00100000a6b17fae */ /* 0x0083e4000e901d56 */
[C---:B-1----:R-:W-:Y:S04]  /*a0e0*/  LEA R166, P0, R164.reuse, c[0x0][0x1f8], 0x1 ;  /* 0x00007e00a4a67a11 */ /* 0x042fe800078008ff */
[----:B------:R-:W-:Y:S02]  /*a0f0*/  LEA.HI.X R167, R164, c[0x0][0x1fc], R2, 0x1, P0 ;  /* 0x00007f00a4a77a11 */ /* 0x000fe400000f0c02 */
[----:B------:R-:W-:Y:S03]  /*a100*/  MOV R164, UR17 ;  /* 0x0000001100a47c02 */ /* 0x000fe60008000f00 */
[----:B------:R1:W-:Y:S02]  /*a110*/  LDGSTS.E.BYPASS.LTC128B.128 [R177+0x2100], [R166.64], !P4 ;  /* 0x02100000a6b17fae */ /* 0x0003e4000e101d56 */
[----:B------:R-:W-:Y:S05]  /*a120*/  IMAD.WIDE.U32 R164, R164, UR13, R186 ;  /* 0x0000000da4a47c25 */ /* 0x000fea000f8e00ba */
[----:B------:R-:W-:Y:S02]  /*a130*/  IADD3 R2, R165, UR6, RZ ;  /* 0x00000006a5027c10 */ /* 0x000fe4000fffe0ff */
[C---:B-1----:R-:W-:Y:S04]  /*a140*/  LEA R166, P0, R164.reuse, c[0x0][0x1f8], 0x1 ;  /* 0x00007e00a4a67a11 */ /* 0x042fe800078008ff */
[----:B------:R-:W-:Y:S02]  /*a150*/  LEA.HI.X R167, R164, c[0x0][0x1fc], R2, 0x1, P0 ;  /* 0x00007f00a4a77a11 */ /* 0x000fe400000f0c02 */
[----:B------:R-:W-:Y:S01]  /*a160*/  MOV R164, UR17 ;  /* 0x0000001100a47c02 */ /* 0x000fe20008000f00 */
[----:B------:R-:W-:Y:S02]  /*a170*/  UIADD3 UR17, UR17, -0x1, URZ ;  /* 0xffffffff11117890 */ /* 0x000fe4000fffe03f */
[----:B------:R1:W-:Y:S02]  /*a180*/  LDGSTS.E.BYPASS.LTC128B.128 [R177+0x4100], [R166.64], !P3 ;  /* 0x04100000a6b17fae */ /* 0x0003e4000d901d56 */
[----:B------:R-:W-:Y:S05]  /*a190*/  IMAD.WIDE.U32 R164, R164, UR13, R184 ;  /* 0x0000000da4a47c25 */ /* 0x000fea000f8e00b8 */
[----:B------:R-:W-:Y:S01]  /*a1a0*/  IADD3 R2, R165, UR6, RZ ;  /* 0x00000006a5027c10 */ /* 0x000fe2000fffe0ff */
[----:B------:R-:W-:Y:S01]  /*a1b0*/  UIADD3 UR6, UR6, UR11, URZ ;  /* 0x0000000b06067290 */ /* 0x000fe2000fffe03f */
[C---:B-1----:R-:W-:Y:S04]  /*a1c0*/  LEA R166, P0, R164.reuse, c[0x0][0x1f8], 0x1 ;  /* 0x00007e00a4a67a11 */ /* 0x042fe800078008ff */
[----:B------:R-:W-:Y:S02]  /*a1d0*/  LEA.HI.X R167, R164, c[0x0][0x1fc], R2, 0x1, P0 ;  /* 0x00007f00a4a77a11 */ /* 0x000fe400000f0c02 */
[----:B------:R-:W-:Y:S02]  /*a1e0*/  IADD3 R2, P1, R168, UR10, RZ ;  /* 0x0000000aa8027c10 */ /* 0x000fe4000ff3e0ff */
[----:B------:R-:W3:Y:S02]  /*a1f0*/  LDL R168, [R1+0x4] ;  /* 0x0000040001a87983 */ /* 0x000ee40000100800 */
[----:B------:R-:W-:Y:S02]  /*a200*/  IADD3.X R165, R179, UR6, RZ, P1, !PT ;  /* 0x00000006b3a57c10 */ /* 0x000fe40008ffe4ff */
[C---:B------:R-:W-:Y:S02]  /*a210*/  LEA R164, P0, R2.reuse, c[0x0][0x1f8], 0x1 ;  /* 0x00007e0002a47a11 */ /* 0x040fe400078008ff */
[----:B------:R3:W-:Y:S02]  /*a220*/  LDGSTS.E.BYPASS.LTC128B.128 [R177+0x6100], [R166.64], !P2 ;  /* 0x06100000a6b17fae */ /* 0x0007e4000d101d56 */
[----:B------:R-:W-:Y:S02]  /*a230*/  LEA.HI.X R165, R2, c[0x0][0x1fc], R165, 0x1, P0 ;  /* 0x00007f0002a57a11 */ /* 0x000fe400000f0ca5 */
[----:B------:R-:W-:Y:S03]  /*a240*/  IADD3 R2, P1, R188, UR10, RZ ;  /* 0x0000000abc027c10 */ /* 0x000fe6000ff3e0ff */
[----:B------:R1:W-:Y:S02]  /*a250*/  LDGSTS.E.BYPASS.LTC128B.128 [R177+0x1100], [R164.64], !P5 ;  /* 0x01100000a4b17fae */ /* 0x0003e4000e901d56 */
[C---:B-1----:R-:W-:Y:S02]  /*a260*/  LEA R164, P0, R2.reuse, c[0x0][0x1f8], 0x1 ;  /* 0x00007e0002a47a11 */ /* 0x042fe400078008ff */
[----:B------:R-:W-:Y:S04]  /*a270*/  IADD3.X R165, R189, UR6, RZ, P1, !PT ;  /* 0x00000006bda57c10 */ /* 0x000fe80008ffe4ff */
[----:B------:R-:W-:Y:S02]  /*a280*/  LEA.HI.X R165, R2, c[0x0][0x1fc], R165, 0x1, P0 ;  /* 0x00007f0002a57a11 */ /* 0x000fe400000f0ca5 */
[----:B------:R-:W-:Y:S03]  /*a290*/  IADD3 R2, P1, R186, UR10, RZ ;  /* 0x0000000aba027c10 */ /* 0x000fe6000ff3e0ff */
[----:B------:R1:W-:Y:S02]  /*a2a0*/  LDGSTS.E.BYPASS.LTC128B.128 [R177+0x3100], [R164.64], !P4 ;  /* 0x03100000a4b17fae */ /* 0x0003e4000e101d56 */
[C---:B-1----:R-:W-:Y:S02]  /*a2b0*/  LEA R164, P0, R2.reuse, c[0x0][0x1f8], 0x1 ;  /* 0x00007e0002a47a11 */ /* 0x042fe400078008ff */
[----:B------:R-:W-:Y:S04]  /*a2c0*/  IADD3.X R165, R187, UR6, RZ, P1, !PT ;  /* 0x00000006bba57c10 */ /* 0x000fe80008ffe4ff */
[----:B------:R-:W-:Y:S02]  /*a2d0*/  LEA.HI.X R165, R2, c[0x0][0x1fc], R165, 0x1, P0 ;  /* 0x00007f0002a57a11 */ /* 0x000fe400000f0ca5 */
[----:B------:R-:W-:Y:S01]  /*a2e0*/  IADD3 R2, P1, R184, UR10, RZ ;  /* 0x0000000ab8027c10 */ /* 0x000fe2000ff3e0ff */
[----:B------:R-:W-:Y:S02]  /*a2f0*/  @UP0 UIMAD.WIDE.U32 UR10, UR17, UR4, URZ ;  /* 0x00000004110a02a5 */ /* 0x000fe4000f8e003f */
[----:B------:R1:W-:Y:S02]  /*a300*/  LDGSTS.E.BYPASS.LTC128B.128 [R177+0x5100], [R164.64], !P3 ;  /* 0x05100000a4b17fae */ /* 0x0003e4000d901d56 */
[----:B------:R-:W-:Y:S01]  /*a310*/  @UP0 USHF.L.U32 UR7, UR10, 0x6, URZ ;  /* 0x000000060a070899 */ /* 0x000fe2000800063f */
[C---:B-1----:R-:W-:Y:S02]  /*a320*/  LEA R164, P0, R2.reuse, c[0x0][0x1f8], 0x1 ;  /* 0x00007e0002a47a11 */ /* 0x042fe400078008ff */
[----:B------:R-:W-:Y:S01]  /*a330*/  IADD3.X R165, R185, UR6, RZ, P1, !PT ;  /* 0x00000006b9a57c10 */ /* 0x000fe20008ffe4ff */
[----:B------:R-:W-:Y:S03]  /*a340*/  @UP0 USHF.R.S32.HI UR6, URZ, 0x1f, UR17 ;  /* 0x0000001f3f060899 */ /* 0x000fe60008011411 */
[----:B------:R-:W-:Y:S01]  /*a350*/  LEA.HI.X R165, R2, c[0x0][0x1fc], R165, 0x1, P0 ;  /* 0x00007f0002a57a11 */ /* 0x000fe200000f0ca5 */
[----:B------:R-:W-:Y:S01]  /*a360*/  @UP0 UIMAD UR6, UR6, UR4, URZ ;  /* 0x00000004060602a4 */ /* 0x000fe2000f8e023f */
[----:B------:R-:W2:Y:S01]  /*a370*/  LDL R2, [R1+0x1c] ;  /* 0x00001c0001027983 */ /* 0x000ea20000100800 */
[----:B------:R-:W-:Y:S02]  /*a380*/  PLOP3.LUT P0, PT, PT, PT, UP0, 0x80, 0x0 ;  /* 0x000000000000781c */ /* 0x000fe40003f0f008 */
[----:B------:R-:W-:Y:S03]  /*a390*/  @UP0 UIMAD UR6, UR17, UR5, UR6 ;  /* 0x00000005110602a4 */ /* 0x000fe6000f8e0206 */
[----:B------:R3:W-:Y:S01]  /*a3a0*/  LDGSTS.E.BYPASS.LTC128B.128 [R177+0x7100], [R164.64], !P2 ;  /* 0x07100000a4b17fae */ /* 0x0007e2000d101d56 */
[----:B------:R-:W-:Y:S04]  /*a3b0*/  @UP0 UIADD3 UR6, UR11, UR6, URZ ;  /* 0x000000060b060290 */ /* 0x000fe8000fffe03f */
[----:B------:R-:W-:Y:S01]  /*a3c0*/  @UP0 USHF.L.U64.HI UR6, UR10, 0x6, UR6 ;  /* 0x000000060a060899 */ /* 0x000fe20008010206 */
[----:B------:R-:W0:Y:S06]  /*a3d0*/  LDGDEPBAR ;  /* 0x00000000000079af */ /* 0x000e2c0000000000 */
[----:B---3--:R-:W1:Y:S02]  /*a3e0*/  LDSM.16.M88.4 R164, [R168+0x10100] ;  /* 0x01010000a8a4783b */ /* 0x008e640000000200 */
[C---:B-1----:R-:W-:Y:S08]  /*a3f0*/  HMMA.16816.F32 R4, R192.reuse, R164, R4 ;  /* 0x000000a4c004723c */ /* 0x042ff00000001804 */
[C---:B------:R-:W-:Y:S01]  /*a400*/  HMMA.16816.F32 R8, R192.reuse, R166, R8 ;  /* 0x000000a6c008723c */ /* 0x040fe20000001808 */
[----:B------:R-:W1:Y:S07]  /*a410*/  LDSM.16.M88.4 R164, [R168+0x10900] ;  /* 0x01090000a8a4783b */ /* 0x000e6e0000000200 */
[C---:B-1----:R-:W-:Y:S08]  /*a420*/  HMMA.16816.F32 R12, R192.reuse, R164, R12 ;  /* 0x000000a4c00c723c */ /* 0x042ff0000000180c */
[C---:B------:R-:W-:Y:S01]  /*a430*/  HMMA.16816.F32 R16, R192.reuse, R166, R16 ;  /* 0x000000a6c010723c */ /* 0x040fe20000001810 */
[----:B------:R-:W1:Y:S07]  /*a440*/  LDSM.16.M88.4 R164, [R168+0x11100] ;  /* 0x01110000a8a4783b */ /* 0x000e6e0000000200 */
[C---:B-1----:R-:W-:Y:S08]  /*a450*/  HMMA.16816.F32 R20, R192.reuse, R164, R20 ;  /* 0x000000a4c014723c */ /* 0x042ff00000001814 */
[C---:B------:R-:W-:Y:S01]  /*a460*/  HMMA.16816.F32 R24, R192.reuse, R166, R24 ;  /* 0x000000a6c018723c */ /* 0x040fe20000001818 */
[----:B------:R-:W1:Y:S07]  /*a470*/  LDSM.16.M88.4 R164, [R168+0x11900] ;  /* 0x01190000a8a4783b */ /* 0x000e6e0000000200 */
[C---:B-1----:R-:W-:Y:S08]  /*a480*/  HMMA.16816.F32 R28, R192.reuse, R164, R28 ;  /* 0x000000a4c01c723c */ /* 0x042ff0000000181c */
[----:B------:R-:W-:Y:S01]  /*a490*/  HMMA.16816.F32 R32, R192, R166, R32 ;  /* 0x000000a6c020723c */ /* 0x000fe20000001820 */
[----:B------:R-:W1:Y:S07]  /*a4a0*/  LDSM.16.M88.4 R164, [R251] ;  /* 0x00000000fba4783b */ /* 0x000e6e0000000200 */
        /* <DEDUP_REMOVED lines=23> */
[----:B--2---:R-:W1:Y:S07]  /*a620*/  LDSM.16.M88.4 R164, [R175] ;  /* 0x00000000afa4783b */ /* 0x004e6e0000000200 */
[C---:B-1----:R-:W-:Y:S08]  /*a630*/  HMMA.16816.F32 R4, R204.reuse, R164, R4 ;  /* 0x000000a4cc04723c */ /* 0x042ff00000001804 */
[C---:B------:R-:W-:Y:S01]  /*a640*/  HMMA.16816.F32 R8, R204.reuse, R166, R8 ;  /* 0x000000a6cc08723c */ /* 0x040fe20000001808 */
[----:B------:R1:W2:Y:S06]  /*a650*/  LDSM.16.M88.4 R164, [R171] ;  /* 0x00000000aba4783b */ /* 0x0002ac0000000200 */
[----:B-1----:R-:W3:Y:S01]  /*a660*/  LDL R171, [R1+0x28] ;  /* 0x0000280001ab7983 */ /* 0x002ee20000100800 */
[C---:B--2---:R-:W-:Y:S08]  /*a670*/  HMMA.16816.F32 R12, R204.reuse, R164, R12 ;  /* 0x000000a4cc0c723c */ /* 0x044ff0000000180c */
[C---:B------:R-:W-:Y:S01]  /*a680*/  HMMA.16816.F32 R16, R204.reuse, R166, R16 ;  /* 0x000000a6cc10723c */ /* 0x040fe20000001810 */
[----:B------:R1:W2:Y:S06]  /*a690*/  LDSM.16.M88.4 R164, [R170] ;  /* 0x00000000aaa4783b */ /* 0x0002ac0000000200 */
[----:B-1----:R-:W3:Y:S01]  /*a6a0*/  LDL R170, [R1+0x24] ;  /* 0x0000240001aa7983 */ /* 0x002ee20000100800 */
[C---:B--2---:R-:W-:Y:S08]  /*a6b0*/  HMMA.16816.F32 R20, R204.reuse, R164, R20 ;  /* 0x000000a4cc14723c */ /* 0x044ff00000001814 */
[C---:B------:R-:W-:Y:S01]  /*a6c0*/  HMMA.16816.F32 R24, R204.reuse, R166, R24 ;  /* 0x000000a6cc18723c */ /* 0x040fe20000001818 */
[----:B----4-:R1:W2:Y:S06]  /*a6d0*/  LDSM.16.M88.4 R164, [R169] ;  /* 0x00000000a9a4783b */ /* 0x0102ac0000000200 */
[----:B-1----:R-:W4:Y:S01]  /*a6e0*/  LDL R169, [R1+0x20] ;  /* 0x0000200001a97983 */ /* 0x002f220000100800 */
[C---:B--2---:R-:W-:Y:S08]  /*a6f0*/  HMMA.16816.F32 R28, R204.reuse, R164, R28 ;  /* 0x000000a4cc1c723c */ /* 0x044ff0000000181c */
        /* <DEDUP_REMOVED lines=37> */
[----:B---3--:R1:W2:Y:S06]  /*a950*/  LDSM.16.M88.4 R164, [R171] ;  /* 0x00000000aba4783b */ /* 0x0082ac0000000200 */
        /* <DEDUP_REMOVED lines=10> */
[C---:B------:R-:W-:Y:S01]  /*aa00*/  HMMA.16816.F32 R24, R220.reuse, R166, R24 ;  /* 0x000000a6dc18723c */ /* 0x040fe20000001818 */
[----:B------:R1:W2:Y:S06]  /*aa10*/  LDSM.16.M88.4 R164, [R2] ;  /* 0x0000000002a4783b */ /* 0x0002ac0000000200 */
[----:B-1----:R-:W3:Y:S06]  /*aa20*/  LDL R2, [R1+0xc] ;  /* 0x00000c0001027983 */ /* 0x002eec0000100800 */
[----:B------:R-:W3:Y:S01]  /*aa30*/  LDL.LU R178, [R1+0x64] ;  /* 0x0000640001b27983 */ /* 0x000ee20000300800 */
        /* <DEDUP_REMOVED lines=38> */
[----:B---3--:R-:W1:Y:S07]  /*aca0*/  LDSM.16.M88.4 R164, [R171] ;  /* 0x00000000aba4783b */ /* 0x008e6e0000000200 */
[C---:B-1----:R-:W-:Y:S08]  /*acb0*/  HMMA.16816.F32 R4, R236.reuse, R164, R4 ;  /* 0x000000a4ec04723c */ /* 0x042ff00000001804 */
[C---:B------:R-:W-:Y:S01]  /*acc0*/  HMMA.16816.F32 R8, R236.reuse, R166, R8 ;  /* 0x000000a6ec08723c */ /* 0x040fe20000001808 */
[----:B------:R-:W1:Y:S07]  /*acd0*/  LDSM.16.M88.4 R164, [R170] ;  /* 0x00000000aaa4783b */ /* 0x000e6e0000000200 */
[C---:B-1----:R-:W-:Y:S08]  /*ace0*/  HMMA.16816.F32 R12, R236.reuse, R164, R12 ;  /* 0x000000a4ec0c723c */ /* 0x042ff0000000180c */
[C---:B------:R-:W-:Y:S01]  /*acf0*/  HMMA.16816.F32 R16, R236.reuse, R166, R16 ;  /* 0x000000a6ec10723c */ /* 0x040fe20000001810 */
[----:B----4-:R-:W1:Y:S07]  /*ad00*/  LDSM.16.M88.4 R164, [R169] ;  /* 0x00000000a9a4783b */ /* 0x010e6e0000000200 */
[C---:B-1----:R-:W-:Y:S08]  /*ad10*/  HMMA.16816.F32 R20, R236.reuse, R164, R20 ;  /* 0x000000a4ec14723c */ /* 0x042ff00000001814 */
[C---:B------:R-:W-:Y:S01]  /*ad20*/  HMMA.16816.F32 R24, R236.reuse, R166, R24 ;  /* 0x000000a6ec18723c */ /* 0x040fe20000001818 */
[----:B------:R-:W1:Y:S07]  /*ad30*/  LDSM.16.M88.4 R164, [R2] ;  /* 0x0000000002a4783b */ /* 0x000e6e0000000200 */
        /* <DEDUP_REMOVED lines=23> */
[----:B------:R-:W1:Y:S01]  /*aeb0*/  LDSM.16.M88.4 R164, [R251+0x7800] ;  /* 0x00780000fba4783b */ /* 0x000e620000000200 */
[----:B------:R-:W-:Y:S05]  /*aec0*/  DEPBAR.LE SB0, 0x0 ;  /* 0x000080000000791a */ /* 0x000fea0000000000 */
[----:B------:R-:W-:Y:S01]  /*aed0*/  BAR.SYNC.DEFER_BLOCKING 0x0 ;  /* 0x0000000000007b1d */ /* 0x000fe20000010000 */
[C---:B-1----:R-:W-:Y:S07]  /*aee0*/  HMMA.16816.F32 R28, R244.reuse, R164, R28 ;  /* 0x000000a4f41c723c */ /* 0x042fee000000181c */
[----:B------:R-:W-:Y:S01]  /*aef0*/  FMNMX.FTZ R165, R4, R0, !PT ;  /* 0x0000000004a57209 */ /* 0x000fe20007810000 */
[----:B------:R-:W-:Y:S04]  /*af00*/  HMMA.16816.F32 R32, R244, R166, R32 ;  /* 0x000000a6f420723c */ /* 0x000fe80000001820 */
        /* <DEDUP_REMOVED lines=16> */
[----:B-1----:R-:W-:Y:S05]  /*b010*/  FMNMX.FTZ R165, R165, R2, !PT ;  /* 0x00000002a5a57209 */ /* 0x002fea0007810000 */
[----:B------:R-:W1:Y:S02]  /*b020*/  SHFL.BFLY PT, R2, R165, 0x1, 0x1f ;  /* 0x0c201f00a5027f89 */ /* 0x000e6400000e0000 */
[----:B-1----:R-:W-:Y:S05]  /*b030*/  FMNMX.FTZ R165, R165, R2, !PT ;  /* 0x00000002a5a57209 */ /* 0x002fea0007810000 */
[C---:B------:R-:W-:Y:S02]  /*b040*/  FMUL.FTZ R2, R165.reuse, c[0x0][0x2d0] ;  /* 0x0000b400a5027a20 */ /* 0x040fe40000410000 */
[----:B------:R-:W-:Y:S02]  /*b050*/  FADD.FTZ R0, -R165, R0 ;  /* 0x00000000a5007221 */ /* 0x000fe40000010100 */
[--C-:B------:R-:W-:Y:S02]  /*b060*/  FFMA.FTZ R4, R4, c[0x0][0x2d0], -R2.reuse ;  /* 0x0000b40004047a23 */ /* 0x100fe40000010802 */
[--C-:B------:R-:W-:Y:S02]  /*b070*/  FFMA.FTZ R180, R13, c[0x0][0x2d0], -R2.reuse ;  /* 0x0000b4000db47a23 */ /* 0x100fe40000010802 */
[----:B------:R1:W-:Y:S01]  /*b080*/  MUFU.EX2 R13, R4 ;  /* 0x00000004000d7308 */ /* 0x0003e20000000800 */
[--C-:B------:R-:W-:Y:S02]  /*b090*/  FFMA.FTZ R170, R32, c[0x0][0x2d0], -R2.reuse ;  /* 0x0000b40020aa7a23 */ /* 0x100fe40000010802 */
[--C-:B------:R-:W-:Y:S02]  /*b0a0*/  FFMA.FTZ R171, R33, c[0x0][0x2d0], -R2.reuse ;  /* 0x0000b40021ab7a23 */ /* 0x100fe40000010802 */
[--C-:B------:R-:W-:Y:S02]  /*b0b0*/  FFMA.FTZ R168, R28, c[0x0][0x2d0], -R2.reuse ;  /* 0x0000b4001ca87a23 */ /* 0x100fe40000010802 */
[--C-:B------:R-:W-:Y:S02]  /*b0c0*/  FFMA.FTZ R169, R29, c[0x0][0x2d0], -R2.reuse ;  /* 0x0000b4001da97a23 */ /* 0x100fe40000010802 */
[--C-:B------:R-:W-:Y:S02]  /*b0d0*/  FFMA.FTZ R183, R25, c[0x0][0x2d0], -R2.reuse ;  /* 0x0000b40019b77a23 */ /* 0x100fe40000010802 */
[--C-:B------:R-:W-:Y:S02]  /*b0e0*/  FFMA.FTZ R181, R17, c[0x0][0x2d0], -R2.reuse ;  /* 0x0000b40011b57a23 */ /* 0x100fe40000010802 */
[--C-:B------:R-:W-:Y:S02]  /*b0f0*/  FFMA.FTZ R176, R9, c[0x0][0x2d0], -R2.reuse ;  /* 0x0000b40009b07a23 */ /* 0x100fe40000010802 */
[--C-:B------:R-:W-:Y:S02]  /*b100*/  FFMA.FTZ R190, R24, c[0x0][0x2d0], -R2.reuse ;  /* 0x0000b40018be7a23 */ /* 0x100fe40000010802 */
[--C-:B------:R-:W-:Y:S01]  /*b110*/  FFMA.FTZ R191, R21, c[0x0][0x2d0], -R2.reuse ;  /* 0x0000b40015bf7a23 */ /* 0x100fe20000010802 */
[----:B------:R-:W-:Y:S01]  /*b120*/  MUFU.EX2 R181, R181 ;  /* 0x000000b500b57308 */ /* 0x000fe20000000800 */
[--C-:B------:R-:W-:Y:S02]  /*b130*/  FFMA.FTZ R175, R20, c[0x0][0x2d0], -R2.reuse ;  /* 0x0000b40014af7a23 */ /* 0x100fe40000010802 */
[----:B------:R-:W-:Y:S02]  /*b140*/  FMUL.FTZ R0, R0, c[0x0][0x2d0] ;  /* 0x0000b40000007a20 */ /* 0x000fe40000410000 */
[--C-:B------:R-:W-:Y:S01]  /*b150*/  FFMA.FTZ R182, R12, c[0x0][0x2d0], -R2.reuse ;  /* 0x0000b4000cb67a23 */ /* 0x100fe20000010802 */
[----:B-1----:R-:W2:Y:S01]  /*b160*/  LDL.LU R4, [R1+0x68] ;  /* 0x0000680001047983 */ /* 0x002ea20000300800 */
[--C-:B------:R-:W-:Y:S02]  /*b170*/  FFMA.FTZ R166, R5, c[0x0][0x2d0], -R2.reuse ;  /* 0x0000b40005a67a23 */ /* 0x100fe40000010802 */
[--C-:B------:R-:W-:Y:S01]  /*b180*/  FFMA.FTZ R167, R8, c[0x0][0x2d0], -R2.reuse ;  /* 0x0000b40008a77a23 */ /* 0x100fe20000010802 */
[----:B------:R-:W1:Y:S01]  /*b190*/  MUFU.EX2 R0, R0 ;  /* 0x0000000000007308 */ /* 0x000e620000000800 */
[----:B------:R-:W-:Y:S01]  /*b1a0*/  FFMA.FTZ R16, R16, c[0x0][0x2d0], -R2 ;  /* 0x0000b40010107a23 */ /* 0x000fe20000010802 */
[----:B------:R-:W3:Y:S06]  /*b1b0*/  LDL.64 R32, [R1+0xb0] ;  /* 0x0000b00001207983 */ /* 0x000eec0000100a00 */
[----:B------:R-:W4:Y:S06]  /*b1c0*/  LDL.64 R28, [R1+0x70] ;  /* 0x00007000011c7983 */ /* 0x000f2c0000100a00 */
[----:B------:R-:W2:Y:S06]  /*b1d0*/  LDL R25, [R1+0x60] ;  /* 0x0000600001197983 */ /* 0x000eac0000100800 */
[----:B------:R-:W2:Y:S01]  /*b1e0*/  LDL R17, [R1+0x5c] ;  /* 0x00005c0001117983 */ /* 0x000ea20000100800 */
[C---:B-1----:R-:W-:Y:S05]  /*b1f0*/  FFMA.FTZ R12, R0.reuse, R178, R13 ;  /* 0x000000b2000c7223 */ /* 0x042fea000001000d */
[----:B------:R-:W3:Y:S01]  /*b200*/  LDL R9, [R1+0x58] ;  /* 0x0000580001097983 */ /* 0x000ee20000100800 */
[C---:B------:R-:W-:Y:S02]  /*b210*/  FMUL.FTZ R140, R0.reuse, R140 ;  /* 0x0000008c008c7220 */ /* 0x040fe40000410000 */
[C---:B------:R-:W-:Y:S02]  /*b220*/  FMUL.FTZ R141, R0.reuse, R141 ;  /* 0x0000008d008d7220 */ /* 0x040fe40000410000 */
[C---:B------:R-:W-:Y:S01]  /*b230*/  FMUL.FTZ R144, R0.reuse, R144 ;  /* 0x0000009000907220 */ /* 0x040fe20000410000 */
        /* <DEDUP_REMOVED lines=63> */
[----:B------:R-:W-:Y:S01]  /*b630*/  FMUL.FTZ R137, R0, R137 ;  /* 0x0000008900897220 */ /* 0x000fe20000410000 */
        /* <DEDUP_REMOVED lines=28> */
[--C-:B------:R-:W-:Y:S02]  /*b800*/  FFMA.FTZ R14, R14, c[0x0][0x2d0], -R2.reuse ;  /* 0x0000b4000e0e7a23 */ /* 0x100fe40000010802 */
[--C-:B------:R-:W-:Y:S02]  /*b810*/  FFMA.FTZ R15, R15, c[0x0][0x2d0], -R2.reuse ;  /* 0x0000b4000f0f7a23 */ /* 0x100fe40000010802 */
[--C-:B------:R-:W-:Y:S01]  /*b820*/  FFMA.FTZ R19, R19, c[0x0][0x2d0], -R2.reuse ;  /* 0x0000b40013137a23 */ /* 0x100fe20000010802 */
[----:B------:R-:W2:Y:S01]  /*b830*/  MUFU.EX2 R0, R0 ;  /* 0x0000000000007308 */ /* 0x000ea20000000800 */
[--C-:B------:R-:W-:Y:S02]  /*b840*/  FFMA.FTZ R22, R22, c[0x0][0x2d0], -R2.reuse ;  /* 0x0000b40016167a23 */ /* 0x100fe40000010802 */
[--C-:B------:R-:W-:Y:S02]  /*b850*/  FFMA.FTZ R23, R23, c[0x0][0x2d0], -R2.reuse ;  /* 0x0000b40017177a23 */ /* 0x100fe40000010802 */
[--C-:B------:R-:W-:Y:S02]  /*b860*/  FFMA.FTZ R26, R26, c[0x0][0x2d0], -R2.reuse ;  /* 0x0000b4001a1a7a23 */ /* 0x100fe40000010802 */
[----:B------:R-:W-:Y:S03]  /*b870*/  FFMA.FTZ R27, R27, c[0x0][0x2d0], -R2 ;  /* 0x0000b4001b1b7a23 */ /* 0x000fe60000010802 */
[----:B------:R-:W-:Y:S10]  /*b880*/  MUFU.EX2 R18, R18 ;  /* 0x0000001200127308 */ /* 0x000ff40000000800 */
[----:B----4-:R-:W-:Y:S01]  /*b890*/  MUFU.EX2 R28, R176 ;  /* 0x000000b0001c7308 */ /* 0x010fe20000000800 */
[C---:B--2---:R-:W-:Y:S02]  /*b8a0*/  FFMA.FTZ R8, R0.reuse, R4, R6 ;  /* 0x0000000400087223 */ /* 0x044fe40000010006 */
[C---:B------:R-:W-:Y:S02]  /*b8b0*/  FMUL.FTZ R142, R0.reuse, R142 ;  /* 0x0000008e008e7220 */ /* 0x040fe40000410000 */
[C---:B------:R-:W-:Y:S02]  /*b8c0*/  FMUL.FTZ R143, R0.reuse, R143 ;  /* 0x0000008f008f7220 */ /* 0x040fe40000410000 */
[C---:B------:R-:W-:Y:S03]  /*b8d0*/  FMUL.FTZ R146, R0.reuse, R146 ;  /* 0x0000009200927220 */ /* 0x040fe60000410000 */
[----:B---3--:R1:W-:Y:S01]  /*b8e0*/  MUFU.EX2 R33, R26 ;  /* 0x0000001a00217308 */ /* 0x0083e20000000800 */
        /* <DEDUP_REMOVED lines=61> */
[----:B------:R-:W-:Y:S01]  /*bcc0*/  @P0 IADD3 R0, P6, R32, UR7, RZ ;  /* 0x0000000720000c10 */ /* 0x000fe2000ffde0ff */
[--C-:B-1----:R-:W-:Y:S02]  /*bcd0*/  FFMA.FTZ R26, R34, c[0x0][0x2d0], -R2.reuse ;  /* 0x0000b400221a7a23 */ /* 0x102fe40000010802 */
[----:B------:R-:W-:Y:S01]  /*bce0*/  MUFU.EX2 R34, R170 ;  /* 0x000000aa00227308 */ /* 0x000fe20000000800 */
[C---:B------:R-:W-:Y:S02]  /*bcf0*/  @P0 LEA R4, P1, R0.reuse, c[0x0][0x1c8], 0x1 ;  /* 0x0000720000040a11 */ /* 0x040fe400078208ff */
[----:B------:R-:W-:Y:S04]  /*bd00*/  @P0 IADD3.X R3, R29, UR6, RZ, P6, !PT ;  /* 0x000000061d030c10 */ /* 0x000fe8000b7fe4ff */
[----:B------:R-:W-:Y:S02]  /*bd10*/  @P0 LEA.HI.X R5, R0, c[0x0][0x1cc], R3, 0x1, P1 ;  /* 0x0000730000050a11 */ /* 0x000fe400008f0c03 */
[----:B------:R-:W-:Y:S01]  /*bd20*/  @P0 IADD3 R0, P6, R25, UR7, RZ ;  /* 0x0000000719000c10 */ /* 0x000fe2000ffde0ff */
[----:B------:R-:W-:Y:S02]  /*bd30*/  MUFU.EX2 R26, R26 ;  /* 0x0000001a001a7308 */ /* 0x000fe40000000800 */
        /* <DEDUP_REMOVED lines=16> */
[----:B------:R-:W-:Y:S02]  /*be40*/  @P0 IADD3 R0, P6, R32, UR7, RZ ;  /* 0x0000000720000c10 */ /* 0x000fe4000ffde0ff */
[----:B------:R1:W-:Y:S01]  /*be50*/  MUFU.EX2 R32, R27 ;  /* 0x0000001b00207308 */ /* 0x0003e20000000800 */
[----:B------:R2:W-:Y:S01]  /*be60*/  @P0 LDGSTS.E.BYPASS.LTC128B.128 [R177+0x16100], [R4.64], !P2 ;  /* 0x1610000004b10fae */ /* 0x0005e2000d101d56 */
[----:B------:R-:W-:Y:S08]  /*be70*/  @P0 IADD3.X R3, R29, UR6, RZ, P6, !PT ;  /* 0x000000061d030c10 */ /* 0x000ff0000b7fe4ff */
[----:B------:R-:W-:Y:S01]  /*be80*/  MUFU.EX2 R29, R22 ;  /* 0x00000016001d7308 */ /* 0x000fe20000000800 */
[--C-:B-1----:R-:W-:Y:S09]  /*be90*/  FFMA.FTZ R27, R31, c[0x0][0x2d0], -R2.reuse ;  /* 0x0000b4001f1b7a23 */ /* 0x102ff20000010802 */
[----:B------:R-:W-:Y:S01]  /*bea0*/  MUFU.EX2 R31, R169 ;  /* 0x000000a9001f7308 */ /* 0x000fe20000000800 */
[C---:B--2---:R-:W-:Y:S04]  /*beb0*/  @P0 LEA R4, P1, R0.reuse, c[0x0][0x1c8], 0x1 ;  /* 0x0000720000040a11 */ /* 0x044fe800078208ff */
[----:B------:R-:W-:Y:S02]  /*bec0*/  @P0 LEA.HI.X R5, R0, c[0x0][0x1cc], R3, 0x1, P1 ;  /* 0x0000730000050a11 */ /* 0x000fe400008f0c03 */
[----:B------:R-:W-:Y:S03]  /*bed0*/  @P0 IADD3 R0, P6, R25, UR7, RZ ;  /* 0x0000000719000c10 */ /* 0x000fe6000ffde0ff */
[----:B------:R-:W-:Y:S01]  /*bee0*/  MUFU.EX2 R25, R180 ;  /* 0x000000b400197308 */ /* 0x000fe20000000800 */
[----:B------:R1:W-:Y:S01]  /*bef0*/  @P0 LDGSTS.E.BYPASS.LTC128B.128 [R177+0x11100], [R4.64], !P5 ;  /* 0x1110000004b10fae */ /* 0x0003e2000e901d56 */
[----:B------:R-:W-:Y:S05]  /*bf00*/  @P0 IADD3.X R3, R17, UR6, RZ, P6, !PT ;  /* 0x0000000611030c10 */ /* 0x000fea000b7fe4ff */
[----:B------:R-:W2:Y:S03]  /*bf10*/  LDL R17, [R1] ;  /* 0x0000000001117983 */ /* 0x000ea60000100800 */
[----:B------:R-:W-:Y:S10]  /*bf20*/  MUFU.EX2 R180, R183 ;  /* 0x000000b700b47308 */ /* 0x000ff40000000800 */
[----:B------:R-:W-:Y:S01]  /*bf30*/  MUFU.EX2 R27, R27 ;  /* 0x0000001b001b7308 */ /* 0x000fe20000000800 */
[C---:B-1----:R-:W-:Y:S04]  /*bf40*/  @P0 LEA R4, P1, R0.reuse, c[0x0][0x1c8], 0x1 ;  /* 0x0000720000040a11 */ /* 0x042fe800078208ff */
[----:B------:R-:W-:Y:S01]  /*bf50*/  @P0 LEA.HI.X R5, R0, c[0x0][0x1cc], R3, 0x1, P1 ;  /* 0x0000730000050a11 */ /* 0x000fe200008f0c03 */
[----:B------:R-:W-:Y:S01]  /*bf60*/  FFMA.FTZ R3, R7, c[0x0][0x2d0], -R2 ;  /* 0x0000b40007037a23 */ /* 0x000fe20000010802 */
[----:B------:R-:W-:Y:S03]  /*bf70*/  @P0 IADD3 R0, P6, R9, UR7, RZ ;  /* 0x0000000709000c10 */ /* 0x000fe6000ffde0ff */
[----:B------:R-:W1:Y:S01]  /*bf80*/  MUFU.EX2 R9, R166 ;  /* 0x000000a600097308 */ /* 0x000e620000000800 */
[----:B------:R3:W-:Y:S09]  /*bf90*/  @P0 LDGSTS.E.BYPASS.LTC128B.128 [R177+0x13100], [R4.64], !P4 ;  /* 0x1310000004b10fae */ /* 0x0007f2000e101d56 */
[----:B------:R-:W4:Y:S10]  /*bfa0*/  MUFU.EX2 R3, R3 ;  /* 0x0000000300037308 */ /* 0x000f340000000800 */
[----:B------:R-:W-:Y:S01]  /*bfb0*/  MUFU.EX2 R166, R23 ;  /* 0x0000001700a67308 */ /* 0x000fe20000000800 */
[----:B---3--:R-:W-:Y:S02]  /*bfc0*/  @P0 LEA R4, P1, R0, c[0x0][0x1c8], 0x1 ;  /* 0x0000720000040a11 */ /* 0x008fe400078208ff */
[----:B------:R-:W-:Y:S07]  /*bfd0*/  @P0 IADD3.X R5, R24, UR6, RZ, P6, !PT ;  /* 0x0000000618050c10 */ /* 0x000fee000b7fe4ff */
[----:B------:R-:W-:Y:S01]  /*bfe0*/  MUFU.EX2 R24, R182 ;  /* 0x000000b600187308 */ /* 0x000fe20000000800 */
[----:B------:R-:W-:Y:S02]  /*bff0*/  @P0 LEA.HI.X R5, R0, c[0x0][0x1cc], R5, 0x1, P1 ;  /* 0x0000730000050a11 */ /* 0x000fe400008f0c05 */
[----:B------:R-:W-:Y:S03]  /*c000*/  @P0 IADD3 R0, P6, R21, UR7, RZ ;  /* 0x0000000715000c10 */ /* 0x000fe6000ffde0ff */
[----:B------:R3:W-:Y:S04]  /*c010*/  @P0 LDGSTS.E.BYPASS.LTC128B.128 [R177+0x15100], [R4.64], !P3 ;  /* 0x1510000004b10fae */ /* 0x0007e8000d901d56 */
[----:B------:R-:W-:Y:S10]  /*c020*/  MUFU.EX2 R21, R167 ;  /* 0x000000a700157308 */ /* 0x000ff40000000800 */
[----:B------:R-:W-:Y:S01]  /*c030*/  MUFU.EX2 R167, R19 ;  /* 0x0000001300a77308 */ /* 0x000fe20000000800 */
[----:B---3--:R-:W-:Y:S02]  /*c040*/  @P0 LEA R4, P1, R0, c[0x0][0x1c8], 0x1 ;  /* 0x0000720000040a11 */ /* 0x008fe400078208ff */
[----:B------:R-:W-:Y:S01]  /*c050*/  @P0 IADD3.X R5, R20, UR6, RZ, P6, !PT ;  /* 0x0000000614050c10 */ /* 0x000fe2000b7fe4ff */
[C---:B-1----:R-:W-:Y:S06]  /*c060*/  FADD.FTZ R20, R9.reuse, R12 ;  /* 0x0000000c09147221 */ /* 0x042fec0000010000 */
[----:B------:R-:W-:Y:S01]  /*c070*/  MUFU.EX2 R12, R11 ;  /* 0x0000000b000c7308 */ /* 0x000fe20000000800 */
[----:B------:R-:W-:Y:S05]  /*c080*/  @P0 LEA.HI.X R5, R0, c[0x0][0x1cc], R5, 0x1, P1 ;  /* 0x0000730000050a11 */ /* 0x000fea00008f0c05 */
[----:B------:R1:W-:Y:S04]  /*c090*/  @P0 LDGSTS.E.BYPASS.LTC128B.128 [R177+0x17100], [R4.64], !P2 ;  /* 0x1710000004b10fae */ /* 0x0003e8000d101d56 */
[----:B------:R-:W3:Y:S02]  /*c0a0*/  MUFU.EX2 R0, R10 ;  /* 0x0000000a00007308 */ /* 0x000ee40000000800 */
[----:B------:R-:W0:Y:S06]  /*c0b0*/  LDGDEPBAR ;  /* 0x00000000000079af */ /* 0x000e2c0000000000 */
[----:B-1----:R-:W1:Y:S01]  /*c0c0*/  LDSM.16.MT88.4 R176, [R249+0x100] ;  /* 0x00010000f9b0783b */ /* 0x002e620000004200 */
[----:B------:R-:W-:Y:S01]  /*c0d0*/  F2FP.PACK_AB R4, R9, R13 ;  /* 0x0000000d0904723e */ /* 0x000fe200000000ff */
[C---:B----4-:R-:W-:Y:S01]  /*c0e0*/  FADD.FTZ R13, R3.reuse, R8 ;  /* 0x00000008030d7221 */ /* 0x050fe20000010000 */
[----:B---3--:R-:W-:Y:S02]  /*c0f0*/  F2FP.PACK_AB R7, R12, R0 ;  /* 0x000000000c07723e */ /* 0x008fe400000000ff */
[----:B------:R-:W-:Y:S01]  /*c100*/  F2FP.PACK_AB R5, R3, R6 ;  /* 0x000000060305723e */ /* 0x000fe200000000ff */
[----:B------:R-:W3:Y:S01]  /*c110*/  LDSM.16.MT88.4 R8, [R250+0x100] ;  /* 0x00010000fa08783b */ /* 0x000ee20000004200 */
[----:B------:R-:W-:Y:S01]  /*c120*/  F2FP.PACK_AB R6, R28, R21 ;  /* 0x000000151c06723e */ /* 0x000fe200000000ff */
[----:B------:R-:W-:Y:S02]  /*c130*/  FADD.FTZ R3, R21, R20 ;  /* 0x0000001415037221 */ /* 0x000fe40000010000 */
[----:B------:R-:W-:Y:S02]  /*c140*/  FADD.FTZ R13, R0, R13 ;  /* 0x0000000d000d7221 */ /* 0x000fe40000010000 */
[----:B------:R-:W-:Y:S01]  /*c150*/  LDSM.16.MT88.4 R20, [R252+0x1900] ;  /* 0x00190000fc14783b */ /* 0x000fe20000004200 */
[----:B------:R-:W-:Y:S02]  /*c160*/  FADD.FTZ R0, R28, R3 ;  /* 0x000000031c007221 */ /* 0x000fe40000010000 */
[----:B------:R-:W-:Y:S02]  /*c170*/  FADD.FTZ R3, R12, R13 ;  /* 0x0000000d0c037221 */ /* 0x000fe40000010000 */
[--C-:B------:R-:W-:Y:S02]  /*c180*/  FFMA.FTZ R28, R30, c[0x0][0x2d0], -R2.reuse ;  /* 0x0000b4001e1c7a23 */ /* 0x100fe40000010802 */
[----:B------:R-:W-:Y:S01]  /*c190*/  MUFU.EX2 R30, R168 ;  /* 0x000000a8001e7308 */ /* 0x000fe20000000800 */
[----:B------:R-:W-:Y:S02]  /*c1a0*/  FFMA.FTZ R2, R35, c[0x0][0x2d0], -R2 ;  /* 0x0000b40023027a23 */ /* 0x000fe40000010802 */
[----:B------:R-:W-:Y:S07]  /*c1b0*/  FADD.FTZ R0, R24, R0 ;  /* 0x0000000018007221 */ /* 0x000fee0000010000 */
[----:B------:R-:W-:Y:S10]  /*c1c0*/  MUFU.EX2 R35, R171 ;  /* 0x000000ab00237308 */ /* 0x000ff40000000800 */
[----:B------:R-:W-:Y:S01]  /*c1d0*/  MUFU.EX2 R28, R28 ;  /* 0x0000001c001c7308 */ /* 0x000fe20000000800 */
[C---:B-1----:R-:W-:Y:S08]  /*c1e0*/  HMMA.16816.F32 R132, R4.reuse, R176, R132 ;  /* 0x000000b00484723c */ /* 0x042ff00000001884 */
[C---:B------:R-:W-:Y:S01]  /*c1f0*/  HMMA.16816.F32 R136, R4.reuse, R178, R136 ;  /* 0x000000b20488723c */ /* 0x040fe20000001888 */
[----:B------:R1:W-:Y:S07]  /*c200*/  MUFU.EX2 R176, R175 ;  /* 0x000000af00b07308 */ /* 0x0003ee0000000800 */
[C---:B---3--:R-:W-:Y:S03]  /*c210*/  HMMA.16816.F32 R140, R4.reuse, R8, R140 ;  /* 0x00000008048c723c */ /* 0x048fe6000000188c */
[----:B------:R-:W-:Y:S05]  /*c220*/  MUFU.EX2 R178, R16 ;  /* 0x0000001000b27308 */ /* 0x000fea0000000800 */
[C---:B------:R-:W-:Y:S05]  /*c230*/  HMMA.16816.F32 R144, R4.reuse, R10, R144 ;  /* 0x0000000a0490723c */ /* 0x040fea0000001890 */
[----:B------:R-:W-:Y:S01]  /*c240*/  MUFU.EX2 R16, R14 ;  /* 0x0000000e00107308 */ /* 0x000fe20000000800 */
[----:B-1----:R1:W5:Y:S06]  /*c250*/  LDL.LU R175, [R1+0xe0] ;  /* 0x0000e00001af7983 */ /* 0x00236c0000300800 */
[----:B------:R1:W5:Y:S03]  /*c260*/  LDL.LU R168, [R1+0xdc] ;  /* 0x0000dc0001a87983 */ /* 0x0003660000300800 */
[----:B------:R-:W-:Y:S03]  /*c270*/  MUFU.EX2 R177, R191 ;  /* 0x000000bf00b17308 */ /* 0x000fe60000000800 */
[----:B------:R1:W5:Y:S07]  /*c280*/  LDL.LU R169, [R1+0xd8] ;  /* 0x0000d80001a97983 */ /* 0x00036e0000300800 */
[----:B------:R-:W-:Y:S01]  /*c290*/  MUFU.EX2 R179, R190 ;  /* 0x000000be00b37308 */ /* 0x000fe20000000800 */
[----:B------:R1:W5:Y:S06]  /*c2a0*/  LDL.LU R170, [R1+0xd4] ;  /* 0x0000d40001aa7983 */ /* 0x00036c0000300800 */
[----:B------:R1:W5:Y:S06]  /*c2b0*/  LDL.LU R171, [R1+0xd0] ;  /* 0x0000d00001ab7983 */ /* 0x00036c0000300800 */
[----:B--2---:R-:W2:Y:S01]  /*c2c0*/  LDSM.16.MT88.4 R8, [R17+0x100] ;  /* 0x000100001108783b */ /* 0x004ea20000004200 */
[----:B------:R-:W-:Y:S01]  /*c2d0*/  MOV R182, R17 ;  /* 0x0000001100b67202 */ /* 0x000fe20000000f00 */
        /* <DEDUP_REMOVED lines=35> */
[----:B------:R2:W3:Y:S02]  /*c510*/  LDSM.16.MT88.4 R8, [R17+0x6100] ;  /* 0x006100001108783b */ /* 0x0004e40000004200 */
[----:B--2---:R2:W4:Y:S05]  /*c520*/  MUFU.EX2 R17, R15 ;  /* 0x0000000f00117308 */ /* 0x00452a0000000800 */
[C---:B---3--:R-:W-:Y:S01]  /*c530*/  HMMA.16816.F32 R116, R4.reuse, R8, R116 ;  /* 0x000000080474723c */ /* 0x048fe20000001874 */
[----:B--2---:R-:W-:Y:S07]  /*c540*/  LDSM.16.MT88.4 R12, [R250+0x1100] ;  /* 0x00110000fa0c783b */ /* 0x004fee0000004200 */
[C---:B------:R-:W-:Y:S01]  /*c550*/  HMMA.16816.F32 R120, R4.reuse, R10, R120 ;  /* 0x0000000a0478723c */ /* 0x040fe20000001878 */
[----:B------:R-:W2:Y:S07]  /*c560*/  LDSM.16.MT88.4 R8, [R252+0x6100] ;  /* 0x00610000fc08783b */ /* 0x000eae0000004200 */
[C---:B--2---:R-:W-:Y:S08]  /*c570*/  HMMA.16816.F32 R124, R4.reuse, R8, R124 ;  /* 0x00000008047c723c */ /* 0x044ff0000000187c */
[----:B------:R-:W-:Y:S01]  /*c580*/  HMMA.16816.F32 R128, R4, R10, R128 ;  /* 0x0000000a0480723c */ /* 0x000fe20000001880 */
[----:B------:R-:W2:Y:S06]  /*c590*/  LDSM.16.MT88.4 R8, [R249+0x900] ;  /* 0x00090000f908783b */ /* 0x000eac0000004200 */
[----:B----4-:R-:W-:Y:S01]  /*c5a0*/  F2FP.PACK_AB R5, R17, R16 ;  /* 0x000000101105723e */ /* 0x010fe200000000ff */
[----:B------:R-:W-:Y:S01]  /*c5b0*/  FADD.FTZ R16, R16, R3 ;  /* 0x0000000310107221 */ /* 0x000fe20000010000 */
[----:B------:R-:W-:Y:S03]  /*c5c0*/  F2FP.PACK_AB R7, R167, R18 ;  /* 0x00000012a707723e */ /* 0x000fe600000000ff */
[C---:B------:R-:W-:Y:S01]  /*c5d0*/  F2FP.PACK_AB R4, R25.reuse, R24 ;  /* 0x000000181904723e */ /* 0x040fe200000000ff */
[----:B------:R-:W-:Y:S01]  /*c5e0*/  FADD.FTZ R3, R25, R0 ;  /* 0x0000000019037221 */ /* 0x000fe20000010000 */
[----:B------:R-:W-:Y:S01]  /*c5f0*/  F2FP.PACK_AB R6, R181, R178 ;  /* 0x000000b2b506723e */ /* 0x000fe200000000ff */
[----:B------:R-:W-:Y:S01]  /*c600*/  FADD.FTZ R0, R17, R16 ;  /* 0x0000001011007221 */ /* 0x000fe20000010000 */
[----:B------:R3:W4:Y:S01]  /*c610*/  MUFU.EX2 R25, R2 ;  /* 0x0000000200197308 */ /* 0x0007220000000800 */
[----:B------:R-:W-:Y:S02]  /*c620*/  FADD.FTZ R3, R178, R3 ;  /* 0x00000003b2037221 */ /* 0x000fe40000010000 */
[----:B------:R-:W-:Y:S02]  /*c630*/  FADD.FTZ R24, R18, R0 ;  /* 0x0000000012187221 */ /* 0x000fe40000010000 */
[----:B------:R-:W-:Y:S01]  /*c640*/  LDSM.16.MT88.4 R16, [R250+0x1900] ;  /* 0x00190000fa10783b */ /* 0x000fe20000004200 */
[----:B------:R-:W-:Y:S04]  /*c650*/  FADD.FTZ R0, R181, R3 ;  /* 0x00000003b5007221 */ /* 0x000fe80000010000 */
[----:B------:R-:W-:Y:S04]  /*c660*/  FADD.FTZ R0, R176, R0 ;  /* 0x00000000b0007221 */ /* 0x000fe80000010000 */
[----:B------:R-:W-:Y:S02]  /*c670*/  FADD.FTZ R3, R177, R0 ;  /* 0x00000000b1037221 */ /* 0x000fe40000010000 */
[----:B---3--:R-:W-:Y:S01]  /*c680*/  FADD.FTZ R2, R167, R24 ;  /* 0x00000018a7027221 */ /* 0x008fe20000010000 */
[C---:B--2---:R-:W-:Y:S03]  /*c690*/  HMMA.16816.F32 R132, R4.reuse, R8, R132 ;  /* 0x000000080484723c */ /* 0x044fe60000001884 */
[----:B------:R-:W-:Y:S04]  /*c6a0*/  FADD.FTZ R2, R29, R2 ;  /* 0x000000021d027221 */ /* 0x000fe80000010000 */
[----:B------:R-:W-:Y:S01]  /*c6b0*/  FADD.FTZ R0, R166, R2 ;  /* 0x00000002a6007221 */ /* 0x000fe20000010000 */
[C---:B------:R-:W-:Y:S01]  /*c6c0*/  HMMA.16816.F32 R136, R4.reuse, R10, R136 ;  /* 0x0000000a0488723c */ /* 0x040fe20000001888 */
[----:B------:R-:W2:Y:S03]  /*c6d0*/  LDSM.16.MT88.4 R8, [R250+0x900] ;  /* 0x00090000fa08783b */ /* 0x000ea60000004200 */
[----:B------:R-:W-:Y:S02]  /*c6e0*/  FADD.FTZ R2, R179, R3 ;  /* 0x00000003b3027221 */ /* 0x000fe40000010000 */
[----:B------:R-:W-:Y:S02]  /*c6f0*/  FADD.FTZ R0, R33, R0 ;  /* 0x0000000021007221 */ /* 0x000fe40000010000 */
[----:B------:R-:W-:Y:S04]  /*c700*/  FADD.FTZ R2, R180, R2 ;  /* 0x00000002b4027221 */ /* 0x000fe80000010000 */
[----:B------:R-:W-:Y:S02]  /*c710*/  FADD.FTZ R3, R32, R0 ;  /* 0x0000000020037221 */ /* 0x000fe40000010000 */
[----:B------:R-:W-:Y:S02]  /*c720*/  FADD.FTZ R0, R30, R2 ;  /* 0x000000021e007221 */ /* 0x000fe40000010000 */
[----:B------:R-:W-:Y:S02]  /*c730*/  FADD.FTZ R3, R28, R3 ;  /* 0x000000031c037221 */ /* 0x000fe40000010000 */
[----:B------:R-:W-:Y:S02]  /*c740*/  FADD.FTZ R0, R31, R0 ;  /* 0x000000001f007221 */ /* 0x000fe40000010000 */
[----:B------:R-:W-:Y:S02]  /*c750*/  FADD.FTZ R3, R27, R3 ;  /* 0x000000031b037221 */ /* 0x000fe40000010000 */
[----:B------:R-:W-:Y:S02]  /*c760*/  FADD.FTZ R2, R34, R0 ;  /* 0x0000000022027221 */ /* 0x000fe40000010000 */
[----:B------:R-:W-:Y:S01]  /*c770*/  FADD.FTZ R0, R26, R3 ;  /* 0x000000031a007221 */ /* 0x000fe20000010000 */
[----:B------:R-:W-:Y:S01]  /*c780*/  MOV R3, R164 ;  /* 0x000000a400037202 */ /* 0x000fe20000000f00 */
[----:B------:R-:W-:Y:S02]  /*c790*/  FADD.FTZ R2, R35, R2 ;  /* 0x0000000223027221 */ /* 0x000fe40000010000 */
[----:B----4-:R-:W-:Y:S03]  /*c7a0*/  FADD.FTZ R0, R25, R0 ;  /* 0x0000000019007221 */ /* 0x010fe60000010000 */
[----:B------:R-:W-:Y:S06]  /*c7b0*/  STL [R1+0x64], R2 ;  /* 0x0000640201007387 */ /* 0x000fec0000100800 */
[----:B------:R3:W-:Y:S01]  /*c7c0*/  STL [R1+0x68], R0 ;  /* 0x0000680001007387 */ /* 0x0007e20000100800 */
[C---:B--2---:R-:W-:Y:S08]  /*c7d0*/  HMMA.16816.F32 R140, R4.reuse, R8, R140 ;  /* 0x00000008048c723c */ /* 0x044ff0000000188c */
[C---:B------:R-:W-:Y:S01]  /*c7e0*/  HMMA.16816.F32 R144, R4.reuse, R10, R144 ;  /* 0x0000000a0490723c */ /* 0x040fe20000001890 */
[----:B------:R-:W2:Y:S03]  /*c7f0*/  LDSM.16.MT88.4 R8, [R182+0x900] ;  /* 0x00090000b608783b */ /* 0x000ea60000004200 */
[----:B---3--:R-:W-:Y:S04]  /*c800*/  MOV R0, R165 ;  /* 0x000000a500007202 */ /* 0x008fe80000000f00 */
        /* <DEDUP_REMOVED lines=92> */
[----:B------:R-:W-:Y:S01]  /*cdd0*/  HMMA.16816.F32 R128, R4, R14, R128 ;  /* 0x0000000e0480723c */ /* 0x000fe20000001880 */
[----:B------:R-:W3:Y:S06]  /*cde0*/  LDSM.16.MT88.4 R12, [R182+0x1900] ;  /* 0x00190000b60c783b */ /* 0x000eec0000004200 */
        /* <DEDUP_REMOVED lines=22> */
[C---:B------:R-:W-:Y:S08]  /*cf50*/  HMMA.16816.F32 R52, R4.reuse, R16, R52 ;  /* 0x000000100434723c */ /* 0x040ff00000001834 */
        /* <DEDUP_REMOVED lines=18> */
[C---:B------:R-:W-:Y:S08]  /*d080*/  HMMA.16816.F32 R104, R4.reuse, R10, R104 ;  /* 0x0000000a0468723c */ /* 0x040ff00000001868 */
[C---:B---3--:R-:W-:Y:S08]  /*d090*/  HMMA.16816.F32 R108, R4.reuse, R12, R108 ;  /* 0x0000000c046c723c */ /* 0x048ff0000000186c */
[C---:B------:R-:W-:Y:S08]  /*d0a0*/  HMMA.16816.F32 R112, R4.reuse, R14, R112 ;  /* 0x0000000e0470723c */ /* 0x040ff00000001870 */
[C---:B-1----:R-:W-:Y:S08]  /*d0b0*/  HMMA.16816.F32 R116, R4.reuse, R16, R116 ;  /* 0x000000100474723c */ /* 0x042ff00000001874 */
[C---:B------:R-:W-:Y:S08]  /*d0c0*/  HMMA.16816.F32 R120, R4.reuse, R18, R120 ;  /* 0x000000120478723c */ /* 0x040ff00000001878 */
[C---:B----4-:R-:W-:Y:S08]  /*d0d0*/  HMMA.16816.F32 R124, R4.reuse, R20, R124 ;  /* 0x00000014047c723c */ /* 0x050ff0000000187c */
[----:B------:R-:W-:Y:S01]  /*d0e0*/  HMMA.16816.F32 R128, R4, R22, R128 ;  /* 0x000000160480723c */ /* 0x000fe20000001880 */
[----:B------:R-:W-:-:S07]  /*d0f0*/  @P0 BRA `(.L_x_537) ;  /* 0xffffcc3000000947 */ /* 0x000fce000383ffff */
.L_x_536:
[----:B------:R-:W2:Y:S04]  /*d100*/  LDL.LU R4, [R1+0x64] ;  /* 0x0000640001047983 */ /* 0x000ea80000300800 */
[----:B---3--:R-:W3:Y:S01]  /*d110*/  LDL.LU R2, [R1+0x68] ;  /* 0x0000680001027983 */ /* 0x008ee20000300800 */
        /* <DEDUP_REMOVED lines=85> */
[----:B------:R-:W-:Y:S02]  /*d670*/  @P2 FMUL.FTZ R4, R3, c[0x0][0x2d0] ;  /* 0x0000b40003042a20 */ /* 0x000fe40000410000 */
[----:B--2---:R-:W-:Y:S02]  /*d680*/  @P2 FMUL.FTZ R5, R5, 0.69314718246459960938 ;  /* 0x3f31721805052820 */ /* 0x004fe40000410000 */
[----:B---3--:R-:W-:Y:S02]  /*d690*/  @P0 FMUL.FTZ R3, R6, 0.69314718246459960938 ;  /* 0x3f31721806030820 */ /* 0x008fe40000410000 */
[----:B------:R-:W-:-:S02]  /*d6a0*/  @P0 FMUL.FTZ R2, R2, c[0x0][0x2d0] ;  /* 0x0000b40002020a20 */ /* 0x000fc40000410000 */
[C---:B----4-:R-:W-:Y:S02]  /*d6b0*/  FMUL.FTZ R134, R0.reuse, R134 ;  /* 0x0000008600867220 */ /* 0x050fe40000410000 */
        /* <DEDUP_REMOVED lines=62> */
[----:B------:R-:W-:Y:S02]  /*daa0*/  FMUL.FTZ R10, R0, R131 ;  /* 0x00000083000a7220 */ /* 0x000fe40000410000 */
[----:B------:R-:W-:Y:S02]  /*dab0*/  @P2 FFMA.FTZ R49, R4, R165, R5 ;  /* 0x000000a504312223 */ /* 0x000fe40000010005 */
[----:B------:R-:W-:-:S02]  /*dac0*/  @P0 FFMA.FTZ R52, R2, R164, R3 ;  /* 0x000000a402340223 */ /* 0x000fc40000010003 */
.L_x_533:
[----:B------:R-:W-:Y:S05]  /*dad0*/  @P1 BRA `(.L_x_538) ;  /* 0x00001ab000001947 */ /* 0x000fea0003800000 */
[----:B------:R-:W2:Y:S01]  /*dae0*/  LDL R57, [R1+0xcc] ;  /* 0x0000cc0001397983 */ /* 0x000ea20000100800 */
[----:B------:R-:W-:-:S02]  /*daf0*/  F2FP.PACK_AB R50, R51, R50 ;  /* 0x000000323332723e */ /* 0x000fc400000000ff */
[----:B------:R-:W-:Y:S01]  /*db00*/  F2FP.PACK_AB R46, R47, R46 ;  /* 0x0000002e2f2e723e */ /* 0x000fe200000000ff */
[----:B------:R-:W1:Y:S01]  /*db10*/  S2R R53, SR_TID.X ;  /* 0x0000000000357919 */ /* 0x000e620000002100 */
        /* <DEDUP_REMOVED lines=14> */
[CC--:B------:R-:W-:Y:S02]  /*dc00*/  LEA.HI R2, R51.reuse, R53.reuse, RZ, 0x2 ;  /* 0x0000003533027211 */ /* 0x0c0fe400078f10ff */
[----:B------:R-:W-:Y:S02]  /*dc10*/  LEA.HI R47, R51, R53, RZ, 0x5 ;  /* 0x00000035332f7211 */ /* 0x000fe400078f28ff */
[----:B------:R-:W-:-:S02]  /*dc20*/  SHF.R.S32.HI R4, RZ, 0x2, R2 ;  /* 0x00000002ff047819 */ /* 0x000fc40000011402 */
[----:B------:R-:W-:Y:S02]  /*dc30*/  SHF.R.S32.HI R0, RZ, 0x1f, R2 ;  /* 0x0000001fff007819 */ /* 0x000fe40000011402 */
[----:B------:R-:W-:Y:S02]  /*dc40*/  SHF.R.S32.HI R43, RZ, 0x5, R47 ;  /* 0x00000005ff2b7819 */ /* 0x000fe4000001142f */
[----:B------:R-:W-:Y:S02]  /*dc50*/  LEA.HI R0, R0, R4, RZ, 0x3 ;  /* 0x0000000400007211 */ /* 0x000fe400078f18ff */
[----:B------:R-:W-:Y:S02]  /*dc60*/  F2FP.PACK_AB R44, R157, R156 ;  /* 0x0000009c9d2c723e */ /* 0x000fe400000000ff */
[----:B------:R-:W-:Y:S02]  /*dc70*/  LOP3.LUT R0, R0, 0xfffffff8, RZ, 0xc0, !PT ;  /* 0xfffffff800007812 */ /* 0x000fe400078ec0ff */
[----:B------:R-:W-:-:S02]  /*dc80*/  F2FP.PACK_AB R158, R159, R158 ;  /* 0x0000009e9f9e723e */ /* 0x000fc400000000ff */
[----:B------:R-:W-:Y:S01]  /*dc90*/  F2FP.PACK_AB R41, R161, R160 ;  /* 0x000000a0a129723e */ /* 0x000fe200000000ff */
[----:B------:R-:W-:Y:S01]  /*dca0*/  IMAD.IADD R4, R4, 0x1, -R0 ;  /* 0x0000000104047824 */ /* 0x000fe200078e0a00 */
[----:B------:R-:W-:Y:S02]  /*dcb0*/  LOP3.LUT R0, R2, 0xfffffffc, RZ, 0xc0, !PT ;  /* 0xfffffffc02007812 */ /* 0x000fe400078ec0ff */
[----:B------:R-:W-:Y:S01]  /*dcc0*/  F2FP.PACK_AB R162, R163, R162 ;  /* 0x000000a2a3a2723e */ /* 0x000fe200000000ff */
[C---:B------:R-:W-:Y:S01]  /*dcd0*/  IMAD.SHL.U32 R2, R4.reuse, 0x40, RZ ;  /* 0x0000004004027824 */ /* 0x040fe200078e00ff */
[----:B------:R-:W-:Y:S01]  /*dce0*/  LOP3.LUT R3, R4, 0x1, RZ, 0xc0, !PT ;  /* 0x0000000104037812 */ /* 0x000fe200078ec0ff */
[----:B------:R-:W-:Y:S01]  /*dcf0*/  IMAD.IADD R23, R53, 0x1, -R0 ;  /* 0x0000000135177824 */ /* 0x000fe200078e0a00 */
[----:B------:R-:W-:Y:S02]  /*dd00*/  F2FP.PACK_AB R40, R37, R14 ;  /* 0x0000000e2528723e */ /* 0x000fe400000000ff */
        /* <DEDUP_REMOVED lines=13> */
[----:B------:R-:W-:Y:S02]  /*dde0*/  F2FP.PACK_AB R36, R36, R20 ;  /* 0x000000142424723e */ /* 0x000fe400000000ff */
[C---:B------:R-:W-:Y:S02]  /*ddf0*/  IADD3 R3, R0.reuse, 0x80, RZ ;  /* 0x0000008000037810 */ /* 0x040fe40007ffe0ff */
[C---:B------:R-:W-:Y:S02]  /*de00*/  IADD3 R2, R0.reuse, 0x70, RZ ;  /* 0x0000007000027810 */ /* 0x040fe40007ffe0ff */
[----:B------:R-:W-:Y:S01]  /*de10*/  @P0 IADD3 R2, R3, 0x10, RZ ;  /* 0x0000001003020810 */ /* 0x000fe20007ffe0ff */
[----:B------:R-:W-:Y:S01]  /*de20*/  IMAD.IADD R3, R0, 0x1, R4 ;  /* 0x0000000100037824 */ /* 0x000fe200078e0204 */
[----:B------:R-:W-:Y:S02]  /*de30*/  F2FP.PACK_AB R35, R35, R21 ;  /* 0x000000152323723e */ /* 0x000fe400000000ff */
[----:B------:R-:W-:-:S02]  /*de40*/  F2FP.PACK_AB R54, R55, R54 ;  /* 0x000000363736723e */ /* 0x000fc400000000ff */
        /* <DEDUP_REMOVED lines=33> */
[----:B------:R1:W-:Y:S01]  /*e060*/  STS [R8], R7 ;  /* 0x0000000708007388 */ /* 0x0003e20000000800 */
[----:B----4-:R-:W-:Y:S01]  /*e070*/  IMAD.IADD R5, R0, 0x1, R6 ;  /* 0x0000000100057824 */ /* 0x010fe200078e0206 */
        /* <DEDUP_REMOVED lines=93> */
.L_x_539:
[----:B-1----:R-:W-:Y:S01]  /*e650*/  LOP3.LUT R0, R47, 0xffffffe0, RZ, 0xc0, !PT ;  /* 0xffffffe02f007812 */ /* 0x002fe200078ec0ff */
[----:B------:R-:W1:Y:S01]  /*e660*/  S2R R28, SR_CTAID.X ;  /* 0x00000000001c7919 */ /* 0x000e620000002500 */
[----:B------:R-:W-:Y:S01]  /*e670*/  SHF.R.S32.HI R4, RZ, 0x1f, R43 ;  /* 0x0000001fff047819 */ /* 0x000fe2000001142b */
[----:B------:R-:W-:Y:S01]  /*e680*/  IMAD.MOV.U32 R7, RZ, RZ, c[0x0][0x4e8] ;  /* 0x00013a00ff077624 */ /* 0x000fe200078e00ff */
[----:B------:R-:W-:Y:S01]  /*e690*/  LEA.HI R15, R51, R53, RZ, 0x3 ;  /* 0x00000035330f7211 */ /* 0x000fe200078f18ff */
[----:B------:R-:W-:Y:S01]  /*e6a0*/  IMAD.IADD R0, R53, 0x1, -R0 ;  /* 0x0000000135007824 */ /* 0x000fe200078e0a00 */
[----:B------:R-:W2:Y:S01]  /*e6b0*/  S2R R11, SR_CTAID.Y ;  /* 0x00000000000b7919 */ /* 0x000ea20000002600 */
        /* <DEDUP_REMOVED lines=16> */
[----:B------:R-:W-:Y:S01]  /*e7c0*/  SEL R12, R57, RZ, !P0 ;  /* 0x000000ff390c7207 */ /* 0x000fe20004000000 */
[----:B------:R-:W-:Y:S01]  /*e7d0*/  IMAD R6, R2, c[0x0][0x3a4], R6 ;  /* 0x0000e90002067a24 */ /* 0x000fe200078e0206 */
[----:B------:R-:W-:Y:S01]  /*e7e0*/  IADD3 R13, -R4, R53, RZ ;  /* 0x00000035040d7210 */ /* 0x000fe20007ffe1ff */
[----:B------:R-:W-:Y:S01]  /*e7f0*/  IMAD R0, R0, 0x8, R17 ;  /* 0x0000000800007824 */ /* 0x000fe200078e0211 */
[----:B--2---:R-:W-:Y:S01]  /*e800*/  SHF.R.S32.HI R10, RZ, 0x1f, R11 ;  /* 0x0000001fff0a7819 */ /* 0x004fe2000001140b */
[----:B------:R-:W-:Y:S01]  /*e810*/  IMAD.WIDE.U32 R4, R2, c[0x0][0x3a0], RZ ;  /* 0x0000e80002047a25 */ /* 0x000fe200078e00ff */
[----:B------:R-:W-:-:S02]  /*e820*/  SHF.R.S32.HI R15, RZ, 0x3, R15 ;  /* 0x00000003ff0f7819 */ /* 0x000fc4000001140f */
[----:B------:R-:W-:Y:S01]  /*e830*/  LEA.HI R18, R51, R53, RZ, 0x6 ;  /* 0x0000003533127211 */ /* 0x000fe200078f30ff */
[----:B-1----:R-:W-:Y:S01]  /*e840*/  IMAD R7, R28, 0x80, R0 ;  /* 0x000000801c077824 */ /* 0x002fe200078e0200 */
[----:B------:R-:W-:Y:S01]  /*e850*/  LEA R14, R13, R15, 0x5 ;  /* 0x0000000f0d0e7211 */ /* 0x000fe200078e28ff */
[----:B------:R-:W-:Y:S01]  /*e860*/  IMAD.WIDE.U32 R8, R11, c[0x0][0x490], R2 ;  /* 0x000124000b087a25 */ /* 0x000fe200078e0002 */
[----:B------:R-:W-:-:S03]  /*e870*/  IADD3 R3, R5, R6, RZ ;  /* 0x0000000605037210 */ /* 0x000fc60007ffe0ff */
[----:B------:R-:W-:-:S04]  /*e880*/  @P1 IMAD.HI.U32 R0, R7, c[0x0][0x4ec], RZ ;  /* 0x00013b0007001a27 */ /* 0x000fc800078e00ff */
[C---:B------:R-:W-:Y:S02]  /*e890*/  IMAD R5, R10.reuse, c[0x0][0x490], RZ ;  /* 0x000124000a057a24 */ /* 0x040fe400078e02ff */
        /* <DEDUP_REMOVED lines=9> */
[----:B------:R-:W-:-:S03]  /*e930*/  SEL R11, R4, RZ, !P0 ;  /* 0x000000ff040b7207 */ /* 0x000fc60004000000 */
[----:B------:R-:W-:Y:S01]  /*e940*/  IMAD.MOV R0, RZ, RZ, -R6 ;  /* 0x000000ffff007224 */ /* 0x000fe200078e0a06 */
[----:B------:R-:W-:Y:S01]  /*e950*/  IADD3 R3, R3, R10, RZ ;  /* 0x0000000a03037210 */ /* 0x000fe20007ffe0ff */
[----:B------:R-:W-:Y:S02]  /*e960*/  IMAD.MOV.U32 R4, RZ, RZ, R8 ;  /* 0x000000ffff047224 */ /* 0x000fe400078e0008 */
[----:B------:R-:W-:Y:S01]  /*e970*/  IMAD R9, R0, c[0x0][0x4e8], R7 ;  /* 0x00013a0000097a24 */ /* 0x000fe200078e0207 */
[----:B------:R-:W-:Y:S01]  /*e980*/  SHF.R.S32.HI R7, RZ, 0x1f, R6 ;  /* 0x0000001fff077819 */ /* 0x000fe20000011406 */
[----:B------:R-:W-:Y:S02]  /*e990*/  IMAD R0, R11, c[0x0][0x498], RZ ;  /* 0x000126000b007a24 */ /* 0x000fe400078e02ff */
[----:B------:R-:W-:-:S04]  /*e9a0*/  IMAD.WIDE.U32 R4, R12, c[0x0][0x498], R4 ;  /* 0x000126000c047a25 */ /* 0x000fc800078e0004 */
[----:B------:R-:W-:Y:S01]  /*e9b0*/  IMAD R0, R12, c[0x0][0x49c], R0 ;  /* 0x000127000c007a24 */ /* 0x000fe200078e0200 */
[----:B------:R-:W-:Y:S01]  /*e9c0*/  IADD3 R6, P0, R6, R4, RZ ;  /* 0x0000000406067210 */ /* 0x000fe20007f1e0ff */
[----:B------:R-:W-:Y:S01]  /*e9d0*/  IMAD R14, R28, 0x80, R14 ;  /* 0x000000801c0e7824 */ /* 0x000fe200078e020e */
[----:B------:R-:W-:Y:S01]  /*e9e0*/  SHF.R.S32.HI R4, RZ, 0x1f, R9 ;  /* 0x0000001fff047819 */ /* 0x000fe20000011409 */
[----:B------:R-:W-:Y:S01]  /*e9f0*/  IMAD.SHL.U32 R16, R15, 0x40, RZ ;  /* 0x000000400f107824 */ /* 0x000fe200078e00ff */
[----:B------:R-:W-:Y:S01]  /*ea00*/  IADD3.X R7, R7, R5, R0, P0, !PT ;  /* 0x0000000507077210 */ /* 0x000fe200007fe400 */
[----:B------:R-:W-:-:S03]  /*ea10*/  @P1 IMAD.HI.U32 R10, R14, c[0x0][0x4ec], RZ ;  /* 0x00013b000e0a1a27 */ /* 0x000fc600078e00ff */
[----:B------:R-:W-:Y:S01]  /*ea20*/  LOP3.LUT R0, R16, 0x1c0, RZ, 0xc0, !PT ;  /* 0x000001c010007812 */ /* 0x000fe200078ec0ff */
[----:B------:R-:W-:Y:S02]  /*ea30*/  IMAD R5, R4, c[0x0][0x488], RZ ;  /* 0x0001220004057a24 */ /* 0x000fe400078e02ff */
        /* <DEDUP_REMOVED lines=9> */
[----:B------:R-:W-:Y:S02]  /*ead0*/  LEA R0, P0, R6, c[0x0][0x450], 0x2 ;  /* 0x0001140006007a11 */ /* 0x000fe400078010ff */
[----:B------:R-:W-:Y:S01]  /*eae0*/  IADD3 R9, R7, R9, RZ ;  /* 0x0000000907097210 */ /* 0x000fe20007ffe0ff */
[----:B------:R-:W-:Y:S01]  /*eaf0*/  IMAD R7, R12, c[0x0][0x3f4], R5 ;  /* 0x0000fd000c077a24 */ /* 0x000fe200078e0205 */
[----:B------:R-:W-:Y:S01]  /*eb00*/  LOP3.LUT R16, R10, R11, RZ, 0x3c, !PT ;  /* 0x0000000b0a107212 */ /* 0x000fe200078e3cff */
[----:B------:R-:W-:Y:S01]  /*eb10*/  SHFL.IDX PT, R12, R0, RZ, 0x1c1f ;  /* 0x001c1fff000c7589 */ /* 0x000fe200000e0000 */
[----:B------:R-:W-:Y:S01]  /*eb20*/  LEA.HI.X R6, R6, c[0x0][0x454], R9, 0x2, P0 ;  /* 0x0001150006067a11 */ /* 0x000fe200000f1409 */
[--C-:B------:R-:W-:Y:S01]  /*eb30*/  IMAD.MOV R5, RZ, RZ, -R8.reuse ;  /* 0x000000ffff057224 */ /* 0x100fe200078e0a08 */
[----:B------:R-:W-:Y:S01]  /*eb40*/  SHF.R.S32.HI R9, RZ, 0x1f, R8 ;  /* 0x0000001fff097819 */ /* 0x000fe20000011408 */
[----:B------:R1:W-:Y:S01]  /*eb50*/  SHFL.IDX PT, R10, R0, 0x1, 0x1c1f ;  /* 0x003c1f00000a7f89 */ /* 0x0003e200000e0000 */
[----:B------:R-:W-:-:S02]  /*eb60*/  IMAD.IADD R3, R3, 0x1, R7 ;  /* 0x0000000103037824 */ /* 0x000fc400078e0207 */
[----:B------:R-:W-:Y:S01]  /*eb70*/  IMAD R5, R5, c[0x0][0x4e8], R14 ;  /* 0x00013a0005057a24 */ /* 0x000fe200078e020e */
[----:B------:R-:W2:Y:S01]  /*eb80*/  SHFL.IDX PT, R13, R6, RZ, 0x1c1f ;  /* 0x001c1fff060d7589 */ /* 0x000ea200000e0000 */
[----:B------:R-:W-:-:S03]  /*eb90*/  IMAD.WIDE.U32 R2, R8, c[0x0][0x3e0], R2 ;  /* 0x0000f80008027a25 */ /* 0x000fc600078e0002 */
[----:B------:R3:W4:Y:S01]  /*eba0*/  SHFL.IDX PT, R11, R6, 0x1, 0x1c1f ;  /* 0x003c1f00060b7f89 */ /* 0x00072200000e0000 */
[C---:B-1----:R-:W-:Y:S02]  /*ebb0*/  LEA R0, R28.reuse, R17, 0x7 ;  /* 0x000000111c007211 */ /* 0x042fe400078e38ff */
[----:B------:R-:W-:Y:S02]  /*ebc0*/  LEA R28, R28, R15, 0x7 ;  /* 0x0000000f1c1c7211 */ /* 0x000fe400078e38ff */
[CC--:B------:R-:W-:Y:S01]  /*ebd0*/  ISETP.GE.OR P0, PT, R0.reuse, R29.reuse, P2 ;  /* 0x0000001d0000720c */ /* 0x0c0fe20001706670 */
[----:B---3--:R-:W-:Y:S01]  /*ebe0*/  IMAD R6, R9, c[0x0][0x3e0], RZ ;  /* 0x0000f80009067a24 */ /* 0x008fe200078e02ff */
[----:B------:R-:W-:Y:S02]  /*ebf0*/  IADD3 R9, R0, 0x8, RZ ;  /* 0x0000000800097810 */ /* 0x000fe40007ffe0ff */
[----:B------:R-:W-:Y:S01]  /*ec00*/  SHF.R.S32.HI R0, RZ, 0x1f, R5 ;  /* 0x0000001fff007819 */ /* 0x000fe20000011405 */
[----:B------:R-:W-:Y:S01]  /*ec10*/  IMAD R7, R8, c[0x0][0x3e4], R6 ;  /* 0x0000f90008077a24 */ /* 0x000fe200078e0206 */
[----:B------:R-:W-:Y:S01]  /*ec20*/  ISETP.GE.OR P2, PT, R9, R29, P2 ;  /* 0x0000001d0900720c */ /* 0x000fe20001746670 */
[----:B------:R-:W-:-:S02]  /*ec30*/  IMAD.SHL.U32 R6, R18, 0x8, RZ ;  /* 0x0000000812067824 */ /* 0x000fc400078e00ff */
[----:B------:R-:W-:-:S04]  /*ec40*/  IMAD.IADD R3, R3, 0x1, R7 ;  /* 0x0000000103037824 */ /* 0x000fc800078e0207 */
[----:B--2---:R1:W-:Y:S01]  /*ec50*/  @!P0 ST.E [R12.64], R49 ;  /* 0x000000310c008985 */ /* 0x0043e2000c101916 */
[----:B------:R-:W-:Y:S01]  /*ec60*/  IMAD R0, R0, c[0x0][0x3d8], RZ ;  /* 0x0000f60000007a24 */ /* 0x000fe200078e02ff */
[----:B------:R-:W-:Y:S01]  /*ec70*/  LOP3.LUT R7, R16, 0x7ffffe00, R6, 0xf8, !PT ;  /* 0x7ffffe0010077812 */ /* 0x000fe200078ef806 */
[----:B------:R-:W-:-:S04]  /*ec80*/  IMAD.WIDE.U32 R2, R5, c[0x0][0x3d8], R2 ;  /* 0x0000f60005027a25 */ /* 0x000fc800078e0002 */
[----:B------:R-:W-:Y:S01]  /*ec90*/  IMAD R6, R5, c[0x0][0x3dc], R0 ;  /* 0x0000f70005067a24 */ /* 0x000fe200078e0200 */
[----:B------:R-:W-:Y:S01]  /*eca0*/  SHF.L.U32 R0, R7, 0x1, RZ ;  /* 0x0000000107007819 */ /* 0x000fe200000006ff */
[----:B----4-:R1:W-:Y:S01]  /*ecb0*/  @!P2 ST.E [R10.64], R52 ;  /* 0x000000340a00a985 */ /* 0x0103e2000c101916 */
[C---:B------:R-:W-:Y:S01]  /*ecc0*/  LEA R31, P0, R2.reuse, c[0x0][0x380], 0x1 ;  /* 0x0000e000021f7a11 */ /* 0x040fe200078008ff */
[----:B------:R-:W-:Y:S02]  /*ecd0*/  IMAD.IADD R3, R3, 0x1, R6 ;  /* 0x0000000103037824 */ /* 0x000fe400078e0206 */
        /* <DEDUP_REMOVED lines=45> */
.L_x_541:
[----:B--234-:R-:W-:Y:S05]  /*efb0*/  BSYNC B0 ;  /* 0x0000000000007941 */ /* 0x01cfea0003800000 */
.L_x_540:
        /* <DEDUP_REMOVED lines=30> */
.L_x_543:
[----:B------:R-:W-:Y:S05]  /*f1a0*/  BSYNC B0 ;  /* 0x0000000000007941 */ /* 0x000fea0003800000 */
.L_x_542:
[----:B------:R-:W-:Y:S01]  /*f1b0*/  IADD3 R0, R28, 0x40, RZ ;  /* 0x000000401c007810 */ /* 0x000fe20007ffe0ff */
[----:B--2---:R2:W4:Y:S01]  /*f1c0*/  SHFL.IDX PT, R3, R30, 0x2, 0x181f ;  /* 0x00581f001e037f89 */ /* 0x00452200000e0000 */
        /* <DEDUP_REMOVED lines=28> */
.L_x_545:
[----:B------:R-:W-:Y:S05]  /*f390*/  BSYNC B0 ;  /* 0x0000000000007941 */ /* 0x000fea0003800000 */
.L_x_544:
[----:B------:R-:W-:Y:S01]  /*f3a0*/  IADD3 R0, R28, 0x60, RZ ;  /* 0x000000601c007810 */ /* 0x000fe20007ffe0ff */
[----:B---34-:R3:W4:Y:S03]  /*f3b0*/  SHFL.IDX PT, R3, R30, 0x3, 0x181f ;  /* 0x00781f001e037f89 */ /* 0x01872600000e0000 */
        /* <DEDUP_REMOVED lines=18> */
[----:B------:R-:W-:Y:S01]  /*f4e0*/  IADD3 R0, R4, 0xc0, RZ ;  /* 0x000000c004007810 */ /* 0x000fe20007ffe0ff */
        /* <DEDUP_REMOVED lines=10> */
.L_x_538:
        /* <DEDUP_REMOVED lines=19> */
.L_x_546:
[----:B-1----:R-:W1:Y:S01]  /*f6c0*/  S2R R12, SR_TID.X ;  /* 0x00000000000c7919 */ /* 0x002e620000002100 */
[----:B------:R-:W-:Y:S01]  /*f6d0*/  SHF.R.S32.HI R0, RZ, 0x1f, R8 ;  /* 0x0000001fff007819 */ /* 0x000fe20000011408 */
[----:B------:R-:W-:Y:S01]  /*f6e0*/  BSSY B0, `(.L_x_547) ;  /* 0x0000028000007945 */ /* 0x000fe20003800000 */
[----:B------:R-:W-:-:S02]  /*f6f0*/  SEL R10, R8, RZ, !P1 ;  /* 0x000000ff080a7207 */ /* 0x000fc40004800000 */
[----:B------:R-:W-:Y:S02]  /*f700*/  SEL R11, R0, RZ, !P1 ;  /* 0x000000ff000b7207 */ /* 0x000fe40004800000 */
[----:B-1----:R-:W-:-:S13]  /*f710*/  ISETP.GT.AND P0, PT, R12, 0x7f, PT ;  /* 0x0000007f0c00780c */ /* 0x002fda0003f04270 */
        /* <DEDUP_REMOVED lines=36> */
.L_x_548:
[----:B------:R-:W-:Y:S05]  /*f960*/  BSYNC B0 ;  /* 0x0000000000007941 */ /* 0x000fea0003800000 */
.L_x_547:
        /* <DEDUP_REMOVED lines=73> */
.L_x_550:
[----:B------:R-:W-:Y:S05]  /*fe00*/  BSYNC B0 ;  /* 0x0000000000007941 */ /* 0x000fea0003800000 */
.L_x_549:
        /* <DEDUP_REMOVED lines=27> */
.L_x_552:
[----:B------:R-:W-:Y:S05]  /*ffc0*/  BSYNC B0 ;  /* 0x0000000000007941 */ /* 0x000fea0003800000 */
.L_x_551:
        /* <DEDUP_REMOVED lines=27> */
.L_x_554:
[----:B------:R-:W-:Y:S05]  /*10180*/  BSYNC B0 ;  /* 0x0000000000007941 */ /* 0x000fea0003800000 */
.L_x_553:
        /* <DEDUP_REMOVED lines=28> */
.L_x_555:
        /* <DEDUP_REMOVED lines=11> */
.L_x_1470:


//--------------------- .text._ZN7cutlass13device_kernelIN5flash19enable_sm80_to_sm89INS1_16FlashAttnFwdSm80INS1_25CollectiveMainloopFwdSm80ILi8ELi1ELb0EN4cute5tupleIJNS5_1CILi128EEENS7_ILi32EEENS7_ILi256EEEEEELi256ENS_6half_tEfNS_4arch4Sm80ELb1ELb0ELb0ELb1ELb0ELb1ELb1ELb0EEENS1_21CollectiveEpilogueFwdINS6_IJS8_SA_S9_EEENS6_IJNS7_ILi1EEESI_SI_EEESC_SE_Li256ELb1ELb1ELb0ELb0EEENS1_19SingleTileSchedulerILb1ELb0ELb1ELi128EEEEEEEEEvNT_6ParamsE --------------------------
	.section	.text._ZN7cutlass13device_kernelIN5flash19enable_sm80_to_sm89INS1_16FlashAttnFwdSm80INS1_25CollectiveMainloopFwdSm80ILi8ELi1ELb0EN4cute5tupleIJNS5_1CILi128EEENS7_ILi32EEENS7_ILi256EEEEEELi256ENS_6half_tEfNS_4arch4Sm80ELb1ELb0ELb0ELb1ELb0ELb1ELb1ELb0EEENS1_21CollectiveEpilogueFwdINS6_IJS8_SA_S9_EEENS6_IJNS7_ILi1EEESI_SI_EEESC_SE_Li256ELb1ELb1ELb0ELb0EEENS1_19SingleTileSchedulerILb1ELb0ELb1ELi128EEEEEEEEEvNT_6ParamsE,"ax",@progbits
	.sectioninfo	@"SHI_REGISTERS=251"
	.align	128
.text._ZN7cutlass13device_kernelIN5flash19enable_sm80_to_sm89INS1_16FlashAttnFwdSm80INS1_25CollectiveMainloopFwdSm80ILi8ELi1ELb0EN4cute5tupleIJNS5_1CILi128EEENS7_ILi32EEENS7_ILi256EEEEEELi256ENS_6half_tEfNS_4arch4Sm80ELb1ELb0ELb0ELb1ELb0ELb1ELb1ELb0EEENS1_21CollectiveEpilogueFwdINS6_IJS8_SA_S9_EEENS6_IJNS7_ILi1EEESI_SI_EEESC_SE_Li256ELb1ELb1ELb0ELb0EEENS1_19SingleTileSchedulerILb1ELb0ELb1ELi128EEEEEEEEEvNT_6ParamsE:
        .type           _ZN7cutlass13device_kernelIN5flash19enable_sm80_to_sm89INS1_16FlashAttnFwdSm80INS1_25CollectiveMainloopFwdSm80ILi8ELi1ELb0EN4cute5tupleIJNS5_1CILi128EEENS7_ILi32EEENS7_ILi256EEEEEELi256ENS_6half_tEfNS_4arch4Sm80ELb1ELb0ELb0ELb1ELb0ELb1ELb1ELb0EEENS1_21CollectiveEpilogueFwdINS6_IJS8_SA_S9_EEENS6_IJNS7_ILi1EEESI_SI_EEESC_SE_Li256ELb1ELb1ELb0ELb0EEENS1_19SingleTileSchedulerILb1ELb0ELb1ELi128EEEEEEEEEvNT_6ParamsE,@function
        .size           _ZN7cutlass13device_kernelIN5flash19enable_sm80_to_sm89INS1_16FlashAttnFwdSm80INS1_25CollectiveMainloopFwdSm80ILi8ELi1ELb0EN4cute5tupleIJNS5_1CILi128EEENS7_ILi32EEENS7_ILi256EEEEEELi256ENS_6half_tEfNS_4arch4Sm80ELb1ELb0ELb0ELb1ELb0ELb1ELb1ELb0EEENS1_21CollectiveEpilogueFwdINS6_IJS8_SA_S9_EEENS6_IJNS7_ILi1EEESI_SI_EEESC_SE_Li256ELb1ELb1ELb0ELb0EEENS1_19SingleTileSchedulerILb1ELb0ELb1ELi128EEEEEEEEEvNT_6ParamsE,(.L_x_1471 - _ZN7cutlass13device_kernelIN5flash19enable_sm80_to_sm89INS1_16FlashAttnFwdSm80INS1_25CollectiveMainloopFwdSm80ILi8ELi1ELb0EN4cute5tupleIJNS5_1CILi128EEENS7_ILi32EEENS7_ILi256EEEEEELi256ENS_6half_tEfNS_4arch4Sm80ELb1ELb0ELb0ELb1ELb0ELb1ELb1ELb0EEENS1_21CollectiveEpilogueFwdINS6_IJS8_SA_S9_EEENS6_IJNS7_ILi1EEESI_SI_EEESC_SE_Li256ELb1ELb1ELb0ELb0EEENS1_19SingleTileSchedulerILb1ELb0ELb1ELi128EEEEEEEEEvNT_6ParamsE)
        .other          _ZN7cutlass13device_kernelIN5flash19enable_sm80_to_sm89INS1_16FlashAttnFwdSm80INS1_25CollectiveMainloopFwdSm80ILi8ELi1ELb0EN4cute5tupleIJNS5_1CILi128EEENS7_ILi32EEENS7_ILi256EEEEEELi256ENS_6half_tEfNS_4arch4Sm80ELb1ELb0ELb0ELb1ELb0ELb1ELb1ELb0EEENS1_21CollectiveEpilogueFwdINS6_IJS8_SA_S9_EEENS6_IJNS7_ILi1EEESI_SI_EEESC_SE_Li256ELb1ELb1ELb0ELb0EEENS1_19SingleTileSchedulerILb1ELb0ELb1ELi128EEEEEEEEEvNT_6ParamsE,@"STO_CUDA_ENTRY STV_DEFAULT"
_ZN7cutlass13device_kernelIN5flash19enable_sm80_to_sm89INS1_16FlashAttnFwdSm80INS1_25CollectiveMainloopFwdSm80ILi8ELi1ELb0EN4cute5tupleIJNS5_1CILi128EEENS7_ILi32EEENS7_ILi256EEEEEELi256ENS_6half_tEfNS_4arch4Sm80ELb1ELb0ELb0ELb1ELb0ELb1ELb1ELb0EEENS1_21CollectiveEpilogueFwdINS6_IJS8_SA_S9_EEENS6_IJNS7_ILi1EEESI_SI_EEESC_SE_Li256ELb1ELb1ELb0ELb0EEENS1_19SingleTileSchedulerILb1ELb0ELb1ELi128EEEEEEEEEvNT_6ParamsE:
[----:B------:R-:W-:Y:S02]  /*0000*/  MOV R1, c[0x0][0x28] ;  /* 0x00000a0000017a02 */ /* 0x000fe40000000f00 */
[----:B------:R-:W1:Y:S01]  /*0010*/  S2R R54, SR_TID.X ;  /* 0x0000000000367919 */ /* 0x000e620000002100 */
[----:B------:R-:W2:Y:S01]  /*0020*/  S2UR UR4, SR_CTAID.X ;  /* 0x00000000000479c3 */ /* 0x000ea20000002500 */
[----:B------:R-:W-:Y:S02]  /*0030*/  ULDC.64 UR8, c[0x0][0x118] ;  /* 0x0000460000087ab9 */ /* 0x000fe40000000a00 */
[----:B------:R-:W3:Y:S01]  /*0040*/  S2R R216, SR_CTAID.Z ;  /* 0x0000000000d87919 */ /* 0x000ee20000002700 */
[----:B-1----:R-:W-:-:S06]  /*0050*/  SHF.R.U32.HI R0, RZ, 0x5, R54 ;  /* 0x00000005ff007819 */ /* 0x002fcc0000011636 */
[----:B------:R-:W1:Y:S02]  /*0060*/  SHFL.IDX PT, R0, R0, RZ, 0x1f ;  /* 0x00001fff00007589 */ /* 0x000e6400000e0000 */
[----:B-1----:R-:W-:Y:S02]  /*0070*/  ISETP.NE.AND P0, PT, R0, RZ, PT ;  /* 0x000000ff0000720c */ /* 0x002fe40003f05270 */
[----:B------:R-:W-:-:S05]  /*0080*/  MOV R0, 0x4 ;  /* 0x0000000400007802 */ /* 0x000fca0000000f00 */
[----:B---3--:R-:W-:-:S06]  /*0090*/  IMAD.WIDE R2, R216, R0, c[0x0][0x568] ;  /* 0x00015a00d8027625 */ /* 0x008fcc00078e0200 */
[----:B--2---:R-:W-:Y:S05]  /*00a0*/  @!P0 BRA `(.L_x_556) ;  /* 0x0000014000008947 */ /* 0x004fea0003800000 */
[----:B------:R-:W-:-:S04]  /*00b0*/  ISETP.NE.U32.AND P0, PT, RZ, c[0x0][0x568], PT ;  /* 0x00015a00ff007a0c */ /* 0x000fc80003f05070 */
[----:B------:R-:W-:-:S13]  /*00c0*/  ISETP.NE.AND.EX P0, PT, RZ, c[0x0][0x56c], PT, P0 ;  /* 0x00015b00ff007a0c */ /* 0x000fda0003f05300 */
[----:B------:R-:W-:Y:S05]  /*00d0*/  @!P0 BRA `(.L_x_557) ;  /* 0x0000002000008947 */ /* 0x000fea0003800000 */
[----:B------:R1:W5:Y:S01]  /*00e0*/  LDG.E R2, [R2.64] ;  /* 0x0000000802027981 */ /* 0x000362000c1e1900 */
[----:B------:R-:W-:Y:S05]  /*00f0*/  BRA `(.L_x_558) ;  /* 0x0000009000007947 */ /* 0x000fea0003800000 */
.L_x_557:
        /* <DEDUP_REMOVED lines=8> */
.L_x_559:
[----:B------:R-:W-:-:S04]  /*0180*/  MOV R2, c[0x0][0x54c] ;  /* 0x0001530000027a02 */ /* 0x000fc80000000f00 */
.L_x_558:
[----:B------:R-:W-:Y:S01]  /*0190*/  USHF.L.U32 UR4, UR4, 0x7, URZ ;  /* 0x0000000704047899 */ /* 0x000fe2000800063f */
[----:B-----5:R-:W-:-:S05]  /*01a0*/  IMAD R2, R2, c[0x0][0x548], RZ ;  /* 0x0001520002027a24 */ /* 0x020fca00078e02ff */
[----:B------:R-:W-:-:S04]  /*01b0*/  MOV R5, UR4 ;  /* 0x0000000400057c02 */ /* 0x000fc80008000f00 */
[----:B------:R-:W-:-:S04]  /*01c0*/  ISETP.GE.AND P0, PT, R5, R2, PT ;  /* 0x000000020500720c */ /* 0x000fc80003f06270 */
[----:B------:R-:W-:Y:S01]  /*01d0*/  SEL R216, R216, 0xffffffff, !P0 ;  /* 0xffffffffd8d87807 */ /* 0x000fe20004000000 */
[----:B------:R-:W-:Y:S05]  /*01e0*/  BRA `(.L_x_560) ;  /* 0x0000013000007947 */ /* 0x000fea0003800000 */
.L_x_556:
[----:B------:R-:W-:-:S04]  /*01f0*/  ISETP.NE.U32.AND P0, PT, RZ, c[0x0][0x568], PT ;  /* 0x00015a00ff007a0c */ /* 0x000fc80003f05070 */
[----:B------:R-:W-:-:S13]  /*0200*/  ISETP.NE.AND.EX P0, PT, RZ, c[0x0][0x56c], PT, P0 ;  /* 0x00015b00ff007a0c */ /* 0x000fda0003f05300 */
[----:B------:R-:W-:Y:S05]  /*0210*/  @!P0 BRA `(.L_x_561) ;  /* 0x0000002000008947 */ /* 0x000fea0003800000 */
[----:B------:R1:W5:Y:S01]  /*0220*/  LDG.E R2, [R2.64] ;  /* 0x0000000802027981 */ /* 0x000362000c1e1900 */
[----:B------:R-:W-:Y:S05]  /*0230*/  BRA `(.L_x_562) ;  /* 0x0000009000007947 */ /* 0x000fea0003800000 */
.L_x_561:
        /* <DEDUP_REMOVED lines=8> */
.L_x_563:
[----:B------:R-:W-:-:S04]  /*02c0*/  MOV R2, c[0x0][0x54c] ;  /* 0x0001530000027a02 */ /* 0x000fc80000000f00 */
.L_x_562:
[----:B------:R-:W-:Y:S01]  /*02d0*/  USHF.L.U32 UR4, UR4, 0x7, URZ ;  /* 0x0000000704047899 */ /* 0x000fe2000800063f */
[----:B-----5:R-:W-:-:S05]  /*02e0*/  IMAD R2, R2, c[0x0][0x548], RZ ;  /* 0x0001520002027a24 */ /* 0x020fca00078e02ff */
[----:B------:R-:W-:-:S04]  /*02f0*/  MOV R5, UR4 ;  /* 0x0000000400057c02 */ /* 0x000fc80008000f00 */
[----:B------:R-:W-:-:S04]  /*0300*/  ISETP.GE.AND P0, PT, R5, R2, PT ;  /* 0x000000020500720c */ /* 0x000fc80003f06270 */
[----:B------:R-:W-:-:S04]  /*0310*/  SEL R216, R216, 0xffffffff, !P0 ;  /* 0xffffffffd8d87807 */ /* 0x000fc80004000000 */
.L_x_560:
        /* <DEDUP_REMOVED lines=11> */
[----:B-1----:R-:W-:Y:S01]  /*03d0*/  IMAD.WIDE R2, R216, R0, c[0x0][0x348] ;  /* 0x0000d200d8027625 */ /* 0x002fe200078e0200 */
        /* <DEDUP_REMOVED lines=14> */
[----:B------:R-:W2:Y:S01]  /*04c0*/  S2R R215, SR_CTAID.Y ;  /* 0x0000000000d77919 */ /* 0x000ea20000002600 */
[----:B------:R-:W-:-:S02]  /*04d0*/  IMAD.MOV.U32 R4, RZ, RZ, c[0x0][0x1d0] ;  /* 0x00007400ff047624 */ /* 0x000fc400078e00ff */
[----:B------:R-:W-:Y:S01]  /*04e0*/  IMAD.MOV.U32 R108, RZ, RZ, c[0x0][0x228] ;  /* 0x00008a00ff6c7624 */ /* 0x000fe200078e00ff */
[----:B--2---:R-:W-:Y:S01]  /*04f0*/  SHF.R.S32.HI R87, RZ, 0x1f, R215 ;  /* 0x0000001fff577819 */ /* 0x004fe200000114d7 */
[----:B------:R-:W-:Y:S05]  /*0500*/  @P0 BRA `(.L_x_564) ;  /* 0x0000004000000947 */ /* 0x000fea0003800000 */
[----:B-1----:R-:W-:Y:S05]  /*0510*/  @!P1 BRA `(.L_x_564) ;  /* 0x0000003000009947 */ /* 0x002fea0003800000 */
[----:B-----5:R1:W2:Y:S04]  /*0520*/  LDG.E R227, [R2.64] ;  /* 0x0000000802e37981 */ /* 0x0202a8000c1e1900 */
[----:B-1----:R-:W2:Y:S02]  /*0530*/  LDG.E R2, [R2.64+0x4] ;  /* 0x0000040802027981 */ /* 0x002ea4000c1e1900 */
[----:B--2---:R-:W-:Y:S02]  /*0540*/  IADD3 R227, -R227, R2, RZ ;  /* 0x00000002e3e37210 */ /* 0x004fe40007ffe1ff */
.L_x_564:
[----:B-1----:R-:W-:-:S04]  /*0550*/  ISETP.NE.U32.AND P0, PT, RZ, c[0x0][0x368], PT ;  /* 0x0000da00ff007a0c */ /* 0x002fc80003f05070 */
[----:B------:R-:W-:-:S13]  /*0560*/  ISETP.NE.AND.EX P0, PT, RZ, c[0x0][0x36c], PT, P0 ;  /* 0x0000db00ff007a0c */ /* 0x000fda0003f05300 */
[----:B------:R-:W-:Y:S05]  /*0570*/  @!P0 BRA `(.L_x_565) ;  /* 0x0000003000008947 */ /* 0x000fea0003800000 */
[----:B------:R-:W-:-:S05]  /*0580*/  IMAD.WIDE R2, R216, R0, c[0x0][0x368] ;  /* 0x0000da00d8027625 */ /* 0x000fca00078e0200 */
[----:B------:R1:W5:Y:S01]  /*0590*/  LDG.E R4, [R2.64] ;  /* 0x0000000802047981 */ /* 0x000362000c1e1900 */
[----:B------:R-:W-:Y:S05]  /*05a0*/  BRA `(.L_x_566) ;  /* 0x0000004000007947 */ /* 0x000fea0003800000 */
.L_x_565:
[----:B------:R-:W-:Y:S05]  /*05b0*/  @!P5 BRA `(.L_x_566) ;  /* 0x000000300000d947 */ /* 0x000fea0003800000 */
[----:B------:R1:W2:Y:S04]  /*05c0*/  LDG.E R4, [R8.64] ;  /* 0x0000000808047981 */ /* 0x0002a8000c1e1900 */
[----:B-1----:R-:W2:Y:S02]  /*05d0*/  LDG.E R8, [R8.64+0x4] ;  /* 0x0000040808087981 */ /* 0x002ea4000c1e1900 */
[----:B--2---:R-:W-:Y:S02]  /*05e0*/  IADD3 R4, -R4, R8, RZ ;  /* 0x0000000804047210 */ /* 0x004fe40007ffe1ff */
.L_x_566:
[----:B-1----:R1:W2:Y:S04]  /*05f0*/  @P4 LDG.E R2, [R6.64] ;  /* 0x0000000806024981 */ /* 0x0022a8000c1e1900 */
[----:B------:R1:W2:Y:S01]  /*0600*/  @P4 LDG.E R3, [R6.64+0x4] ;  /* 0x0000040806034981 */ /* 0x0002a2000c1e1900 */
[----:B------:R-:W-:Y:S01]  /*0610*/  ISETP.NE.U32.AND P0, PT, RZ, c[0x0][0x378], PT ;  /* 0x0000de00ff007a0c */ /* 0x000fe20003f05070 */
[----:B-----5:R-:W-:-:S03]  /*0620*/  IMAD.MOV.U32 R55, RZ, RZ, R4 ;  /* 0x000000ffff377224 */ /* 0x020fc600078e0004 */
[----:B------:R-:W-:Y:S01]  /*0630*/  ISETP.NE.AND.EX P0, PT, RZ, c[0x0][0x37c], PT, P0 ;  /* 0x0000df00ff007a0c */ /* 0x000fe20003f05300 */
[----:B------:R-:W-:Y:S02]  /*0640*/  IMAD.MOV.U32 R226, RZ, RZ, c[0x0][0x2c4] ;  /* 0x0000b100ffe27624 */ /* 0x000fe400078e00ff */
[----:B------:R-:W-:-:S10]  /*0650*/  IMAD.MOV.U32 R149, RZ, RZ, R5 ;  /* 0x000000ffff957224 */ /* 0x000fd400078e0005 */
[----:B-1----:R-:W-:-:S05]  /*0660*/  @P0 IMAD.WIDE R6, R216, R0, c[0x0][0x378] ;  /* 0x0000de00d8060625 */ /* 0x002fca00078e0200 */
[----:B------:R1:W5:Y:S01]  /*0670*/  @P0 LDG.E R55, [R6.64] ;  /* 0x0000000806370981 */ /* 0x000362000c1e1900 */
[----:B------:R-:W-:Y:S02]  /*0680*/  ISETP.NE.AND P0, PT, R226, 0x1, PT ;  /* 0x00000001e200780c */ /* 0x000fe40003f05270 */
[----:B------:R-:W-:Y:S01]  /*0690*/  IADD3 R5, R5, 0x7f, RZ ;  /* 0x0000007f05057810 */ /* 0x000fe20007ffe0ff */
[----:B--2---:R-:W-:-:S10]  /*06a0*/  @P4 IMAD.IADD R108, R3, 0x1, -R2 ;  /* 0x00000001036c4824 */ /* 0x004fd400078e0a02 */
[----:B------:R-:W-:Y:S01]  /*06b0*/  @P0 IADD3 R3, R149, 0x7f, RZ ;  /* 0x0000007f95030810 */ /* 0x000fe20007ffe0ff */
[----:B------:R-:W-:-:S04]  /*06c0*/  IMAD.IADD R2, R4, 0x1, -R106 ;  /* 0x0000000104027824 */ /* 0x000fc800078e0a6a */
[----:B------:R-:W-:Y:S02]  /*06d0*/  IMAD.IADD R220, R2, 0x1, R108 ;  /* 0x0000000102dc7824 */ /* 0x000fe400078e026c */
[----:B------:R-:W-:-:S03]  /*06e0*/  @P0 IMAD.HI.U32 R3, R3, c[0x0][0x2c8], RZ ;  /* 0x0000b20003030a27 */ /* 0x000fc600078e00ff */
[C---:B------:R-:W-:Y:S02]  /*06f0*/  IADD3 R72, R220.reuse, 0x20, -R227 ;  /* 0x00000020dc487810 */ /* 0x040fe40007ffe8e3 */
[----:B------:R-:W-:Y:S02]  /*0700*/  @P0 SHF.R.U32.HI R5, RZ, c[0x0][0x2cc], R3 ;  /* 0x0000b300ff050a19 */ /* 0x000fe40000011603 */
[----:B-1----:R-:W-:-:S03]  /*0710*/  IADD3 R7, R220, 0x1f, RZ ;  /* 0x0000001fdc077810 */ /* 0x002fc60007ffe0ff */
[----:B------:R-:W-:Y:S01]  /*0720*/  IMAD.IADD R5, R72, 0x1, R5 ;  /* 0x0000000148057824 */ /* 0x000fe200078e0205 */
[----:B------:R-:W-:-:S04]  /*0730*/  SHF.R.S32.HI R6, RZ, 0x1f, R7 ;  /* 0x0000001fff067819 */ /* 0x000fc80000011407 */
[----:B------:R-:W-:Y:S02]  /*0740*/  SHF.R.S32.HI R3, RZ, 0x1f, R5 ;  /* 0x0000001fff037819 */ /* 0x000fe40000011405 */
[----:B------:R-:W-:Y:S02]  /*0750*/  LEA.HI R6, R6, R7, RZ, 0x5 ;  /* 0x0000000706067211 */ /* 0x000fe400078f28ff */
[----:B------:R-:W-:Y:S02]  /*0760*/  LEA.HI R3, R3, R5, RZ, 0x5 ;  /* 0x0000000503037211 */ /* 0x000fe400078f28ff */
[----:B------:R-:W-:Y:S02]  /*0770*/  SHF.R.S32.HI R73, RZ, 0x5, R6 ;  /* 0x00000005ff497819 */ /* 0x000fe40000011406 */
[----:B------:R-:W-:-:S04]  /*0780*/  SHF.R.S32.HI R3, RZ, 0x5, R3 ;  /* 0x00000005ff037819 */ /* 0x000fc80000011403 */
[----:B------:R-:W-:Y:S01]  /*0790*/  IMNMX R5, R73, R3, PT ;  /* 0x0000000349057217 */ /* 0x000fe20003800200 */
[----:B------:R-:W-:-:S04]  /*07a0*/  IMAD.MOV R3, RZ, RZ, -R2 ;  /* 0x000000ffff037224 */ /* 0x000fc800078e0a02 */
[----:B------:R-:W-:Y:S01]  /*07b0*/  IMAD R2, R5, 0x20, -R2 ;  /* 0x0000002005027824 */ /* 0x000fe200078e0a02 */
[----:B------:R-:W-:-:S04]  /*07c0*/  IMNMX R3, RZ, R3, !PT ;  /* 0x00000003ff037217 */ /* 0x000fc80007800200 */
[----:B------:R-:W-:Y:S02]  /*07d0*/  IMNMX R2, R2, R108, PT ;  /* 0x0000006c02027217 */ /* 0x000fe40003800200 */
[----:B------:R-:W-:Y:S02]  /*07e0*/  SHF.R.U32.HI R71, RZ, 0x5, R3 ;  /* 0x00000005ff477819 */ /* 0x000fe40000011603 */
[----:B------:R-:W-:-:S03]  /*07f0*/  ISETP.GT.AND P0, PT, R2, R3, PT ;  /* 0x000000030200720c */ /* 0x000fc60003f04270 */
[----:B------:R-:W-:-:S10]  /*0800*/  IMAD.MOV.U32 R3, RZ, RZ, R71 ;  /* 0x000000ffff037224 */ /* 0x000fd400078e0047 */
[----:B------:R-:W-:-:S04]  /*0810*/  @P0 IADD3 R5, R2, 0x1f, RZ ;  /* 0x0000001f02050810 */ /* 0x000fc80007ffe0ff */
[----:B------:R-:W-:-:S04]  /*0820*/  @P0 SHF.R.S32.HI R2, RZ, 0x1f, R5 ;  /* 0x0000001fff020819 */ /* 0x000fc80000011405 */
[----:B------:R-:W-:-:S04]  /*0830*/  @P0 LEA.HI R2, R2, R5, RZ, 0x5 ;  /* 0x0000000502020211 */ /* 0x000fc800078f28ff */
[----:B------:R-:W-:-:S04]  /*0840*/  @P0 SHF.R.S32.HI R3, RZ, 0x5, R2 ;  /* 0x00000005ff030819 */ /* 0x000fc80000011402 */
[----:B------:R-:W-:-:S13]  /*0850*/  ISETP.GT.AND P0, PT, R3, R71, PT ;  /* 0x000000470300720c */ /* 0x000fda0003f04270 */
[----:B------:R-:W-:Y:S05]  /*0860*/  @!P0 BRA `(.L_x_567) ;  /* 0x00003b1000008947 */ /* 0x000fea0003800000 */
[----:B------:R-:W-:-:S04]  /*0870*/  ISETP.NE.U32.AND P2, PT, RZ, c[0x0][0x340], PT ;  /* 0x0000d000ff007a0c */ /* 0x000fc80003f45070 */
[----:B------:R-:W-:-:S13]  /*0880*/  ISETP.NE.AND.EX P2, PT, RZ, c[0x0][0x344], PT, P2 ;  /* 0x0000d100ff007a0c */ /* 0x000fda0003f45320 */
[----:B------:R-:W-:-:S05]  /*0890*/  @P2 IMAD.WIDE R6, R216, R0, c[0x0][0x340] ;  /* 0x0000d000d8062625 */ /* 0x000fca00078e0200 */
[----:B------:R1:W2:Y:S01]  /*08a0*/  @P2 LDG.E R0, [R6.64] ;  /* 0x0000000806002981 */ /* 0x0002a2000c1e1900 */
[----:B------:R-:W-:Y:S01]  /*08b0*/  SHF.R.S32.HI R2, RZ, 0x1f, R54 ;  /* 0x0000001fff027819 */ /* 0x000fe20000011436 */
[----:B------:R-:W-:Y:S01]  /*08c0*/  IMAD.IADD R65, R105, 0x1, R4 ;  /* 0x0000000169417824 */ /* 0x000fe200078e0204 */
[----:B------:R-:W-:Y:S01]  /*08d0*/  IADD3 R100, R3, -0x1, RZ ;  /* 0xffffffff03647810 */ /* 0x000fe20007ffe0ff */
[----:B------:R-:W-:Y:S01]  /*08e0*/  IMAD R124, R87, c[0x0][0x1e8], RZ ;  /* 0x00007a00577c7a24 */ /* 0x000fe200078e02ff */
[----:B------:R-:W-:Y:S01]  /*08f0*/  LEA.HI R14, R2, R54, RZ, 0x3 ;  /* 0x00000036020e7211 */ /* 0x000fe200078f18ff */
[----:B------:R-:W-:Y:S01]  /*0900*/  IMAD.WIDE.U32 R10, R65, c[0x0][0x1e0], RZ ;  /* 0x00007800410a7a25 */ /* 0x000fe200078e00ff */
[----:B------:R-:W-:Y:S01]  /*0910*/  SHF.R.S32.HI R64, RZ, 0x1f, R65 ;  /* 0x0000001fff407819 */ /* 0x000fe20000011441 */
[----:B------:R-:W-:Y:S01]  /*0920*/  BSSY B0, `(.L_x_568) ;  /* 0x0000069000007945 */ /* 0x000fe20003800000 */
[----:B------:R-:W-:Y:S01]  /*0930*/  SHF.R.S32.HI R104, RZ, 0x3, R14 ;  /* 0x00000003ff687819 */ /* 0x000fe2000001140e */
[----:B------:R-:W-:Y:S01]  /*0940*/  IMAD R122, R87, c[0x0][0x240], RZ ;  /* 0x00009000577a7a24 */ /* 0x000fe200078e02ff */
[----:B------:R-:W-:Y:S01]  /*0950*/  LOP3.LUT R14, R14, 0xfffffff8, RZ, 0xc0, !PT ;  /* 0xfffffff80e0e7812 */ /* 0x000fe200078ec0ff */
[----:B------:R-:W-:Y:S01]  /*0960*/  IMAD R8, R64, c[0x0][0x1e0], RZ ;  /* 0x0000780040087a24 */ /* 0x000fe200078e02ff */
[----:B------:R-:W-:Y:S01]  /*0970*/  SHF.R.S32.HI R110, RZ, 0x1f, R104 ;  /* 0x0000001fff6e7819 */ /* 0x000fe20000011468 */
[C---:B------:R-:W-:Y:S01]  /*0980*/  IMAD.SHL.U32 R88, R104.reuse, 0x40, RZ ;  /* 0x0000004068587824 */ /* 0x040fe200078e00ff */
[----:B------:R-:W-:Y:S01]  /*0990*/  IADD3 R69, P0, R104, R68, RZ ;  /* 0x0000004468457210 */ /* 0x000fe20007f1e0ff */
[----:B------:R-:W-:Y:S01]  /*09a0*/  IMAD.IADD R14, R54, 0x1, -R14 ;  /* 0x00000001360e7824 */ /* 0x000fe200078e0a0e */
[----:B------:R-:W-:Y:S01]  /*09b0*/  IADD3 R67, -R104, R108, RZ ;  /* 0x0000006c68437210 */ /* 0x000fe20007ffe1ff */
[----:B------:R-:W-:Y:S01]  /*09c0*/  IMAD R8, R65, c[0x0][0x1e4], R8 ;  /* 0x0000790041087a24 */ /* 0x000fe200078e0208 */
[----:B------:R-:W-:Y:S01]  /*09d0*/  LEA.HI.X.SX32 R68, R68, R110, 0x1, P0 ;  /* 0x0000006e44447211 */ /* 0x000fe200000f0eff */
[C---:B------:R-:W-:Y:S01]  /*09e0*/  IMAD.SHL.U32 R16, R14.reuse, 0x8, RZ ;  /* 0x000000080e107824 */ /* 0x040fe200078e00ff */
[----:B------:R-:W-:Y:S01]  /*09f0*/  SHF.R.S32.HI R66, RZ, 0x1f, R216 ;  /* 0x0000001fff427819 */ /* 0x000fe200000114d8 */
[----:B------:R-:W-:Y:S01]  /*0a00*/  IMAD.SHL.U32 R14, R14, 0x4, RZ ;  /* 0x000000040e0e7824 */ /* 0x000fe200078e00ff */
[----:B------:R-:W-:Y:S01]  /*0a10*/  LEA.HI R2, R2, R54, RZ, 0x6 ;  /* 0x0000003602027211 */ /* 0x000fe200078f30ff */
[----:B------:R-:W-:Y:S01]  /*0a20*/  IMAD.IADD R9, R11, 0x1, R8 ;  /* 0x000000010b097824 */ /* 0x000fe200078e0208 */
[----:B------:R-:W-:Y:S01]  /*0a30*/  SHF.R.S32.HI R17, RZ, 0x1f, R16 ;  /* 0x0000001fff117819 */ /* 0x000fe20000011410 */
[----:B-1----:R-:W-:Y:S01]  /*0a40*/  IMAD R6, R68, c[0x0][0x238], RZ ;  /* 0x00008e0044067a24 */ /* 0x002fe200078e02ff */
[----:B------:R-:W-:Y:S01]  /*0a50*/  IADD3 R12, R14, 0x40, RZ ;  /* 0x000000400e0c7810 */ /* 0x000fe20007ffe0ff */
[----:B------:R-:W-:Y:S01]  /*0a60*/  IMAD R3, R100, -0x20, R67 ;  /* 0xffffffe064037824 */ /* 0x000fe200078e0243 */
[C---:B------:R-:W-:Y:S01]  /*0a70*/  ISETP.GE.AND P1, PT, R16.reuse, c[0x0][0x1d4], PT ;  /* 0x0000750010007a0c */ /* 0x040fe20003f26270 */
[C---:B------:R-:W-:Y:S01]  /*0a80*/  IMAD R6, R69.reuse, c[0x0][0x23c], R6 ;  /* 0x00008f0045067a24 */ /* 0x040fe200078e0206 */
[----:B------:R-:W-:Y:S01]  /*0a90*/  IADD3 R103, R16, 0x80, RZ ;  /* 0x0000008010677810 */ /* 0x000fe20007ffe0ff */
[----:B------:R-:W-:Y:S01]  /*0aa0*/  IMAD.IADD R11, R14, 0x1, R12 ;  /* 0x000000010e0b7824 */ /* 0x000fe200078e020c */
[----:B------:R-:W-:Y:S01]  /*0ab0*/  IADD3 R102, R16, 0xc0, RZ ;  /* 0x000000c010667810 */ /* 0x000fe20007ffe0ff */
[----:B------:R-:W-:Y:S01]  /*0ac0*/  IMAD.WIDE.U32 R4, R69, c[0x0][0x238], R16 ;  /* 0x00008e0045047a25 */ /* 0x000fe200078e0010 */
[----:B------:R-:W-:-:S02]  /*0ad0*/  ISETP.GT.AND P3, PT, R3, RZ, PT ;  /* 0x000000ff0300720c */ /* 0x000fc40003f64270 */
[----:B------:R-:W-:Y:S01]  /*0ae0*/  ISETP.GE.AND P0, PT, R11, c[0x0][0x1d4], PT ;  /* 0x000075000b007a0c */ /* 0x000fe20003f06270 */
[----:B------:R-:W-:Y:S01]  /*0af0*/  IMAD.MOV.U32 R8, RZ, RZ, R10 ;  /* 0x000000ffff087224 */ /* 0x000fe200078e000a */
[----:B------:R-:W-:Y:S01]  /*0b00*/  IADD3 R7, R5, R6, RZ ;  /* 0x0000000605077210 */ /* 0x000fe20007ffe0ff */
[----:B------:R-:W-:Y:S01]  /*0b10*/  IMAD.MOV.U32 R6, RZ, RZ, R4 ;  /* 0x000000ffff067224 */ /* 0x000fe200078e0004 */
[----:B------:R-:W-:Y:S01]  /*0b20*/  SEL R4, RZ, 0xffffffff, P0 ;  /* 0xffffffffff047807 */ /* 0x000fe20000000000 */
[C---:B------:R-:W-:Y:S01]  /*0b30*/  IMAD R124, R215.reuse, c[0x0][0x1ec], R124 ;  /* 0x00007b00d77c7a24 */ /* 0x040fe200078e027c */
[----:B------:R-:W-:Y:S01]  /*0b40*/  SEL R3, RZ, 0x1, P1 ;  /* 0x00000001ff037807 */ /* 0x000fe20000800000 */
[----:B------:R-:W-:Y:S01]  /*0b50*/  IMAD R122, R215, c[0x0][0x244], R122 ;  /* 0x00009100d77a7a24 */ /* 0x000fe200078e027a */
[----:B------:R-:W-:Y:S01]  /*0b60*/  ISETP.GE.AND P1, PT, R103, c[0x0][0x1d4], PT ;  /* 0x0000750067007a0c */ /* 0x000fe20003f26270 */
[----:B------:R-:W-:Y:S01]  /*0b70*/  IMAD.SHL.U32 R4, R4, 0x2, RZ ;  /* 0x0000000204047824 */ /* 0x000fe200078e00ff */
[----:B------:R-:W-:Y:S01]  /*0b80*/  ISETP.GE.AND P0, PT, R102, c[0x0][0x1d4], PT ;  /* 0x0000750066007a0c */ /* 0x000fe20003f06270 */
[----:B------:R-:W-:Y:S01]  /*0b90*/  IMAD.WIDE.U32 R8, R215, c[0x0][0x1e8], R8 ;  /* 0x00007a00d7087a25 */ /* 0x000fe200078e0008 */
[----:B------:R-:W-:-:S02]  /*0ba0*/  LOP3.LUT R88, R88, 0x1c0, RZ, 0xc0, !PT ;  /* 0x000001c058587812 */ /* 0x000fc400078ec0ff */
[----:B------:R-:W-:Y:S01]  /*0bb0*/  LOP3.LUT R4, R4, 0x2, R3, 0xe2, !PT ;  /* 0x0000000204047812 */ /* 0x000fe200078ee203 */
[----:B------:R-:W-:Y:S01]  /*0bc0*/  IMAD.WIDE.U32 R6, R215, c[0x0][0x240], R6 ;  /* 0x00009000d7067a25 */ /* 0x000fe200078e0006 */
[----:B------:R-:W-:Y:S02]  /*0bd0*/  SEL R3, RZ, 0x4, P1 ;  /* 0x00000004ff037807 */ /* 0x000fe40000800000 */
[----:B------:R-:W-:Y:S01]  /*0be0*/  SEL R96, RZ, 0x8, P0 ;  /* 0x00000008ff607807 */ /* 0x000fe20000000000 */
[----:B------:R-:W-:Y:S01]  /*0bf0*/  IMAD.SHL.U32 R2, R2, 0x8, RZ ;  /* 0x0000000802027824 */ /* 0x000fe200078e00ff */
[----:B------:R-:W-:Y:S01]  /*0c00*/  IADD3 R125, R9, R124, RZ ;  /* 0x0000007c097d7210 */ /* 0x000fe20007ffe0ff */
[----:B------:R-:W-:Y:S01]  /*0c10*/  IMAD.IADD R123, R7, 0x1, R122 ;  /* 0x00000001077b7824 */ /* 0x000fe200078e027a */
[----:B------:R-:W-:Y:S01]  /*0c20*/  LOP3.LUT R96, R96, R4, R3, 0xfe, !PT ;  /* 0x0000000460607212 */ /* 0x000fe200078efe03 */
[----:B------:R-:W-:Y:S01]  /*0c30*/  IMAD.MOV.U32 R122, RZ, RZ, R6 ;  /* 0x000000ffff7a7224 */ /* 0x000fe200078e0006 */
[----:B------:R-:W-:Y:S01]  /*0c40*/  SEL R120, R216, RZ, !P4 ;  /* 0x000000ffd8787207 */ /* 0x000fe20006000000 */
[----:B------:R-:W-:Y:S01]  /*0c50*/  IMAD.MOV.U32 R124, RZ, RZ, R8 ;  /* 0x000000ffff7c7224 */ /* 0x000fe200078e0008 */
[----:B------:R-:W-:Y:S01]  /*0c60*/  LOP3.LUT R2, R2, 0xfffffe00, RZ, 0xc0, !PT ;  /* 0xfffffe0002027812 */ /* 0x000fe200078ec0ff */
[----:B------:R-:W-:Y:S01]  /*0c70*/  IMAD R76, R110, c[0x0][0x1e0], RZ ;  /* 0x000078006e4c7a24 */ /* 0x000fe200078e02ff */
[----:B------:R-:W-:Y:S01]  /*0c80*/  LOP3.LUT R101, R88, 0x38, R16, 0xf8, !PT ;  /* 0x0000003858657812 */ /* 0x000fe200078ef810 */
[----:B------:R-:W-:Y:S01]  /*0c90*/  IMAD.MOV.U32 R74, RZ, RZ, c[0x0][0x238] ;  /* 0x00008e00ff4a7624 */ /* 0x000fe200078e00ff */
[----:B------:R-:W-:Y:S01]  /*0ca0*/  SHF.R.U32.HI R6, RZ, 0x3, R88 ;  /* 0x00000003ff067819 */ /* 0x000fe20000011658 */
[----:B------:R-:W-:Y:S01]  /*0cb0*/  IMAD.WIDE.U32 R128, R104, c[0x0][0x1e0], RZ ;  /* 0x0000780068807a25 */ /* 0x000fe200078e00ff */
[----:B------:R-:W-:-:S02]  /*0cc0*/  MOV R81, 0x5 ;  /* 0x0000000500517802 */ /* 0x000fc40000000f00 */
[----:B------:R-:W-:Y:S01]  /*0cd0*/  LOP3.LUT R101, R2, R101, R6, 0xf6, !PT ;  /* 0x0000006502657212 */ /* 0x000fe200078ef606 */
[----:B------:R-:W-:Y:S01]  /*0ce0*/  IMAD R76, R104, c[0x0][0x1e4], R76 ;  /* 0x00007900684c7a24 */ /* 0x000fe200078e024c */
[----:B------:R-:W-:Y:S01]  /*0cf0*/  SHF.L.U32 R75, R74, 0x5, RZ ;  /* 0x000000054a4b7819 */ /* 0x000fe200000006ff */
[----:B------:R-:W-:Y:S01]  /*0d00*/  IMAD.WIDE.U32 R122, R120, c[0x0][0x248], R122 ;  /* 0x00009200787a7a25 */ /* 0x000fe200078e007a */
[----:B------:R-:W-:-:S03]  /*0d10*/  SHF.L.U64.HI R74, R74, R81, c[0x0][0x23c] ;  /* 0x00008f004a4a7619 */ /* 0x000fc60000010251 */
[----:B------:R-:W-:Y:S02]  /*0d20*/  IMAD.IADD R76, R129, 0x1, R76 ;  /* 0x00000001814c7824 */ /* 0x000fe400078e024c */
[----:B------:R-:W-:Y:S01]  /*0d30*/  IMAD.SHL.U32 R101, R101, 0x2, RZ ;  /* 0x0000000265657824 */ /* 0x000fe200078e00ff */
[----:B--2---:R-:W-:Y:S01]  /*0d40*/  @P2 SHF.R.S32.HI R5, RZ, 0x1f, R0 ;  /* 0x0000001fff052819 */ /* 0x004fe20000011400 */
[----:B------:R-:W-:Y:S01]  /*0d50*/  @!P2 IMAD.MOV.U32 R5, RZ, RZ, R66 ;  /* 0x000000ffff05a224 */ /* 0x000fe200078e0042 */
[----:B------:R-:W-:Y:S01]  /*0d60*/  @P2 MOV R4, R0 ;  /* 0x0000000000042202 */ /* 0x000fe20000000f00 */
[----:B------:R-:W-:Y:S01]  /*0d70*/  @!P2 IMAD.MOV.U32 R4, RZ, RZ, R216 ;  /* 0x000000ffff04a224 */ /* 0x000fe200078e00d8 */
[----:B------:R-:W-:Y:S02]  /*0d80*/  SEL R66, R66, RZ, !P4 ;  /* 0x000000ff42427207 */ /* 0x000fe40006000000 */
[----:B------:R-:W-:Y:S02]  /*0d90*/  SEL R0, R5, RZ, !P5 ;  /* 0x000000ff05007207 */ /* 0x000fe40006800000 */
[----:B------:R-:W-:Y:S01]  /*0da0*/  SEL R118, R4, RZ, !P5 ;  /* 0x000000ff04767207 */ /* 0x000fe20006800000 */
[----:B------:R-:W-:-:S02]  /*0db0*/  IMAD R126, R66, c[0x0][0x248], RZ ;  /* 0x00009200427e7a24 */ /* 0x000fc400078e02ff */
[----:B------:R-:W-:Y:S02]  /*0dc0*/  IMAD R70, R0, c[0x0][0x1f0], RZ ;  /* 0x00007c0000467a24 */ /* 0x000fe400078e02ff */
[----:B------:R-:W-:-:S04]  /*0dd0*/  IMAD.WIDE.U32 R124, R118, c[0x0][0x1f0], R124 ;  /* 0x00007c00767c7a25 */ /* 0x000fc800078e007c */
[----:B------:R-:W-:Y:S02]  /*0de0*/  IMAD R70, R118, c[0x0][0x1f4], R70 ;  /* 0x00007d0076467a24 */ /* 0x000fe400078e0246 */
[----:B------:R-:W-:-:S03]  /*0df0*/  IMAD R126, R120, c[0x0][0x24c], R126 ;  /* 0x00009300787e7a24 */ /* 0x000fc600078e027e */
[----:B------:R-:W-:Y:S01]  /*0e00*/  IADD3 R70, R125, R70, RZ ;  /* 0x000000467d467210 */ /* 0x000fe20007ffe0ff */
[----:B------:R-:W-:Y:S01]  /*0e10*/  IMAD.IADD R127, R123, 0x1, R126 ;  /* 0x000000017b7f7824 */ /* 0x000fe200078e027e */
[----:B------:R-:W-:Y:S05]  /*0e20*/  @!P3 BRA `(.L_x_569) ;  /* 0x000001800000b947 */ /* 0x000fea0003800000 */
[----:B------:R-:W-:Y:S01]  /*0e30*/  SHF.R.S32.HI R5, RZ, 0x1f, R100 ;  /* 0x0000001fff057819 */ /* 0x000fe20000011464 */
[----:B------:R-:W-:Y:S01]  /*0e40*/  IMAD R3, R74, R100, RZ ;  /* 0x000000644a037224 */ /* 0x000fe200078e02ff */
[C---:B------:R-:W-:Y:S01]  /*0e50*/  LOP3.LUT R4, R96.reuse, 0xff, RZ, 0xc0, !PT ;  /* 0x000000ff60047812 */ /* 0x040fe200078ec0ff */
[----:B------:R-:W-:Y:S02]  /*0e60*/  IMAD.SHL.U32 R8, R96, 0x10, RZ ;  /* 0x0000001060087824 */ /* 0x000fe400078e00ff */
[----:B------:R-:W-:Y:S02]  /*0e70*/  IMAD.MOV.U32 R126, RZ, RZ, R122 ;  /* 0x000000ffff7e7224 */ /* 0x000fe400078e007a */
[-C--:B------:R-:W-:Y:S01]  /*0e80*/  IMAD R3, R5, R75.reuse, R3 ;  /* 0x0000004b05037224 */ /* 0x080fe200078e0203 */
[C---:B------:R-:W-:Y:S01]  /*0e90*/  SHF.L.U32 R5, R4.reuse, 0x2, RZ ;  /* 0x0000000204057819 */ /* 0x040fe200000006ff */
[----:B------:R-:W-:Y:S01]  /*0ea0*/  IMAD.SHL.U32 R7, R4, 0x8, RZ ;  /* 0x0000000804077824 */ /* 0x000fe200078e00ff */
[----:B------:R-:W-:Y:S01]  /*0eb0*/  LOP3.LUT P4, RZ, R8, 0x10, RZ, 0xc0, !PT ;  /* 0x0000001008ff7812 */ /* 0x000fe2000788c0ff */
[----:B------:R-:W-:Y:S01]  /*0ec0*/  IMAD.SHL.U32 R4, R4, 0x2, RZ ;  /* 0x0000000204047824 */ /* 0x000fe200078e00ff */
[----:B------:R-:W-:Y:S01]  /*0ed0*/  LOP3.LUT P2, RZ, R5, 0x10, RZ, 0xc0, !PT ;  /* 0x0000001005ff7812 */ /* 0x000fe2000784c0ff */
[----:B------:R-:W-:Y:S01]  /*0ee0*/  IMAD.WIDE.U32 R18, R100, R75, R126 ;  /* 0x0000004b64127225 */ /* 0x000fe200078e007e */
[----:B------:R-:W-:-:S02]  /*0ef0*/  LOP3.LUT P3, RZ, R7, 0x10, RZ, 0xc0, !PT ;  /* 0x0000001007ff7812 */ /* 0x000fc4000786c0ff */
[----:B------:R-:W-:Y:S02]  /*0f00*/  LOP3.LUT P1, RZ, R4, 0x10, RZ, 0xc0, !PT ;  /* 0x0000001004ff7812 */ /* 0x000fe4000782c0ff */
[----:B------:R-:W-:Y:S02]  /*0f10*/  IADD3 R3, R19, R3, RZ ;  /* 0x0000000313037210 */ /* 0x000fe40007ffe0ff */
        /* <DEDUP_REMOVED lines=9> */
.L_x_569:
[----:B------:R-:W-:Y:S05]  /*0fb0*/  BSYNC B0 ;  /* 0x0000000000007941 */ /* 0x000fea0003800000 */
.L_x_568:
[----:B-1----:R-:W-:Y:S01]  /*0fc0*/  IMAD.MOV.U32 R5, RZ, RZ, c[0x0][0x27c] ;  /* 0x00009f00ff057624 */ /* 0x002fe200078e00ff */
[----:B------:R-:W-:Y:S01]  /*0fd0*/  ISETP.GE.AND P1, PT, R16, c[0x0][0x27c], PT ;  /* 0x00009f0010007a0c */ /* 0x000fe20003f26270 */
[----:B------:R-:W-:Y:S01]  /*0fe0*/  IMAD R18, R87, c[0x0][0x260], RZ ;  /* 0x0000980057127a24 */ /* 0x000fe200078e02ff */
[----:B------:R-:W-:Y:S01]  /*0ff0*/  ISETP.GE.AND P0, PT, R11, c[0x0][0x27c], PT ;  /* 0x00009f000b007a0c */ /* 0x000fe20003f06270 */
[----:B------:R-:W-:Y:S01]  /*1000*/  IMAD.SHL.U32 R4, R5, 0x2, RZ ;  /* 0x0000000205047824 */ /* 0x000fe200078e00ff */
[----:B------:R-:W-:Y:S01]  /*1010*/  SEL R13, RZ, c[0x0][0x27c], !P1 ;  /* 0x00009f00ff0d7a07 */ /* 0x000fe20004800000 */
[C---:B------:R-:W-:Y:S01]  /*1020*/  IMAD.WIDE.U32 R8, R215.reuse, c[0x0][0x260], R16 ;  /* 0x00009800d7087a25 */ /* 0x040fe200078e0010 */
[----:B------:R-:W-:Y:S01]  /*1030*/  SEL R10, RZ, c[0x0][0x27c], !P0 ;  /* 0x00009f00ff0a7a07 */ /* 0x000fe20004000000 */
[----:B------:R-:W0:Y:S01]  /*1040*/  LDGDEPBAR ;  /* 0x00000000000079af */ /* 0x000e220000000000 */
[----:B------:R-:W-:Y:S01]  /*1050*/  IADD3 R3, -R4, c[0x0][0x1d4], RZ ;  /* 0x0000750004037a10 */ /* 0x000fe20007ffe1ff */
[----:B------:R-:W-:Y:S01]  /*1060*/  IMAD R18, R215, c[0x0][0x264], R18 ;  /* 0x00009900d7127a24 */ /* 0x000fe200078e0212 */
[----:B------:R-:W-:Y:S01]  /*1070*/  ISETP.GE.AND P6, PT, R5, 0x1, PT ;  /* 0x000000010500780c */ /* 0x000fe20003fc6270 */
[----:B------:R-:W-:Y:S01]  /*1080*/  IMAD.IADD R13, R16, 0x1, R13 ;  /* 0x00000001100d7824 */ /* 0x000fe200078e020d */
[CC--:B------:R-:W-:Y:S01]  /*1090*/  SEL R7, R4.reuse, R3.reuse, !P1 ;  /* 0x0000000304077207 */ /* 0x0c0fe20004800000 */
[----:B------:R-:W-:Y:S01]  /*10a0*/  IMAD.IADD R19, R9, 0x1, R18 ;  /* 0x0000000109137824 */ /* 0x000fe200078e0212 */
[----:B------:R-:W-:Y:S01]  /*10b0*/  SEL R3, R4, R3, !P0 ;  /* 0x0000000304037207 */ /* 0x000fe20004000000 */
[----:B------:R-:W-:Y:S01]  /*10c0*/  IMAD.MOV.U32 R18, RZ, RZ, R8 ;  /* 0x000000ffff127224 */ /* 0x000fe200078e0008 */
[----:B------:R-:W-:Y:S01]  /*10d0*/  SHF.R.S32.HI R93, RZ, 0x1f, R7 ;  /* 0x0000001fff5d7819 */ /* 0x000fe20000011407 */
[----:B------:R-:W-:Y:S01]  /*10e0*/  IMAD R8, R87, c[0x0][0x210], RZ ;  /* 0x0000840057087a24 */ /* 0x000fe200078e02ff */
[----:B------:R-:W-:Y:S01]  /*10f0*/  SHF.R.S32.HI R92, RZ, 0x1f, R3 ;  /* 0x0000001fff5c7819 */ /* 0x000fe20000011403 */
[----:B------:R-:W-:Y:S01]  /*1100*/  IMAD.WIDE.U32 R4, R215, c[0x0][0x210], R16 ;  /* 0x00008400d7047a25 */ /* 0x000fe200078e0010 */
[----:B------:R-:W-:Y:S01]  /*1110*/  LEA.HI R93, R93, R7, RZ, 0x4 ;  /* 0x000000075d5d7211 */ /* 0x000fe200078f20ff */
[----:B------:R-:W-:Y:S01]  /*1120*/  ULDC.U8 UR4, c[0x0][0x298] ;  /* 0x0000a60000047ab9 */ /* 0x000fe20000000000 */
[----:B------:R-:W-:Y:S01]  /*1130*/  LEA.HI R92, R92, R3, RZ, 0x4 ;  /* 0x000000035c5c7211 */ /* 0x000fe200078f20ff */
[----:B------:R-:W-:Y:S01]  /*1140*/  IMAD R8, R215, c[0x0][0x214], R8 ;  /* 0x00008500d7087a24 */ /* 0x000fe200078e0208 */
[----:B------:R-:W-:Y:S01]  /*1150*/  SHF.R.S32.HI R93, RZ, 0x4, R93 ;  /* 0x00000004ff5d7819 */ /* 0x000fe2000001145d */
[----:B------:R-:W-:Y:S01]  /*1160*/  IMAD.IADD R10, R11, 0x1, R10 ;  /* 0x000000010b0a7824 */ /* 0x000fe200078e020a */
[----:B------:R-:W-:Y:S01]  /*1170*/  SHF.R.S32.HI R92, RZ, 0x4, R92 ;  /* 0x00000004ff5c7819 */ /* 0x000fe2000001145c */
[----:B------:R-:W-:Y:S01]  /*1180*/  IMAD.IADD R9, R5, 0x1, R8 ;  /* 0x0000000105097824 */ /* 0x000fe200078e0208 */
[----:B------:R-:W-:Y:S01]  /*1190*/  MOV R8, R4 ;  /* 0x0000000400087202 */ /* 0x000fe20000000f00 */
[----:B------:R-:W-:Y:S01]  /*11a0*/  IMAD R63, R0, c[0x0][0x218], RZ ;  /* 0x00008600003f7a24 */ /* 0x000fe200078e02ff */
[----:B------:R-:W-:Y:S01]  /*11b0*/  SHF.R.S32.HI R5, RZ, 0x1f, R13 ;  /* 0x0000001fff057819 */ /* 0x000fe2000001140d */
[----:B------:R-:W-:Y:S01]  /*11c0*/  IMAD R112, R110, c[0x0][0x290], RZ ;  /* 0x0000a4006e707a24 */ /* 0x000fe200078e02ff */
[----:B------:R-:W-:Y:S01]  /*11d0*/  SHF.R.S32.HI R4, RZ, 0x1f, R10 ;  /* 0x0000001fff047819 */ /* 0x000fe2000001140a */
[----:B------:R-:W-:Y:S01]  /*11e0*/  IMAD R66, R66, c[0x0][0x268], RZ ;  /* 0x00009a0042427a24 */ /* 0x000fe200078e02ff */
[----:B------:R-:W-:Y:S01]  /*11f0*/  LEA.HI R95, R5, R13, RZ, 0x3 ;  /* 0x0000000d055f7211 */ /* 0x000fe200078f18ff */
[----:B------:R-:W-:Y:S01]  /*1200*/  IMAD.WIDE.U32 R114, R104, c[0x0][0x280], R16 ;  /* 0x0000a00068727a25 */ /* 0x000fe200078e0010 */
[----:B------:R-:W-:-:S02]  /*1210*/  LEA.HI R94, R4, R10, RZ, 0x3 ;  /* 0x0000000a045e7211 */ /* 0x000fc400078f18ff */
[----:B------:R-:W-:Y:S01]  /*1220*/  LEA.HI.SX32 R93, R95, R93, 0x1d ;  /* 0x0000005d5f5d7211 */ /* 0x000fe200078feaff */
[----:B------:R-:W-:Y:S01]  /*1230*/  IMAD R66, R120, c[0x0][0x26c], R66 ;  /* 0x00009b0078427a24 */ /* 0x000fe200078e0242 */
[----:B------:R-:W-:Y:S01]  /*1240*/  LEA.HI.SX32 R92, R94, R92, 0x1d ;  /* 0x0000005c5e5c7211 */ /* 0x000fe200078feaff */
[----:B------:R-:W-:Y:S01]  /*1250*/  IMAD.WIDE.U32 R120, R120, c[0x0][0x268], R18 ;  /* 0x00009a0078787a25 */ /* 0x000fe200078e0012 */
[----:B------:R-:W-:Y:S02]  /*1260*/  IADD3 R65, P2, R65, R104, RZ ;  /* 0x0000006841417210 */ /* 0x000fe40007f5e0ff */
[----:B------:R-:W-:Y:S01]  /*1270*/  SHF.R.S32.HI R3, RZ, 0x1f, R93 ;  /* 0x0000001fff037819 */ /* 0x000fe2000001145d */
[----:B------:R-:W-:Y:S01]  /*1280*/  IMAD.WIDE.U32 R116, R104, c[0x0][0x290], R16 ;  /* 0x0000a40068747a25 */ /* 0x000fe200078e0010 */
[----:B------:R-:W-:Y:S02]  /*1290*/  SHF.R.S32.HI R0, RZ, 0x1f, R92 ;  /* 0x0000001fff007819 */ /* 0x000fe4000001145c */
[----:B------:R-:W-:Y:S01]  /*12a0*/  LEA.HI R3, R3, R93, RZ, 0x3 ;  /* 0x0000005d03037211 */ /* 0x000fe200078f18ff */
[----:B------:R-:W-:Y:S01]  /*12b0*/  IMAD.X R64, R64, 0x1, R110, P2 ;  /* 0x0000000140407824 */ /* 0x000fe200010e066e */
[----:B------:R-:W-:Y:S01]  /*12c0*/  LEA.HI R5, R5, R13, RZ, 0x6 ;  /* 0x0000000d05057211 */ /* 0x000fe200078f30ff */
[----:B------:R-:W-:Y:S01]  /*12d0*/  IMAD.SHL.U32 R93, R93, 0x8, RZ ;  /* 0x000000085d5d7824 */ /* 0x000fe200078e00ff */
[----:B------:R-:W-:Y:S01]  /*12e0*/  LEA.HI R0, R0, R92, RZ, 0x3 ;  /* 0x0000005c00007211 */ /* 0x000fe200078f18ff */
[----:B------:R-:W-:Y:S01]  /*12f0*/  IMAD R110, R110, c[0x0][0x280], RZ ;  /* 0x0000a0006e6e7a24 */ /* 0x000fe200078e02ff */
[----:B------:R-:W-:Y:S01]  /*1300*/  SHF.R.S32.HI R15, RZ, 0x1f, R14 ;  /* 0x0000001fff0f7819 */ /* 0x000fe2000001140e */
[----:B------:R-:W-:Y:S01]  /*1310*/  IMAD.SHL.U32 R92, R92, 0x8, RZ ;  /* 0x000000085c5c7824 */ /* 0x000fe200078e00ff */
[----:B------:R-:W-:Y:S01]  /*1320*/  LEA.HI R4, R4, R10, RZ, 0x6 ;  /* 0x0000000a04047211 */ /* 0x000fe200078f30ff */
[----:B------:R-:W-:Y:S01]  /*1330*/  IMAD R110, R104, c[0x0][0x284], R110 ;  /* 0x0000a100686e7a24 */ /* 0x000fe200078e026e */
[----:B-----5:R-:W-:Y:S01]  /*1340*/  SHF.R.S32.HI R57, RZ, 0x1f, R55 ;  /* 0x0000001fff397819 */ /* 0x020fe20000011437 */
[----:B------:R-:W-:Y:S01]  /*1350*/  IMAD.SHL.U32 R5, R5, 0x20, RZ ;  /* 0x0000002005057824 */ /* 0x000fe200078e00ff */
[C---:B------:R-:W-:Y:S01]  /*1360*/  LOP3.LUT R91, R88.reuse, 0x38, R95, 0xf8, !PT ;  /* 0x00000038585b7812 */ /* 0x040fe200078ef85f */
[----:B------:R-:W-:Y:S01]  /*1370*/  IMAD.SHL.U32 R3, R3, 0x100, RZ ;  /* 0x0000010003037824 */ /* 0x000fe200078e00ff */
[----:B------:R-:W-:Y:S01]  /*1380*/  LOP3.LUT R89, R88, 0x38, R94, 0xf8, !PT ;  /* 0x0000003858597812 */ /* 0x000fe200078ef85e */
[----:B------:R-:W-:Y:S01]  /*1390*/  IMAD.SHL.U32 R0, R0, 0x100, RZ ;  /* 0x0000010000007824 */ /* 0x000fe200078e00ff */
[----:B------:R-:W-:Y:S01]  /*13a0*/  LOP3.LUT R90, R88, 0x38, R93, 0xf8, !PT ;  /* 0x00000038585a7812 */ /* 0x000fe200078ef85d */
[----:B------:R-:W-:Y:S01]  /*13b0*/  IMAD R112, R104, c[0x0][0x294], R112 ;  /* 0x0000a50068707a24 */ /* 0x000fe200078e0270 */
[----:B------:R-:W-:Y:S01]  /*13c0*/  LOP3.LUT R88, R88, 0x38, R92, 0xf8, !PT ;  /* 0x0000003858587812 */ /* 0x000fe200078ef85c */
[----:B------:R-:W-:Y:S01]  /*13d0*/  IMAD.WIDE.U32 R20, R104, c[0x0][0x290], R14 ;  /* 0x0000a40068147a25 */ /* 0x000fe200078e000e */
[----:B------:R-:W-:-:S02]  /*13e0*/  SHF.L.U32 R4, R4, 0x5, RZ ;  /* 0x0000000504047819 */ /* 0x000fc400000006ff */
[-C--:B------:R-:W-:Y:S01]  /*13f0*/  LOP3.LUT R91, R91, R6.reuse, RZ, 0x3c, !PT ;  /* 0x000000065b5b7212 */ /* 0x080fe200078e3cff */
[----:B------:R-:W-:Y:S01]  /*1400*/  IMAD.WIDE.U32 R18, R104, c[0x0][0x280], R14 ;  /* 0x0000a00068127a25 */ /* 0x000fe200078e000e */
[-C--:B------:R-:W-:Y:S02]  /*1410*/  LOP3.LUT R89, R89, R6.reuse, RZ, 0x3c, !PT ;  /* 0x0000000659597212 */ /* 0x080fe400078e3cff */
[-C--:B------:R-:W-:Y:S01]  /*1420*/  LOP3.LUT R90, R90, R6.reuse, RZ, 0x3c, !PT ;  /* 0x000000065a5a7212 */ /* 0x080fe200078e3cff */
[C---:B------:R-:W-:Y:S01]  /*1430*/  IMAD.SHL.U32 R99, R96.reuse, 0x10, RZ ;  /* 0x0000001060637824 */ /* 0x040fe200078e00ff */
[----:B------:R-:W-:Y:S01]  /*1440*/  LOP3.LUT R96, R96, 0xff, RZ, 0xc0, !PT ;  /* 0x000000ff60607812 */ /* 0x000fe200078ec0ff */
[----:B------:R-:W-:Y:S01]  /*1450*/  IMAD R58, R57, c[0x0][0x290], RZ ;  /* 0x0000a400393a7a24 */ /* 0x000fe200078e02ff */
[----:B------:R-:W-:Y:S01]  /*1460*/  LOP3.LUT R88, R88, R6, RZ, 0x3c, !PT ;  /* 0x0000000658587212 */ /* 0x000fe200078e3cff */
[----:B------:R-:W-:Y:S01]  /*1470*/  IMAD.IADD R115, R115, 0x1, R110 ;  /* 0x0000000173737824 */ /* 0x000fe200078e026e */
[----:B------:R-:W-:Y:S01]  /*1480*/  LOP3.LUT R5, R5, 0x7ffff800, RZ, 0xc0, !PT ;  /* 0x7ffff80005057812 */ /* 0x000fe200078ec0ff */
[----:B------:R-:W-:Y:S01]  /*1490*/  IMAD R57, R57, c[0x0][0x280], RZ ;  /* 0x0000a00039397a24 */ /* 0x000fe200078e02ff */
[----:B------:R-:W-:Y:S01]  /*14a0*/  LOP3.LUT R4, R4, 0x7ffff800, RZ, 0xc0, !PT ;  /* 0x7ffff80004047812 */ /* 0x000fe200078ec0ff */
[----:B------:R-:W-:Y:S01]  /*14b0*/  IMAD.IADD R117, R117, 0x1, R112 ;  /* 0x0000000175757824 */ /* 0x000fe200078e0270 */
[----:B------:R-:W-:Y:S01]  /*14c0*/  LOP3.LUT R3, R3, 0x7ffff800, RZ, 0xc0, !PT ;  /* 0x7ffff80003037812 */ /* 0x000fe200078ec0ff */
[----:B------:R-:W-:Y:S01]  /*14d0*/  IMAD.IADD R113, R112, 0x1, R21 ;  /* 0x0000000170717824 */ /* 0x000fe200078e0215 */
[----:B------:R-:W-:Y:S01]  /*14e0*/  LOP3.LUT R0, R0, 0x7ffff800, RZ, 0xc0, !PT ;  /* 0x7ffff80000007812 */ /* 0x000fe200078ec0ff */
[----:B------:R-:W-:Y:S01]  /*14f0*/  IMAD.IADD R111, R110, 0x1, R19 ;  /* 0x000000016e6f7824 */ /* 0x000fe200078e0213 */
[----:B------:R-:W-:Y:S01]  /*1500*/  SHF.L.U32 R97, R96, 0x2, RZ ;  /* 0x0000000260617819 */ /* 0x000fe200000006ff */
[----:B------:R-:W-:Y:S01]  /*1510*/  IMAD.MOV.U32 R112, RZ, RZ, R20 ;  /* 0x000000ffff707224 */ /* 0x000fe200078e0014 */
[----:B------:R-:W-:Y:S01]  /*1520*/  IADD3 R91, R91, R5, R2 ;  /* 0x000000055b5b7210 */ /* 0x000fe20007ffe002 */
[----:B------:R-:W-:Y:S01]  /*1530*/  IMAD.MOV.U32 R110, RZ, RZ, R18 ;  /* 0x000000ffff6e7224 */ /* 0x000fe200078e0012 */
[--C-:B------:R-:W-:Y:S01]  /*1540*/  IADD3 R89, R89, R4, R2.reuse ;  /* 0x0000000459597210 */ /* 0x100fe20007ffe002 */
[----:B------:R-:W-:Y:S01]  /*1550*/  IMAD.MOV.U32 R78, RZ, RZ, c[0x0][0x290] ;  /* 0x0000a400ff4e7624 */ /* 0x000fe200078e00ff */
[--C-:B------:R-:W-:Y:S01]  /*1560*/  IADD3 R90, R90, R3, R2.reuse ;  /* 0x000000035a5a7210 */ /* 0x100fe20007ffe002 */
[----:B------:R-:W-:Y:S01]  /*1570*/  IMAD.MOV.U32 R80, RZ, RZ, c[0x0][0x280] ;  /* 0x0000a000ff507624 */ /* 0x000fe200078e00ff */
[----:B------:R-:W-:Y:S01]  /*1580*/  IADD3 R88, R88, R0, R2 ;  /* 0x0000000058587210 */ /* 0x000fe20007ffe002 */
[----:B------:R-:W-:Y:S01]  /*1590*/  IMAD.MOV.U32 R82, RZ, RZ, c[0x0][0x1e0] ;  /* 0x00007800ff527624 */ /* 0x000fe200078e00ff */
[----:B------:R-:W-:Y:S01]  /*15a0*/  IADD3 R62, P1, P0, R124, R128, R16 ;  /* 0x000000807c3e7210 */ /* 0x000fe2000783e010 */
[----:B------:R-:W-:Y:S01]  /*15b0*/  IMAD.SHL.U32 R98, R96, 0x8, RZ ;  /* 0x0000000860627824 */ /* 0x000fe200078e00ff */
[----:B------:R-:W-:Y:S01]  /*15c0*/  LOP3.LUT R95, R95, 0xfffffff8, RZ, 0xc0, !PT ;  /* 0xfffffff85f5f7812 */ /* 0x000fe200078ec0ff */
[C---:B------:R-:W-:Y:S01]  /*15d0*/  IMAD R57, R55.reuse, c[0x0][0x284], R57 ;  /* 0x0000a10037397a24 */ /* 0x040fe200078e0239 */
[----:B------:R-:W-:Y:S01]  /*15e0*/  LOP3.LUT R94, R94, 0xfffffff8, RZ, 0xc0, !PT ;  /* 0xfffffff85e5e7812 */ /* 0x000fe200078ec0ff */
[----:B------:R-:W-:Y:S01]  /*15f0*/  IMAD.WIDE.U32 R114, R55, c[0x0][0x280], R114 ;  /* 0x0000a00037727a25 */ /* 0x000fe200078e0072 */
[----:B------:R-:W-:-:S02]  /*1600*/  SHF.L.U64.HI R77, R78, R81, c[0x0][0x294] ;  /* 0x0000a5004e4d7619 */ /* 0x000fc40000010251 */
[-C--:B------:R-:W-:Y:S01]  /*1610*/  SHF.L.U64.HI R79, R80, R81.reuse, c[0x0][0x284] ;  /* 0x0000a100504f7619 */ /* 0x080fe20000010251 */
[----:B------:R-:W-:Y:S01]  /*1620*/  IMAD R63, R118, c[0x0][0x21c], R63 ;  /* 0x00008700763f7a24 */ /* 0x000fe200078e023f */
[----:B------:R-:W-:Y:S01]  /*1630*/  SHF.L.U64.HI R81, R82, R81, c[0x0][0x1e4] ;  /* 0x0000790052517619 */ /* 0x000fe20000010251 */
[----:B------:R-:W-:Y:S01]  /*1640*/  IMAD.SHL.U32 R96, R96, 0x2, RZ ;  /* 0x0000000260607824 */ /* 0x000fe200078e00ff */
[----:B------:R-:W-:Y:S01]  /*1650*/  IADD3 R59, R115, R57, RZ ;  /* 0x00000039733b7210 */ /* 0x000fe20007ffe0ff */
[C---:B------:R-:W-:Y:S01]  /*1660*/  IMAD R58, R55.reuse, c[0x0][0x294], R58 ;  /* 0x0000a500373a7a24 */ /* 0x040fe200078e023a */
[----:B------:R-:W-:Y:S01]  /*1670*/  IADD3 R10, R14, 0x20, RZ ;  /* 0x000000200e0a7810 */ /* 0x000fe20007ffe0ff */
[----:B------:R-:W-:Y:S01]  /*1680*/  IMAD.WIDE.U32 R116, R55, c[0x0][0x290], R116 ;  /* 0x0000a40037747a25 */ /* 0x000fe200078e0074 */
[----:B------:R-:W-:Y:S02]  /*1690*/  ISETP.NE.AND P5, PT, RZ, UR4, PT ;  /* 0x00000004ff007c0c */ /* 0x000fe4000bfa5270 */
[----:B------:R-:W-:Y:S01]  /*16a0*/  LOP3.LUT R99, R99, 0x10, RZ, 0xc0, !PT ;  /* 0x0000001063637812 */ /* 0x000fe200078ec0ff */
[----:B------:R-:W-:Y:S01]  /*16b0*/  IMAD.WIDE.U32 R118, R118, c[0x0][0x218], R8 ;  /* 0x0000860076767a25 */ /* 0x000fe200078e0008 */
[----:B------:R-:W-:-:S02]  /*16c0*/  IADD3 R9, R14, 0x60, RZ ;  /* 0x000000600e097810 */ /* 0x000fc40007ffe0ff */
[----:B------:R-:W-:Y:S01]  /*16d0*/  IADD3.X R61, R70, R76, R17, P1, P0 ;  /* 0x0000004c463d7210 */ /* 0x000fe20000fe0411 */
[----:B------:R-:W-:Y:S01]  /*16e0*/  IMAD.WIDE.U32 R112, R55, c[0x0][0x290], R112 ;  /* 0x0000a40037707a25 */ /* 0x000fe200078e0070 */
[----:B------:R-:W-:Y:S02]  /*16f0*/  LOP3.LUT R98, R98, 0x10, RZ, 0xc0, !PT ;  /* 0x0000001062627812 */ /* 0x000fe400078ec0ff */
[----:B------:R-:W-:Y:S01]  /*1700*/  LOP3.LUT R97, R97, 0x10, RZ, 0xc0, !PT ;  /* 0x0000001061617812 */ /* 0x000fe200078ec0ff */
[----:B------:R-:W-:Y:S01]  /*1710*/  IMAD.WIDE.U32 R110, R55, c[0x0][0x280], R110 ;  /* 0x0000a000376e7a25 */ /* 0x000fe200078e006e */
[----:B------:R-:W-:Y:S02]  /*1720*/  LOP3.LUT R96, R96, 0x10, RZ, 0xc0, !PT ;  /* 0x0000001060607812 */ /* 0x000fe400078ec0ff */
[----:B------:R-:W-:Y:S01]  /*1730*/  SHF.R.S32.HI R86, RZ, 0x1f, R95 ;  /* 0x0000001fff567819 */ /* 0x000fe2000001145f */
[----:B------:R-:W-:Y:S01]  /*1740*/  IMAD.IADD R60, R117, 0x1, R58 ;  /* 0x00000001753c7824 */ /* 0x000fe200078e023a */
[----:B------:R-:W-:Y:S01]  /*1750*/  SHF.R.S32.HI R85, RZ, 0x1f, R94 ;  /* 0x0000001fff557819 */ /* 0x000fe2000001145e */
[----:B------:R-:W-:Y:S01]  /*1760*/  IMAD.SHL.U32 R78, R78, 0x20, RZ ;  /* 0x000000204e4e7824 */ /* 0x000fe200078e00ff */
[----:B------:R-:W-:Y:S01]  /*1770*/  SHF.R.S32.HI R84, RZ, 0x1f, R93 ;  /* 0x0000001fff547819 */ /* 0x000fe2000001145d */
[----:B------:R-:W-:Y:S01]  /*1780*/  IMAD.SHL.U32 R80, R80, 0x20, RZ ;  /* 0x0000002050507824 */ /* 0x000fe200078e00ff */
[----:B------:R-:W-:Y:S01]  /*1790*/  SHF.R.S32.HI R83, RZ, 0x1f, R92 ;  /* 0x0000001fff537819 */ /* 0x000fe2000001145c */
[----:B------:R-:W-:-:S02]  /*17a0*/  IMAD.SHL.U32 R82, R82, 0x20, RZ ;  /* 0x0000002052527824 */ /* 0x000fc400078e00ff */
[----:B------:R-:W-:Y:S02]  /*17b0*/  IMAD.IADD R66, R121, 0x1, R66 ;  /* 0x0000000179427824 */ /* 0x000fe400078e0242 */
[----:B------:R-:W-:Y:S02]  /*17c0*/  IMAD.IADD R63, R119, 0x1, R63 ;  /* 0x00000001773f7824 */ /* 0x000fe400078e023f */
[----:B------:R-:W-:Y:S02]  /*17d0*/  IMAD.IADD R58, R58, 0x1, R113 ;  /* 0x000000013a3a7824 */ /* 0x000fe400078e0271 */
[----:B------:R-:W-:Y:S02]  /*17e0*/  IMAD.IADD R57, R57, 0x1, R111 ;  /* 0x0000000139397824 */ /* 0x000fe400078e026f */
[----:B------:R-:W-:Y:S02]  /*17f0*/  IMAD.SHL.U32 R91, R91, 0x2, RZ ;  /* 0x000000025b5b7824 */ /* 0x000fe400078e00ff */
[----:B------:R-:W-:-:S02]  /*1800*/  IMAD.SHL.U32 R89, R89, 0x2, RZ ;  /* 0x0000000259597824 */ /* 0x000fc400078e00ff */
[----:B------:R-:W-:Y:S02]  /*1810*/  IMAD.SHL.U32 R90, R90, 0x2, RZ ;  /* 0x000000025a5a7824 */ /* 0x000fe400078e00ff */
[----:B------:R-:W-:Y:S01]  /*1820*/  IMAD.SHL.U32 R88, R88, 0x2, RZ ;  /* 0x0000000258587824 */ /* 0x000fe200078e00ff */
[----:B------:R-:W-:Y:S06]  /*1830*/  BAR.SYNC.DEFER_BLOCKING 0x0 ;  /* 0x0000000000007b1d */ /* 0x000fec0000010000 */
.L_x_588:
[-C--:B------:R-:W-:Y:S01]  /*1840*/  IMAD R109, R81, R100.reuse, RZ ;  /* 0x00000064516d7224 */ /* 0x080fe200078e02ff */
[----:B------:R-:W-:Y:S01]  /*1850*/  SHF.R.S32.HI R56, RZ, 0x1f, R100 ;  /* 0x0000001fff387819 */ /* 0x000fe20000011464 */
[----:B------:R-:W-:Y:S04]  /*1860*/  DEPBAR.LE SB0, 0x0 ;  /* 0x000080000000791a */ /* 0x000fe80000000000 */
[----:B------:R-:W-:Y:S01]  /*1870*/  BAR.SYNC.DEFER_BLOCKING 0x0 ;  /* 0x0000000000007b1d */ /* 0x000fe20000010000 */
[----:B------:R-:W-:Y:S04]  /*1880*/  IMAD.WIDE.U32 R130, R82, R100, RZ ;  /* 0x0000006452827225 */ /* 0x000fe800078e00ff */
[----:B------:R-:W-:Y:S01]  /*1890*/  IMAD R109, R56, R82, R109 ;  /* 0x00000052386d7224 */ /* 0x000fe200078e026d */
[----:B-1----:R-:W-:Y:S03]  /*18a0*/  IADD3 R2, P1, R62, R130, RZ ;  /* 0x000000823e027210 */ /* 0x002fe60007f3e0ff */
[----:B------:R-:W-:Y:S01]  /*18b0*/  IMAD.IADD R109, R131, 0x1, R109 ;  /* 0x00000001836d7824 */ /* 0x000fe200078e026d */
[C---:B------:R-:W-:Y:S04]  /*18c0*/  LEA R46, P0, R2.reuse, c[0x0][0x1c8], 0x1 ;  /* 0x00007200022e7a11 */ /* 0x040fe800078008ff */
[----:B------:R-:W-:Y:S04]  /*18d0*/  IADD3.X R0, R109, R61, RZ, P1, !PT ;  /* 0x0000003d6d007210 */ /* 0x000fe80000ffe4ff */
[----:B------:R-:W-:Y:S01]  /*18e0*/  LEA.HI.X R47, R2, c[0x0][0x1cc], R0, 0x1, P0 ;  /* 0x00007300022f7a11 */ /* 0x000fe200000f0c00 */
[----:B------:R-:W-:Y:S01]  /*18f0*/  BSSY B1, `(.L_x_570) ;  /* 0x0000258000017945 */ /* 0x000fe20003800000 */
[----:B------:R-:W-:-:S05]  /*1900*/  @!P6 BRA `(.L_x_571) ;  /* 0x000024500000e947 */ /* 0x000fca0003800000 */
[-C--:B------:R-:W-:Y:S02]  /*1910*/  IMAD R2, R79, R100.reuse, RZ ;  /* 0x000000644f027224 */ /* 0x080fe400078e02ff */
[-C--:B------:R-:W-:Y:S02]  /*1920*/  IMAD R0, R77, R100.reuse, RZ ;  /* 0x000000644d007224 */ /* 0x080fe400078e02ff */
[----:B------:R-:W-:Y:S02]  /*1930*/  IMAD R3, R100, -0x20, R108 ;  /* 0xffffffe064037824 */ /* 0x000fe400078e026c */
[-C--:B------:R-:W-:Y:S03]  /*1940*/  IMAD.WIDE.U32 R22, R80, R100.reuse, RZ ;  /* 0x0000006450167225 */ /* 0x080fe600078e00ff */
[----:B------:R-:W-:Y:S01]  /*1950*/  IMNMX R3, R3, 0x20, PT ;  /* 0x0000002003037817 */ /* 0x000fe20003800200 */
[----:B------:R-:W-:Y:S04]  /*1960*/  IMAD.WIDE.U32 R20, R78, R100, RZ ;  /* 0x000000644e147225 */ /* 0x000fe800078e00ff */
[C---:B------:R-:W-:Y:S02]  /*1970*/  IMAD R2, R56.reuse, R80, R2 ;  /* 0x0000005038027224 */ /* 0x040fe400078e0202 */
[----:B------:R-:W-:Y:S03]  /*1980*/  IMAD R0, R56, R78, R0 ;  /* 0x0000004e38007224 */ /* 0x000fe600078e0200 */
        /* <DEDUP_REMOVED lines=42> */
.L_x_574:
[----:B------:R-:W-:Y:S05]  /*1c30*/  BSYNC B0 ;  /* 0x0000000000007941 */ /* 0x000fea0003800000 */
.L_x_573:
[----:B------:R-:W-:-:S05]  /*1c40*/  @P4 BRA `(.L_x_575) ;  /* 0x0000222000004947 */ /* 0x000fca0003800000 */
[----:B------:R-:W-:Y:S01]  /*1c50*/  ISETP.GE.AND P0, PT, R16, c[0x0][0x1d4], PT ;  /* 0x0000750010007a0c */ /* 0x000fe20003f06270 */
[----:B-1---5:R-:W-:Y:S01]  /*1c60*/  IMAD.MOV.U32 R4, RZ, RZ, R36 ;  /* 0x000000ffff047224 */ /* 0x022fe200078e0024 */
[----:B------:R-:W-:Y:S01]  /*1c70*/  MOV R0, R39 ;  /* 0x0000002700007202 */ /* 0x000fe20000000f00 */
[----:B------:R-:W-:Y:S01]  /*1c80*/  IMAD.MOV.U32 R3, RZ, RZ, R37 ;  /* 0x000000ffff037224 */ /* 0x000fe200078e0025 */
[----:B------:R-:W-:Y:S01]  /*1c90*/  BSSY B0, `(.L_x_576) ;  /* 0x0000048000007945 */ /* 0x000fe20003800000 */
[----:B------:R-:W-:Y:S03]  /*1ca0*/  IMAD.MOV.U32 R2, RZ, RZ, R38 ;  /* 0x000000ffff027224 */ /* 0x000fe600078e0026 */
[----:B------:R-:W-:Y:S01]  /*1cb0*/  PRMT R34, R3, 0x5410, R4 ;  /* 0x0000541003227816 */ /* 0x000fe20000000004 */
[----:B------:R-:W-:Y:S01]  /*1cc0*/  IMAD.MOV.U32 R4, RZ, RZ, R42 ;  /* 0x000000ffff047224 */ /* 0x000fe200078e002a */
[----:B------:R-:W-:Y:S01]  /*1cd0*/  PRMT R35, R0, 0x5410, R2 ;  /* 0x0000541000237816 */ /* 0x000fe20000000002 */
[----:B------:R-:W-:Y:S01]  /*1ce0*/  IMAD.MOV.U32 R3, RZ, RZ, R43 ;  /* 0x000000ffff037224 */ /* 0x000fe200078e002b */
[----:B------:R-:W-:Y:S01]  /*1cf0*/  MOV R2, R18 ;  /* 0x0000001200027202 */ /* 0x000fe20000000f00 */
[----:B------:R-:W-:Y:S03]  /*1d00*/  IMAD.MOV.U32 R0, RZ, RZ, R19 ;  /* 0x000000ffff007224 */ /* 0x000fe600078e0013 */
[----:B------:R-:W-:Y:S01]  /*1d10*/  PRMT R40, R3, 0x5410, R4 ;  /* 0x0000541003287816 */ /* 0x000fe20000000004 */
[----:B------:R-:W-:Y:S01]  /*1d20*/  IMAD.MOV.U32 R4, RZ, RZ, R24 ;  /* 0x000000ffff047224 */ /* 0x000fe200078e0018 */
[----:B------:R-:W-:Y:S01]  /*1d30*/  PRMT R5, R0, 0x5410, R2 ;  /* 0x0000541000057816 */ /* 0x000fe20000000002 */
[----:B------:R-:W-:Y:S01]  /*1d40*/  IMAD.MOV.U32 R2, RZ, RZ, R26 ;  /* 0x000000ffff027224 */ /* 0x000fe200078e001a */
[----:B------:R-:W-:Y:S02]  /*1d50*/  MOV R3, R25 ;  /* 0x0000001900037202 */ /* 0x000fe40000000f00 */
[----:B------:R-:W-:Y:S02]  /*1d60*/  MOV R0, R27 ;  /* 0x0000001b00007202 */ /* 0x000fe40000000f00 */
[----:B------:R-:W-:Y:S02]  /*1d70*/  PRMT R6, R3, 0x5410, R4 ;  /* 0x0000541003067816 */ /* 0x000fe40000000004 */
[----:B------:R-:W-:Y:S01]  /*1d80*/  PRMT R7, R0, 0x5410, R2 ;  /* 0x0000541000077816 */ /* 0x000fe20000000002 */
[----:B------:R-:W-:-:S05]  /*1d90*/  @P0 BRA `(.L_x_577) ;  /* 0x0000037000000947 */ /* 0x000fca0003800000 */
[----:B------:R-:W-:Y:S01]  /*1da0*/  ISETP.GE.AND P0, PT, R14, c[0x0][0x27c], PT ;  /* 0x00009f000e007a0c */ /* 0x000fe20003f06270 */
[----:B------:R-:W1:Y:S01]  /*1db0*/  LDS.128 R20, [R101+0xc080] ;  /* 0x00c0800065147984 */ /* 0x000e620000000c00 */
[----:B------:R-:W-:Y:S02]  /*1dc0*/  MOV R0, R28 ;  /* 0x0000001c00007202 */ /* 0x000fe40000000f00 */
[----:B------:R-:W-:Y:S02]  /*1dd0*/  MOV R3, R29 ;  /* 0x0000001d00037202 */ /* 0x000fe40000000f00 */
[----:B------:R-:W-:Y:S07]  /*1de0*/  MOV R32, R45 ;  /* 0x0000002d00207202 */ /* 0x000fee0000000f00 */
[--C-:B------:R-:W-:Y:S01]  /*1df0*/  @!P0 SHF.R.U64 R2, R28, 0x10, R29.reuse ;  /* 0x000000101c028819 */ /* 0x100fe2000000121d */
[----:B------:R-:W-:Y:S01]  /*1e00*/  @!P0 HADD2.F32 R0, -RZ, R0.H0_H0 ;  /* 0x20000000ff008230 */ /* 0x000fe20000004100 */
[----:B------:R-:W-:Y:S01]  /*1e10*/  @!P0 SHF.R.U32.HI R4, RZ, 0x10, R29 ;  /* 0x00000010ff048819 */ /* 0x000fe2000001161d */
[----:B------:R-:W-:Y:S01]  /*1e20*/  @!P0 HADD2.F32 R3, -RZ, R3.H0_H0 ;  /* 0x20000003ff038230 */ /* 0x000fe20000004100 */
[----:B------:R-:W-:Y:S01]  /*1e30*/  MOV R29, R44 ;  /* 0x0000002c001d7202 */ /* 0x000fe20000000f00 */
[----:B------:R-:W-:Y:S01]  /*1e40*/  @!P0 HADD2.F32 R2, -RZ, R2.H0_H0 ;  /* 0x20000002ff028230 */ /* 0x000fe20000004100 */
[--C-:B------:R-:W-:Y:S01]  /*1e50*/  @!P0 SHF.R.U64 R31, R44, 0x10, R45.reuse ;  /* 0x000000102c1f8819 */ /* 0x100fe2000000122d */
[----:B------:R-:W-:Y:S01]  /*1e60*/  @!P0 HADD2.F32 R4, -RZ, R4.H0_H0 ;  /* 0x20000004ff048230 */ /* 0x000fe20000004100 */
[----:B------:R-:W-:Y:S01]  /*1e70*/  @!P0 SHF.R.U32.HI R33, RZ, 0x10, R45 ;  /* 0x00000010ff218819 */ /* 0x000fe2000001162d */
[----:B------:R-:W-:Y:S02]  /*1e80*/  @!P0 HADD2.F32 R29, -RZ, R29.H0_H0 ;  /* 0x2000001dff1d8230 */ /* 0x000fe40000004100 */
[----:B------:R-:W-:Y:S02]  /*1e90*/  @!P0 HADD2.F32 R31, -RZ, R31.H0_H0 ;  /* 0x2000001fff1f8230 */ /* 0x000fe40000004100 */
[----:B------:R-:W-:Y:S01]  /*1ea0*/  @!P0 HADD2.F32 R33, -RZ, R33.H0_H0 ;  /* 0x20000021ff218230 */ /* 0x000fe20000004100 */
[----:B-1----:R-:W-:Y:S01]  /*1eb0*/  @!P0 IMAD.MOV.U32 R13, RZ, RZ, R21 ;  /* 0x000000ffff0d8224 */ /* 0x002fe200078e0015 */
[----:B------:R-:W-:Y:S04]  /*1ec0*/  @!P0 MOV R8, R20 ;  /* 0x0000001400088202 */ /* 0x000fe80000000f00 */
[--C-:B------:R-:W-:Y:S02]  /*1ed0*/  @!P0 HADD2.F32 R30, -RZ, R13.reuse.H1_H1 ;  /* 0x3000000dff1e8230 */ /* 0x100fe40000004100 */
        /* <DEDUP_REMOVED lines=21> */
[C---:B------:R-:W-:Y:S01]  /*2030*/  @!P0 FMUL.FTZ R3, R13.reuse, R3 ;  /* 0x000000030d038220 */ /* 0x040fe20000410000 */
        /* <DEDUP_REMOVED lines=13> */
.L_x_577:
[----:B------:R-:W-:Y:S05]  /*2110*/  BSYNC B0 ;  /* 0x0000000000007941 */ /* 0x000fea0003800000 */
.L_x_576:
        /* <DEDUP_REMOVED lines=8> */
[----:B------:R-:W-:Y:S01]  /*21a0*/  @!P0 SHF.R.U64 R0, R26, 0x10, R27 ;  /* 0x000000101a008819 */ /* 0x000fe2000000121b */
[----:B------:R-:W-:Y:S01]  /*21b0*/  @!P0 HADD2.F32 R7, -RZ, R7.H0_H0 ;  /* 0x20000007ff078230 */ /* 0x000fe20000004100 */
[----:B------:R-:W-:Y:S01]  /*21c0*/  @!P0 SHF.R.U64 R29, R42, 0x10, R43 ;  /* 0x000000102a1d8819 */ /* 0x000fe2000000122b */
[----:B------:R-:W-:Y:S01]  /*21d0*/  @!P0 HADD2.F32 R30, -RZ, R40.H0_H0 ;  /* 0x20000028ff1e8230 */ /* 0x000fe20000004100 */
[----:B------:R-:W-:Y:S01]  /*21e0*/  @!P0 SHF.R.U32.HI R26, RZ, 0x10, R27 ;  /* 0x00000010ff1a8819 */ /* 0x000fe2000001161b */
[----:B------:R-:W-:Y:S01]  /*21f0*/  @!P0 HADD2.F32 R8, -RZ, R0.H0_H0 ;  /* 0x20000000ff088230 */ /* 0x000fe20000004100 */
[----:B------:R-:W-:Y:S01]  /*2200*/  @!P0 SHF.R.U32.HI R32, RZ, 0x10, R43 ;  /* 0x00000010ff208819 */ /* 0x000fe2000001162b */
[----:B------:R-:W-:Y:S02]  /*2210*/  @!P0 HADD2.F32 R27, -RZ, R40.H1_H1 ;  /* 0x30000028ff1b8230 */ /* 0x000fe40000004100 */
        /* <DEDUP_REMOVED lines=8> */
[CC--:B------:R-:W-:Y:S02]  /*22a0*/  @!P0 FMUL.FTZ R33, R13.reuse, R4.reuse ;  /* 0x000000040d218220 */ /* 0x0c0fe40000410000 */
[----:B------:R-:W-:Y:S01]  /*22b0*/  @!P0 FMUL.FTZ R0, R2, R4 ;  /* 0x0000000402008220 */ /* 0x000fe20000410000 */
[----:B------:R-:W-:Y:S01]  /*22c0*/  @!P0 HADD2.F32 R4, -RZ, R3.H0_H0 ;  /* 0x20000003ff048230 */ /* 0x000fe20000004100 */
[----:B------:R-:W-:Y:S01]  /*22d0*/  @!P0 FMUL.FTZ R41, R28, R8 ;  /* 0x000000081c298220 */ /* 0x000fe20000410000 */
[----:B------:R-:W-:Y:S01]  /*22e0*/  @!P0 MOV R3, R22 ;  /* 0x0000001600038202 */ /* 0x000fe20000000f00 */
[----:B------:R-:W-:Y:S02]  /*22f0*/  @!P0 FFMA.FTZ R33, R2, R27, -R33 ;  /* 0x0000001b02218223 */ /* 0x000fe40000010821 */
[C---:B------:R-:W-:Y:S02]  /*2300*/  @!P0 FMUL.FTZ R2, R4.reuse, R8 ;  /* 0x0000000804028220 */ /* 0x040fe40000410000 */
[----:B------:R-:W-:Y:S01]  /*2310*/  @!P0 FFMA.FTZ R41, R4, R29, -R41 ;  /* 0x0000001d04298223 */ /* 0x000fe20000010829 */
[----:B------:R-:W-:Y:S01]  /*2320*/  @!P0 MOV R4, R23 ;  /* 0x0000001700048202 */ /* 0x000fe20000000f00 */
[----:B------:R-:W-:Y:S01]  /*2330*/  @!P0 FFMA.FTZ R0, R13, R27, R0 ;  /* 0x0000001b0d008223 */ /* 0x000fe20000010000 */
[--C-:B------:R-:W-:Y:S01]  /*2340*/  @!P0 HADD2.F32 R27, -RZ, R3.reuse.H1_H1 ;  /* 0x30000003ff1b8230 */ /* 0x100fe20000004100 */
[----:B------:R-:W-:Y:S01]  /*2350*/  @!P0 FFMA.FTZ R2, R28, R29, R2 ;  /* 0x0000001d1c028223 */ /* 0x000fe20000010002 */
[----:B------:R-:W-:Y:S02]  /*2360*/  @!P0 HADD2.F32 R13, -RZ, R3.H0_H0 ;  /* 0x20000003ff0d8230 */ /* 0x000fe40000004100 */
[----:B------:R-:W-:Y:S01]  /*2370*/  @!P0 F2FP.PACK_AB R0, R0, R33 ;  /* 0x000000210000823e */ /* 0x000fe200000000ff */
[--C-:B------:R-:W-:Y:S01]  /*2380*/  @!P0 HADD2.F32 R31, -RZ, R4.reuse.H1_H1 ;  /* 0x30000004ff1f8230 */ /* 0x100fe20000004100 */
[----:B------:R-:W-:Y:S01]  /*2390*/  @!P0 F2FP.PACK_AB R2, R2, R41 ;  /* 0x000000290202823e */ /* 0x000fe200000000ff */
[-C--:B------:R-:W-:Y:S01]  /*23a0*/  @!P0 FMUL.FTZ R3, R13, R7.reuse ;  /* 0x000000070d038220 */ /* 0x080fe20000410000 */
[----:B------:R-:W-:Y:S01]  /*23b0*/  @!P0 HADD2.F32 R8, -RZ, R4.H0_H0 ;  /* 0x20000004ff088230 */ /* 0x000fe20000004100 */
[----:B------:R-:W-:Y:S01]  /*23c0*/  @!P0 FMUL.FTZ R4, R27, R7 ;  /* 0x000000071b048220 */ /* 0x000fe20000410000 */
[----:B------:R-:W-:Y:S01]  /*23d0*/  @!P0 MOV R20, R0 ;  /* 0x0000000000148202 */ /* 0x000fe20000000f00 */
[----:B------:R-:W-:Y:S01]  /*23e0*/  @!P0 FMUL.FTZ R40, R31, R26 ;  /* 0x0000001a1f288220 */ /* 0x000fe20000410000 */
[----:B------:R-:W-:Y:S01]  /*23f0*/  @!P0 MOV R21, R2 ;  /* 0x0000000200158202 */ /* 0x000fe20000000f00 */
[----:B------:R-:W-:Y:S02]  /*2400*/  @!P0 FFMA.FTZ R13, R13, R30, -R4 ;  /* 0x0000001e0d0d8223 */ /* 0x000fe40000010804 */
[C---:B------:R-:W-:Y:S02]  /*2410*/  @!P0 FMUL.FTZ R4, R8.reuse, R26 ;  /* 0x0000001a08048220 */ /* 0x040fe40000410000 */
[----:B------:R-:W-:Y:S02]  /*2420*/  @!P0 FFMA.FTZ R3, R27, R30, R3 ;  /* 0x0000001e1b038223 */ /* 0x000fe40000010003 */
[-C--:B------:R-:W-:Y:S02]  /*2430*/  @!P0 FFMA.FTZ R40, R8, R32.reuse, -R40 ;  /* 0x0000002008288223 */ /* 0x080fe40000010828 */
[----:B------:R-:W-:Y:S01]  /*2440*/  @!P0 FFMA.FTZ R4, R31, R32, R4 ;  /* 0x000000201f048223 */ /* 0x000fe20000010004 */
[----:B------:R-:W-:Y:S04]  /*2450*/  @!P0 F2FP.PACK_AB R3, R3, R13 ;  /* 0x0000000d0303823e */ /* 0x000fe800000000ff */
[----:B------:R-:W-:Y:S02]  /*2460*/  @!P0 F2FP.PACK_AB R4, R4, R40 ;  /* 0x000000280404823e */ /* 0x000fe400000000ff */
[----:B------:R-:W-:Y:S02]  /*2470*/  @!P0 MOV R22, R3 ;  /* 0x0000000300168202 */ /* 0x000fe40000000f00 */
[----:B------:R-:W-:Y:S05]  /*2480*/  @!P0 MOV R23, R4 ;  /* 0x0000000400178202 */ /* 0x000fea0000000f00 */
[----:B------:R1:W-:Y:S02]  /*2490*/  STG.E.128 [R46.64+0x80], R20 ;  /* 0x000080142e007986 */ /* 0x0003e4000c101d08 */
.L_x_579:
[----:B------:R-:W-:Y:S05]  /*24a0*/  BSYNC B0 ;  /* 0x0000000000007941 */ /* 0x000fea0003800000 */
.L_x_578:
        /* <DEDUP_REMOVED lines=9> */
[--C-:B------:R-:W-:Y:S01]  /*2540*/  @!P0 HADD2.F32 R13, -RZ, R35.reuse.H1_H1 ;  /* 0x30000023ff0d8230 */ /* 0x100fe20000004100 */
[----:B------:R-:W-:Y:S01]  /*2550*/  @!P0 SHF.R.U64 R26, R38, 0x10, R39 ;  /* 0x00000010261a8819 */ /* 0x000fe20000001227 */
[----:B------:R-:W-:Y:S01]  /*2560*/  @!P0 HADD2.F32 R6, -RZ, R6.H0_H0 ;  /* 0x20000006ff068230 */ /* 0x000fe20000004100 */
[----:B------:R-:W-:Y:S01]  /*2570*/  @!P0 SHF.R.U32.HI R24, RZ, 0x10, R25 ;  /* 0x00000010ff188819 */ /* 0x000fe20000011619 */
        /* <DEDUP_REMOVED lines=11> */
[-C--:B------:R-:W-:Y:S02]  /*2630*/  @!P0 FMUL.FTZ R30, R8, R4.reuse ;  /* 0x00000004081e8220 */ /* 0x080fe40000410000 */
[C---:B------:R-:W-:Y:S01]  /*2640*/  @!P0 FMUL.FTZ R0, R2.reuse, R4 ;  /* 0x0000000402008220 */ /* 0x040fe20000410000 */
[----:B------:R-:W-:Y:S01]  /*2650*/  @!P0 HADD2.F32 R4, -RZ, R3.H0_H0 ;  /* 0x20000003ff048230 */ /* 0x000fe20000004100 */
[C---:B------:R-:W-:Y:S01]  /*2660*/  @!P0 FMUL.FTZ R31, R25.reuse, R7 ;  /* 0x00000007191f8220 */ /* 0x040fe20000410000 */
[----:B------:R-:W-:Y:S01]  /*2670*/  @!P0 MOV R3, R22 ;  /* 0x0000001600038202 */ /* 0x000fe20000000f00 */
[----:B------:R-:W-:Y:S02]  /*2680*/  @!P0 FFMA.FTZ R30, R2, R13, -R30 ;  /* 0x0000000d021e8223 */ /* 0x000fe4000001081e */
[C---:B------:R-:W-:Y:S02]  /*2690*/  @!P0 FMUL.FTZ R2, R4.reuse, R7 ;  /* 0x0000000704028220 */ /* 0x040fe40000410000 */
[-C--:B------:R-:W-:Y:S01]  /*26a0*/  @!P0 FFMA.FTZ R31, R4, R26.reuse, -R31 ;  /* 0x0000001a041f8223 */ /* 0x080fe2000001081f */
        /* <DEDUP_REMOVED lines=14> */
[-C--:B------:R-:W-:Y:S02]  /*2790*/  @!P0 FFMA.FTZ R8, R8, R27.reuse, -R4 ;  /* 0x0000001b08088223 */ /* 0x080fe40000010804 */
[----:B------:R-:W-:Y:S02]  /*27a0*/  @!P0 FMUL.FTZ R4, R7, R24 ;  /* 0x0000001807048220 */ /* 0x000fe40000410000 */
        /* <DEDUP_REMOVED lines=8> */
.L_x_581:
[----:B------:R-:W-:Y:S05]  /*2830*/  BSYNC B0 ;  /* 0x0000000000007941 */ /* 0x000fea0003800000 */
.L_x_580:
[----:B------:R-:W-:Y:S11]  /*2840*/  ISETP.GE.AND P0, PT, R102, c[0x0][0x1d4], PT ;  /* 0x0000750066007a0c */ /* 0x000ff60003f06270 */
[----:B------:R-:W-:Y:S02]  /*2850*/  @!UPT UIADD3 URZ, URZ, URZ, URZ ;  /* 0x0000003f3f3ff290 */ /* 0x000fe4000fffe03f */
[----:B------:R-:W-:-:S05]  /*2860*/  @P0 BRA `(.L_x_575) ;  /* 0x0000160000000947 */ /* 0x000fca0003800000 */
[----:B------:R-:W-:Y:S01]  /*2870*/  ISETP.GE.AND P0, PT, R9, c[0x0][0x27c], PT ;  /* 0x00009f0009007a0c */ /* 0x000fe20003f06270 */
[----:B-1----:R-:W1:Y:S11]  /*2880*/  LDS.128 R20, [R101+0xf080] ;  /* 0x00f0800065147984 */ /* 0x002e760000000c00 */
[----:B------:R-:W-:Y:S01]  /*2890*/  @!UPT UIADD3 URZ, URZ, URZ, URZ ;  /* 0x0000003f3f3ff290 */ /* 0x000fe2000fffe03f */
[--C-:B------:R-:W-:Y:S01]  /*28a0*/  @!P0 HADD2.F32 R4, -RZ, R5.reuse.H1_H1 ;  /* 0x30000005ff048230 */ /* 0x100fe20000004100 */
[--C-:B------:R-:W-:Y:S01]  /*28b0*/  @!P0 SHF.R.U64 R0, R18, 0x10, R19.reuse ;  /* 0x0000001012008819 */ /* 0x100fe20000001213 */
[----:B------:R-:W-:Y:S01]  /*28c0*/  @!P0 HADD2.F32 R8, -RZ, R34.H1_H1 ;  /* 0x30000022ff088230 */ /* 0x000fe20000004100 */
        /* <DEDUP_REMOVED lines=45> */
[----:B------:R1:W-:Y:S01]  /*2ba0*/  STG.E.128 [R46.64+0x180], R20 ;  /* 0x000180142e007986 */ /* 0x0003e2000c101d08 */
[----:B------:R-:W-:-:S05]  /*2bb0*/  BRA `(.L_x_575) ;  /* 0x000012b000007947 */ /* 0x000fca0003800000 */
.L_x_572:
        /* <DEDUP_REMOVED lines=19> */
[C---:B------:R-:W-:Y:S01]  /*2cf0*/  LEA R20, P1, R3.reuse, c[0x0][0x270], 0x1 ;  /* 0x00009c0003147a11 */ /* 0x040fe200078208ff */
[----:B------:R-:W-:Y:S01]  /*2d00*/  CS2R R26, SRZ ;  /* 0x00000000001a7805 */ /* 0x000fe2000001ff00 */
[C---:B------:R-:W-:Y:S01]  /*2d10*/  LEA R18, P0, R8.reuse, c[0x0][0x288], 0x1 ;  /* 0x0000a20008127a11 */ /* 0x040fe200078008ff */
[----:B------:R-:W-:Y:S01]  /*2d20*/  CS2R R24, SRZ ;  /* 0x0000000000187805 */ /* 0x000fe2000001ff00 */
[----:B------:R-:W-:Y:S02]  /*2d30*/  LEA.HI.X R21, R3, c[0x0][0x274], R2, 0x1, P1 ;  /* 0x00009d0003157a11 */ /* 0x000fe400008f0c02 */
[----:B------:R-:W-:Y:S03]  /*2d40*/  LEA.HI.X R19, R8, c[0x0][0x28c], R0, 0x1, P0 ;  /* 0x0000a30008137a11 */ /* 0x000fe600000f0c00 */
[----:B------:R1:W5:Y:S04]  /*2d50*/  @!P3 LDG.E.128 R28, [R20.64] ;  /* 0x00000008141cb981 */ /* 0x000368000c1e1d00 */
[----:B------:R1:W5:Y:S04]  /*2d60*/  @!P2 LDG.E.128 R44, [R20.64+0x80] ;  /* 0x00008008142ca981 */ /* 0x000368000c1e1d00 */
[----:B------:R1:W5:Y:S04]  /*2d70*/  @!P3 LDG.E.128 R4, [R18.64] ;  /* 0x000000081204b981 */ /* 0x000368000c1e1d00 */
[----:B------:R1:W5:Y:S02]  /*2d80*/  @!P2 LDG.E.128 R24, [R18.64+0x80] ;  /* 0x000080081218a981 */ /* 0x000364000c1e1d00 */
.L_x_583:
[----:B------:R-:W-:Y:S05]  /*2d90*/  BSYNC B0 ;  /* 0x0000000000007941 */ /* 0x000fea0003800000 */
.L_x_582:
[----:B------:R-:W-:Y:S04]  /*2da0*/  IADD3 R130, P0, R128, R130, RZ ;  /* 0x0000008280827210 */ /* 0x000fe80007f1e0ff */
[----:B------:R-:W-:Y:S01]  /*2db0*/  IADD3.X R109, R109, R76, RZ, P0, !PT ;  /* 0x0000004c6d6d7210 */ /* 0x000fe200007fe4ff */
[----:B------:R-:W-:-:S05]  /*2dc0*/  @P4 BRA `(.L_x_575) ;  /* 0x000010a000004947 */ /* 0x000fca0003800000 */
[----:B------:R-:W-:Y:S01]  /*2dd0*/  ISETP.GE.AND P0, PT, R16, c[0x0][0x1d4], PT ;  /* 0x0000750010007a0c */ /* 0x000fe20003f06270 */
[----:B-----5:R-:W-:Y:S01]  /*2de0*/  IMAD.MOV.U32 R8, RZ, RZ, R46 ;  /* 0x000000ffff087224 */ /* 0x020fe200078e002e */
        /* <DEDUP_REMOVED lines=11> */
[----:B-1----:R-:W-:Y:S01]  /*2ea0*/  PRMT R18, R2, 0x5410, R0 ;  /* 0x0000541002127816 */ /* 0x002fe20000000000 */
[----:B------:R-:W-:-:S05]  /*2eb0*/  @P0 BRA `(.L_x_585) ;  /* 0x0000076000000947 */ /* 0x000fca0003800000 */
[----:B------:R-:W-:Y:S01]  /*2ec0*/  IMAD.MOV.U32 R0, RZ, RZ, R5 ;  /* 0x000000ffff007224 */ /* 0x000fe200078e0005 */
[----:B------:R-:W-:Y:S01]  /*2ed0*/  ISETP.GE.AND P0, PT, R16, c[0x0][0x27c], PT ;  /* 0x00009f0010007a0c */ /* 0x000fe20003f06270 */
[----:B------:R-:W1:Y:S01]  /*2ee0*/  LDS.128 R20, [R91+0xc080] ;  /* 0x00c080005b147984 */ /* 0x000e620000000c00 */
[----:B------:R-:W-:Y:S01]  /*2ef0*/  ISETP.GE.AND P1, PT, R93, c[0x0][0x1d4], PT ;  /* 0x000075005d007a0c */ /* 0x000fe20003f26270 */
[----:B------:R-:W-:Y:S01]  /*2f00*/  IMAD.MOV.U32 R35, RZ, RZ, R29 ;  /* 0x000000ffff237224 */ /* 0x000fe200078e001d */
[----:B------:R-:W-:Y:S01]  /*2f10*/  IADD3 R19, P3, P2, R124, R130, R95 ;  /* 0x000000827c137210 */ /* 0x000fe20007a7e05f */
[----:B------:R-:W-:Y:S01]  /*2f20*/  IMAD.MOV.U32 R41, RZ, RZ, R31 ;  /* 0x000000ffff297224 */ /* 0x000fe200078e001f */
[----:B------:R-:W-:Y:S01]  /*2f30*/  MOV R33, R28 ;  /* 0x0000001c00217202 */ /* 0x000fe20000000f00 */
[----:B------:R-:W-:Y:S01]  /*2f40*/  IMAD.MOV.U32 R8, RZ, RZ, R7 ;  /* 0x000000ffff087224 */ /* 0x000fe200078e0007 */
[C---:B------:R-:W-:Y:S01]  /*2f50*/  LEA R136, P4, R19.reuse, c[0x0][0x1c8], 0x1 ;  /* 0x0000720013887a11 */ /* 0x040fe200078808ff */
[----:B------:R-:W2:Y:S01]  /*2f60*/  LDS.128 R48, [R90+0xc080] ;  /* 0x00c080005a307984 */ /* 0x000ea20000000c00 */
[----:B------:R-:W-:Y:S02]  /*2f70*/  MOV R3, R4 ;  /* 0x0000000400037202 */ /* 0x000fe40000000f00 */
[----:B------:R-:W-:Y:S01]  /*2f80*/  MOV R37, R30 ;  /* 0x0000001e00257202 */ /* 0x000fe20000000f00 */
[----:B------:R-:W-:Y:S01]  /*2f90*/  @!P0 HADD2.F32 R33, -RZ, R33.H0_H0 ;  /* 0x20000021ff218230 */ /* 0x000fe20000004100 */
[----:B------:R-:W-:Y:S01]  /*2fa0*/  @!P0 SHF.R.U64 R36, R28, 0x10, R29 ;  /* 0x000000101c248819 */ /* 0x000fe2000000121d */
[----:B------:R-:W-:Y:S01]  /*2fb0*/  @!P0 HADD2.F32 R35, -RZ, R35.H0_H0 ;  /* 0x20000023ff238230 */ /* 0x000fe20000004100 */
[-C--:B------:R-:W-:Y:S01]  /*2fc0*/  IADD3.X R28, R70, R109.reuse, R86, P3, P2 ;  /* 0x0000006d461c7210 */ /* 0x080fe20001fe4456 */
[----:B------:R-:W-:Y:S01]  /*2fd0*/  @!P0 HADD2.F32 R37, -RZ, R37.H0_H0 ;  /* 0x20000025ff258230 */ /* 0x000fe20000004100 */
[----:B------:R-:W-:Y:S01]  /*2fe0*/  @!P1 IADD3 R32, P3, P2, R124, R130, R93 ;  /* 0x000000827c209210 */ /* 0x000fe20007a7e05d */
[----:B------:R-:W-:Y:S01]  /*2ff0*/  @!P0 HADD2.F32 R41, -RZ, R41.H0_H0 ;  /* 0x20000029ff298230 */ /* 0x000fe20000004100 */
[----:B------:R-:W-:Y:S02]  /*3000*/  LEA.HI.X R137, R19, c[0x0][0x1cc], R28, 0x1, P4 ;  /* 0x0000730013897a11 */ /* 0x000fe400020f0c1c */
[----:B------:R-:W-:Y:S02]  /*3010*/  @!P0 SHF.R.U32.HI R38, RZ, 0x10, R29 ;  /* 0x00000010ff268819 */ /* 0x000fe4000001161d */
[----:B------:R-:W-:Y:S02]  /*3020*/  @!P1 IADD3.X R29, R70, R109, R84, P3, P2 ;  /* 0x0000006d461d9210 */ /* 0x000fe40001fe4454 */
[----:B------:R-:W-:Y:S02]  /*3030*/  @!P1 LEA R134, P2, R32, c[0x0][0x1c8], 0x1 ;  /* 0x0000720020869a11 */ /* 0x000fe400078408ff */
[----:B------:R-:W-:Y:S02]  /*3040*/  @!P0 SHF.R.U64 R4, R4, 0x10, R5 ;  /* 0x0000001004048819 */ /* 0x000fe40000001205 */
[----:B------:R-:W-:Y:S02]  /*3050*/  @!P1 LEA.HI.X R135, R32, c[0x0][0x1cc], R29, 0x1, P2 ;  /* 0x0000730020879a11 */ /* 0x000fe400010f0c1d */
[--C-:B------:R-:W-:Y:S01]  /*3060*/  @!P0 SHF.R.U64 R39, R30, 0x10, R31.reuse ;  /* 0x000000101e278819 */ /* 0x100fe2000000121f */
[----:B------:R-:W-:Y:S01]  /*3070*/  @!P0 HADD2.F32 R30, -RZ, R3.H0_H0 ;  /* 0x20000003ff1e8230 */ /* 0x000fe20000004100 */
[----:B------:R-:W-:Y:S01]  /*3080*/  @!P0 SHF.R.U32.HI R43, RZ, 0x10, R31 ;  /* 0x00000010ff2b8819 */ /* 0x000fe2000001161f */
[----:B------:R-:W-:Y:S01]  /*3090*/  @!P0 HADD2.F32 R3, -RZ, R0.H0_H0 ;  /* 0x20000000ff038230 */ /* 0x000fe20000004100 */
[----:B------:R-:W-:Y:S01]  /*30a0*/  @!P0 SHF.R.U32.HI R2, RZ, 0x10, R5 ;  /* 0x00000010ff028819 */ /* 0x000fe20000011605 */
[----:B------:R-:W-:Y:S01]  /*30b0*/  @!P0 HADD2.F32 R39, -RZ, R39.H0_H0 ;  /* 0x20000027ff278230 */ /* 0x000fe20000004100 */
[----:B------:R-:W-:Y:S01]  /*30c0*/  MOV R5, R6 ;  /* 0x0000000600057202 */ /* 0x000fe20000000f00 */
[----:B------:R-:W-:Y:S01]  /*30d0*/  @!P0 HADD2.F32 R43, -RZ, R43.H0_H0 ;  /* 0x2000002bff2b8230 */ /* 0x000fe20000004100 */
[--C-:B------:R-:W-:Y:S01]  /*30e0*/  @!P0 SHF.R.U64 R6, R6, 0x10, R7.reuse ;  /* 0x0000001006068819 */ /* 0x100fe20000001207 */
[----:B-1----:R-:W-:Y:S01]  /*30f0*/  @!P0 IMAD.MOV.U32 R19, RZ, RZ, R20 ;  /* 0x000000ffff138224 */ /* 0x002fe200078e0014 */
[----:B------:R-:W-:Y:S01]  /*3100*/  @!P0 MOV R29, R21 ;  /* 0x00000015001d8202 */ /* 0x000fe20000000f00 */
[----:B------:R-:W-:Y:S01]  /*3110*/  @!P0 HADD2.F32 R2, -RZ, R2.H0_H0 ;  /* 0x20000002ff028230 */ /* 0x000fe20000004100 */
[----:B------:R-:W-:Y:S01]  /*3120*/  @!P0 SHF.R.U32.HI R7, RZ, 0x10, R7 ;  /* 0x00000010ff078819 */ /* 0x000fe20000011607 */
[----:B------:R-:W-:Y:S02]  /*3130*/  @!P0 HADD2.F32 R6, -RZ, R6.H0_H0 ;  /* 0x20000006ff068230 */ /* 0x000fe40000004100 */
[--C-:B------:R-:W-:Y:S01]  /*3140*/  @!P0 HADD2.F32 R31, -RZ, R19.reuse.H0_H0 ;  /* 0x20000013ff1f8230 */ /* 0x100fe20000004100 */
[----:B--2---:R-:W-:Y:S01]  /*3150*/  @!P0 MOV R40, R48 ;  /* 0x0000003000288202 */ /* 0x004fe20000000f00 */
[----:B------:R-:W-:Y:S01]  /*3160*/  @!P0 HADD2.F32 R19, -RZ, R19.H1_H1 ;  /* 0x30000013ff138230 */ /* 0x000fe20000004100 */
[----:B------:R-:W-:Y:S02]  /*3170*/  @!P0 MOV R42, R49 ;  /* 0x00000031002a8202 */ /* 0x000fe40000000f00 */
[CC--:B------:R-:W-:Y:S01]  /*3180*/  @!P0 FMUL.FTZ R0, R31.reuse, R30.reuse ;  /* 0x0000001e1f008220 */ /* 0x0c0fe20000410000 */
[--C-:B------:R-:W-:Y:S02]  /*3190*/  @!P0 HADD2.F32 R28, -RZ, R29.reuse.H0_H0 ;  /* 0x2000001dff1c8230 */ /* 0x100fe40000004100 */
[----:B------:R-:W-:Y:S02]  /*31a0*/  @!P0 HADD2.F32 R32, -RZ, R40.H0_H0 ;  /* 0x20000028ff208230 */ /* 0x000fe40000004100 */
[----:B------:R-:W-:Y:S02]  /*31b0*/  @!P0 HADD2.F32 R34, -RZ, R42.H0_H0 ;  /* 0x2000002aff228230 */ /* 0x000fe40000004100 */
[----:B------:R-:W-:Y:S01]  /*31c0*/  @!P0 HADD2.F32 R29, -RZ, R29.H1_H1 ;  /* 0x3000001dff1d8230 */ /* 0x000fe20000004100 */
[----:B------:R-:W-:Y:S01]  /*31d0*/  @!P0 FMUL.FTZ R131, R32, R30 ;  /* 0x0000001e20838220 */ /* 0x000fe20000410000 */
[----:B------:R-:W-:Y:S01]  /*31e0*/  @!P0 HADD2.F32 R30, -RZ, R40.H1_H1 ;  /* 0x30000028ff1e8230 */ /* 0x000fe20000004100 */
[----:B------:R-:W-:Y:S01]  /*31f0*/  @!P0 FMUL.FTZ R132, R34, R3 ;  /* 0x0000000322848220 */ /* 0x000fe20000410000 */
[----:B------:R-:W-:Y:S01]  /*3200*/  @!P0 HADD2.F32 R5, -RZ, R5.H0_H0 ;  /* 0x20000005ff058230 */ /* 0x000fe20000004100 */
[-C--:B------:R-:W-:Y:S01]  /*3210*/  @!P0 FFMA.FTZ R0, R32, R33.reuse, R0 ;  /* 0x0000002120008223 */ /* 0x080fe20000010000 */
[----:B------:R-:W-:Y:S01]  /*3220*/  @!P0 HADD2.F32 R32, -RZ, R42.H1_H1 ;  /* 0x3000002aff208230 */ /* 0x000fe20000004100 */
[----:B------:R-:W-:Y:S01]  /*3230*/  @!P0 FFMA.FTZ R131, R31, R33, -R131 ;  /* 0x000000211f838223 */ /* 0x000fe20000010883 */
[----:B------:R-:W-:Y:S01]  /*3240*/  @!P0 HADD2.F32 R33, -RZ, R38.H0_H0 ;  /* 0x20000026ff218230 */ /* 0x000fe20000004100 */
[C---:B------:R-:W-:Y:S01]  /*3250*/  @!P0 FMUL.FTZ R3, R28.reuse, R3 ;  /* 0x000000031c038220 */ /* 0x040fe20000410000 */
[----:B------:R-:W-:Y:S01]  /*3260*/  @!P0 HADD2.F32 R31, -RZ, R36.H0_H0 ;  /* 0x20000024ff1f8230 */ /* 0x000fe20000004100 */
[----:B------:R-:W-:Y:S01]  /*3270*/  @!P0 FFMA.FTZ R132, R28, R35, -R132 ;  /* 0x000000231c848223 */ /* 0x000fe20000010884 */
[----:B------:R-:W-:Y:S01]  /*3280*/  @!P0 HADD2.F32 R28, -RZ, R4.H0_H0 ;  /* 0x20000004ff1c8230 */ /* 0x000fe20000004100 */
[-C--:B------:R-:W-:Y:S02]  /*3290*/  @!P0 FMUL.FTZ R133, R32, R2.reuse ;  /* 0x0000000220858220 */ /* 0x080fe40000410000 */
[C---:B------:R-:W-:Y:S02]  /*32a0*/  @!P0 FMUL.FTZ R4, R29.reuse, R2 ;  /* 0x000000021d048220 */ /* 0x040fe40000410000 */
[CC--:B------:R-:W-:Y:S02]  /*32b0*/  @!P0 FMUL.FTZ R138, R30.reuse, R28.reuse ;  /* 0x0000001c1e8a8220 */ /* 0x0c0fe40000410000 */
[----:B------:R-:W-:Y:S02]  /*32c0*/  @!P0 FFMA.FTZ R133, R29, R33, -R133 ;  /* 0x000000211d858223 */ /* 0x000fe40000010885 */
[----:B------:R-:W-:Y:S02]  /*32d0*/  @!P0 IMAD.MOV.U32 R29, RZ, RZ, R50 ;  /* 0x000000ffff1d8224 */ /* 0x000fe400078e0032 */
[----:B------:R-:W-:Y:S01]  /*32e0*/  @!P0 FMUL.FTZ R2, R19, R28 ;  /* 0x0000001c13028220 */ /* 0x000fe20000410000 */
[----:B------:R-:W-:Y:S01]  /*32f0*/  @!P0 F2FP.PACK_AB R132, R133, R132 ;  /* 0x000000848584823e */ /* 0x000fe200000000ff */
[-C--:B------:R-:W-:Y:S01]  /*3300*/  @!P0 FFMA.FTZ R138, R19, R31.reuse, -R138 ;  /* 0x0000001f138a8223 */ /* 0x080fe2000001088a */
[----:B------:R-:W-:Y:S01]  /*3310*/  @!P0 MOV R19, R22 ;  /* 0x0000001600138202 */ /* 0x000fe20000000f00 */
[----:B------:R-:W-:Y:S01]  /*3320*/  @!P0 FFMA.FTZ R2, R30, R31, R2 ;  /* 0x0000001f1e028223 */ /* 0x000fe20000010002 */
[--C-:B------:R-:W-:Y:S01]  /*3330*/  @!P0 HADD2.F32 R38, -RZ, R29.reuse.H1_H1 ;  /* 0x3000001dff268230 */ /* 0x100fe20000004100 */
[----:B------:R-:W-:Y:S01]  /*3340*/  @!P0 FFMA.FTZ R3, R34, R35, R3 ;  /* 0x0000002322038223 */ /* 0x000fe20000010003 */
[----:B------:R-:W-:Y:S01]  /*3350*/  @!P0 HADD2.F32 R36, -RZ, R29.H0_H0 ;  /* 0x2000001dff248230 */ /* 0x000fe20000004100 */
[----:B------:R-:W-:Y:S01]  /*3360*/  @!P0 FFMA.FTZ R4, R32, R33, R4 ;  /* 0x0000002120048223 */ /* 0x000fe20000010004 */
[--C-:B------:R-:W-:Y:S01]  /*3370*/  @!P0 HADD2.F32 R28, -RZ, R19.reuse.H0_H0 ;  /* 0x20000013ff1c8230 */ /* 0x100fe20000004100 */
[----:B------:R-:W-:Y:S01]  /*3380*/  @!P0 FMUL.FTZ R140, R38, R6 ;  /* 0x00000006268c8220 */ /* 0x000fe20000410000 */
[----:B------:R-:W-:Y:S01]  /*3390*/  @!P0 HADD2.F32 R19, -RZ, R19.H1_H1 ;  /* 0x30000013ff138230 */ /* 0x000fe20000004100 */
[----:B------:R-:W-:Y:S01]  /*33a0*/  @!P0 FMUL.FTZ R139, R36, R5 ;  /* 0x00000005248b8220 */ /* 0x000fe20000410000 */
[----:B------:R-:W-:Y:S01]  /*33b0*/  @!P0 MOV R29, R51 ;  /* 0x00000033001d8202 */ /* 0x000fe20000000f00 */
[----:B------:R-:W-:Y:S01]  /*33c0*/  @!P0 FMUL.FTZ R5, R28, R5 ;  /* 0x000000051c058220 */ /* 0x000fe20000410000 */
[----:B------:R-:W-:Y:S01]  /*33d0*/  @!P0 MOV R21, R132 ;  /* 0x0000008400158202 */ /* 0x000fe20000000f00 */
[C---:B------:R-:W-:Y:S01]  /*33e0*/  @!P0 FMUL.FTZ R6, R19.reuse, R6 ;  /* 0x0000000613068220 */ /* 0x040fe20000410000 */
[----:B------:R-:W-:Y:S01]  /*33f0*/  @!P0 F2FP.PACK_AB R131, R138, R131 ;  /* 0x000000838a83823e */ /* 0x000fe200000000ff */
[----:B------:R-:W-:Y:S01]  /*3400*/  @!P0 FFMA.FTZ R140, R19, R39, -R140 ;  /* 0x00000027138c8223 */ /* 0x000fe2000001088c */
[----:B------:R-:W-:Y:S01]  /*3410*/  @!P0 F2FP.PACK_AB R3, R4, R3 ;  /* 0x000000030403823e */ /* 0x000fe200000000ff */
[----:B------:R-:W-:Y:S01]  /*3420*/  @!P0 IMAD.MOV.U32 R19, RZ, RZ, R23 ;  /* 0x000000ffff138224 */ /* 0x000fe200078e0017 */
[----:B------:R-:W-:Y:S01]  /*3430*/  @!P0 MOV R20, R131 ;  /* 0x0000008300148202 */ /* 0x000fe20000000f00 */
[-C--:B------:R-:W-:Y:S01]  /*3440*/  @!P0 FFMA.FTZ R139, R28, R37.reuse, -R139 ;  /* 0x000000251c8b8223 */ /* 0x080fe2000001088b */
[--C-:B------:R-:W-:Y:S01]  /*3450*/  @!P0 HADD2.F32 R40, -RZ, R29.reuse.H0_H0 ;  /* 0x2000001dff288230 */ /* 0x100fe20000004100 */
[----:B------:R-:W-:Y:S01]  /*3460*/  @!P0 FFMA.FTZ R5, R36, R37, R5 ;  /* 0x0000002524058223 */ /* 0x000fe20000010005 */
[----:B------:R-:W-:Y:S01]  /*3470*/  @!P0 HADD2.F32 R42, -RZ, R29.H1_H1 ;  /* 0x3000001dff2a8230 */ /* 0x000fe20000004100 */
[----:B------:R-:W-:Y:S01]  /*3480*/  @!P0 FFMA.FTZ R6, R38, R39, R6 ;  /* 0x0000002726068223 */ /* 0x000fe20000010006 */
[----:B------:R-:W-:Y:S01]  /*3490*/  @!P0 HADD2.F32 R28, -RZ, R8.H0_H0 ;  /* 0x20000008ff1c8230 */ /* 0x000fe20000004100 */
[----:B------:R-:W-:Y:S01]  /*34a0*/  @!P0 IMAD.MOV.U32 R49, RZ, RZ, R3 ;  /* 0x000000ffff318224 */ /* 0x000fe200078e0003 */
[----:B------:R-:W-:Y:S01]  /*34b0*/  @!P0 F2FP.PACK_AB R139, R140, R139 ;  /* 0x0000008b8c8b823e */ /* 0x000fe200000000ff */
[----:B------:R-:W-:Y:S01]  /*34c0*/  @!P0 HADD2.F32 R8, -RZ, R7.H0_H0 ;  /* 0x20000007ff088230 */ /* 0x000fe20000004100 */
[----:B------:R-:W-:Y:S01]  /*34d0*/  @!P0 F2FP.PACK_AB R0, R2, R0 ;  /* 0x000000000200823e */ /* 0x000fe200000000ff */
[----:B------:R-:W-:Y:S01]  /*34e0*/  @!P0 FMUL.FTZ R142, R40, R28 ;  /* 0x0000001c288e8220 */ /* 0x000fe20000410000 */
[--C-:B------:R-:W-:Y:S01]  /*34f0*/  @!P0 HADD2.F32 R29, -RZ, R19.reuse.H0_H0 ;  /* 0x20000013ff1d8230 */ /* 0x100fe20000004100 */
[----:B------:R-:W-:Y:S01]  /*3500*/  @!P0 IMAD.MOV.U32 R22, RZ, RZ, R139 ;  /* 0x000000ffff168224 */ /* 0x000fe200078e008b */
[----:B------:R-:W-:Y:S01]  /*3510*/  @!P0 HADD2.F32 R19, -RZ, R19.H1_H1 ;  /* 0x30000013ff138230 */ /* 0x000fe20000004100 */
[----:B------:R-:W-:Y:S01]  /*3520*/  @!P0 FMUL.FTZ R141, R42, R8 ;  /* 0x000000082a8d8220 */ /* 0x000fe20000410000 */
[----:B------:R-:W-:Y:S01]  /*3530*/  @!P0 F2FP.PACK_AB R5, R6, R5 ;  /* 0x000000050605823e */ /* 0x000fe200000000ff */
[----:B------:R-:W-:Y:S01]  /*3540*/  @!P0 FFMA.FTZ R142, R29, R41, -R142 ;  /* 0x000000291d8e8223 */ /* 0x000fe2000001088e */
[----:B------:R-:W-:Y:S01]  /*3550*/  @!P0 MOV R48, R0 ;  /* 0x0000000000308202 */ /* 0x000fe20000000f00 */
[----:B------:R-:W-:Y:S01]  /*3560*/  @!P0 FFMA.FTZ R141, R19, R43, -R141 ;  /* 0x0000002b138d8223 */ /* 0x000fe2000001088d */
[----:B------:R-:W-:Y:S01]  /*3570*/  @!P0 MOV R50, R5 ;  /* 0x0000000500328202 */ /* 0x000fe20000000f00 */
[----:B------:R-:W-:Y:S02]  /*3580*/  @!P0 FMUL.FTZ R7, R29, R28 ;  /* 0x0000001c1d078220 */ /* 0x000fe40000410000 */
[----:B------:R-:W-:Y:S01]  /*3590*/  @!P0 FMUL.FTZ R8, R19, R8 ;  /* 0x0000000813088220 */ /* 0x000fe20000410000 */
[----:B------:R-:W-:Y:S01]  /*35a0*/  @!P0 F2FP.PACK_AB R141, R141, R142 ;  /* 0x0000008e8d8d823e */ /* 0x000fe200000000ff */
[----:B------:R-:W-:Y:S02]  /*35b0*/  @!P0 FFMA.FTZ R7, R40, R41, R7 ;  /* 0x0000002928078223 */ /* 0x000fe40000010007 */
[----:B------:R-:W-:Y:S01]  /*35c0*/  @!P0 FFMA.FTZ R8, R42, R43, R8 ;  /* 0x0000002b2a088223 */ /* 0x000fe20000010008 */
[----:B------:R-:W-:Y:S04]  /*35d0*/  @!P0 MOV R23, R141 ;  /* 0x0000008d00178202 */ /* 0x000fe80000000f00 */
[----:B------:R-:W-:Y:S01]  /*35e0*/  @!P0 F2FP.PACK_AB R7, R8, R7 ;  /* 0x000000070807823e */ /* 0x000fe200000000ff */
[----:B------:R1:W-:Y:S03]  /*35f0*/  STG.E.128 [R136.64], R20 ;  /* 0x0000001488007986 */ /* 0x0003e6000c101d08 */
[----:B------:R-:W-:Y:S05]  /*3600*/  @!P0 MOV R51, R7 ;  /* 0x0000000700338202 */ /* 0x000fea0000000f00 */
[----:B------:R1:W-:Y:S02]  /*3610*/  @!P1 STG.E.128 [R134.64], R48 ;  /* 0x0000003086009986 */ /* 0x0003e4000c101d08 */
.L_x_585:
[----:B------:R-:W-:Y:S05]  /*3620*/  BSYNC B0 ;  /* 0x0000000000007941 */ /* 0x000fea0003800000 */
.L_x_584:
[----:B------:R-:W-:Y:S11]  /*3630*/  ISETP.GE.AND P0, PT, R11, c[0x0][0x1d4], PT ;  /* 0x000075000b007a0c */ /* 0x000ff60003f06270 */
[----:B------:R-:W-:Y:S02]  /*3640*/  @!UPT UIADD3 URZ, URZ, URZ, URZ ;  /* 0x0000003f3f3ff290 */ /* 0x000fe4000fffe03f */
[----:B------:R-:W-:-:S05]  /*3650*/  @P0 BRA `(.L_x_575) ;  /* 0x0000081000000947 */ /* 0x000fca0003800000 */
[----:B-1----:R-:W-:Y:S01]  /*3660*/  LDS.128 R48, [R88+0xc080] ;  /* 0x00c0800058307984 */ /* 0x002fe20000000c00 */
[----:B------:R-:W-:Y:S02]  /*3670*/  ISETP.GE.AND P0, PT, R11, c[0x0][0x27c], PT ;  /* 0x00009f000b007a0c */ /* 0x000fe40003f06270 */
[----:B------:R-:W-:Y:S04]  /*3680*/  IADD3 R7, P2, P1, R124, R130, R94 ;  /* 0x000000827c077210 */ /* 0x000fe8000795e05e */
[----:B------:R-:W-:Y:S01]  /*3690*/  IADD3.X R19, R70, R109, R85, P2, P1 ;  /* 0x0000006d46137210 */ /* 0x000fe200017e2455 */
[----:B------:R-:W1:Y:S06]  /*36a0*/  LDS.128 R20, [R89+0xc080] ;  /* 0x00c0800059147984 */ /* 0x000e6c0000000c00 */
[--C-:B------:R-:W-:Y:S01]  /*36b0*/  @!P0 SHF.R.U64 R37, R46, 0x10, R47.reuse ;  /* 0x000000102e258819 */ /* 0x100fe2000000122f */
[--C-:B------:R-:W-:Y:S01]  /*36c0*/  @!P0 HADD2.F32 R32, -RZ, R53.reuse.H1_H1 ;  /* 0x30000035ff208230 */ /* 0x100fe20000004100 */
[C---:B------:R-:W-:Y:S01]  /*36d0*/  LEA R46, P1, R7.reuse, c[0x0][0x1c8], 0x1 ;  /* 0x00007200072e7a11 */ /* 0x040fe200078208ff */
[----:B------:R-:W-:Y:S01]  /*36e0*/  @!P0 HADD2.F32 R28, -RZ, R53.H0_H0 ;  /* 0x20000035ff1c8230 */ /* 0x000fe20000004100 */
[----:B------:R-:W-:Y:S01]  /*36f0*/  @!P0 SHF.R.U32.HI R41, RZ, 0x10, R47 ;  /* 0x00000010ff298819 */ /* 0x000fe2000001162f */
[--C-:B------:R-:W-:Y:S01]  /*3700*/  @!P0 HADD2.F32 R39, -RZ, R52.reuse.H1_H1 ;  /* 0x30000034ff278230 */ /* 0x100fe20000004100 */
[----:B------:R-:W-:Y:S01]  /*3710*/  LEA.HI.X R47, R7, c[0x0][0x1cc], R19, 0x1, P1 ;  /* 0x00007300072f7a11 */ /* 0x000fe200008f0c13 */
[----:B------:R-:W-:Y:S01]  /*3720*/  @!P0 HADD2.F32 R35, -RZ, R52.H0_H0 ;  /* 0x20000034ff238230 */ /* 0x000fe20000004100 */
[--C-:B------:R-:W-:Y:S01]  /*3730*/  @!P0 SHF.R.U64 R0, R24, 0x10, R25.reuse ;  /* 0x0000001018008819 */ /* 0x100fe20000001219 */
[----:B------:R-:W-:Y:S01]  /*3740*/  @!P0 HADD2.F32 R41, -RZ, R41.H0_H0 ;  /* 0x20000029ff298230 */ /* 0x000fe20000004100 */
[----:B------:R-:W-:Y:S01]  /*3750*/  @!P0 SHF.R.U32.HI R4, RZ, 0x10, R25 ;  /* 0x00000010ff048819 */ /* 0x000fe20000011619 */
[----:B------:R-:W-:Y:S01]  /*3760*/  @!P0 HADD2.F32 R37, -RZ, R37.H0_H0 ;  /* 0x20000025ff258230 */ /* 0x000fe20000004100 */
[--C-:B------:R-:W-:Y:S01]  /*3770*/  @!P0 SHF.R.U32.HI R5, RZ, 0x10, R27.reuse ;  /* 0x00000010ff058819 */ /* 0x100fe2000001161b */
[--C-:B------:R-:W-:Y:S01]  /*3780*/  @!P0 HADD2.F32 R3, -RZ, R18.reuse.H1_H1 ;  /* 0x30000012ff038230 */ /* 0x100fe20000004100 */
[----:B------:R-:W-:Y:S01]  /*3790*/  @!P0 SHF.R.U64 R6, R26, 0x10, R27 ;  /* 0x000000101a068819 */ /* 0x000fe2000000121b */
[----:B------:R-:W-:Y:S01]  /*37a0*/  @!P0 HADD2.F32 R18, -RZ, R18.H0_H0 ;  /* 0x20000012ff128230 */ /* 0x000fe20000004100 */
[--C-:B------:R-:W-:Y:S01]  /*37b0*/  @!P0 SHF.R.U64 R30, R44, 0x10, R45.reuse ;  /* 0x000000102c1e8819 */ /* 0x100fe2000000122d */
[----:B------:R-:W-:Y:S01]  /*37c0*/  @!P0 HADD2.F32 R4, -RZ, R4.H0_H0 ;  /* 0x20000004ff048230 */ /* 0x000fe20000004100 */
[----:B------:R-:W-:Y:S01]  /*37d0*/  @!P0 SHF.R.U32.HI R33, RZ, 0x10, R45 ;  /* 0x00000010ff218819 */ /* 0x000fe2000001162d */
[----:B------:R-:W-:Y:S01]  /*37e0*/  @!P0 HADD2.F32 R6, -RZ, R6.H0_H0 ;  /* 0x20000006ff068230 */ /* 0x000fe20000004100 */
[----:B------:R-:W-:Y:S01]  /*37f0*/  ISETP.GE.AND P1, PT, R92, c[0x0][0x1d4], PT ;  /* 0x000075005c007a0c */ /* 0x000fe20003f26270 */
[----:B------:R-:W-:Y:S02]  /*3800*/  @!P0 HADD2.F32 R30, -RZ, R30.H0_H0 ;  /* 0x2000001eff1e8230 */ /* 0x000fe40000004100 */
[----:B------:R-:W-:Y:S01]  /*3810*/  @!P0 HADD2.F32 R33, -RZ, R33.H0_H0 ;  /* 0x20000021ff218230 */ /* 0x000fe20000004100 */
[----:B-1----:R-:W-:Y:S01]  /*3820*/  @!P0 IMAD.MOV.U32 R25, RZ, RZ, R23 ;  /* 0x000000ffff198224 */ /* 0x002fe200078e0017 */
[----:B------:R-:W-:Y:S02]  /*3830*/  @!P0 MOV R34, R49 ;  /* 0x0000003100228202 */ /* 0x000fe40000000f00 */
[----:B------:R-:W-:Y:S02]  /*3840*/  @!P0 MOV R8, R21 ;  /* 0x0000001500088202 */ /* 0x000fe40000000f00 */
[----:B------:R-:W-:Y:S01]  /*3850*/  @!P0 MOV R7, R20 ;  /* 0x0000001400078202 */ /* 0x000fe20000000f00 */
[----:B------:R-:W-:Y:S01]  /*3860*/  @!P0 HADD2.F32 R24, -RZ, R25.H0_H0 ;  /* 0x20000019ff188230 */ /* 0x000fe20000004100 */
[----:B------:R-:W-:Y:S01]  /*3870*/  @!P0 MOV R19, R48 ;  /* 0x0000003000138202 */ /* 0x000fe20000000f00 */
[--C-:B------:R-:W-:Y:S01]  /*3880*/  @!P0 HADD2.F32 R2, -RZ, R8.reuse.H0_H0 ;  /* 0x20000008ff028230 */ /* 0x100fe20000004100 */
[----:B------:R-:W-:Y:S01]  /*3890*/  @!P0 MOV R40, R51 ;  /* 0x0000003300288202 */ /* 0x000fe20000000f00 */
[----:B------:R-:W-:Y:S01]  /*38a0*/  @!P0 HADD2.F32 R26, -RZ, R8.H1_H1 ;  /* 0x30000008ff1a8230 */ /* 0x000fe20000004100 */
[----:B------:R-:W-:Y:S01]  /*38b0*/  @!P0 MOV R36, R50 ;  /* 0x0000003200248202 */ /* 0x000fe20000000f00 */
[--C-:B------:R-:W-:Y:S02]  /*38c0*/  @!P0 HADD2.F32 R27, -RZ, R19.reuse.H0_H0 ;  /* 0x20000013ff1b8230 */ /* 0x100fe40000004100 */
[----:B------:R-:W-:Y:S02]  /*38d0*/  @!P0 HADD2.F32 R29, -RZ, R19.H1_H1 ;  /* 0x30000013ff1d8230 */ /* 0x000fe40000004100 */
[--C-:B------:R-:W-:Y:S01]  /*38e0*/  @!P0 HADD2.F32 R19, -RZ, R7.reuse.H0_H0 ;  /* 0x20000007ff138230 */ /* 0x100fe20000004100 */
[----:B------:R-:W-:Y:S01]  /*38f0*/  @!P0 FMUL.FTZ R43, R27, R18 ;  /* 0x000000121b2b8220 */ /* 0x000fe20000410000 */
[----:B------:R-:W-:Y:S02]  /*3900*/  @!P0 HADD2.F32 R7, -RZ, R7.H1_H1 ;  /* 0x30000007ff078230 */ /* 0x000fe40000004100 */
[----:B------:R-:W-:Y:S01]  /*3910*/  @!P0 HADD2.F32 R8, -RZ, R25.H1_H1 ;  /* 0x30000019ff088230 */ /* 0x000fe20000004100 */
[----:B------:R-:W-:Y:S01]  /*3920*/  @!P0 FFMA.FTZ R43, R19, R28, -R43 ;  /* 0x0000001c132b8223 */ /* 0x000fe2000001082b */
[--C-:B------:R-:W-:Y:S02]  /*3930*/  @!P0 HADD2.F32 R31, -RZ, R34.reuse.H0_H0 ;  /* 0x20000022ff1f8230 */ /* 0x100fe40000004100 */
[----:B------:R-:W-:Y:S02]  /*3940*/  @!P0 HADD2.F32 R25, -RZ, R34.H1_H1 ;  /* 0x30000022ff198230 */ /* 0x000fe40000004100 */
[--C-:B------:R-:W-:Y:S01]  /*3950*/  @!P0 HADD2.F32 R38, -RZ, R40.reuse.H0_H0 ;  /* 0x20000028ff268230 */ /* 0x100fe20000004100 */
[-C--:B------:R-:W-:Y:S01]  /*3960*/  @!P0 FMUL.FTZ R42, R31, R3.reuse ;  /* 0x000000031f2a8220 */ /* 0x080fe20000410000 */
[----:B------:R-:W-:Y:S01]  /*3970*/  @!P0 HADD2.F32 R40, -RZ, R40.H1_H1 ;  /* 0x30000028ff288230 */ /* 0x000fe20000004100 */
[C---:B------:R-:W-:Y:S01]  /*3980*/  @!P0 FMUL.FTZ R3, R2.reuse, R3 ;  /* 0x0000000302038220 */ /* 0x040fe20000410000 */
[----:B------:R-:W-:Y:S01]  /*3990*/  @!P0 HADD2.F32 R34, -RZ, R36.H0_H0 ;  /* 0x20000024ff228230 */ /* 0x000fe20000004100 */
[----:B------:R-:W-:Y:S01]  /*39a0*/  @!P0 FFMA.FTZ R42, R2, R32, -R42 ;  /* 0x00000020022a8223 */ /* 0x000fe2000001082a */
[----:B------:R-:W-:Y:S01]  /*39b0*/  @!P0 HADD2.F32 R2, -RZ, R0.H0_H0 ;  /* 0x20000000ff028230 */ /* 0x000fe20000004100 */
[----:B------:R-:W-:Y:S01]  /*39c0*/  @!P0 FMUL.FTZ R0, R19, R18 ;  /* 0x0000001213008220 */ /* 0x000fe20000410000 */
[----:B------:R-:W-:Y:S01]  /*39d0*/  @!P0 MOV R19, R22 ;  /* 0x0000001600138202 */ /* 0x000fe20000000f00 */
[----:B------:R-:W-:Y:S01]  /*39e0*/  @!P0 FMUL.FTZ R132, R25, R4 ;  /* 0x0000000419848220 */ /* 0x000fe20000410000 */
[--C-:B------:R-:W-:Y:S01]  /*39f0*/  @!P0 HADD2.F32 R18, -RZ, R13.reuse.H1_H1 ;  /* 0x3000000dff128230 */ /* 0x100fe20000004100 */
[-C--:B------:R-:W-:Y:S01]  /*3a00*/  @!P0 FMUL.FTZ R44, R29, R2.reuse ;  /* 0x000000021d2c8220 */ /* 0x080fe20000410000 */
[----:B------:R-:W-:Y:S01]  /*3a10*/  @!P0 HADD2.F32 R36, -RZ, R36.H1_H1 ;  /* 0x30000024ff248230 */ /* 0x000fe20000004100 */
[C---:B------:R-:W-:Y:S02]  /*3a20*/  @!P0 FMUL.FTZ R2, R7.reuse, R2 ;  /* 0x0000000207028220 */ /* 0x040fe40000410000 */
[----:B------:R-:W-:Y:S01]  /*3a30*/  @!P0 FFMA.FTZ R44, R7, R30, -R44 ;  /* 0x0000001e072c8223 */ /* 0x000fe2000001082c */
[----:B------:R-:W-:Y:S01]  /*3a40*/  @!P0 HADD2.F32 R7, -RZ, R13.H0_H0 ;  /* 0x2000000dff078230 */ /* 0x000fe20000004100 */
[----:B------:R-:W-:Y:S01]  /*3a50*/  @!P0 FMUL.FTZ R131, R34, R18 ;  /* 0x0000001222838220 */ /* 0x000fe20000410000 */
[----:B------:R-:W-:Y:S01]  /*3a60*/  @!P0 HADD2.F32 R13, -RZ, R5.H0_H0 ;  /* 0x20000005ff0d8230 */ /* 0x000fe20000004100 */
[----:B------:R-:W-:Y:S01]  /*3a70*/  @!P0 FMUL.FTZ R53, R36, R6 ;  /* 0x0000000624358220 */ /* 0x000fe20000410000 */
[----:B------:R-:W-:Y:S01]  /*3a80*/  @!P0 F2FP.PACK_AB R43, R44, R43 ;  /* 0x0000002b2c2b823e */ /* 0x000fe200000000ff */
[----:B------:R-:W-:Y:S01]  /*3a90*/  @!P0 FMUL.FTZ R52, R38, R7 ;  /* 0x0000000726348220 */ /* 0x000fe20000410000 */
[--C-:B------:R-:W-:Y:S01]  /*3aa0*/  @!P0 HADD2.F32 R5, -RZ, R19.reuse.H0_H0 ;  /* 0x20000013ff058230 */ /* 0x100fe20000004100 */
[----:B------:R-:W-:Y:S01]  /*3ab0*/  @!P0 FMUL.FTZ R45, R40, R13 ;  /* 0x0000000d282d8220 */ /* 0x000fe20000410000 */
[----:B------:R-:W-:Y:S01]  /*3ac0*/  @!P0 HADD2.F32 R19, -RZ, R19.H1_H1 ;  /* 0x30000013ff138230 */ /* 0x000fe20000004100 */
[----:B------:R-:W-:Y:S02]  /*3ad0*/  @!P0 FFMA.FTZ R132, R26, R33, -R132 ;  /* 0x000000211a848223 */ /* 0x000fe40000010884 */
[----:B------:R-:W-:Y:S02]  /*3ae0*/  @!P0 FFMA.FTZ R52, R24, R39, -R52 ;  /* 0x0000002718348223 */ /* 0x000fe40000010834 */
[----:B------:R-:W-:Y:S01]  /*3af0*/  @!P0 FFMA.FTZ R45, R8, R41, -R45 ;  /* 0x00000029082d8223 */ /* 0x000fe2000001082d */
[----:B------:R-:W-:Y:S01]  /*3b00*/  @!P0 F2FP.PACK_AB R42, R132, R42 ;  /* 0x0000002a842a823e */ /* 0x000fe200000000ff */
[----:B------:R-:W-:Y:S02]  /*3b10*/  @!P0 FFMA.FTZ R131, R5, R35, -R131 ;  /* 0x0000002305838223 */ /* 0x000fe40000010883 */
[----:B------:R-:W-:Y:S01]  /*3b20*/  @!P0 FFMA.FTZ R53, R19, R37, -R53 ;  /* 0x0000002513358223 */ /* 0x000fe20000010835 */
[----:B------:R-:W-:Y:S01]  /*3b30*/  @!P0 F2FP.PACK_AB R45, R45, R52 ;  /* 0x000000342d2d823e */ /* 0x000fe200000000ff */
[----:B------:R-:W-:Y:S01]  /*3b40*/  @!P0 IMAD.MOV.U32 R20, RZ, RZ, R43 ;  /* 0x000000ffff148224 */ /* 0x000fe200078e002b */
[----:B------:R-:W-:Y:S01]  /*3b50*/  @!P0 MOV R21, R42 ;  /* 0x0000002a00158202 */ /* 0x000fe20000000f00 */
[----:B------:R-:W-:Y:S01]  /*3b60*/  @!P0 FFMA.FTZ R0, R27, R28, R0 ;  /* 0x0000001c1b008223 */ /* 0x000fe20000010000 */
[----:B------:R-:W-:Y:S01]  /*3b70*/  @!P0 F2FP.PACK_AB R53, R53, R131 ;  /* 0x000000833535823e */ /* 0x000fe200000000ff */
[----:B------:R-:W-:Y:S01]  /*3b80*/  @!P0 FMUL.FTZ R4, R26, R4 ;  /* 0x000000041a048220 */ /* 0x000fe20000410000 */
[----:B------:R-:W-:Y:S01]  /*3b90*/  @!P0 MOV R23, R45 ;  /* 0x0000002d00178202 */ /* 0x000fe20000000f00 */
[----:B------:R-:W-:Y:S01]  /*3ba0*/  @!P0 FFMA.FTZ R2, R29, R30, R2 ;  /* 0x0000001e1d028223 */ /* 0x000fe20000010002 */
[----:B------:R-:W-:Y:S01]  /*3bb0*/  @!P0 MOV R22, R53 ;  /* 0x0000003500168202 */ /* 0x000fe20000000f00 */
[----:B------:R-:W-:Y:S02]  /*3bc0*/  @!P0 FMUL.FTZ R5, R5, R18 ;  /* 0x0000001205058220 */ /* 0x000fe40000410000 */
[----:B------:R-:W-:Y:S01]  /*3bd0*/  @!P0 FFMA.FTZ R3, R31, R32, R3 ;  /* 0x000000201f038223 */ /* 0x000fe20000010003 */
[----:B------:R-:W-:Y:S01]  /*3be0*/  @!P0 F2FP.PACK_AB R0, R2, R0 ;  /* 0x000000000200823e */ /* 0x000fe200000000ff */
[----:B------:R-:W-:Y:S01]  /*3bf0*/  @!P0 FMUL.FTZ R6, R19, R6 ;  /* 0x0000000613068220 */ /* 0x000fe20000410000 */
[----:B------:R1:W-:Y:S01]  /*3c00*/  STG.E.128 [R46.64], R20 ;  /* 0x000000142e007986 */ /* 0x0003e2000c101d08 */
[----:B------:R-:W-:Y:S02]  /*3c10*/  @!P0 FFMA.FTZ R4, R25, R33, R4 ;  /* 0x0000002119048223 */ /* 0x000fe40000010004 */
[----:B------:R-:W-:Y:S02]  /*3c20*/  @!P0 FMUL.FTZ R7, R24, R7 ;  /* 0x0000000718078220 */ /* 0x000fe40000410000 */
[----:B------:R-:W-:Y:S01]  /*3c30*/  @!P0 FFMA.FTZ R5, R34, R35, R5 ;  /* 0x0000002322058223 */ /* 0x000fe20000010005 */
[----:B------:R-:W-:Y:S01]  /*3c40*/  @!P0 F2FP.PACK_AB R3, R4, R3 ;  /* 0x000000030403823e */ /* 0x000fe200000000ff */
[----:B------:R-:W-:Y:S02]  /*3c50*/  @!P0 FMUL.FTZ R8, R8, R13 ;  /* 0x0000000d08088220 */ /* 0x000fe40000410000 */
[----:B------:R-:W-:Y:S01]  /*3c60*/  @!P0 FFMA.FTZ R6, R36, R37, R6 ;  /* 0x0000002524068223 */ /* 0x000fe20000010006 */
[----:B------:R-:W-:Y:S01]  /*3c70*/  @!P0 MOV R49, R3 ;  /* 0x0000000300318202 */ /* 0x000fe20000000f00 */
[----:B------:R-:W-:Y:S02]  /*3c80*/  @!P0 FFMA.FTZ R7, R38, R39, R7 ;  /* 0x0000002726078223 */ /* 0x000fe40000010007 */
[----:B------:R-:W-:Y:S01]  /*3c90*/  @!P0 FFMA.FTZ R8, R40, R41, R8 ;  /* 0x0000002928088223 */ /* 0x000fe20000010008 */
[----:B------:R-:W-:Y:S01]  /*3ca0*/  @!P0 F2FP.PACK_AB R5, R6, R5 ;  /* 0x000000050605823e */ /* 0x000fe200000000ff */
[----:B------:R-:W-:Y:S03]  /*3cb0*/  @!P0 IMAD.MOV.U32 R48, RZ, RZ, R0 ;  /* 0x000000ffff308224 */ /* 0x000fe600078e0000 */
[----:B------:R-:W-:Y:S02]  /*3cc0*/  @!P0 F2FP.PACK_AB R7, R8, R7 ;  /* 0x000000070807823e */ /* 0x000fe400000000ff */
[----:B------:R-:W-:Y:S02]  /*3cd0*/  @!P0 MOV R50, R5 ;  /* 0x0000000500328202 */ /* 0x000fe40000000f00 */
        /* <DEDUP_REMOVED lines=8> */
.L_x_571:
[----:B------:R-:W-:Y:S05]  /*3d60*/  IMAD R0, R100, -0x20, R108 ;  /* 0xffffffe064007824 */ /* 0x000fea00078e026c */
        /* <DEDUP_REMOVED lines=16> */
.L_x_575:
[----:B------:R-:W-:Y:S05]  /*3e70*/  BSYNC B1 ;  /* 0x0000000000017941 */ /* 0x000fea0003800000 */
.L_x_570:
[----:B------:R-:W-:Y:S01]  /*3e80*/  IMAD.SHL.U32 R0, R100, 0x20, RZ ;  /* 0x0000002064007824 */ /* 0x000fe200078e00ff */
[----:B------:R-:W-:Y:S03]  /*3e90*/  BSSY B0, `(.L_x_586) ;  /* 0x0000035000007945 */ /* 0x000fe60003800000 */
[--C-:B--2---:R-:W-:Y:S02]  /*3ea0*/  IMAD.IADD R2, R67, 0x1, -R0.reuse ;  /* 0x0000000143027824 */ /* 0x104fe400078e0a00 */
[----:B------:R-:W-:Y:S03]  /*3eb0*/  IMAD.IADD R0, R108, 0x1, -R0 ;  /* 0x000000016c007824 */ /* 0x000fe600078e0a00 */
[----:B------:R-:W-:Y:S02]  /*3ec0*/  ISETP.GE.AND P0, PT, R2, 0x1, PT ;  /* 0x000000010200780c */ /* 0x000fe40003f06270 */
[----:B------:R-:W-:Y:S11]  /*3ed0*/  IMNMX R0, R0, 0x20, PT ;  /* 0x0000002000007817 */ /* 0x000ff60003800200 */
[C---:B------:R-:W-:Y:S01]  /*3ee0*/  @P0 LEA R3, P1, R100.reuse, R69, 0x5 ;  /* 0x0000004564030211 */ /* 0x040fe200078228ff */
[----:B-1---5:R-:W-:Y:S01]  /*3ef0*/  @P0 IMAD.MOV.U32 R4, RZ, RZ, R120 ;  /* 0x000000ffff040224 */ /* 0x022fe200078e0078 */
[----:B------:R-:W-:Y:S01]  /*3f00*/  @P0 ISETP.NE.U32.AND P4, PT, R99, RZ, PT ;  /* 0x000000ff6300020c */ /* 0x000fe20003f85070 */
[----:B------:R-:W-:Y:S01]  /*3f10*/  @P0 IMAD.MOV.U32 R5, RZ, RZ, R66 ;  /* 0x000000ffff050224 */ /* 0x000fe200078e0042 */
[----:B------:R-:W-:Y:S02]  /*3f20*/  @P0 LEA.HI.X R2, R100, R68, R56, 0x5, P1 ;  /* 0x0000004464020211 */ /* 0x000fe400008f2c38 */
[----:B------:R-:W-:Y:S01]  /*3f30*/  @P0 ISETP.NE.U32.AND P3, PT, R98, RZ, PT ;  /* 0x000000ff6200020c */ /* 0x000fe20003f65070 */
[----:B------:R-:W-:Y:S01]  /*3f40*/  @P0 IMAD.WIDE.U32 R4, R3, c[0x0][0x258], R4 ;  /* 0x0000960003040a25 */ /* 0x000fe200078e0004 */
[----:B------:R-:W-:Y:S03]  /*3f50*/  @P0 ISETP.NE.U32.AND P2, PT, R97, RZ, PT ;  /* 0x000000ff6100020c */ /* 0x000fe60003f45070 */
        /* <DEDUP_REMOVED lines=21> */
[----:B------:R-:W-:Y:S01]  /*40b0*/  IMAD.MOV.U32 R19, RZ, RZ, R63 ;  /* 0x000000ffff137224 */ /* 0x000fe200078e003f */
[----:B------:R-:W-:Y:S02]  /*40c0*/  ISETP.GE.AND P1, PT, R103, c[0x0][0x1d4], PT ;  /* 0x0000750067007a0c */ /* 0x000fe40003f26270 */
        /* <DEDUP_REMOVED lines=17> */
.L_x_587:
[----:B-1----:R-:W-:Y:S05]  /*41e0*/  BSYNC B0 ;  /* 0x0000000000007941 */ /* 0x002fea0003800000 */
.L_x_586:
[C---:B------:R-:W-:Y:S02]  /*41f0*/  ISETP.GT.AND P0, PT, R100.reuse, R71, PT ;  /* 0x000000476400720c */ /* 0x040fe40003f04270 */
[----:B------:R-:W-:Y:S11]  /*4200*/  IADD3 R100, R100, -0x1, RZ ;  /* 0xffffffff64647810 */ /* 0x000ff60007ffe0ff */
[----:B------:R-:W-:Y:S01]  /*4210*/  @P0 SHF.R.S32.HI R2, RZ, 0x1f, R100 ;  /* 0x0000001fff020819 */ /* 0x000fe20000011464 */
[----:B------:R-:W-:Y:S01]  /*4220*/  @P0 IMAD R0, R74, R100, RZ ;  /* 0x000000644a000224 */ /* 0x000fe200078e02ff */
[----:B------:R-:W-:Y:S01]  /*4230*/  @P0 ISETP.NE.U32.AND P4, PT, R99, RZ, PT ;  /* 0x000000ff6300020c */ /* 0x000fe20003f85070 */
[----:B------:R-:W-:Y:S01]  /*4240*/  @P0 IMAD.MOV.U32 R4, RZ, RZ, R122 ;  /* 0x000000ffff040224 */ /* 0x000fe200078e007a */
[----:B------:R-:W-:Y:S01]  /*4250*/  @P0 ISETP.NE.U32.AND P3, PT, R98, RZ, PT ;  /* 0x000000ff6200020c */ /* 0x000fe20003f65070 */
[----:B------:R-:W-:Y:S01]  /*4260*/  @P0 IMAD.MOV.U32 R5, RZ, RZ, R127 ;  /* 0x000000ffff050224 */ /* 0x000fe200078e007f */
[----:B------:R-:W-:Y:S01]  /*4270*/  @P0 ISETP.NE.U32.AND P2, PT, R97, RZ, PT ;  /* 0x000000ff6100020c */ /* 0x000fe20003f45070 */
[-C--:B------:R-:W-:Y:S02]  /*4280*/  @P0 IMAD R0, R2, R75.reuse, R0 ;  /* 0x0000004b02000224 */ /* 0x080fe400078e0200 */
[----:B------:R-:W-:Y:S04]  /*4290*/  @P0 IMAD.WIDE.U32 R4, R100, R75, R4 ;  /* 0x0000004b64040225 */ /* 0x000fe800078e0004 */
[----:B------:R-:W-:Y:S01]  /*42a0*/  @P0 IMAD.IADD R0, R5, 0x1, R0 ;  /* 0x0000000105000824 */ /* 0x000fe200078e0200 */
[C---:B------:R-:W-:Y:S04]  /*42b0*/  @P0 LEA R2, P1, R4.reuse, c[0x0][0x220], 0x1 ;  /* 0x0000880004020a11 */ /* 0x040fe800078208ff */
        /* <DEDUP_REMOVED lines=12> */
.L_x_567:
[----:B------:R-:W-:Y:S01]  /*4380*/  ISETP.NE.AND P1, PT, R226, 0x1, PT ;  /* 0x00000001e200780c */ /* 0x000fe20003f25270 */
[----:B-1----:R-:W-:Y:S01]  /*4390*/  IMAD.MOV.U32 R3, RZ, RZ, RZ ;  /* 0x000000ffff037224 */ /* 0x002fe200078e00ff */
[----:B------:R-:W-:Y:S01]  /*43a0*/  LOP3.LUT R0, R0, 0xffffffbf, RZ, 0xc0, !PT ;  /* 0xffffffbf00007812 */ /* 0x000fe200078ec0ff */
[----:B------:R-:W-:Y:S01]  /*43b0*/  IMAD.MOV.U32 R130, RZ, RZ, RZ ;  /* 0x000000ffff827224 */ /* 0x000fe200078e00ff */
[----:B------:R-:W-:Y:S01]  /*43c0*/  IADD3 R2, R149, 0x7f, RZ ;  /* 0x0000007f95027810 */ /* 0x000fe20007ffe0ff */
[----:B------:R-:W-:Y:S01]  /*43d0*/  CS2R R4, SRZ ;  /* 0x0000000000047805 */ /* 0x000fe2000001ff00 */
[----:B------:R-:W-:Y:S01]  /*43e0*/  PLOP3.LUT P2, PT, PT, PT, PT, 0x80, 0x0 ;  /* 0x000000000000781c */ /* 0x000fe20003f4f070 */
[----:B------:R-:W-:Y:S01]  /*43f0*/  IMAD.MOV.U32 R128, RZ, RZ, RZ ;  /* 0x000000ffff807224 */ /* 0x000fe200078e00ff */
[----:B------:R-:W-:Y:S01]  /*4400*/  CS2R R126, SRZ ;  /* 0x00000000007e7805 */ /* 0x000fe2000001ff00 */
[----:B------:R-:W-:Y:S01]  /*4410*/  CS2R R124, SRZ ;  /* 0x00000000007c7805 */ /* 0x000fe2000001ff00 */
[----:B------:R-:W-:Y:S01]  /*4420*/  CS2R R122, SRZ ;  /* 0x00000000007a7805 */ /* 0x000fe2000001ff00 */
[----:B------:R-:W-:Y:S01]  /*4430*/  CS2R R120, SRZ ;  /* 0x0000000000787805 */ /* 0x000fe2000001ff00 */
[----:B------:R-:W-:Y:S01]  /*4440*/  CS2R R118, SRZ ;  /* 0x0000000000767805 */ /* 0x000fe2000001ff00 */
[----:B------:R-:W-:Y:S01]  /*4450*/  @P1 LOP3.LUT R0, R0, 0x40, RZ, 0xfc, !PT ;  /* 0x0000004000001812 */ /* 0x000fe200078efcff */
[----:B------:R-:W-:Y:S01]  /*4460*/  CS2R R116, SRZ ;  /* 0x0000000000747805 */ /* 0x000fe2000001ff00 */
[----:B------:R-:W-:Y:S01]  /*4470*/  CS2R R114, SRZ ;  /* 0x0000000000727805 */ /* 0x000fe2000001ff00 */
[----:B------:R-:W-:Y:S01]  /*4480*/  @P1 IMAD.HI.U32 R0, R2, c[0x0][0x2c8], RZ ;  /* 0x0000b20002001a27 */ /* 0x000fe200078e00ff */
[----:B------:R-:W-:Y:S01]  /*4490*/  CS2R R112, SRZ ;  /* 0x0000000000707805 */ /* 0x000fe2000001ff00 */
[----:B------:R-:W-:Y:S01]  /*44a0*/  CS2R R110, SRZ ;  /* 0x00000000006e7805 */ /* 0x000fe2000001ff00 */
[----:B------:R-:W-:Y:S01]  /*44b0*/  CS2R R108, SRZ ;  /* 0x00000000006c7805 */ /* 0x000fe2000001ff00 */
[----:B------:R-:W-:Y:S01]  /*44c0*/  CS2R R102, SRZ ;  /* 0x0000000000667805 */ /* 0x000fe2000001ff00 */
[----:B------:R-:W-:Y:S01]  /*44d0*/  @P1 SHF.R.U32.HI R2, RZ, c[0x0][0x2cc], R0 ;  /* 0x0000b300ff021a19 */ /* 0x000fe20000011600 */
[----:B------:R-:W-:Y:S01]  /*44e0*/  CS2R R100, SRZ ;  /* 0x0000000000647805 */ /* 0x000fe2000001ff00 */
[----:B------:R-:W-:Y:S01]  /*44f0*/  CS2R R98, SRZ ;  /* 0x0000000000627805 */ /* 0x000fe2000001ff00 */
[----:B------:R-:W-:Y:S01]  /*4500*/  CS2R R96, SRZ ;  /* 0x0000000000607805 */ /* 0x000fe2000001ff00 */
[----:B------:R-:W-:Y:S01]  /*4510*/  CS2R R94, SRZ ;  /* 0x00000000005e7805 */ /* 0x000fe2000001ff00 */
[----:B------:R-:W-:Y:S01]  /*4520*/  IMAD.IADD R2, R72, 0x1, R2 ;  /* 0x0000000148027824 */ /* 0x000fe200078e0202 */
[----:B------:R-:W-:Y:S01]  /*4530*/  CS2R R92, SRZ ;  /* 0x00000000005c7805 */ /* 0x000fe2000001ff00 */
[----:B------:R-:W-:Y:S01]  /*4540*/  CS2R R90, SRZ ;  /* 0x00000000005a7805 */ /* 0x000fe2000001ff00 */
[----:B------:R-:W-:Y:S01]  /*4550*/  CS2R R88, SRZ ;  /* 0x0000000000587805 */ /* 0x000fe2000001ff00 */
[----:B------:R-:W-:Y:S01]  /*4560*/  CS2R R8, SRZ ;  /* 0x0000000000087805 */ /* 0x000fe2000001ff00 */
[----:B------:R-:W-:Y:S01]  /*4570*/  SHF.R.S32.HI R0, RZ, 0x1f, R2 ;  /* 0x0000001fff007819 */ /* 0x000fe20000011402 */
[----:B------:R-:W-:Y:S01]  /*4580*/  IMAD.MOV.U32 R86, RZ, RZ, RZ ;  /* 0x000000ffff567224 */ /* 0x000fe200078e00ff */
[----:B------:R-:W-:Y:S01]  /*4590*/  CS2R R84, SRZ ;  /* 0x0000000000547805 */ /* 0x000fe2000001ff00 */
[----:B------:R-:W-:Y:S01]  /*45a0*/  CS2R R82, SRZ ;  /* 0x0000000000527805 */ /* 0x000fe2000001ff00 */
[----:B------:R-:W-:Y:S01]  /*45b0*/  LEA.HI R0, R0, R2, RZ, 0x5 ;  /* 0x0000000200007211 */ /* 0x000fe200078f28ff */
[----:B------:R-:W-:Y:S01]  /*45c0*/  IMAD.IADD R2, R105, 0x1, R106 ;  /* 0x0000000169027824 */ /* 0x000fe200078e026a */
[----:B------:R-:W-:Y:S01]  /*45d0*/  CS2R R80, SRZ ;  /* 0x0000000000507805 */ /* 0x000fe2000001ff00 */
[----:B------:R-:W-:Y:S01]  /*45e0*/  IMAD.MOV.U32 R106, RZ, RZ, RZ ;  /* 0x000000ffff6a7224 */ /* 0x000fe200078e00ff */
[----:B------:R-:W-:Y:S01]  /*45f0*/  SHF.R.S32.HI R6, RZ, 0x5, R0 ;  /* 0x00000005ff067819 */ /* 0x000fe20000011400 */
[----:B------:R-:W-:Y:S01]  /*4600*/  CS2R R104, SRZ ;  /* 0x0000000000687805 */ /* 0x000fe2000001ff00 */
[----:B------:R-:W-:Y:S01]  /*4610*/  CS2R R78, SRZ ;  /* 0x00000000004e7805 */ /* 0x000fe2000001ff00 */
[----:B------:R-:W-:Y:S01]  /*4620*/  CS2R R76, SRZ ;  /* 0x00000000004c7805 */ /* 0x000fe2000001ff00 */
[----:B------:R-:W-:Y:S01]  /*4630*/  IMNMX R6, R73, R6, PT ;  /* 0x0000000649067217 */ /* 0x000fe20003800200 */
[----:B------:R-:W-:Y:S01]  /*4640*/  CS2R R74, SRZ ;  /* 0x00000000004a7805 */ /* 0x000fe2000001ff00 */
[----:B------:R-:W-:Y:S01]  /*4650*/  CS2R R72, SRZ ;  /* 0x0000000000487805 */ /* 0x000fe2000001ff00 */
[----:B------:R-:W-:Y:S01]  /*4660*/  CS2R R70, SRZ ;  /* 0x0000000000467805 */ /* 0x000fe2000001ff00 */
[----:B------:R-:W-:Y:S01]  /*4670*/  ISETP.GE.AND P0, PT, R6, 0x1, PT ;  /* 0x000000010600780c */ /* 0x000fe20003f06270 */
        /* <DEDUP_REMOVED lines=39> */
[----:B------:R1:W2:Y:S01]  /*48f0*/  @P2 LDG.E R4, [R4.64] ;  /* 0x0000000804042981 */ /* 0x0002a2000c1e1900 */
[----:B------:R-:W-:Y:S01]  /*4900*/  SHF.R.S32.HI R0, RZ, 0x1f, R107 ;  /* 0x0000001fff007819 */ /* 0x000fe2000001146b */
[----:B------:R-:W-:Y:S01]  /*4910*/  IMAD.WIDE.U32 R16, R107, c[0x0][0x178], RZ ;  /* 0x00005e006b107a25 */ /* 0x000fe200078e00ff */
[----:B------:R-:W-:Y:S01]  /*4920*/  SHF.R.S32.HI R52, RZ, 0x1f, R54 ;  /* 0x0000001fff347819 */ /* 0x000fe20000011436 */
[----:B------:R-:W-:Y:S01]  /*4930*/  BSSY B0, `(.L_x_590) ;  /* 0x00000bf000007945 */ /* 0x000fe20003800000 */
[----:B------:R-:W-:Y:S01]  /*4940*/  ISETP.NE.U32.AND P0, PT, RZ, c[0x0][0x348], PT ;  /* 0x0000d200ff007a0c */ /* 0x000fe20003f05070 */
[----:B------:R-:W-:Y:S01]  /*4950*/  IMAD R0, R0, c[0x0][0x178], RZ ;  /* 0x00005e0000007a24 */ /* 0x000fe200078e02ff */
[----:B------:R-:W-:Y:S01]  /*4960*/  LEA.HI R48, R52, R54, RZ, 0x3 ;  /* 0x0000003634307211 */ /* 0x000fe200078f18ff */
[----:B------:R-:W-:Y:S01]  /*4970*/  IMAD R3, R87, c[0x0][0x1b8], RZ ;  /* 0x00006e0057037a24 */ /* 0x000fe200078e02ff */
[----:B------:R-:W-:Y:S01]  /*4980*/  SHF.R.S32.HI R10, RZ, 0x1f, R216 ;  /* 0x0000001fff0a7819 */ /* 0x000fe200000114d8 */
[----:B------:R-:W-:Y:S01]  /*4990*/  IMAD R107, R107, c[0x0][0x17c], R0 ;  /* 0x00005f006b6b7a24 */ /* 0x000fe200078e0200 */
[----:B------:R-:W-:Y:S01]  /*49a0*/  LOP3.LUT R0, R48, 0xfffffff8, RZ, 0xc0, !PT ;  /* 0xfffffff830007812 */ /* 0x000fe200078ec0ff */
[----:B------:R-:W-:Y:S01]  /*49b0*/  IMAD R3, R215, c[0x0][0x1bc], R3 ;  /* 0x00006f00d7037a24 */ /* 0x000fe200078e0203 */
[----:B------:R-:W-:Y:S01]  /*49c0*/  SHF.R.S32.HI R48, RZ, 0x3, R48 ;  /* 0x00000003ff307819 */ /* 0x000fe20000011430 */
[----:B------:R-:W-:Y:S01]  /*49d0*/  IMAD.IADD R17, R17, 0x1, R107 ;  /* 0x0000000111117824 */ /* 0x000fe200078e026b */
[----:B------:R-:W-:Y:S01]  /*49e0*/  ISETP.NE.AND.EX P0, PT, RZ, c[0x0][0x34c], PT, P0 ;  /* 0x0000d300ff007a0c */ /* 0x000fe20003f05300 */
[----:B------:R-:W-:Y:S01]  /*49f0*/  IMAD.IADD R0, R54, 0x1, -R0 ;  /* 0x0000000136007824 */ /* 0x000fe200078e0a00 */
[----:B------:R-:W-:Y:S01]  /*4a00*/  SHF.R.S32.HI R26, RZ, 0x1f, R2 ;  /* 0x0000001fff1a7819 */ /* 0x000fe20000011402 */
[----:B------:R-:W-:Y:S01]  /*4a10*/  IMAD.WIDE.U32 R16, R215, c[0x0][0x1b8], R16 ;  /* 0x00006e00d7107a25 */ /* 0x000fe200078e0010 */
[----:B------:R-:W-:-:S02]  /*4a20*/  SEL R8, R10, RZ, !P0 ;  /* 0x000000ff0a087207 */ /* 0x000fc40004000000 */
[----:B------:R-:W-:Y:S01]  /*4a30*/  SEL R14, R216, RZ, !P0 ;  /* 0x000000ffd80e7207 */ /* 0x000fe20004000000 */
[----:B------:R-:W-:Y:S01]  /*4a40*/  IMAD.IADD R17, R17, 0x1, R3 ;  /* 0x0000000111117824 */ /* 0x000fe200078e0203 */
[----:B------:R-:W-:Y:S01]  /*4a50*/  IADD3 R20, P0, R48, R2, RZ ;  /* 0x0000000230147210 */ /* 0x000fe20007f1e0ff */
[----:B------:R-:W-:Y:S01]  /*4a60*/  IMAD R8, R8, c[0x0][0x1c0], RZ ;  /* 0x0000700008087a24 */ /* 0x000fe200078e02ff */
[----:B------:R-:W-:Y:S01]  /*4a70*/  LEA.HI R123, R52, R54, RZ, 0x6 ;  /* 0x00000036347b7211 */ /* 0x000fe200078f30ff */
[----:B-1----:R-:W-:Y:S01]  /*4a80*/  IMAD R5, R0, 0x20, R48 ;  /* 0x0000002000057824 */ /* 0x002fe200078e0230 */
[----:B------:R-:W-:Y:S01]  /*4a90*/  LEA.HI.X.SX32 R26, R48, R26, 0x1, P0 ;  /* 0x0000001a301a7211 */ /* 0x000fe200000f0eff */
[C---:B------:R-:W-:Y:S02]  /*4aa0*/  IMAD R8, R14.reuse, c[0x0][0x1c4], R8 ;  /* 0x000071000e087a24 */ /* 0x040fe400078e0208 */
[----:B------:R-:W-:Y:S02]  /*4ab0*/  IMAD.IADD R5, R149, 0x1, R5 ;  /* 0x0000000195057824 */ /* 0x000fe400078e0205 */
[----:B------:R-:W-:-:S04]  /*4ac0*/  IMAD.WIDE.U32 R14, R14, c[0x0][0x1c0], R16 ;  /* 0x000070000e0e7a25 */ /* 0x000fc800078e0010 */
[----:B------:R-:W-:-:S04]  /*4ad0*/  @P1 IMAD.HI.U32 R3, R5, c[0x0][0x2c8], RZ ;  /* 0x0000b20005031a27 */ /* 0x000fc800078e00ff */
[----:B------:R-:W-:Y:S01]  /*4ae0*/  IMAD.MOV.U32 R12, RZ, RZ, R5 ;  /* 0x000000ffff0c7224 */ /* 0x000fe200078e0005 */
[----:B------:R-:W-:Y:S01]  /*4af0*/  @P1 SHF.R.U32.HI R12, RZ, c[0x0][0x2cc], R3 ;  /* 0x0000b300ff0c1a19 */ /* 0x000fe20000011603 */
[----:B------:R-:W-:Y:S01]  /*4b00*/  IMAD.IADD R15, R15, 0x1, R8 ;  /* 0x000000010f0f7824 */ /* 0x000fe200078e0208 */
[----:B------:R-:W-:Y:S01]  /*4b10*/  LEA.HI R3, R52, R54, RZ, 0x4 ;  /* 0x0000003634037211 */ /* 0x000fe200078f20ff */
[C---:B------:R-:W-:Y:S01]  /*4b20*/  IMAD.SHL.U32 R83, R0.reuse, 0x8, RZ ;  /* 0x0000000800537824 */ /* 0x040fe200078e00ff */
[--C-:B------:R-:W-:Y:S01]  /*4b30*/  SHF.R.S32.HI R7, RZ, 0x1f, R12.reuse ;  /* 0x0000001fff077819 */ /* 0x100fe2000001140c */
[----:B------:R-:W-:Y:S01]  /*4b40*/  IMAD.MOV R18, RZ, RZ, -R12 ;  /* 0x000000ffff127224 */ /* 0x000fe200078e0a0c */
[----:B------:R-:W-:Y:S01]  /*4b50*/  SHF.R.S32.HI R9, RZ, 0x4, R3 ;  /* 0x00000004ff097819 */ /* 0x000fe20000011403 */
[----:B------:R-:W-:Y:S01]  /*4b60*/  IMAD.SHL.U32 R110, R0, 0x8, RZ ;  /* 0x00000008006e7824 */ /* 0x000fe200078e00ff */
[C---:B------:R-:W-:Y:S01]  /*4b70*/  LOP3.LUT R2, R3.reuse, 0xfffffff0, RZ, 0xc0, !PT ;  /* 0xfffffff003027812 */ /* 0x040fe200078ec0ff */
[----:B------:R-:W-:Y:S01]  /*4b80*/  IMAD R18, R18, c[0x0][0x2c4], R5 ;  /* 0x0000b10012127a24 */ /* 0x000fe200078e0205 */
[----:B------:R-:W-:Y:S01]  /*4b90*/  LEA.HI R51, R3, R9, RZ, 0x1 ;  /* 0x0000000903337211 */ /* 0x000fe200078f08ff */
[----:B------:R-:W-:Y:S01]  /*4ba0*/  IMAD R7, R7, c[0x0][0x1b0], RZ ;  /* 0x00006c0007077a24 */ /* 0x000fe200078e02ff */
[----:B------:R-:W-:Y:S01]  /*4bb0*/  SHF.R.S32.HI R111, RZ, 0x1f, R110 ;  /* 0x0000001fff6f7819 */ /* 0x000fe2000001146e */
[----:B------:R-:W-:Y:S01]  /*4bc0*/  IMAD.IADD R2, R54, 0x1, -R2 ;  /* 0x0000000136027824 */ /* 0x000fe200078e0a02 */
[----:B------:R-:W-:Y:S01]  /*4bd0*/  LOP3.LUT R51, R51, 0xfffffffe, RZ, 0xc0, !PT ;  /* 0xfffffffe33337812 */ /* 0x000fe200078ec0ff */
[----:B------:R-:W-:Y:S01]  /*4be0*/  IMAD R7, R12, c[0x0][0x1b4], R7 ;  /* 0x00006d000c077a24 */ /* 0x000fe200078e0207 */
[----:B------:R-:W-:Y:S01]  /*4bf0*/  IADD3 R70, R110, 0x40, RZ ;  /* 0x000000406e467810 */ /* 0x000fe20007ffe0ff */
[----:B------:R-:W-:Y:S01]  /*4c00*/  IMAD.WIDE.U32 R12, R12, c[0x0][0x1b0], R14 ;  /* 0x00006c000c0c7a25 */ /* 0x000fe200078e000e */
[----:B------:R-:W-:-:S02]  /*4c10*/  ISETP.GE.AND P5, PT, R83, c[0x0][0x198], PT ;  /* 0x0000660053007a0c */ /* 0x000fc40003fa6270 */
[----:B------:R-:W-:Y:S01]  /*4c20*/  ISETP.GE.AND P6, PT, R70, c[0x0][0x1d4], PT ;  /* 0x0000750046007a0c */ /* 0x000fe20003fc6270 */
[----:B------:R-:W-:Y:S01]  /*4c30*/  IMAD.IADD R51, R9, 0x1, -R51 ;  /* 0x0000000109337824 */ /* 0x000fe200078e0a33 */
[----:B------:R-:W-:Y:S01]  /*4c40*/  SHF.R.S32.HI R9, RZ, 0x1f, R18 ;  /* 0x0000001fff097819 */ /* 0x000fe20000011412 */
[----:B------:R-:W-:Y:S01]  /*4c50*/  IMAD.IADD R13, R13, 0x1, R7 ;  /* 0x000000010d0d7824 */ /* 0x000fe200078e0207 */
[----:B------:R-:W-:Y:S01]  /*4c60*/  IADD3 R7, R83, 0x80, RZ ;  /* 0x0000008053077810 */ /* 0x000fe20007ffe0ff */
[----:B------:R-:W-:Y:S02]  /*4c70*/  IMAD.IADD R11, R149, 0x1, R48 ;  /* 0x00000001950b7824 */ /* 0x000fe400078e0230 */
[----:B------:R-:W-:Y:S01]  /*4c80*/  IMAD R9, R9, c[0x0][0x1a8], RZ ;  /* 0x00006a0009097a24 */ /* 0x000fe200078e02ff */
[----:B------:R-:W-:Y:S01]  /*4c90*/  ISETP.GE.AND P4, PT, R7, c[0x0][0x198], PT ;  /* 0x0000660007007a0c */ /* 0x000fe20003f86270 */
[----:B------:R-:W-:Y:S01]  /*4ca0*/  IMAD R8, R227, c[0x0][0x2c4], RZ ;  /* 0x0000b100e3087a24 */ /* 0x000fe200078e02ff */
[----:B------:R-:W-:Y:S01]  /*4cb0*/  IADD3 R5, R11, 0x20, RZ ;  /* 0x000000200b057810 */ /* 0x000fe20007ffe0ff */
[C---:B------:R-:W-:Y:S01]  /*4cc0*/  IMAD R9, R18.reuse, c[0x0][0x1ac], R9 ;  /* 0x00006b0012097a24 */ /* 0x040fe200078e0209 */
[----:B------:R-:W-:Y:S01]  /*4cd0*/  P2R R3, PR, RZ, 0x10 ;  /* 0x00000010ff037803 */ /* 0x000fe20000000000 */
[----:B------:R-:W-:Y:S01]  /*4ce0*/  IMAD.WIDE.U32 R18, R18, c[0x0][0x1a8], R12 ;  /* 0x00006a0012127a25 */ /* 0x000fe200078e000c */
[----:B------:R-:W-:-:S02]  /*4cf0*/  SHF.R.S32.HI R13, RZ, 0x1f, R2 ;  /* 0x0000001fff0d7819 */ /* 0x000fc40000011402 */
[----:B------:R-:W-:Y:S01]  /*4d00*/  ISETP.GE.AND P1, PT, R5, R8, PT ;  /* 0x000000080500720c */ /* 0x000fe20003f26270 */
[----:B------:R-:W-:Y:S01]  /*4d10*/  IMAD.IADD R9, R19, 0x1, R9 ;  /* 0x0000000113097824 */ /* 0x000fe200078e0209 */
[----:B------:R-:W-:Y:S01]  /*4d20*/  LEA R12, P0, R18, c[0x0][0x160], 0x1 ;  /* 0x00005800120c7a11 */ /* 0x000fe200078008ff */
[----:B------:R-:W-:Y:S01]  /*4d30*/  IMAD R16, R26, c[0x0][0x1e0], RZ ;  /* 0x000078001a107a24 */ /* 0x000fe200078e02ff */
[----:B------:R-:W-:Y:S01]  /*4d40*/  LEA.HI R13, R13, R2, RZ, 0x3 ;  /* 0x000000020d0d7211 */ /* 0x000fe200078f18ff */
[----:B------:R-:W-:Y:S01]  /*4d50*/  IMAD.WIDE.U32 R24, R20, c[0x0][0x1e0], R110 ;  /* 0x0000780014187a25 */ /* 0x000fe200078e006e */
[----:B------:R-:W-:Y:S01]  /*4d60*/  LEA.HI.X R9, R18, c[0x0][0x164], R9, 0x1, P0 ;  /* 0x0000590012097a11 */ /* 0x000fe200000f0c09 */
[----:B------:R-:W-:Y:S01]  /*4d70*/  SHFL.IDX PT, R22, R12, RZ, 0x181f ;  /* 0x00181fff0c167589 */ /* 0x000fe200000e0000 */
[----:B------:R-:W-:Y:S01]  /*4d80*/  LOP3.LUT R3, R13, 0xfffffff8, RZ, 0xc0, !PT ;  /* 0xfffffff80d037812 */ /* 0x000fe200078ec0ff */
[----:B------:R-:W-:Y:S01]  /*4d90*/  IMAD R16, R20, c[0x0][0x1e4], R16 ;  /* 0x0000790014107a24 */ /* 0x000fe200078e0210 */
[----:B------:R-:W-:Y:S01]  /*4da0*/  P2R R15, PR, RZ, 0x2 ;  /* 0x00000002ff0f7803 */ /* 0x000fe20000000000 */
[----:B------:R-:W1:Y:S01]  /*4db0*/  SHFL.IDX PT, R23, R9, RZ, 0x181f ;  /* 0x00181fff09177589 */ /* 0x000e6200000e0000 */
[----:B------:R-:W-:Y:S01]  /*4dc0*/  ISETP.GE.AND P1, PT, R11, R8, PT ;  /* 0x000000080b00720c */ /* 0x000fe20003f26270 */
[----:B------:R-:W-:Y:S01]  /*4dd0*/  IMAD.IADD R3, R2, 0x1, -R3 ;  /* 0x0000000102037824 */ /* 0x000fe200078e0a03 */
[----:B------:R-:W-:Y:S01]  /*4de0*/  ISETP.NE.U32.AND P0, PT, RZ, c[0x0][0x350], PT ;  /* 0x0000d400ff007a0c */ /* 0x000fe20003f05070 */
[----:B------:R-:W-:Y:S01]  /*4df0*/  IMAD.IADD R17, R25, 0x1, R16 ;  /* 0x0000000119117824 */ /* 0x000fe200078e0210 */
[----:B------:R-:W-:Y:S01]  /*4e00*/  IADD3 R5, R83, 0xc0, RZ ;  /* 0x000000c053057810 */ /* 0x000fe20007ffe0ff */
[----:B------:R-:W-:Y:S01]  /*4e10*/  IMAD.MOV.U32 R16, RZ, RZ, R24 ;  /* 0x000000ffff107224 */ /* 0x000fe200078e0018 */
[----:B------:R-:W-:Y:S01]  /*4e20*/  ISETP.NE.AND.EX P0, PT, RZ, c[0x0][0x354], PT, P0 ;  /* 0x0000d500ff007a0c */ /* 0x000fe20003f05300 */
[----:B------:R-:W-:Y:S01]  /*4e30*/  IMAD.SHL.U32 R2, R51, 0x8, RZ ;  /* 0x0000000833027824 */ /* 0x000fe200078e00ff */
[----:B------:R-:W-:Y:S01]  /*4e40*/  ISETP.GE.AND P3, PT, R5, c[0x0][0x198], PT ;  /* 0x0000660005007a0c */ /* 0x000fe20003f66270 */
[----:B------:R-:W-:-:S02]  /*4e50*/  IMAD R26, R26, c[0x0][0x208], RZ ;  /* 0x000082001a1a7a24 */ /* 0x000fc400078e02ff */
[----:B------:R-:W-:Y:S01]  /*4e60*/  IMAD.SHL.U32 R125, R48, 0x40, RZ ;  /* 0x00000040307d7824 */ /* 0x000fe200078e00ff */
[----:B------:R-:W-:Y:S01]  /*4e70*/  P2R R14, PR, RZ, 0x8 ;  /* 0x00000008ff0e7803 */ /* 0x000fe20000000000 */
[C---:B------:R-:W-:Y:S01]  /*4e80*/  IMAD R26, R20.reuse, c[0x0][0x20c], R26 ;  /* 0x00008300141a7a24 */ /* 0x040fe200078e021a */
[----:B------:R-:W-:Y:S01]  /*4e90*/  @!P1 SHF.R.S32.HI R19, RZ, 0x1f, R7 ;  /* 0x0000001fff139819 */ /* 0x000fe20000011407 */
[----:B------:R-:W-:Y:S01]  /*4ea0*/  IMAD.WIDE.U32 R20, R20, c[0x0][0x208], R110 ;  /* 0x0000820014147a25 */ /* 0x000fe200078e006e */
[----:B------:R-:W-:Y:S02]  /*4eb0*/  LOP3.LUT R125, R125, 0x1c0, RZ, 0xc0, !PT ;  /* 0x000001c07d7d7812 */ /* 0x000fe400078ec0ff */
[----:B------:R-:W-:Y:S01]  /*4ec0*/  @!P1 SHF.R.S32.HI R18, RZ, 0x1f, R5 ;  /* 0x0000001fff129819 */ /* 0x000fe20000011405 */
[----:B------:R-:W-:Y:S01]  /*4ed0*/  IMAD R218, R87, c[0x0][0x1e8], RZ ;  /* 0x00007a0057da7a24 */ /* 0x000fe200078e02ff */
[----:B------:R-:W-:Y:S01]  /*4ee0*/  LOP3.LUT R49, R125, 0x38, R110, 0xf8, !PT ;  /* 0x000000387d317812 */ /* 0x000fe200078ef86e */
[----:B------:R-:W-:Y:S01]  /*4ef0*/  IMAD.IADD R27, R21, 0x1, R26 ;  /* 0x00000001151b7824 */ /* 0x000fe200078e021a */
[----:B------:R-:W-:Y:S01]  /*4f00*/  SHF.R.U32.HI R124, RZ, 0x3, R125 ;  /* 0x00000003ff7c7819 */ /* 0x000fe2000001167d */
[----:B------:R-:W-:Y:S01]  /*4f10*/  IMAD.SHL.U32 R123, R123, 0x8, RZ ;  /* 0x000000087b7b7824 */ /* 0x000fe200078e00ff */
[----:B------:R-:W-:Y:S01]  /*4f20*/  @!P1 LEA.HI R19, R19, R7, RZ, 0x3 ;  /* 0x0000000713139211 */ /* 0x000fe200078f18ff */
[C---:B------:R-:W-:Y:S01]  /*4f30*/  IMAD R218, R215.reuse, c[0x0][0x1ec], R218 ;  /* 0x00007b00d7da7a24 */ /* 0x040fe200078e02da */
[----:B------:R-:W-:Y:S01]  /*4f40*/  @!P1 LEA.HI R18, R18, R5, RZ, 0x3 ;  /* 0x0000000512129211 */ /* 0x000fe200078f18ff */
[----:B------:R-:W-:Y:S01]  /*4f50*/  IMAD.WIDE.U32 R16, R215, c[0x0][0x1e8], R16 ;  /* 0x00007a00d7107a25 */ /* 0x000fe200078e0010 */
[----:B------:R-:W-:-:S02]  /*4f60*/  LOP3.LUT R123, R123, 0xfffffe00, RZ, 0xc0, !PT ;  /* 0xfffffe007b7b7812 */ /* 0x000fc400078ec0ff */
[----:B------:R-:W-:Y:S01]  /*4f70*/  @!P1 LOP3.LUT R19, R19, 0xfffffff8, RZ, 0xc0, !PT ;  /* 0xfffffff813139812 */ /* 0x000fe200078ec0ff */
[----:B------:R-:W-:Y:S01]  /*4f80*/  IMAD.MOV.U32 R26, RZ, RZ, R20 ;  /* 0x000000ffff1a7224 */ /* 0x000fe200078e0014 */
[----:B------:R-:W-:Y:S01]  /*4f90*/  @!P1 SHF.R.S32.HI R20, RZ, 0x1f, R70 ;  /* 0x0000001fff149819 */ /* 0x000fe20000011446 */
[----:B------:R-:W-:Y:S01]  /*4fa0*/  IMAD.IADD R219, R218, 0x1, R17 ;  /* 0x00000001dadb7824 */ /* 0x000fe200078e0211 */
[----:B------:R-:W-:Y:S01]  /*4fb0*/  LOP3.LUT R49, R123, R49, R124, 0xf6, !PT ;  /* 0x000000317b317212 */ /* 0x000fe200078ef67c */
[----:B------:R-:W-:Y:S01]  /*4fc0*/  IMAD.MOV.U32 R218, RZ, RZ, R16 ;  /* 0x000000ffffda7224 */ /* 0x000fe200078e0010 */
[----:B------:R-:W-:Y:S01]  /*4fd0*/  @!P1 LEA.HI R20, R20, R70, RZ, 0x3 ;  /* 0x0000004614149211 */ /* 0x000fe200078f18ff */
[----:B------:R-:W-:Y:S01]  /*4fe0*/  IMAD R16, R87, c[0x0][0x210], RZ ;  /* 0x0000840057107a24 */ /* 0x000fe200078e02ff */
[----:B------:R-:W-:Y:S01]  /*4ff0*/  P2R R14, PR, RZ, 0x20 ;  /* 0x00000020ff0e7803 */ /* 0x000fe20000000000 */
[----:B------:R-:W-:Y:S01]  /*5000*/  IMAD.WIDE.U32 R26, R215, c[0x0][0x210], R26 ;  /* 0x00008400d71a7a25 */ /* 0x000fe200078e001a */
[----:B------:R-:W-:-:S02]  /*5010*/  @!P1 LOP3.LUT R20, R20, 0xfffffff8, RZ, 0xc0, !PT ;  /* 0xfffffff814149812 */ /* 0x000fc400078ec0ff */
[----:B------:R-:W-:Y:S01]  /*5020*/  @!P1 LOP3.LUT R18, R18, 0xfffffff8, RZ, 0xc0, !PT ;  /* 0xfffffff812129812 */ /* 0x000fe200078ec0ff */
[----:B------:R-:W-:Y:S02]  /*5030*/  IMAD R16, R215, c[0x0][0x214], R16 ;  /* 0x00008500d7107a24 */ /* 0x000fe400078e0210 */
[----:B------:R-:W-:Y:S02]  /*5040*/  @!P1 IMAD.SHL.U32 R14, R49, 0x2, RZ ;  /* 0x00000002310e9824 */ /* 0x000fe400078e00ff */
[----:B------:R-:W-:Y:S02]  /*5050*/  IMAD.SHL.U32 R13, R13, 0x40, RZ ;  /* 0x000000400d0d7824 */ /* 0x000fe400078e00ff */
[----:B------:R-:W-:Y:S02]  /*5060*/  IMAD.IADD R17, R16, 0x1, R27 ;  /* 0x0000000110117824 */ /* 0x000fe400078e021b */
[----:B-1----:R-:W-:-:S04]  /*5070*/  @!P1 IMAD.WIDE R20, R20, 0x2, R22 ;  /* 0x0000000214149825 */ /* 0x002fc800078e0216 */
[----:B------:R-:W-:Y:S02]  /*5080*/  IMAD.MOV.U32 R16, RZ, RZ, R26 ;  /* 0x000000ffff107224 */ /* 0x000fe400078e001a */
[----:B------:R-:W-:-:S04]  /*5090*/  @!P1 IMAD.WIDE R26, R19, 0x2, R22 ;  /* 0x00000002131a9825 */ /* 0x000fc800078e0216 */
[----:B------:R-:W-:Y:S01]  /*50a0*/  @!P1 IMAD.WIDE R18, R18, 0x2, R22 ;  /* 0x0000000212129825 */ /* 0x000fe200078e0216 */
[----:B--2---:R-:W-:-:S03]  /*50b0*/  @P2 SHF.R.S32.HI R25, RZ, 0x1f, R4 ;  /* 0x0000001fff192819 */ /* 0x004fc60000011404 */
[----:B------:R-:W-:Y:S02]  /*50c0*/  @P2 IMAD.MOV.U32 R24, RZ, RZ, R4 ;  /* 0x000000ffff182224 */ /* 0x000fe400078e0004 */
[----:B------:R-:W-:Y:S02]  /*50d0*/  IMAD.SHL.U32 R4, R3, 0x40, RZ ;  /* 0x0000004003047824 */ /* 0x000fe400078e00ff */
[----:B------:R-:W-:Y:S02]  /*50e0*/  @!P2 IMAD.MOV.U32 R24, RZ, RZ, R216 ;  /* 0x000000ffff18a224 */ /* 0x000fe400078e00d8 */
[----:B------:R-:W-:Y:S01]  /*50f0*/  @!P2 IMAD.MOV.U32 R25, RZ, RZ, R10 ;  /* 0x000000ffff19a224 */ /* 0x000fe200078e000a */
[----:B------:R-:W-:Y:S02]  /*5100*/  LOP3.LUT R4, R4, 0x1c0, RZ, 0xc0, !PT ;  /* 0x000001c004047812 */ /* 0x000fe400078ec0ff */
[----:B------:R-:W-:Y:S02]  /*5110*/  SEL R228, R24, RZ, !P0 ;  /* 0x000000ff18e47207 */ /* 0x000fe40004000000 */
[----:B------:R-:W-:-:S02]  /*5120*/  LOP3.LUT R2, R4, 0x8, R2, 0xf8, !PT ;  /* 0x0000000804027812 */ /* 0x000fc400078ef802 */
[----:B------:R-:W-:Y:S01]  /*5130*/  SEL R10, R25, RZ, !P0 ;  /* 0x000000ff190a7207 */ /* 0x000fe20004000000 */
[----:B------:R-:W-:Y:S01]  /*5140*/  IMAD.WIDE.U32 R218, R228, c[0x0][0x1f0], R218 ;  /* 0x00007c00e4da7a25 */ /* 0x000fe200078e00da */
[----:B------:R-:W-:Y:S02]  /*5150*/  SHF.R.U32.HI R4, RZ, 0x3, R4 ;  /* 0x00000003ff047819 */ /* 0x000fe40000011604 */
[C---:B------:R-:W-:Y:S01]  /*5160*/  @!P1 LEA R24, P0, R83.reuse, R22, 0x1 ;  /* 0x0000001653189211 */ /* 0x040fe200078008ff */
[----:B------:R-:W-:Y:S01]  /*5170*/  IMAD R222, R10, c[0x0][0x1f0], RZ ;  /* 0x00007c000ade7a24 */ /* 0x000fe200078e02ff */
[----:B------:R-:W-:Y:S01]  /*5180*/  LOP3.LUT R4, R2, R4, RZ, 0x3c, !PT ;  /* 0x0000000402047212 */ /* 0x000fe200078e3cff */
[----:B------:R-:W-:Y:S01]  /*5190*/  IMAD.MOV.U32 R2, RZ, RZ, 0x20 ;  /* 0x00000020ff027424 */ /* 0x000fe200078e00ff */
[----:B------:R-:W-:Y:S01]  /*51a0*/  @!P1 LEA.HI.X R25, R83, R23, R111, 0x1, P0 ;  /* 0x0000001753199211 */ /* 0x000fe200000f0c6f */
[----:B------:R-:W-:Y:S01]  /*51b0*/  IMAD R221, R10, c[0x0][0x218], RZ ;  /* 0x000086000add7a24 */ /* 0x000fe200078e02ff */
[C---:B------:R-:W-:Y:S01]  /*51c0*/  LOP3.LUT P2, RZ, R3.reuse, 0x4, RZ, 0xc0, !PT ;  /* 0x0000000403ff7812 */ /* 0x040fe2000784c0ff */
[----:B------:R-:W-:Y:S01]  /*51d0*/  IMAD R222, R228, c[0x0][0x1f4], R222 ;  /* 0x00007d00e4de7a24 */ /* 0x000fe200078e02de */
[----:B------:R-:W-:Y:S01]  /*51e0*/  LOP3.LUT P0, RZ, R3, 0x2, RZ, 0xc0, !PT ;  /* 0x0000000203ff7812 */ /* 0x000fe2000780c0ff */
[----:B------:R-:W-:Y:S01]  /*51f0*/  IMAD.MOV.U32 R3, RZ, RZ, 0x10 ;  /* 0x00000010ff037424 */ /* 0x000fe200078e00ff */
[----:B------:R-:W-:Y:S01]  /*5200*/  SEL R2, R2, 0xffffffe0, !P2 ;  /* 0xffffffe002027807 */ /* 0x000fe20005000000 */
[----:B------:R-:W-:Y:S01]  /*5210*/  @!PT LDS RZ, [RZ] ;  /* 0x00000000fffff984 */ /* 0x000fe20000000800 */
[----:B------:R1:W-:Y:S01]  /*5220*/  @!P1 LDGSTS.E.BYPASS.LTC128B.128 [R14+0x10080], [R24.64], !P5 ;  /* 0x10080000180e9fae */ /* 0x0003e2000e901d48 */
[----:B------:R-:W-:Y:S01]  /*5230*/  ISETP.GE.AND P2, PT, R70, c[0x0][0x198], PT ;  /* 0x0000660046007a0c */ /* 0x000fe20003f46270 */
[C---:B------:R-:W-:Y:S01]  /*5240*/  IMAD R221, R228.reuse, c[0x0][0x21c], R221 ;  /* 0x00008700e4dd7a24 */ /* 0x040fe200078e02dd */
[----:B------:R-:W-:Y:S01]  /*5250*/  SEL R3, R3, 0xfffffff0, !P0 ;  /* 0xfffffff003037807 */ /* 0x000fe20004000000 */
[----:B------:R-:W-:Y:S01]  /*5260*/  IMAD.WIDE.U32 R228, R228, c[0x0][0x218], R16 ;  /* 0x00008600e4e47a25 */ /* 0x000fe200078e0010 */
[----:B------:R-:W-:-:S02]  /*5270*/  ISETP.NE.AND P0, PT, R15, RZ, PT ;  /* 0x000000ff0f00720c */ /* 0x000fc40003f05270 */
[----:B------:R-:W-:Y:S01]  /*5280*/  LOP3.LUT R4, R4, 0xfffffe00, R13, 0xf8, !PT ;  /* 0xfffffe0004047812 */ /* 0x000fe200078ef80d */
[----:B------:R-:W-:Y:S01]  /*5290*/  IMAD.IADD R223, R219, 0x1, R222 ;  /* 0x00000001dbdf7824 */ /* 0x000fe200078e02de */
[C---:B------:R-:W-:Y:S01]  /*52a0*/  IADD3 R13, R110.reuse, 0x80, RZ ;  /* 0x000000806e0d7810 */ /* 0x040fe20007ffe0ff */
[----:B------:R-:W-:Y:S01]  /*52b0*/  IMAD.IADD R221, R229, 0x1, R221 ;  /* 0x00000001e5dd7824 */ /* 0x000fe200078e02dd */
[----:B------:R-:W-:Y:S02]  /*52c0*/  IADD3 R10, R110, 0xc0, RZ ;  /* 0x000000c06e0a7810 */ /* 0x000fe40007ffe0ff */
[----:B------:R-:W-:Y:S01]  /*52d0*/  ISETP.GE.AND P5, PT, R13, c[0x0][0x1d4], PT ;  /* 0x000075000d007a0c */ /* 0x000fe20003fa6270 */
[----:B------:R2:W-:Y:S04]  /*52e0*/  @!P1 LDGSTS.E.BYPASS.LTC128B.128 [R14+0x14080], [R20.64], !P2 ;  /* 0x14080000140e9fae */ /* 0x0005e8000d101d48 */
[----:B------:R1:W-:Y:S01]  /*52f0*/  @!P1 LDGSTS.E.BYPASS.LTC128B.128 [R14+0x18080], [R26.64], !P4 ;  /* 0x180800001a0e9fae */ /* 0x0003e2000e101d48 */
[----:B------:R-:W-:-:S03]  /*5300*/  ISETP.GE.AND P4, PT, R10, c[0x0][0x1d4], PT ;  /* 0x000075000a007a0c */ /* 0x000fc60003f86270 */
[----:B------:R1:W-:Y:S01]  /*5310*/  @!P1 LDGSTS.E.BYPASS.LTC128B.128 [R14+0x1c080], [R18.64], !P3 ;  /* 0x1c080000120e9fae */ /* 0x0003e2000d901d48 */
[----:B------:R-:W-:-:S03]  /*5320*/  ISETP.GE.AND P3, PT, R110, c[0x0][0x1d4], PT ;  /* 0x000075006e007a0c */ /* 0x000fc60003f66270 */
[----:B--2---:R1:W2:Y:S04]  /*5330*/  SHFL.IDX PT, R20, R12, 0x1, 0x181f ;  /* 0x00381f000c147f89 */ /* 0x0042a800000e0000 */
[----:B------:R1:W3:Y:S01]  /*5340*/  SHFL.IDX PT, R21, R9, 0x1, 0x181f ;  /* 0x00381f0009157f89 */ /* 0x0002e200000e0000 */
[----:B------:R-:W-:Y:S05]  /*5350*/  @P0 BRA `(.L_x_591) ;  /* 0x000001c000000947 */ /* 0x000fea0003800000 */
[C---:B------:R-:W-:Y:S02]  /*5360*/  IADD3 R16, R83.reuse, 0x80, RZ ;  /* 0x0000008053107810 */ /* 0x040fe40007ffe0ff */
[----:B------:R-:W-:Y:S02]  /*5370*/  IADD3 R13, R83, 0xc0, RZ ;  /* 0x000000c0530d7810 */ /* 0x000fe40007ffe0ff */
[----:B------:R-:W-:Y:S02]  /*5380*/  SHF.R.S32.HI R17, RZ, 0x1f, R70 ;  /* 0x0000001fff117819 */ /* 0x000fe40000011446 */
[----:B-1----:R-:W-:-:S02]  /*5390*/  SHF.R.S32.HI R14, RZ, 0x1f, R16 ;  /* 0x0000001fff0e7819 */ /* 0x002fc40000011410 */
[----:B--2---:R-:W-:Y:S02]  /*53a0*/  LEA R22, P0, R83, R20, 0x1 ;  /* 0x0000001453167211 */ /* 0x004fe400078008ff */
[----:B------:R-:W-:Y:S02]  /*53b0*/  SHF.R.S32.HI R10, RZ, 0x1f, R13 ;  /* 0x0000001fff0a7819 */ /* 0x000fe4000001140d */
[----:B------:R-:W-:Y:S02]  /*53c0*/  P2R R19, PR, RZ, 0x8 ;  /* 0x00000008ff137803 */ /* 0x000fe40000000000 */
[----:B------:R-:W-:Y:S02]  /*53d0*/  LEA.HI R17, R17, R70, RZ, 0x3 ;  /* 0x0000004611117211 */ /* 0x000fe400078f18ff */
[----:B------:R-:W-:Y:S02]  /*53e0*/  ISETP.GE.AND P3, PT, R83, c[0x0][0x198], PT ;  /* 0x0000660053007a0c */ /* 0x000fe40003f66270 */
[----:B------:R-:W-:-:S02]  /*53f0*/  P2R R18, PR, RZ, 0x2 ;  /* 0x00000002ff127803 */ /* 0x000fc40000000000 */
[----:B------:R-:W-:Y:S02]  /*5400*/  LEA.HI R14, R14, R16, RZ, 0x3 ;  /* 0x000000100e0e7211 */ /* 0x000fe400078f18ff */
[----:B---3--:R-:W-:Y:S02]  /*5410*/  LEA.HI.X R23, R83, R21, R111, 0x1, P0 ;  /* 0x0000001553177211 */ /* 0x008fe400000f0c6f */
[----:B------:R-:W-:Y:S01]  /*5420*/  LEA.HI R10, R10, R13, RZ, 0x3 ;  /* 0x0000000d0a0a7211 */ /* 0x000fe200078f18ff */
[----:B------:R-:W-:Y:S01]  /*5430*/  IMAD.SHL.U32 R13, R49, 0x2, RZ ;  /* 0x00000002310d7824 */ /* 0x000fe200078e00ff */
[----:B------:R-:W-:Y:S02]  /*5440*/  ISETP.GE.AND P1, PT, R7, c[0x0][0x198], PT ;  /* 0x0000660007007a0c */ /* 0x000fe40003f26270 */
[----:B------:R-:W-:Y:S02]  /*5450*/  ISETP.GE.AND P0, PT, R5, c[0x0][0x198], PT ;  /* 0x0000660005007a0c */ /* 0x000fe40003f06270 */
[----:B------:R-:W-:Y:S01]  /*5460*/  LOP3.LUT R17, R17, 0xfffffff8, RZ, 0xc0, !PT ;  /* 0xfffffff811117812 */ /* 0x000fe200078ec0ff */
[----:B------:R1:W-:Y:S01]  /*5470*/  LDGSTS.E.BYPASS.LTC128B.128 [R13+0x11080], [R22.64], !P3 ;  /* 0x11080000160d7fae */ /* 0x0003e2000d901d48 */
[----:B------:R-:W-:-:S02]  /*5480*/  LOP3.LUT R14, R14, 0xfffffff8, RZ, 0xc0, !PT ;  /* 0xfffffff80e0e7812 */ /* 0x000fc400078ec0ff */
        /* <DEDUP_REMOVED lines=9> */
.L_x_591:
[----:B------:R-:W-:Y:S05]  /*5520*/  BSYNC B0 ;  /* 0x0000000000007941 */ /* 0x000fea0003800000 */
.L_x_590:
[----:B------:R-:W-:Y:S01]  /*5530*/  IADD3 R10, R11, 0x40, RZ ;  /* 0x000000400b0a7810 */ /* 0x000fe20007ffe0ff */
[----:B-1----:R1:W4:Y:S01]  /*5540*/  SHFL.IDX PT, R23, R9, 0x2, 0x181f ;  /* 0x00581f0009177f89 */ /* 0x00232200000e0000 */
[----:B------:R-:W-:Y:S02]  /*5550*/  BSSY B0, `(.L_x_592) ;  /* 0x0000022000007945 */ /* 0x000fe40003800000 */
[----:B------:R-:W-:Y:S01]  /*5560*/  ISETP.GE.AND P0, PT, R10, R8, PT ;  /* 0x000000080a00720c */ /* 0x000fe20003f06270 */
[----:B------:R1:W3:Y:S03]  /*5570*/  SHFL.IDX PT, R22, R12, 0x2, 0x181f ;  /* 0x00581f000c167f89 */ /* 0x0002e600000e0000 */
[----:B------:R-:W-:-:S09]  /*5580*/  P2R R10, PR, RZ, 0x1 ;  /* 0x00000001ff0a7803 */ /* 0x000fd20000000000 */
[----:B------:R-:W-:Y:S05]  /*5590*/  @P0 BRA `(.L_x_593) ;  /* 0x000001d000000947 */ /* 0x000fea0003800000 */
[C---:B------:R-:W-:Y:S02]  /*55a0*/  IADD3 R17, R83.reuse, 0x80, RZ ;  /* 0x0000008053117810 */ /* 0x040fe40007ffe0ff */
[C---:B------:R-:W-:Y:S02]  /*55b0*/  IADD3 R14, R83.reuse, 0xc0, RZ ;  /* 0x000000c0530e7810 */ /* 0x040fe40007ffe0ff */
[----:B------:R-:W-:Y:S02]  /*55c0*/  SHF.R.S32.HI R18, RZ, 0x1f, R70 ;  /* 0x0000001fff127819 */ /* 0x000fe40000011446 */
[----:B------:R-:W-:Y:S02]  /*55d0*/  SHF.R.S32.HI R16, RZ, 0x1f, R17 ;  /* 0x0000001fff107819 */ /* 0x000fe40000011411 */
[----:B---3--:R-:W-:Y:S02]  /*55e0*/  LEA R24, P0, R83, R22, 0x1 ;  /* 0x0000001653187211 */ /* 0x008fe400078008ff */
[----:B------:R-:W-:-:S02]  /*55f0*/  SHF.R.S32.HI R13, RZ, 0x1f, R14 ;  /* 0x0000001fff0d7819 */ /* 0x000fc4000001140e */
[----:B--2---:R-:W-:Y:S02]  /*5600*/  P2R R20, PR, RZ, 0x8 ;  /* 0x00000008ff147803 */ /* 0x004fe40000000000 */
[----:B------:R-:W-:Y:S02]  /*5610*/  LEA.HI R18, R18, R70, RZ, 0x3 ;  /* 0x0000004612127211 */ /* 0x000fe400078f18ff */
[C---:B------:R-:W-:Y:S02]  /*5620*/  ISETP.GE.AND P3, PT, R83.reuse, c[0x0][0x198], PT ;  /* 0x0000660053007a0c */ /* 0x040fe40003f66270 */
[----:B------:R-:W-:Y:S02]  /*5630*/  P2R R19, PR, RZ, 0x2 ;  /* 0x00000002ff137803 */ /* 0x000fe40000000000 */
[----:B------:R-:W-:Y:S02]  /*5640*/  LEA.HI R16, R16, R17, RZ, 0x3 ;  /* 0x0000001110107211 */ /* 0x000fe400078f18ff */
[----:B----4-:R-:W-:-:S02]  /*5650*/  LEA.HI.X R25, R83, R23, R111, 0x1, P0 ;  /* 0x0000001753197211 */ /* 0x010fc400000f0c6f */
[----:B------:R-:W-:Y:S01]  /*5660*/  LEA.HI R13, R13, R14, RZ, 0x3 ;  /* 0x0000000e0d0d7211 */ /* 0x000fe200078f18ff */
[----:B------:R-:W-:Y:S01]  /*5670*/  IMAD.SHL.U32 R14, R49, 0x2, RZ ;  /* 0x00000002310e7824 */ /* 0x000fe200078e00ff */
[----:B------:R-:W-:Y:S02]  /*5680*/  ISETP.GE.AND P1, PT, R7, c[0x0][0x198], PT ;  /* 0x0000660007007a0c */ /* 0x000fe40003f26270 */
[----:B------:R-:W-:Y:S02]  /*5690*/  ISETP.GE.AND P0, PT, R5, c[0x0][0x198], PT ;  /* 0x0000660005007a0c */ /* 0x000fe40003f06270 */
[----:B------:R-:W-:Y:S01]  /*56a0*/  LOP3.LUT R18, R18, 0xfffffff8, RZ, 0xc0, !PT ;  /* 0xfffffff812127812 */ /* 0x000fe200078ec0ff */
[----:B------:R-:W-:Y:S01]  /*56b0*/  @!PT LDS RZ, [RZ] ;  /* 0x00000000fffff984 */ /* 0x000fe20000000800 */
[----:B------:R2:W-:Y:S01]  /*56c0*/  LDGSTS.E.BYPASS.LTC128B.128 [R14+0x12080], [R24.64], !P3 ;  /* 0x12080000180e7fae */ /* 0x0005e2000d901d48 */
        /* <DEDUP_REMOVED lines=10> */
.L_x_593:
[----:B------:R-:W-:Y:S05]  /*5770*/  BSYNC B0 ;  /* 0x0000000000007941 */ /* 0x000fea0003800000 */
.L_x_592:
[----:B--2---:R2:W1:Y:S01]  /*5780*/  SHFL.IDX PT, R17, R9, 0x3, 0x181f ;  /* 0x00781f0009117f89 */ /* 0x00446200000e0000 */
[----:B------:R-:W-:Y:S03]  /*5790*/  BSSY B0, `(.L_x_594) ;  /* 0x000001f000007945 */ /* 0x000fe60003800000 */
[----:B------:R4:W3:Y:S01]  /*57a0*/  SHFL.IDX PT, R16, R12, 0x3, 0x181f ;  /* 0x00781f000c107f89 */ /* 0x0008e200000e0000 */
[----:B-12---:R-:W-:-:S04]  /*57b0*/  IADD3 R9, R11, 0x60, RZ ;  /* 0x000000600b097810 */ /* 0x006fc80007ffe0ff */
[----:B------:R-:W-:-:S04]  /*57c0*/  ISETP.GE.AND P0, PT, R9, R8, PT ;  /* 0x000000080900720c */ /* 0x000fc80003f06270 */
[----:B------:R-:W-:-:S09]  /*57d0*/  P2R R9, PR, RZ, 0x1 ;  /* 0x00000001ff097803 */ /* 0x000fd20000000000 */
[----:B------:R-:W-:Y:S05]  /*57e0*/  @P0 BRA `(.L_x_595) ;  /* 0x0000019000000947 */ /* 0x000fea0003800000 */
[----:B---34-:R-:W-:Y:S01]  /*57f0*/  LEA R12, P0, R83, R16, 0x1 ;  /* 0x00000010530c7211 */ /* 0x018fe200078008ff */
[----:B------:R-:W-:-:S03]  /*5800*/  IMAD.SHL.U32 R14, R49, 0x2, RZ ;  /* 0x00000002310e7824 */ /* 0x000fc600078e00ff */
[C---:B------:R-:W-:Y:S02]  /*5810*/  LEA.HI.X R13, R83.reuse, R17, R111, 0x1, P0 ;  /* 0x00000011530d7211 */ /* 0x040fe400000f0c6f */
[----:B------:R-:W-:-:S13]  /*5820*/  ISETP.GE.AND P0, PT, R83, c[0x0][0x198], PT ;  /* 0x0000660053007a0c */ /* 0x000fda0003f06270 */
[----:B------:R-:W-:Y:S01]  /*5830*/  @!PT LDS RZ, [RZ] ;  /* 0x00000000fffff984 */ /* 0x000fe20000000800 */
[----:B------:R1:W-:Y:S01]  /*5840*/  LDGSTS.E.BYPASS.LTC128B.128 [R14+0x13080], [R12.64], !P0 ;  /* 0x130800000c0e7fae */ /* 0x0003e2000c101d48 */
[----:B------:R-:W-:Y:S02]  /*5850*/  ISETP.GE.AND P0, PT, R7, c[0x0][0x198], PT ;  /* 0x0000660007007a0c */ /* 0x000fe40003f06270 */
[----:B-1----:R-:W-:-:S04]  /*5860*/  SHF.R.S32.HI R12, RZ, 0x1f, R70 ;  /* 0x0000001fff0c7819 */ /* 0x002fc80000011446 */
[----:B------:R-:W-:-:S04]  /*5870*/  LEA.HI R12, R12, R70, RZ, 0x3 ;  /* 0x000000460c0c7211 */ /* 0x000fc800078f18ff */
[----:B------:R-:W-:-:S05]  /*5880*/  LOP3.LUT R12, R12, 0xfffffff8, RZ, 0xc0, !PT ;  /* 0xfffffff80c0c7812 */ /* 0x000fca00078ec0ff */
[----:B------:R-:W-:-:S05]  /*5890*/  IMAD.WIDE R12, R12, 0x2, R16 ;  /* 0x000000020c0c7825 */ /* 0x000fca00078e0210 */
[----:B------:R1:W-:Y:S02]  /*58a0*/  LDGSTS.E.BYPASS.LTC128B.128 [R14+0x17080], [R12.64], !P2 ;  /* 0x170800000c0e7fae */ /* 0x0003e4000d101d48 */
[----:B-1----:R-:W-:-:S04]  /*58b0*/  IADD3 R13, R83, 0x80, RZ ;  /* 0x00000080530d7810 */ /* 0x002fc80007ffe0ff */
[----:B------:R-:W-:-:S04]  /*58c0*/  SHF.R.S32.HI R12, RZ, 0x1f, R13 ;  /* 0x0000001fff0c7819 */ /* 0x000fc8000001140d */
[----:B------:R-:W-:-:S04]  /*58d0*/  LEA.HI R7, R12, R13, RZ, 0x3 ;  /* 0x0000000d0c077211 */ /* 0x000fc800078f18ff */
[----:B------:R-:W-:-:S05]  /*58e0*/  LOP3.LUT R7, R7, 0xfffffff8, RZ, 0xc0, !PT ;  /* 0xfffffff807077812 */ /* 0x000fca00078ec0ff */
[----:B------:R-:W-:-:S05]  /*58f0*/  IMAD.WIDE R12, R7, 0x2, R16 ;  /* 0x00000002070c7825 */ /* 0x000fca00078e0210 */
[----:B------:R1:W-:Y:S01]  /*5900*/  LDGSTS.E.BYPASS.LTC128B.128 [R14+0x1b080], [R12.64], !P0 ;  /* 0x1b0800000c0e7fae */ /* 0x0003e2000c101d48 */
[----:B------:R-:W-:Y:S02]  /*5910*/  ISETP.GE.AND P0, PT, R5, c[0x0][0x198], PT ;  /* 0x0000660005007a0c */ /* 0x000fe40003f06270 */
[----:B-1----:R-:W-:-:S04]  /*5920*/  IADD3 R12, R83, 0xc0, RZ ;  /* 0x000000c0530c7810 */ /* 0x002fc80007ffe0ff */
[----:B------:R-:W-:-:S04]  /*5930*/  SHF.R.S32.HI R7, RZ, 0x1f, R12 ;  /* 0x0000001fff077819 */ /* 0x000fc8000001140c */
[----:B------:R-:W-:-:S04]  /*5940*/  LEA.HI R5, R7, R12, RZ, 0x3 ;  /* 0x0000000c07057211 */ /* 0x000fc800078f18ff */
[----:B------:R-:W-:-:S05]  /*5950*/  LOP3.LUT R5, R5, 0xfffffff8, RZ, 0xc0, !PT ;  /* 0xfffffff805057812 */ /* 0x000fca00078ec0ff */
[----:B------:R-:W-:-:S05]  /*5960*/  IMAD.WIDE R16, R5, 0x2, R16 ;  /* 0x0000000205107825 */ /* 0x000fca00078e0210 */
[----:B------:R1:W-:Y:S02]  /*5970*/  LDGSTS.E.BYPASS.LTC128B.128 [R14+0x1f080], [R16.64], !P0 ;  /* 0x1f080000100e7fae */ /* 0x0003e4000c101d48 */
.L_x_595:
[----:B---34-:R-:W-:Y:S05]  /*5980*/  BSYNC B0 ;  /* 0x0000000000007941 */ /* 0x018fea0003800000 */
.L_x_594:
[----:B------:R-:W-:Y:S01]  /*5990*/  IADD3 R53, R6, -0x1, RZ ;  /* 0xffffffff06357810 */ /* 0x000fe20007ffe0ff */
[----:B------:R-:W-:Y:S01]  /*59a0*/  IMAD.IADD R12, R220, 0x1, -R48 ;  /* 0x00000001dc0c7824 */ /* 0x000fe200078e0a30 */
[----:B------:R-:W0:Y:S01]  /*59b0*/  LDGDEPBAR ;  /* 0x00000000000079af */ /* 0x000e220000000000 */
[----:B------:R-:W-:Y:S01]  /*59c0*/  IMAD.MOV.U32 R5, RZ, RZ, c[0x0][0x1e0] ;  /* 0x00007800ff057624 */ /* 0x000fe200078e00ff */
[----:B------:R-:W-:Y:S01]  /*59d0*/  SHF.R.S32.HI R58, RZ, 0x1f, R53 ;  /* 0x0000001fff3a7819 */ /* 0x000fe20000011435 */
[----:B------:R-:W-:Y:S01]  /*59e0*/  IMAD R12, R53, -0x20, R12 ;  /* 0xffffffe0350c7824 */ /* 0x000fe200078e020c */
[----:B------:R-:W-:Y:S01]  /*59f0*/  LEA.HI R57, R52, R54, RZ, 0x5 ;  /* 0x0000003634397211 */ /* 0x000fe200078f28ff */
[----:B------:R-:W-:Y:S01]  /*5a00*/  IMAD.MOV.U32 R7, RZ, RZ, 0x5 ;  /* 0x00000005ff077424 */ /* 0x000fe200078e00ff */
[----:B------:R-:W-:Y:S01]  /*5a10*/  SEL R50, RZ, 0x1, P3 ;  /* 0x00000001ff327807 */ /* 0x000fe20001800000 */
[----:B------:R-:W-:Y:S01]  /*5a20*/  BAR.SYNC.DEFER_BLOCKING 0x0 ;  /* 0x0000000000007b1d */ /* 0x000fe20000010000 */
[----:B------:R-:W-:-:S02]  /*5a30*/  ISETP.GE.AND P0, PT, R12, 0x1, PT ;  /* 0x000000010c00780c */ /* 0x000fc40003f06270 */
[C---:B------:R-:W-:Y:S02]  /*5a40*/  SHF.L.U64.HI R7, R5.reuse, R7, c[0x0][0x1e4] ;  /* 0x0000790005077619 */ /* 0x040fe40000010207 */
[----:B------:R-:W-:Y:S02]  /*5a50*/  SHF.L.U32 R5, R5, 0x5, RZ ;  /* 0x0000000505057819 */ /* 0x000fe400000006ff */
[----:B------:R-:W-:-:S07]  /*5a60*/  SHF.R.S32.HI R56, RZ, 0x5, R57 ;  /* 0x00000005ff387819 */ /* 0x000fce0000011439 */
[----:B------:R-:W-:Y:S02]  /*5a70*/  @P0 IMAD R12, R7, R53, RZ ;  /* 0x00000035070c0224 */ /* 0x000fe400078e02ff */
[----:B------:R-:W-:Y:S02]  /*5a80*/  @P0 IMAD.MOV.U32 R222, RZ, RZ, R218 ;  /* 0x000000ffffde0224 */ /* 0x000fe400078e00da */
[-C--:B------:R-:W-:Y:S02]  /*5a90*/  @P0 IMAD R12, R58, R5.reuse, R12 ;  /* 0x000000053a0c0224 */ /* 0x080fe400078e020c */
[----:B-1----:R-:W-:-:S04]  /*5aa0*/  @P0 IMAD.WIDE.U32 R16, R53, R5, R222 ;  /* 0x0000000535100225 */ /* 0x002fc800078e00de */
[----:B------:R-:W-:Y:S01]  /*5ab0*/  @P0 IMAD.IADD R12, R17, 0x1, R12 ;  /* 0x00000001110c0824 */ /* 0x000fe200078e020c */
[----:B------:R-:W-:-:S04]  /*5ac0*/  @P0 LEA R18, P2, R16, c[0x0][0x1c8], 0x1 ;  /* 0x0000720010120a11 */ /* 0x000fc800078408ff */
[----:B------:R-:W-:Y:S02]  /*5ad0*/  @P0 LEA.HI.X R19, R16, c[0x0][0x1cc], R12, 0x1, P2 ;  /* 0x0000730010130a11 */ /* 0x000fe400010f0c0c */
[----:B------:R-:W-:-:S05]  /*5ae0*/  @P0 SHF.L.U32 R12, R49, 0x1, RZ ;  /* 0x00000001310c0819 */ /* 0x000fca00000006ff */
        /* <DEDUP_REMOVED lines=12> */
.L_x_596:
[----:B------:R-:W-:Y:S01]  /*5bb0*/  ULDC.U8 UR4, c[0x0][0x298] ;  /* 0x0000a60000047ab9 */ /* 0x000fe20000000000 */
[----:B-1---5:R-:W-:Y:S01]  /*5bc0*/  SHF.R.S32.HI R12, RZ, 0x1f, R55 ;  /* 0x0000001fff0c7819 */ /* 0x022fe20000011437 */
[----:B------:R-:W-:Y:S01]  /*5bd0*/  IMAD.WIDE.U32 R20, R55, c[0x0][0x280], RZ ;  /* 0x0000a00037147a25 */ /* 0x000fe200078e00ff */
[----:B------:R-:W-:Y:S01]  /*5be0*/  ISETP.NE.AND P0, PT, RZ, UR4, PT ;  /* 0x00000004ff007c0c */ /* 0x000fe2000bf05270 */
[----:B------:R-:W-:Y:S01]  /*5bf0*/  BSSY B2, `(.L_x_597) ;  /* 0x00008db000027945 */ /* 0x000fe20003800000 */
[----:B------:R-:W-:Y:S01]  /*5c00*/  LEA R11, R0, R11, 0x5 ;  /* 0x0000000b000b7211 */ /* 0x000fe200078e28ff */
[C---:B------:R-:W-:Y:S01]  /*5c10*/  IMAD R13, R12.reuse, c[0x0][0x280], RZ ;  /* 0x0000a0000c0d7a24 */ /* 0x040fe200078e02ff */
[----:B------:R-:W-:Y:S01]  /*5c20*/  SHF.L.U32 R126, R49, 0x1, RZ ;  /* 0x00000001317e7819 */ /* 0x000fe200000006ff */
[----:B------:R-:W-:Y:S02]  /*5c30*/  IMAD R12, R12, c[0x0][0x290], RZ ;  /* 0x0000a4000c0c7a24 */ /* 0x000fe400078e02ff */
[----:B------:R-:W-:-:S02]  /*5c40*/  IMAD R13, R55, c[0x0][0x284], R13 ;  /* 0x0000a100370d7a24 */ /* 0x000fc400078e020d */
[C---:B------:R-:W-:Y:S02]  /*5c50*/  IMAD R12, R55.reuse, c[0x0][0x294], R12 ;  /* 0x0000a500370c7a24 */ /* 0x040fe400078e020c */
[----:B------:R-:W-:Y:S01]  /*5c60*/  IMAD.WIDE.U32 R16, R55, c[0x0][0x290], RZ ;  /* 0x0000a40037107a25 */ /* 0x000fe200078e00ff */
[----:B------:R-:W-:-:S04]  /*5c70*/  IADD3 R23, R13, R21, RZ ;  /* 0x000000150d177210 */ /* 0x000fc80007ffe0ff */
[----:B------:R-:W-:Y:S01]  /*5c80*/  IADD3 R19, R12, R17, RZ ;  /* 0x000000110c137210 */ /* 0x000fe20007ffe0ff */
[----:B------:R-:W-:Y:S05]  /*5c90*/  @!P0 BRA `(.L_x_598) ;  /* 0x000044f000008947 */ /* 0x000fea0003800000 */
[----:B------:R-:W-:Y:S01]  /*5ca0*/  ISETP.NE.AND P2, PT, R226, 0x1, PT ;  /* 0x00000001e200780c */ /* 0x000fe20003f45270 */
[----:B------:R-:W-:Y:S01]  /*5cb0*/  IMAD.MOV.U32 R18, RZ, RZ, R16 ;  /* 0x000000ffff127224 */ /* 0x000fe200078e0010 */
[----:B------:R-:W-:Y:S01]  /*5cc0*/  MOV R22, R20 ;  /* 0x0000001400167202 */ /* 0x000fe20000000f00 */
        /* <DEDUP_REMOVED lines=11> */
[----:B------:R-:W-:-:S04]  /*5d80*/  CS2R R106, SRZ ;  /* 0x00000000006a7805 */ /* 0x000fc8000001ff00 */
[----:B------:R-:W-:-:S04]  /*5d90*/  @P2 SHF.R.U32.HI R11, RZ, c[0x0][0x2cc], R12 ;  /* 0x0000b300ff0b2a19 */ /* 0x000fc8000001160c */
[----:B------:R-:W-:Y:S01]  /*5da0*/  SHF.R.S32.HI R13, RZ, 0x1f, R11 ;  /* 0x0000001fff0d7819 */ /* 0x000fe2000001140b */
[----:B------:R-:W-:-:S04]  /*5db0*/  IMAD.WIDE.U32 R22, R11, c[0x0][0x280], R22 ;  /* 0x0000a0000b167a25 */ /* 0x000fc800078e0016 */
[C---:B------:R-:W-:Y:S02]  /*5dc0*/  IMAD R12, R13.reuse, c[0x0][0x280], RZ ;  /* 0x0000a0000d0c7a24 */ /* 0x040fe400078e02ff */
[----:B------:R-:W-:Y:S02]  /*5dd0*/  IMAD R13, R13, c[0x0][0x290], RZ ;  /* 0x0000a4000d0d7a24 */ /* 0x000fe400078e02ff */
[C---:B------:R-:W-:Y:S02]  /*5de0*/  IMAD R12, R11.reuse, c[0x0][0x284], R12 ;  /* 0x0000a1000b0c7a24 */ /* 0x040fe400078e020c */
[----:B------:R-:W-:-:S03]  /*5df0*/  IMAD.WIDE.U32 R18, R11, c[0x0][0x290], R18 ;  /* 0x0000a4000b127a25 */ /* 0x000fc600078e0012 */
[----:B------:R-:W-:Y:S01]  /*5e00*/  IADD3 R26, R23, R12, RZ ;  /* 0x0000000c171a7210 */ /* 0x000fe20007ffe0ff */
[----:B------:R-:W-:Y:S01]  /*5e10*/  IMAD R13, R11, c[0x0][0x294], R13 ;  /* 0x0000a5000b0d7a24 */ /* 0x000fe200078e020d */
[----:B------:R-:W-:-:S04]  /*5e20*/  LEA R12, P0, R22, c[0x0][0x270], 0x1 ;  /* 0x00009c00160c7a11 */ /* 0x000fc800078008ff */
[----:B------:R-:W-:Y:S02]  /*5e30*/  LEA.HI.X R26, R22, c[0x0][0x274], R26, 0x1, P0 ;  /* 0x00009d00161a7a11 */ /* 0x000fe400000f0c1a */
[----:B------:R-:W-:Y:S01]  /*5e40*/  IADD3 R20, R19, R13, RZ ;  /* 0x0000000d13147210 */ /* 0x000fe20007ffe0ff */
[----:B------:R1:W2:Y:S01]  /*5e50*/  SHFL.IDX PT, R22, R12, RZ, 0x181f ;  /* 0x00181fff0c167589 */ /* 0x0002a200000e0000 */
[----:B------:R-:W-:-:S03]  /*5e60*/  LEA R11, P0, R18, c[0x0][0x288], 0x1 ;  /* 0x0000a200120b7a11 */ /* 0x000fc600078008ff */
[----:B------:R1:W3:Y:S01]  /*5e70*/  SHFL.IDX PT, R23, R26, RZ, 0x181f ;  /* 0x00181fff1a177589 */ /* 0x0002e200000e0000 */
[----:B------:R-:W-:-:S03]  /*5e80*/  LEA.HI.X R20, R18, c[0x0][0x28c], R20, 0x1, P0 ;  /* 0x0000a30012147a11 */ /* 0x000fc600000f0c14 */
[----:B------:R1:W4:Y:S04]  /*5e90*/  SHFL.IDX PT, R18, R11, RZ, 0x181f ;  /* 0x00181fff0b127589 */ /* 0x00032800000e0000 */
[----:B------:R1:W1:Y:S01]  /*5ea0*/  SHFL.IDX PT, R19, R20, RZ, 0x181f ;  /* 0x00181fff14137589 */ /* 0x00026200000e0000 */
        /* <DEDUP_REMOVED lines=12> */
[----:B--2---:R-:W-:-:S04]  /*5f70*/  @!P0 SHF.R.S32.HI R16, RZ, 0x1f, R13 ;  /* 0x0000001fff108819 */ /* 0x004fc8000001140d */
[----:B------:R-:W-:-:S04]  /*5f80*/  @!P0 LEA.HI R13, R16, R13, RZ, 0x2 ;  /* 0x0000000d100d8211 */ /* 0x000fc800078f10ff */
[----:B------:R-:W-:-:S05]  /*5f90*/  @!P0 LOP3.LUT R13, R13, 0xfffffffc, RZ, 0xc0, !PT ;  /* 0xfffffffc0d0d8812 */ /* 0x000fca00078ec0ff */
[----:B------:R-:W-:-:S04]  /*5fa0*/  @!P0 IMAD.WIDE R16, R13, 0x2, R22 ;  /* 0x000000020d108825 */ /* 0x000fc800078e0216 */
[----:B-1----:R-:W-:Y:S01]  /*5fb0*/  @!P0 IMAD.WIDE R24, R13, 0x2, R18 ;  /* 0x000000020d188825 */ /* 0x002fe200078e0212 */
[----:B------:R-:W-:Y:S01]  /*5fc0*/  IADD3 R13, R14, 0x40, RZ ;  /* 0x000000400e0d7810 */ /* 0x000fe20007ffe0ff */
[----:B------:R1:W5:Y:S04]  /*5fd0*/  @!P0 LD.E.64 R128, [R16.64] ;  /* 0x0000000810808980 */ /* 0x000368000c101b00 */
[----:B------:R2:W5:Y:S01]  /*5fe0*/  @!P0 LD.E.64 R124, [R24.64] ;  /* 0x00000008187c8980 */ /* 0x000562000c101b00 */
[----:B------:R-:W-:Y:S01]  /*5ff0*/  ISETP.GE.AND P0, PT, R13, c[0x0][0x27c], PT ;  /* 0x00009f000d007a0c */ /* 0x000fe20003f06270 */
[----:B------:R-:W-:Y:S01]  /*6000*/  CS2R R122, SRZ ;  /* 0x00000000007a7805 */ /* 0x000fe2000001ff00 */
[----:B------:R-:W-:-:S11]  /*6010*/  CS2R R120, SRZ ;  /* 0x0000000000787805 */ /* 0x000fd6000001ff00 */
[----:B-1----:R-:W-:-:S04]  /*6020*/  @!P0 SHF.R.S32.HI R16, RZ, 0x1f, R13 ;  /* 0x0000001fff108819 */ /* 0x002fc8000001140d */
[----:B------:R-:W-:-:S04]  /*6030*/  @!P0 LEA.HI R13, R16, R13, RZ, 0x2 ;  /* 0x0000000d100d8211 */ /* 0x000fc800078f10ff */
[----:B------:R-:W-:-:S05]  /*6040*/  @!P0 LOP3.LUT R13, R13, 0xfffffffc, RZ, 0xc0, !PT ;  /* 0xfffffffc0d0d8812 */ /* 0x000fca00078ec0ff */
[----:B------:R-:W-:-:S04]  /*6050*/  @!P0 IMAD.WIDE R16, R13, 0x2, R22 ;  /* 0x000000020d108825 */ /* 0x000fc800078e0216 */
[----:B--2---:R-:W-:Y:S01]  /*6060*/  @!P0 IMAD.WIDE R24, R13, 0x2, R18 ;  /* 0x000000020d188825 */ /* 0x004fe200078e0212 */
        /* <DEDUP_REMOVED lines=10> */
[----:B------:R-:W-:Y:S01]  /*6110*/  @!P0 IMAD.WIDE R18, R13, 0x2, R18 ;  /* 0x000000020d128825 */ /* 0x000fe200078e0212 */
[----:B------:R2:W5:Y:S04]  /*6120*/  @!P0 LD.E.64 R114, [R22.64] ;  /* 0x0000000816728980 */ /* 0x000568000c101b00 */
[----:B------:R2:W5:Y:S02]  /*6130*/  @!P0 LD.E.64 R112, [R18.64] ;  /* 0x0000000812708980 */ /* 0x000564000c101b00 */
.L_x_600:
[----:B------:R-:W-:Y:S05]  /*6140*/  BSYNC B0 ;  /* 0x0000000000007941 */ /* 0x000fea0003800000 */
.L_x_599:
        /* <DEDUP_REMOVED lines=9> */
[----:B--2---:R-:W-:Y:S01]  /*61e0*/  IMAD.MOV.U32 R22, RZ, RZ, R112 ;  /* 0x000000ffff167224 */ /* 0x004fe200078e0070 */
        /* <DEDUP_REMOVED lines=13> */
[----:B----4-:R1:W4:Y:S01]  /*62c0*/  SHFL.IDX PT, R18, R12, 0x1, 0x181f ;  /* 0x00381f000c127f89 */ /* 0x01032200000e0000 */
[----:B------:R-:W-:Y:S01]  /*62d0*/  MOV R13, R107 ;  /* 0x0000006b000d7202 */ /* 0x000fe20000000f00 */
[----:B------:R-:W-:Y:S01]  /*62e0*/  BSSY B0, `(.L_x_601) ;  /* 0x0000035000007945 */ /* 0x000fe20003800000 */
[----:B------:R-:W-:Y:S01]  /*62f0*/  PRMT R96, R21, 0x5410, R22 ;  /* 0x0000541015607816 */ /* 0x000fe20000000016 */
[----:B------:R1:W3:Y:S01]  /*6300*/  SHFL.IDX PT, R17, R20, 0x1, 0x181f ;  /* 0x00381f0014117f89 */ /* 0x0002e200000e0000 */
        /* <DEDUP_REMOVED lines=14> */
[----:B--2-4-:R-:W-:-:S04]  /*63f0*/  @!P0 IMAD.WIDE R24, R14, 0x2, R18 ;  /* 0x000000020e188825 */ /* 0x014fc800078e0212 */
[----:B-1-3--:R-:W-:Y:S01]  /*6400*/  @!P0 IMAD.WIDE R22, R14, 0x2, R16 ;  /* 0x000000020e168825 */ /* 0x00afe200078e0210 */
[----:B------:R1:W5:Y:S04]  /*6410*/  @!P0 LD.E.64 R100, [R24.64] ;  /* 0x0000000818648980 */ /* 0x000368000c101b00 */
[----:B------:R2:W5:Y:S01]  /*6420*/  @!P0 LD.E.64 R98, [R22.64] ;  /* 0x0000000816628980 */ /* 0x000562000c101b00 */
[----:B------:R-:W-:Y:S01]  /*6430*/  ISETP.GE.AND P0, PT, R15, c[0x0][0x27c], PT ;  /* 0x00009f000f007a0c */ /* 0x000fe20003f06270 */
[----:B------:R-:W-:Y:S01]  /*6440*/  CS2R R94, SRZ ;  /* 0x00000000005e7805 */ /* 0x000fe2000001ff00 */
[----:B------:R-:W-:-:S11]  /*6450*/  CS2R R92, SRZ ;  /* 0x00000000005c7805 */ /* 0x000fd6000001ff00 */
[----:B------:R-:W-:-:S04]  /*6460*/  @!P0 SHF.R.S32.HI R13, RZ, 0x1f, R15 ;  /* 0x0000001fff0d8819 */ /* 0x000fc8000001140f */
[----:B------:R-:W-:-:S04]  /*6470*/  @!P0 LEA.HI R13, R13, R15, RZ, 0x2 ;  /* 0x0000000f0d0d8211 */ /* 0x000fc800078f10ff */
[----:B------:R-:W-:Y:S02]  /*6480*/  @!P0 LOP3.LUT R13, R13, 0xfffffffc, RZ, 0xc0, !PT ;  /* 0xfffffffc0d0d8812 */ /* 0x000fe400078ec0ff */
[----:B------:R-:W-:-:S03]  /*6490*/  IADD3 R15, R14, 0x40, RZ ;  /* 0x000000400e0f7810 */ /* 0x000fc60007ffe0ff */
        /* <DEDUP_REMOVED lines=11> */
[----:B-1----:R-:W-:-:S04]  /*6550*/  @!P0 IMAD.WIDE R22, R13, 0x2, R18 ;  /* 0x000000020d168825 */ /* 0x002fc800078e0212 */
[----:B--2---:R-:W-:Y:S01]  /*6560*/  @!P0 IMAD.WIDE R24, R13, 0x2, R16 ;  /* 0x000000020d188825 */ /* 0x004fe200078e0210 */
        /* <DEDUP_REMOVED lines=12> */
.L_x_602:
[----:B------:R-:W-:Y:S05]  /*6630*/  BSYNC B0 ;  /* 0x0000000000007941 */ /* 0x000fea0003800000 */
.L_x_601:
[----:B------:R-:W-:Y:S01]  /*6640*/  ISETP.NE.AND P0, PT, R10, RZ, PT ;  /* 0x000000ff0a00720c */ /* 0x000fe20003f05270 */
[----:B-1---5:R-:W-:Y:S01]  /*6650*/  IMAD.MOV.U32 R16, RZ, RZ, R80 ;  /* 0x000000ffff107224 */ /* 0x022fe200078e0050 */
[----:B------:R-:W-:Y:S01]  /*6660*/  MOV R10, R89 ;  /* 0x00000059000a7202 */ /* 0x000fe20000000f00 */
[----:B------:R-:W-:Y:S01]  /*6670*/  IMAD.MOV.U32 R15, RZ, RZ, R81 ;  /* 0x000000ffff0f7224 */ /* 0x000fe200078e0051 */
[----:B---3--:R1:W3:Y:S01]  /*6680*/  SHFL.IDX PT, R23, R26, 0x2, 0x181f ;  /* 0x00581f001a177f89 */ /* 0x0082e200000e0000 */
[----:B------:R-:W-:Y:S01]  /*6690*/  IMAD.MOV.U32 R13, RZ, RZ, R88 ;  /* 0x000000ffff0d7224 */ /* 0x000fe200078e0058 */
[----:B------:R-:W-:Y:S01]  /*66a0*/  BSSY B0, `(.L_x_603) ;  /* 0x000004a000007945 */ /* 0x000fe20003800000 */
[----:B----4-:R-:W-:Y:S01]  /*66b0*/  IMAD.MOV.U32 R18, RZ, RZ, R78 ;  /* 0x000000ffff127224 */ /* 0x010fe200078e004e */
        /* <DEDUP_REMOVED lines=9> */
[----:B------:R-:W-:Y:S01]  /*6750*/  CS2R R62, SRZ ;  /* 0x00000000003e7805 */ /* 0x000fe2000001ff00 */
        /* <DEDUP_REMOVED lines=17> */
[----:B--2---:R-:W-:Y:S01]  /*6870*/  CS2R R18, SRZ ;  /* 0x0000000000127805 */ /* 0x004fe2000001ff00 */
[----:B------:R-:W-:Y:S01]  /*6880*/  CS2R R60, SRZ ;  /* 0x00000000003c7805 */ /* 0x000fe2000001ff00 */
[----:B------:R-:W-:Y:S01]  /*6890*/  CS2R R66, SRZ ;  /* 0x0000000000427805 */ /* 0x000fe2000001ff00 */
[----:B------:R-:W-:Y:S01]  /*68a0*/  CS2R R72, SRZ ;  /* 0x0000000000487805 */ /* 0x000fe2000001ff00 */
[----:B------:R-:W-:Y:S05]  /*68b0*/  @P0 BRA `(.L_x_604) ;  /* 0x0000028000000947 */ /* 0x000fea0003800000 */
[C---:B---34-:R-:W-:Y:S01]  /*68c0*/  ISETP.GE.AND P0, PT, R14.reuse, c[0x0][0x27c], PT ;  /* 0x00009f000e007a0c */ /* 0x058fe20003f06270 */
[----:B------:R-:W-:Y:S01]  /*68d0*/  CS2R R74, SRZ ;  /* 0x00000000004a7805 */ /* 0x000fe2000001ff00 */
[----:B------:R-:W-:Y:S01]  /*68e0*/  CS2R R72, SRZ ;  /* 0x0000000000487805 */ /* 0x000fe2000001ff00 */
[----:B------:R-:W-:-:S10]  /*68f0*/  IADD3 R13, R14, 0x20, RZ ;  /* 0x000000200e0d7810 */ /* 0x000fd40007ffe0ff */
[----:B------:R-:W-:-:S04]  /*6900*/  @!P0 IMAD.WIDE R28, R14, 0x2, R22 ;  /* 0x000000020e1c8825 */ /* 0x000fc800078e0216 */
[----:B-1----:R-:W-:Y:S01]  /*6910*/  @!P0 IMAD.WIDE R24, R14, 0x2, R16 ;  /* 0x000000020e188825 */ /* 0x002fe200078e0210 */
        /* <DEDUP_REMOVED lines=34> */
.L_x_604:
[----:B---34-:R-:W-:Y:S05]  /*6b40*/  BSYNC B0 ;  /* 0x0000000000007941 */ /* 0x018fea0003800000 */
.L_x_603:
[----:B------:R-:W-:Y:S01]  /*6b50*/  ISETP.NE.AND P0, PT, R9, RZ, PT ;  /* 0x000000ff0900720c */ /* 0x000fe20003f05270 */
[----:B-----5:R-:W-:Y:S01]  /*6b60*/  IMAD.MOV.U32 R10, RZ, RZ, R62 ;  /* 0x000000ffff0a7224 */ /* 0x020fe200078e003e */
[----:B------:R-:W-:Y:S01]  /*6b70*/  MOV R9, R63 ;  /* 0x0000003f00097202 */ /* 0x000fe20000000f00 */
[----:B------:R-:W2:Y:S01]  /*6b80*/  SHFL.IDX PT, R27, R26, 0x3, 0x181f ;  /* 0x00781f001a1b7f89 */ /* 0x000ea200000e0000 */
[----:B------:R-:W-:Y:S01]  /*6b90*/  IMAD.MOV.U32 R15, RZ, RZ, R44 ;  /* 0x000000ffff0f7224 */ /* 0x000fe200078e002c */
[----:B------:R-:W-:Y:S01]  /*6ba0*/  BSSY B0, `(.L_x_605) ;  /* 0x0000049000007945 */ /* 0x000fe20003800000 */
[----:B------:R-:W-:Y:S01]  /*6bb0*/  PRMT R41, R9, 0x5410, R10 ;  /* 0x0000541009297816 */ /* 0x000fe2000000000a */
[----:B------:R-:W-:Y:S01]  /*6bc0*/  IMAD.MOV.U32 R9, RZ, RZ, R75 ;  /* 0x000000ffff097224 */ /* 0x000fe200078e004b */
[----:B------:R-:W-:Y:S01]  /*6bd0*/  MOV R10, R74 ;  /* 0x0000004a000a7202 */ /* 0x000fe20000000f00 */
[----:B-1----:R1:W3:Y:S01]  /*6be0*/  SHFL.IDX PT, R26, R12, 0x3, 0x181f ;  /* 0x00781f000c1a7f89 */ /* 0x0022e200000e0000 */
[----:B------:R-:W-:Y:S01]  /*6bf0*/  IMAD.MOV.U32 R13, RZ, RZ, R45 ;  /* 0x000000ffff0d7224 */ /* 0x000fe200078e002d */
[----:B------:R-:W-:Y:S01]  /*6c00*/  CS2R R24, SRZ ;  /* 0x0000000000187805 */ /* 0x000fe2000001ff00 */
[----:B------:R-:W-:Y:S01]  /*6c10*/  PRMT R59, R9, 0x5410, R10 ;  /* 0x00005410093b7816 */ /* 0x000fe2000000000a */
[----:B------:R-:W4:Y:S01]  /*6c20*/  SHFL.IDX PT, R21, R20, 0x3, 0x181f ;  /* 0x00781f0014157f89 */ /* 0x000f2200000e0000 */
[----:B------:R-:W-:Y:S01]  /*6c30*/  IMAD.MOV.U32 R10, RZ, RZ, R60 ;  /* 0x000000ffff0a7224 */ /* 0x000fe200078e003c */
[----:B------:R-:W-:Y:S01]  /*6c40*/  PRMT R35, R13, 0x5410, R15 ;  /* 0x000054100d237816 */ /* 0x000fe2000000000f */
[----:B------:R-:W-:Y:S01]  /*6c50*/  IMAD.MOV.U32 R9, RZ, RZ, R61 ;  /* 0x000000ffff097224 */ /* 0x000fe200078e003d */
[----:B------:R2:W3:Y:S01]  /*6c60*/  SHFL.IDX PT, R20, R11, 0x3, 0x181f ;  /* 0x00781f000b147f89 */ /* 0x0004e200000e0000 */
[----:B------:R-:W-:Y:S01]  /*6c70*/  IMAD.MOV.U32 R15, RZ, RZ, R68 ;  /* 0x000000ffff0f7224 */ /* 0x000fe200078e0044 */
[----:B------:R-:W-:Y:S01]  /*6c80*/  CS2R R32, SRZ ;  /* 0x0000000000207805 */ /* 0x000fe2000001ff00 */
[----:B------:R-:W-:Y:S01]  /*6c90*/  IMAD.MOV.U32 R13, RZ, RZ, R69 ;  /* 0x000000ffff0d7224 */ /* 0x000fe200078e0045 */
[----:B------:R-:W-:Y:S01]  /*6ca0*/  PRMT R40, R9, 0x5410, R10 ;  /* 0x0000541009287816 */ /* 0x000fe2000000000a */
[----:B------:R-:W-:Y:S01]  /*6cb0*/  IMAD.MOV.U32 R10, RZ, RZ, R72 ;  /* 0x000000ffff0a7224 */ /* 0x000fe200078e0048 */
        /* <DEDUP_REMOVED lines=8> */
[----:B-1----:R-:W-:Y:S01]  /*6d40*/  IMAD.MOV.U32 R12, RZ, RZ, R42 ;  /* 0x000000ffff0c7224 */ /* 0x002fe200078e002a */
[----:B--2---:R-:W-:-:S04]  /*6d50*/  MOV R11, R43 ;  /* 0x0000002b000b7202 */ /* 0x004fc80000000f00 */
[----:B------:R-:W-:Y:S01]  /*6d60*/  PRMT R34, R11, 0x5410, R12 ;  /* 0x000054100b227816 */ /* 0x000fe2000000000c */
[----:B------:R-:W-:Y:S01]  /*6d70*/  IMAD.MOV.U32 R11, RZ, RZ, R67 ;  /* 0x000000ffff0b7224 */ /* 0x000fe200078e0043 */
[----:B------:R-:W-:-:S04]  /*6d80*/  MOV R12, R66 ;  /* 0x00000042000c7202 */ /* 0x000fc80000000f00 */
[----:B------:R-:W-:Y:S01]  /*6d90*/  PRMT R46, R11, 0x5410, R12 ;  /* 0x000054100b2e7816 */ /* 0x000fe2000000000c */
[----:B------:R-:W-:Y:S05]  /*6da0*/  @P0 BRA `(.L_x_606) ;  /* 0x0000028000000947 */ /* 0x000fea0003800000 */
[C---:B---34-:R-:W-:Y:S01]  /*6db0*/  IADD3 R10, R14.reuse, 0x20, RZ ;  /* 0x000000200e0a7810 */ /* 0x058fe20007ffe0ff */
[----:B------:R-:W-:Y:S01]  /*6dc0*/  CS2R R38, SRZ ;  /* 0x0000000000267805 */ /* 0x000fe2000001ff00 */
[----:B------:R-:W-:Y:S01]  /*6dd0*/  ISETP.GE.AND P1, PT, R14, c[0x0][0x27c], PT ;  /* 0x00009f000e007a0c */ /* 0x000fe20003f26270 */
[----:B------:R-:W-:Y:S01]  /*6de0*/  CS2R R36, SRZ ;  /* 0x0000000000247805 */ /* 0x000fe2000001ff00 */
[----:B------:R-:W-:Y:S01]  /*6df0*/  ISETP.GE.AND P0, PT, R10, c[0x0][0x27c], PT ;  /* 0x00009f000a007a0c */ /* 0x000fe20003f06270 */
[----:B------:R-:W-:Y:S01]  /*6e00*/  CS2R R32, SRZ ;  /* 0x0000000000207805 */ /* 0x000fe2000001ff00 */
[----:B------:R-:W-:-:S09]  /*6e10*/  CS2R R30, SRZ ;  /* 0x00000000001e7805 */ /* 0x000fd2000001ff00 */
[----:B------:R-:W-:Y:S02]  /*6e20*/  @!P1 IMAD.WIDE R12, R14, 0x2, R26 ;  /* 0x000000020e0c9825 */ /* 0x000fe400078e021a */
[----:B------:R-:W-:-:S03]  /*6e30*/  @!P0 SHF.R.S32.HI R9, RZ, 0x1f, R10 ;  /* 0x0000001fff098819 */ /* 0x000fc6000001140a */
[----:B------:R1:W5:Y:S01]  /*6e40*/  @!P1 LD.E.64 R38, [R12.64] ;  /* 0x000000080c269980 */ /* 0x000362000c101b00 */
[----:B------:R-:W-:Y:S01]  /*6e50*/  @!P0 LEA.HI R9, R9, R10, RZ, 0x2 ;  /* 0x0000000a09098211 */ /* 0x000fe200078f10ff */
[----:B------:R-:W-:-:S03]  /*6e60*/  @!P1 IMAD.WIDE R10, R14, 0x2, R20 ;  /* 0x000000020e0a9825 */ /* 0x000fc600078e0214 */
[----:B------:R-:W-:Y:S02]  /*6e70*/  @!P0 LOP3.LUT R9, R9, 0xfffffffc, RZ, 0xc0, !PT ;  /* 0xfffffffc09098812 */ /* 0x000fe400078ec0ff */
[----:B------:R2:W5:Y:S03]  /*6e80*/  @!P1 LD.E.64 R36, [R10.64] ;  /* 0x000000080a249980 */ /* 0x000566000c101b00 */
[----:B------:R-:W-:-:S04]  /*6e90*/  @!P0 IMAD.WIDE R16, R9, 0x2, R26 ;  /* 0x0000000209108825 */ /* 0x000fc800078e021a */
[----:B------:R-:W-:Y:S01]  /*6ea0*/  @!P0 IMAD.WIDE R18, R9, 0x2, R20 ;  /* 0x0000000209128825 */ /* 0x000fe200078e0214 */
[----:B------:R3:W5:Y:S04]  /*6eb0*/  @!P0 LD.E.64 R32, [R16.64] ;  /* 0x0000000810208980 */ /* 0x000768000c101b00 */
[----:B------:R4:W5:Y:S01]  /*6ec0*/  @!P0 LD.E.64 R30, [R18.64] ;  /* 0x00000008121e8980 */ /* 0x000962000c101b00 */
[----:B-1----:R-:W-:-:S04]  /*6ed0*/  IADD3 R12, R14, 0x40, RZ ;  /* 0x000000400e0c7810 */ /* 0x002fc80007ffe0ff */
[----:B------:R-:W-:Y:S02]  /*6ee0*/  ISETP.GE.AND P1, PT, R12, c[0x0][0x27c], PT ;  /* 0x00009f000c007a0c */ /* 0x000fe40003f26270 */
[----:B--2---:R-:W-:-:S04]  /*6ef0*/  IADD3 R10, R14, 0x60, RZ ;  /* 0x000000600e0a7810 */ /* 0x004fc80007ffe0ff */
        /* <DEDUP_REMOVED lines=9> */
[----:B----4-:R-:W-:Y:S01]  /*6f90*/  CS2R R18, SRZ ;  /* 0x0000000000127805 */ /* 0x010fe2000001ff00 */
[----:B------:R-:W-:Y:S01]  /*6fa0*/  CS2R R22, SRZ ;  /* 0x0000000000167805 */ /* 0x000fe2000001ff00 */
[----:B------:R-:W-:Y:S01]  /*6fb0*/  @!P1 IMAD.WIDE R10, R11, 0x2, R20 ;  /* 0x000000020b0a9825 */ /* 0x000fe200078e0214 */
[----:B---3--:R-:W-:Y:S02]  /*6fc0*/  CS2R R16, SRZ ;  /* 0x0000000000107805 */ /* 0x008fe4000001ff00 */
[----:B------:R1:W5:Y:S01]  /*6fd0*/  @!P1 LD.E.64 R24, [R12.64] ;  /* 0x000000080c189980 */ /* 0x000362000c101b00 */
[----:B------:R-:W-:-:S03]  /*6fe0*/  @!P0 IMAD.WIDE R26, R9, 0x2, R26 ;  /* 0x00000002091a8825 */ /* 0x000fc600078e021a */
[----:B------:R1:W5:Y:S01]  /*6ff0*/  @!P1 LD.E.64 R22, [R10.64] ;  /* 0x000000080a169980 */ /* 0x000362000c101b00 */
[----:B------:R-:W-:-:S03]  /*7000*/  @!P0 IMAD.WIDE R20, R9, 0x2, R20 ;  /* 0x0000000209148825 */ /* 0x000fc600078e0214 */
[----:B------:R1:W5:Y:S04]  /*7010*/  @!P0 LD.E.64 R18, [R26.64] ;  /* 0x000000081a128980 */ /* 0x000368000c101b00 */
[----:B------:R1:W5:Y:S02]  /*7020*/  @!P0 LD.E.64 R16, [R20.64] ;  /* 0x0000000814108980 */ /* 0x000364000c101b00 */
.L_x_606:
[----:B---34-:R-:W-:Y:S05]  /*7030*/  BSYNC B0 ;  /* 0x0000000000007941 */ /* 0x018fea0003800000 */
.L_x_605:
[----:B-----5:R-:W-:Y:S01]  /*7040*/  IMAD.MOV.U32 R9, RZ, RZ, R18 ;  /* 0x000000ffff097224 */ /* 0x020fe200078e0012 */
[----:B-1----:R-:W-:Y:S01]  /*7050*/  MOV R20, R33 ;  /* 0x0000002100147202 */ /* 0x002fe20000000f00 */
[----:B------:R-:W-:Y:S01]  /*7060*/  IMAD.IADD R29, R8, 0x1, -R149 ;  /* 0x00000001081d7824 */ /* 0x000fe200078e0a95 */
[----:B------:R-:W-:-:S04]  /*7070*/  DEPBAR.LE SB0, 0x1 ;  /* 0x000080400000791a */ /* 0x000fc80000000000 */
[----:B------:R-:W-:Y:S01]  /*7080*/  PRMT R13, R9, 0x7610, R13 ;  /* 0x00007610090d7816 */ /* 0x000fe2000000000d */
[----:B------:R-:W-:Y:S01]  /*7090*/  IMAD.MOV.U32 R11, RZ, RZ, R24 ;  /* 0x000000ffff0b7224 */ /* 0x000fe200078e0018 */
[----:B------:R-:W-:Y:S01]  /*70a0*/  IMNMX R29, R29, 0x80, PT ;  /* 0x000000801d1d7817 */ /* 0x000fe20003800200 */
[----:B------:R-:W-:Y:S01]  /*70b0*/  IMAD.MOV.U32 R10, RZ, RZ, R25 ;  /* 0x000000ffff0a7224 */ /* 0x000fe200078e0019 */
[----:B------:R-:W-:Y:S01]  /*70c0*/  BSSY B1, `(.L_x_607) ;  /* 0x00000d3000017945 */ /* 0x000fe20003800000 */
[----:B------:R-:W-:Y:S01]  /*70d0*/  IMAD.MOV.U32 R9, RZ, RZ, R32 ;  /* 0x000000ffff097224 */ /* 0x000fe200078e0020 */
[----:B------:R-:W-:Y:S01]  /*70e0*/  BAR.SYNC.DEFER_BLOCKING 0x0 ;  /* 0x0000000000007b1d */ /* 0x000fe20000010000 */
[----:B------:R-:W-:Y:S01]  /*70f0*/  IMAD.MOV.U32 R12, RZ, RZ, R19 ;  /* 0x000000ffff0c7224 */ /* 0x000fe200078e0013 */
[----:B------:R-:W-:Y:S01]  /*7100*/  PRMT R15, R10, 0x5410, R11 ;  /* 0x000054100a0f7816 */ /* 0x000fe2000000000b */
[----:B------:R-:W-:Y:S01]  /*7110*/  IMAD.MOV.U32 R11, RZ, RZ, R38 ;  /* 0x000000ffff0b7224 */ /* 0x000fe200078e0026 */
[----:B------:R-:W-:Y:S01]  /*7120*/  PRMT R21, R21, 0x5410, R9 ;  /* 0x0000541015157816 */ /* 0x000fe20000000009 */
[----:B------:R-:W-:Y:S01]  /*7130*/  IMAD.MOV.U32 R10, RZ, RZ, R39 ;  /* 0x000000ffff0a7224 */ /* 0x000fe200078e0027 */
[----:B------:R-:W-:Y:S01]  /*7140*/  PRMT R12, R12, 0x5410, R12 ;  /* 0x000054100c0c7816 */ /* 0x000fe2000000000c */
[----:B------:R-:W-:Y:S01]  /*7150*/  IMAD.MOV.U32 R9, RZ, RZ, R16 ;  /* 0x000000ffff097224 */ /* 0x000fe200078e0010 */
[----:B------:R-:W-:Y:S01]  /*7160*/  ISETP.GE.AND P0, PT, R48, R29, PT ;  /* 0x0000001d3000720c */ /* 0x000fe20003f06270 */
        /* <DEDUP_REMOVED lines=8> */
[----:B------:R-:W-:Y:S01]  /*71f0*/  IMAD.MOV.U32 R9, RZ, RZ, R36 ;  /* 0x000000ffff097224 */ /* 0x000fe200078e0024 */
[----:B------:R-:W-:Y:S01]  /*7200*/  PRMT R13, R13, 0x5410, R10 ;  /* 0x000054100d0d7816 */ /* 0x000fe2000000000a */
[----:B------:R-:W-:Y:S01]  /*7210*/  IMAD.MOV.U32 R8, RZ, RZ, R37 ;  /* 0x000000ffff087224 */ /* 0x000fe200078e0025 */
[----:B------:R-:W-:-:S04]  /*7220*/  MOV R10, R31 ;  /* 0x0000001f000a7202 */ /* 0x000fc80000000f00 */
        /* <DEDUP_REMOVED lines=48> */
.L_x_610:
[----:B------:R-:W-:Y:S05]  /*7530*/  BSYNC B0 ;  /* 0x0000000000007941 */ /* 0x000fea0003800000 */
.L_x_609:
        /* <DEDUP_REMOVED lines=46> */
.L_x_612:
[----:B------:R-:W-:Y:S05]  /*7820*/  BSYNC B0 ;  /* 0x0000000000007941 */ /* 0x000fea0003800000 */
.L_x_611:
        /* <DEDUP_REMOVED lines=46> */
.L_x_614:
[----:B------:R-:W-:Y:S05]  /*7b10*/  BSYNC B0 ;  /* 0x0000000000007941 */ /* 0x000fea0003800000 */
.L_x_613:
[----:B-1----:R-:W-:-:S04]  /*7b20*/  IADD3 R8, R14, 0x60, RZ ;  /* 0x000000600e087810 */ /* 0x002fc80007ffe0ff */
        /* <DEDUP_REMOVED lines=44> */
.L_x_608:
[----:B------:R-:W-:Y:S05]  /*7df0*/  BSYNC B1 ;  /* 0x0000000000017941 */ /* 0x000fea0003800000 */
.L_x_607:
        /* <DEDUP_REMOVED lines=49> */
.L_x_618:
[----:B------:R-:W-:Y:S05]  /*8110*/  BSYNC B0 ;  /* 0x0000000000007941 */ /* 0x000fea0003800000 */
.L_x_617:
        /* <DEDUP_REMOVED lines=46> */
.L_x_620:
[----:B------:R-:W-:Y:S05]  /*8400*/  BSYNC B0 ;  /* 0x0000000000007941 */ /* 0x000fea0003800000 */
.L_x_619:
        /* <DEDUP_REMOVED lines=46> */
.L_x_622:
[----:B------:R-:W-:Y:S05]  /*86f0*/  BSYNC B0 ;  /* 0x0000000000007941 */ /* 0x000fea0003800000 */
.L_x_621:
        /* <DEDUP_REMOVED lines=45> */
.L_x_616:
[----:B------:R-:W-:Y:S05]  /*89d0*/  BSYNC B1 ;  /* 0x0000000000017941 */ /* 0x000fea0003800000 */
.L_x_615:
        /* <DEDUP_REMOVED lines=34> */
[----:B------:R-:W-:Y:S02]  /*8c00*/  FMUL.FTZ R64, R10, R55 ;  /* 0x000000370a407220 */ /* 0x000fe40000410000 */
[----:B------:R-:W-:Y:S02]  /*8c10*/  FMUL.FTZ R71, R9, R65 ;  /* 0x0000004109477220 */ /* 0x000fe40000410000 */
        /* <DEDUP_REMOVED lines=13> */
.L_x_626:
[----:B------:R-:W-:Y:S05]  /*8cf0*/  BSYNC B0 ;  /* 0x0000000000007941 */ /* 0x000fea0003800000 */
.L_x_625:
        /* <DEDUP_REMOVED lines=46> */
.L_x_628:
[----:B------:R-:W-:Y:S05]  /*8fe0*/  BSYNC B0 ;  /* 0x0000000000007941 */ /* 0x000fea0003800000 */
.L_x_627:
        /* <DEDUP_REMOVED lines=46> */
.L_x_630:
[----:B------:R-:W-:Y:S05]  /*92d0*/  BSYNC B0 ;  /* 0x0000000000007941 */ /* 0x000fea0003800000 */
.L_x_629:
        /* <DEDUP_REMOVED lines=45> */
.L_x_624:
[----:B------:R-:W-:Y:S05]  /*95b0*/  BSYNC B1 ;  /* 0x0000000000017941 */ /* 0x000fea0003800000 */
.L_x_623:
[----:B-1----:R-:W-:-:S04]  /*95c0*/  IADD3 R8, R48, 0x60, RZ ;  /* 0x0000006030087810 */ /* 0x002fc80007ffe0ff */
[----:B------:R-:W-:-:S13]  /*95d0*/  ISETP.GE.AND P0, PT, R8, R29, PT ;  /* 0x0000001d0800720c */ /* 0x000fda0003f06270 */
        /* <DEDUP_REMOVED lines=46> */
.L_x_633:
[----:B------:R-:W-:Y:S05]  /*98c0*/  BSYNC B0 ;  /* 0x0000000000007941 */ /* 0x000fea0003800000 */
.L_x_632:
        /* <DEDUP_REMOVED lines=46> */
.L_x_635:
[----:B------:R-:W-:Y:S05]  /*9bb0*/  BSYNC B0 ;  /* 0x0000000000007941 */ /* 0x000fea0003800000 */
.L_x_634:
        /* <DEDUP_REMOVED lines=46> */
.L_x_637:
[----:B------:R-:W-:Y:S05]  /*9ea0*/  BSYNC B0 ;  /* 0x0000000000007941 */ /* 0x000fea0003800000 */
.L_x_636:
[----:B------:R-:W-:-:S04]  /*9eb0*/  IADD3 R14, R14, 0x60, RZ ;  /* 0x000000600e0e7810 */ /* 0x000fc80007ffe0ff */
[----:B------:R-:W-:-:S13]  /*9ec0*/  ISETP.GE.AND P0, PT, R14, c[0x0][0x27c], PT ;  /* 0x00009f000e007a0c */ /* 0x000fda0003f06270 */
[----:B------:R-:W-:Y:S05]  /*9ed0*/  @P0 BRA `(.L_x_631) ;  /* 0x00004ac000000947 */ /* 0x000fea0003800000 */
[----:B-1----:R-:W1:Y:S01]  /*9ee0*/  LDS.128 R8, [R126+0x1f080] ;  /* 0x01f080007e087984 */ /* 0x002e620000000c00 */
[--C-:B------:R-:W-:Y:S01]  /*9ef0*/  SHF.R.U64 R15, R16, 0x10, R17.reuse ;  /* 0x00000010100f7819 */ /* 0x100fe20000001211 */
[--C-:B------:R-:W-:Y:S01]  /*9f00*/  HADD2.F32 R24, -RZ, R13.reuse.H0_H0 ;  /* 0x2000000dff187230 */ /* 0x100fe20000004100 */
[----:B------:R-:W-:Y:S01]  /*9f10*/  SHF.R.U32.HI R16, RZ, 0x10, R17 ;  /* 0x00000010ff107819 */ /* 0x000fe20000011611 */
[----:B------:R-:W-:Y:S01]  /*9f20*/  HADD2.F32 R22, -RZ, R12.H0_H0 ;  /* 0x2000000cff167230 */ /* 0x000fe20000004100 */
[--C-:B------:R-:W-:Y:S01]  /*9f30*/  SHF.R.U64 R14, R18, 0x10, R19.reuse ;  /* 0x00000010120e7819 */ /* 0x100fe20000001213 */
[----:B------:R-:W-:Y:S01]  /*9f40*/  HADD2.F32 R13, -RZ, R13.H1_H1 ;  /* 0x3000000dff0d7230 */ /* 0x000fe20000004100 */
[----:B------:R-:W-:Y:S01]  /*9f50*/  SHF.R.U32.HI R18, RZ, 0x10, R19 ;  /* 0x00000010ff127819 */ /* 0x000fe20000011613 */
[----:B------:R-:W-:Y:S02]  /*9f60*/  HADD2.F32 R16, -RZ, R16.H0_H0 ;  /* 0x20000010ff107230 */ /* 0x000fe40000004100 */
[----:B------:R-:W-:-:S02]  /*9f70*/  HADD2.F32 R15, -RZ, R15.H0_H0 ;  /* 0x2000000fff0f7230 */ /* 0x000fc40000004100 */
[----:B------:R-:W-:Y:S02]  /*9f80*/  HADD2.F32 R23, -RZ, R18.H0_H0 ;  /* 0x20000012ff177230 */ /* 0x000fe40000004100 */
[----:B------:R-:W-:Y:S02]  /*9f90*/  HADD2.F32 R12, -RZ, R12.H1_H1 ;  /* 0x3000000cff0c7230 */ /* 0x000fe40000004100 */
        /* <DEDUP_REMOVED lines=31> */
.L_x_598:
[----:B------:R-:W-:Y:S01]  /*a190*/  ISETP.NE.AND P0, PT, R226, 0x1, PT ;  /* 0x00000001e200780c */ /* 0x000fe20003f05270 */
[----:B------:R-:W-:Y:S01]  /*a1a0*/  IMAD.MOV.U32 R21, RZ, RZ, R23 ;  /* 0x000000ffff157224 */ /* 0x000fe200078e0017 */
[----:B------:R-:W-:Y:S01]  /*a1b0*/  MOV R17, R19 ;  /* 0x0000001300117202 */ /* 0x000fe20000000f00 */
        /* <DEDUP_REMOVED lines=10> */
[----:B------:R-:W-:-:S05]  /*a260*/  @P0 IMAD.HI.U32 R12, R11, c[0x0][0x2c8], RZ ;  /* 0x0000b2000b0c0a27 */ /* 0x000fca00078e00ff */
[----:B------:R-:W-:-:S04]  /*a270*/  @P0 SHF.R.U32.HI R11, RZ, c[0x0][0x2cc], R12 ;  /* 0x0000b300ff0b0a19 */ /* 0x000fc8000001160c */
[----:B------:R-:W-:Y:S01]  /*a280*/  SHF.R.S32.HI R12, RZ, 0x1f, R11 ;  /* 0x0000001fff0c7819 */ /* 0x000fe2000001140b */
[----:B------:R-:W-:-:S04]  /*a290*/  IMAD.WIDE.U32 R20, R11, c[0x0][0x280], R20 ;  /* 0x0000a0000b147a25 */ /* 0x000fc800078e0014 */
[----:B------:R-:W-:Y:S01]  /*a2a0*/  IMAD R13, R12, c[0x0][0x280], RZ ;  /* 0x0000a0000c0d7a24 */ /* 0x000fe200078e02ff */
[----:B------:R-:W-:Y:S01]  /*a2b0*/  LEA R14, P0, R20, c[0x0][0x270], 0x1 ;  /* 0x00009c00140e7a11 */ /* 0x000fe200078008ff */
[----:B------:R-:W-:Y:S02]  /*a2c0*/  IMAD R12, R12, c[0x0][0x290], RZ ;  /* 0x0000a4000c0c7a24 */ /* 0x000fe400078e02ff */
[C---:B------:R-:W-:Y:S02]  /*a2d0*/  IMAD R13, R11.reuse, c[0x0][0x284], R13 ;  /* 0x0000a1000b0d7a24 */ /* 0x040fe400078e020d */
[----:B------:R-:W-:-:S04]  /*a2e0*/  IMAD.WIDE.U32 R16, R11, c[0x0][0x290], R16 ;  /* 0x0000a4000b107a25 */ /* 0x000fc800078e0010 */
[----:B------:R-:W-:Y:S02]  /*a2f0*/  IMAD.IADD R13, R21, 0x1, R13 ;  /* 0x00000001150d7824 */ /* 0x000fe400078e020d */
[----:B------:R-:W-:-:S03]  /*a300*/  IMAD R11, R11, c[0x0][0x294], R12 ;  /* 0x0000a5000b0b7a24 */ /* 0x000fc600078e020c */
        /* <DEDUP_REMOVED lines=9> */
[----:B------:R-:W-:Y:S01]  /*a3a0*/  ISETP.GE.AND P0, PT, R83, c[0x0][0x27c], PT ;  /* 0x00009f0053007a0c */ /* 0x000fe20003f06270 */
[----:B------:R-:W-:Y:S01]  /*a3b0*/  CS2R R106, SRZ ;  /* 0x00000000006a7805 */ /* 0x000fe2000001ff00 */
[----:B------:R-:W-:Y:S01]  /*a3c0*/  CS2R R104, SRZ ;  /* 0x0000000000687805 */ /* 0x000fe2000001ff00 */
[----:B------:R-:W-:Y:S01]  /*a3d0*/  CS2R R102, SRZ ;  /* 0x0000000000667805 */ /* 0x000fe2000001ff00 */
[----:B------:R-:W-:-:S09]  /*a3e0*/  CS2R R100, SRZ ;  /* 0x0000000000647805 */ /* 0x000fd2000001ff00 */
[C---:B------:R-:W-:Y:S01]  /*a3f0*/  @!P0 IMAD.SHL.U32 R17, R83.reuse, 0x2, RZ ;  /* 0x0000000253118824 */ /* 0x040fe200078e00ff */
[----:B------:R-:W-:-:S04]  /*a400*/  @!P0 SHF.L.U64.HI R16, R83, 0x1, R111 ;  /* 0x0000000153108819 */ /* 0x000fc8000001026f */
[----:B--2---:R-:W-:-:S05]  /*a410*/  @!P0 IADD3 R22, P1, R20, R17, RZ ;  /* 0x0000001114168210 */ /* 0x004fca0007f3e0ff */
[----:B---3--:R-:W-:Y:S01]  /*a420*/  @!P0 IMAD.X R23, R21, 0x1, R16, P1 ;  /* 0x0000000115178824 */ /* 0x008fe200008e0610 */
[----:B----4-:R-:W-:-:S04]  /*a430*/  @!P0 IADD3 R24, P1, R18, R17, RZ ;  /* 0x0000001112188210 */ /* 0x010fc80007f3e0ff */
[----:B------:R2:W5:Y:S01]  /*a440*/  @!P0 LD.E.128 R104, [R22.64] ;  /* 0x0000000816688980 */ /* 0x000562000c101d00 */
[----:B-1----:R-:W-:-:S05]  /*a450*/  @!P0 IMAD.X R25, R19, 0x1, R16, P1 ;  /* 0x0000000113198824 */ /* 0x002fca00008e0610 */
        /* <DEDUP_REMOVED lines=13> */
.L_x_639:
[----:B------:R-:W-:Y:S05]  /*a530*/  BSYNC B0 ;  /* 0x0000000000007941 */ /* 0x000fea0003800000 */
.L_x_638:
[----:B------:R-:W-:Y:S01]  /*a540*/  ISETP.NE.AND P0, PT, R15, RZ, PT ;  /* 0x000000ff0f00720c */ /* 0x000fe20003f05270 */
[----:B--2--5:R-:W-:Y:S01]  /*a550*/  IMAD.MOV.U32 R16, RZ, RZ, R94 ;  /* 0x000000ffff107224 */ /* 0x024fe200078e005e */
[----:B------:R-:W-:Y:S01]  /*a560*/  MOV R17, R93 ;  /* 0x0000005d00117202 */ /* 0x000fe20000000f00 */
[----:B------:R-:W-:Y:S01]  /*a570*/  IMAD.MOV.U32 R15, RZ, RZ, R95 ;  /* 0x000000ffff0f7224 */ /* 0x000fe200078e005f */
[----:B------:R2:W4:Y:S02]  /*a580*/  SHFL.IDX PT, R23, R13, 0x1, 0x181f ;  /* 0x00381f000d177f89 */ /* 0x00052400000e0000 */
[----:B----4-:R-:W-:Y:S01]  /*a590*/  IMAD.MOV.U32 R18, RZ, RZ, R92 ;  /* 0x000000ffff127224 */ /* 0x010fe200078e005c */
        /* <DEDUP_REMOVED lines=39> */
[----:B----4-:R-:W-:-:S05]  /*a810*/  @!P0 IADD3 R18, P1, R22, R15, RZ ;  /* 0x0000000f16128210 */ /* 0x010fca0007f3e0ff */
[----:B-1----:R-:W-:Y:S01]  /*a820*/  @!P0 IMAD.X R19, R23, 0x1, R16, P1 ;  /* 0x0000000117138824 */ /* 0x002fe200008e0610 */
[----:B------:R-:W-:-:S04]  /*a830*/  @!P0 IADD3 R24, P1, R20, R15, RZ ;  /* 0x0000000f14188210 */ /* 0x000fc80007f3e0ff */
[----:B------:R1:W5:Y:S01]  /*a840*/  @!P0 LD.E.128 R76, [R18.64] ;  /* 0x00000008124c8980 */ /* 0x000362000c101d00 */
[----:B---3--:R-:W-:-:S05]  /*a850*/  @!P0 IMAD.X R25, R21, 0x1, R16, P1 ;  /* 0x0000000115198824 */ /* 0x008fca00008e0610 */
        /* <DEDUP_REMOVED lines=13> */
.L_x_641:
[----:B------:R-:W-:Y:S05]  /*a930*/  BSYNC B0 ;  /* 0x0000000000007941 */ /* 0x000fea0003800000 */
.L_x_640:
[----:B------:R-:W-:Y:S01]  /*a940*/  ISETP.NE.AND P0, PT, R10, RZ, PT ;  /* 0x000000ff0a00720c */ /* 0x000fe20003f05270 */
[----:B-----5:R-:W-:Y:S01]  /*a950*/  IMAD.MOV.U32 R17, RZ, RZ, R66 ;  /* 0x000000ffff117224 */ /* 0x020fe200078e0042 */
[----:B------:R-:W-:Y:S01]  /*a960*/  MOV R10, R65 ;  /* 0x00000041000a7202 */ /* 0x000fe20000000f00 */
[----:B------:R-:W-:Y:S01]  /*a970*/  IMAD.MOV.U32 R16, RZ, RZ, R67 ;  /* 0x000000ffff107224 */ /* 0x000fe200078e0043 */
[----:B-1-3--:R1:W3:Y:S01]  /*a980*/  SHFL.IDX PT, R21, R13, 0x2, 0x181f ;  /* 0x00581f000d157f89 */ /* 0x00a2e200000e0000 */
        /* <DEDUP_REMOVED lines=35> */
[----:B--23--:R-:W-:Y:S01]  /*abc0*/  ISETP.GE.AND P0, PT, R83, c[0x0][0x27c], PT ;  /* 0x00009f0053007a0c */ /* 0x00cfe20003f06270 */
[----:B------:R-:W-:Y:S01]  /*abd0*/  CS2R R46, SRZ ;  /* 0x00000000002e7805 */ /* 0x000fe2000001ff00 */
[----:B------:R-:W-:Y:S01]  /*abe0*/  CS2R R44, SRZ ;  /* 0x00000000002c7805 */ /* 0x000fe2000001ff00 */
[----:B------:R-:W-:Y:S01]  /*abf0*/  CS2R R42, SRZ ;  /* 0x00000000002a7805 */ /* 0x000fe2000001ff00 */
[----:B------:R-:W-:-:S09]  /*ac00*/  CS2R R40, SRZ ;  /* 0x0000000000287805 */ /* 0x000fd2000001ff00 */
[C---:B------:R-:W-:Y:S01]  /*ac10*/  @!P0 IMAD.SHL.U32 R10, R83.reuse, 0x2, RZ ;  /* 0x00000002530a8824 */ /* 0x040fe200078e00ff */
[----:B------:R-:W-:-:S04]  /*ac20*/  @!P0 SHF.L.U64.HI R15, R83, 0x1, R111 ;  /* 0x00000001530f8819 */ /* 0x000fc8000001026f */
[----:B------:R-:W-:-:S05]  /*ac30*/  @!P0 IADD3 R16, P1, R20, R10, RZ ;  /* 0x0000000a14108210 */ /* 0x000fca0007f3e0ff */
[----:B------:R-:W-:Y:S01]  /*ac40*/  @!P0 IMAD.X R17, R21, 0x1, R15, P1 ;  /* 0x0000000115118824 */ /* 0x000fe200008e060f */
[----:B-1--4-:R-:W-:-:S04]  /*ac50*/  @!P0 IADD3 R22, P1, R18, R10, RZ ;  /* 0x0000000a12168210 */ /* 0x012fc80007f3e0ff */
[----:B------:R1:W5:Y:S01]  /*ac60*/  @!P0 LD.E.128 R44, [R16.64] ;  /* 0x00000008102c8980 */ /* 0x000362000c101d00 */
[----:B------:R-:W-:-:S05]  /*ac70*/  @!P0 IMAD.X R23, R19, 0x1, R15, P1 ;  /* 0x0000000113178824 */ /* 0x000fca00008e060f */
        /* <DEDUP_REMOVED lines=13> */
.L_x_643:
[----:B--23--:R-:W-:Y:S05]  /*ad50*/  BSYNC B0 ;  /* 0x0000000000007941 */ /* 0x00cfea0003800000 */
.L_x_642:
[----:B------:R-:W-:Y:S01]  /*ad60*/  ISETP.NE.AND P0, PT, R9, RZ, PT ;  /* 0x000000ff0900720c */ /* 0x000fe20003f05270 */
[----:B-----5:R-:W-:Y:S01]  /*ad70*/  IMAD.MOV.U32 R10, RZ, RZ, R38 ;  /* 0x000000ffff0a7224 */ /* 0x020fe200078e0026 */
[----:B------:R-:W-:Y:S01]  /*ad80*/  MOV R15, R37 ;  /* 0x00000025000f7202 */ /* 0x000fe20000000f00 */
[----:B------:R-:W-:Y:S01]  /*ad90*/  IMAD.MOV.U32 R9, RZ, RZ, R39 ;  /* 0x000000ffff097224 */ /* 0x000fe200078e0027 */
[----:B------:R2:W3:Y:S01]  /*ada0*/  SHFL.IDX PT, R69, R11, 0x3, 0x181f ;  /* 0x00781f000b457f89 */ /* 0x0004e200000e0000 */
        /* <DEDUP_REMOVED lines=14> */
[----:B------:R-:W3:Y:S01]  /*ae90*/  SHFL.IDX PT, R14, R14, 0x3, 0x181f ;  /* 0x00781f000e0e7f89 */ /* 0x000ee200000e0000 */
[----:B------:R-:W-:Y:S01]  /*aea0*/  PRMT R99, R15, 0x5410, R16 ;  /* 0x000054100f637816 */ /* 0x000fe20000000010 */
[----:B------:R-:W-:Y:S01]  /*aeb0*/  CS2R R24, SRZ ;  /* 0x0000000000187805 */ /* 0x000fe2000001ff00 */
[----:B------:R-:W-:Y:S01]  /*aec0*/  PRMT R86, R9, 0x5410, R10 ;  /* 0x0000541009567816 */ /* 0x000fe2000000000a */
[----:B------:R-:W-:Y:S01]  /*aed0*/  IMAD.MOV.U32 R10, RZ, RZ, R32 ;  /* 0x000000ffff0a7224 */ /* 0x000fe200078e0020 */
[----:B------:R3:W3:Y:S01]  /*aee0*/  SHFL.IDX PT, R15, R13, 0x3, 0x181f ;  /* 0x00781f000d0f7f89 */ /* 0x0006e200000e0000 */
[----:B------:R-:W-:Y:S01]  /*aef0*/  IMAD.MOV.U32 R9, RZ, RZ, R33 ;  /* 0x000000ffff097224 */ /* 0x000fe200078e0021 */
[----:B----4-:R-:W-:Y:S01]  /*af00*/  CS2R R22, SRZ ;  /* 0x0000000000167805 */ /* 0x010fe2000001ff00 */
[----:B--2---:R-:W-:Y:S01]  /*af10*/  IMAD.MOV.U32 R11, RZ, RZ, R43 ;  /* 0x000000ffff0b7224 */ /* 0x004fe200078e002b */
[----:B------:R-:W-:Y:S01]  /*af20*/  CS2R R20, SRZ ;  /* 0x0000000000147805 */ /* 0x000fe2000001ff00 */
[----:B------:R-:W-:Y:S01]  /*af30*/  CS2R R18, SRZ ;  /* 0x0000000000127805 */ /* 0x000fe2000001ff00 */
[----:B------:R-:W-:Y:S01]  /*af40*/  PRMT R85, R9, 0x5410, R10 ;  /* 0x0000541009557816 */ /* 0x000fe2000000000a */
[----:B------:R-:W-:Y:S01]  /*af50*/  IMAD.MOV.U32 R10, RZ, RZ, R40 ;  /* 0x000000ffff0a7224 */ /* 0x000fe200078e0028 */
[----:B------:R-:W-:Y:S01]  /*af60*/  MOV R9, R41 ;  /* 0x0000002900097202 */ /* 0x000fe20000000f00 */
[----:B------:R-:W-:-:S03]  /*af70*/  CS2R R16, SRZ ;  /* 0x0000000000107805 */ /* 0x000fc6000001ff00 */
[----:B------:R-:W-:Y:S02]  /*af80*/  PRMT R97, R9, 0x5410, R10 ;  /* 0x0000541009617816 */ /* 0x000fe4000000000a */
[----:B-1----:R-:W-:-:S04]  /*af90*/  MOV R12, R42 ;  /* 0x0000002a000c7202 */ /* 0x002fc80000000f00 */
[----:B------:R-:W-:Y:S01]  /*afa0*/  PRMT R98, R11, 0x5410, R12 ;  /* 0x000054100b627816 */ /* 0x000fe2000000000c */
[----:B------:R-:W-:Y:S05]  /*afb0*/  @P0 BRA `(.L_x_645) ;  /* 0x0000019000000947 */ /* 0x000fea0003800000 */
[----:B------:R-:W-:Y:S01]  /*afc0*/  ISETP.GE.AND P0, PT, R83, c[0x0][0x27c], PT ;  /* 0x00009f0053007a0c */ /* 0x000fe20003f06270 */
        /* <DEDUP_REMOVED lines=10> */
[----:B---3--:R-:W-:-:S05]  /*b070*/  @!P0 IADD3 R12, P1, R14, R9, RZ ;  /* 0x000000090e0c8210 */ /* 0x008fca0007f3e0ff */
[----:B------:R-:W-:Y:S01]  /*b080*/  @!P0 IMAD.X R13, R15, 0x1, R10, P1 ;  /* 0x000000010f0d8824 */ /* 0x000fe200008e060a */
[----:B------:R-:W-:-:S04]  /*b090*/  @!P0 IADD3 R80, P1, R68, R9, RZ ;  /* 0x0000000944508210 */ /* 0x000fc80007f3e0ff */
[----:B------:R1:W5:Y:S01]  /*b0a0*/  @!P0 LD.E.128 R24, [R12.64] ;  /* 0x000000080c188980 */ /* 0x000362000c101d00 */
[----:B------:R-:W-:Y:S01]  /*b0b0*/  @!P0 IMAD.X R81, R69, 0x1, R10, P1 ;  /* 0x0000000145518824 */ /* 0x000fe200008e060a */
        /* <DEDUP_REMOVED lines=9> */
.L_x_645:
[----:B------:R-:W-:Y:S05]  /*b150*/  BSYNC B0 ;  /* 0x0000000000007941 */ /* 0x000fea0003800000 */
.L_x_644:
[----:B-----5:R-:W-:Y:S01]  /*b160*/  IMAD.MOV.U32 R9, RZ, RZ, R30 ;  /* 0x000000ffff097224 */ /* 0x020fe200078e001e */
[----:B------:R-:W-:-:S04]  /*b170*/  DEPBAR.LE SB0, 0x1 ;  /* 0x000080400000791a */ /* 0x000fc80000000000 */
[----:B-1----:R-:W-:Y:S01]  /*b180*/  IMAD.MOV.U32 R12, RZ, RZ, R31 ;  /* 0x000000ffff0c7224 */ /* 0x002fe200078e001f */
[----:B------:R-:W-:Y:S01]  /*b190*/  BSSY B1, `(.L_x_646) ;  /* 0x00000eb000017945 */ /* 0x000fe20003800000 */
[----:B------:R-:W-:Y:S01]  /*b1a0*/  IMAD.IADD R84, R8, 0x1, -R149 ;  /* 0x0000000108547824 */ /* 0x000fe200078e0a95 */
[----:B------:R-:W-:Y:S01]  /*b1b0*/  MOV R8, R21 ;  /* 0x0000001500087202 */ /* 0x000fe20000000f00 */
[----:B------:R-:W-:Y:S01]  /*b1c0*/  IMAD.MOV.U32 R11, RZ, RZ, R28 ;  /* 0x000000ffff0b7224 */ /* 0x000fe200078e001c */
[----:B---3--:R-:W-:Y:S01]  /*b1d0*/  PRMT R69, R12, 0x5410, R9 ;  /* 0x000054100c457816 */ /* 0x008fe20000000009 */
[----:B------:R-:W-:Y:S01]  /*b1e0*/  IMAD.MOV.U32 R10, RZ, RZ, R29 ;  /* 0x000000ffff0a7224 */ /* 0x000fe200078e001d */
[----:B------:R-:W-:Y:S01]  /*b1f0*/  MOV R9, R26 ;  /* 0x0000001a00097202 */ /* 0x000fe20000000f00 */
[----:B------:R-:W-:Y:S01]  /*b200*/  IMAD.MOV.U32 R12, RZ, RZ, R27 ;  /* 0x000000ffff0c7224 */ /* 0x000fe200078e001b */
[----:B------:R-:W-:Y:S02]  /*b210*/  IMNMX R84, R84, 0x80, PT ;  /* 0x0000008054547817 */ /* 0x000fe40003800200 */
[----:B------:R-:W-:Y:S01]  /*b220*/  PRMT R68, R10, 0x5410, R11 ;  /* 0x000054100a447816 */ /* 0x000fe2000000000b */
[----:B------:R-:W-:Y:S01]  /*b230*/  IMAD.MOV.U32 R11, RZ, RZ, R24 ;  /* 0x000000ffff0b7224 */ /* 0x000fe200078e0018 */
[----:B------:R-:W-:Y:S01]  /*b240*/  PRMT R82, R82, 0x5410, R9 ;  /* 0x0000541052527816 */ /* 0x000fe20000000009 */
[----:B------:R-:W-:Y:S01]  /*b250*/  IMAD.MOV.U32 R10, RZ, RZ, R25 ;  /* 0x000000ffff0a7224 */ /* 0x000fe200078e0019 */
[----:B------:R-:W-:Y:S01]  /*b260*/  MOV R9, R22 ;  /* 0x0000001600097202 */ /* 0x000fe20000000f00 */
[----:B------:R-:W-:Y:S01]  /*b270*/  BAR.SYNC.DEFER_BLOCKING 0x0 ;  /* 0x0000000000007b1d */ /* 0x000fe20000010000 */
[----:B------:R-:W-:-:S02]  /*b280*/  ISETP.GE.AND P0, PT, R48, R84, PT ;  /* 0x000000543000720c */ /* 0x000fc40003f06270 */
[----:B------:R-:W-:Y:S01]  /*b290*/  PRMT R81, R10, 0x5410, R11 ;  /* 0x000054100a517816 */ /* 0x000fe2000000000b */
[----:B------:R-:W-:Y:S01]  /*b2a0*/  IMAD.MOV.U32 R10, RZ, RZ, R23 ;  /* 0x000000ffff0a7224 */ /* 0x000fe200078e0017 */
        /* <DEDUP_REMOVED lines=19> */
[----:B------:R-:W-:Y:S01]  /*b3e0*/  SHF.R.U64 R100, R100, 0x10, R101 ;  /* 0x0000001064647819 */ /* 0x000fe20000001265 */
[----:B------:R-:W-:Y:S01]  /*b3f0*/  HADD2.F32 R137, -RZ, R129.H0_H0 ;  /* 0x20000081ff897230 */ /* 0x000fe20000004100 */
[----:B------:R-:W-:Y:S01]  /*b400*/  SHF.R.S32.HI R9, RZ, 0x1f, R10 ;  /* 0x0000001fff097819 */ /* 0x000fe2000001140a */
[----:B------:R-:W-:Y:S01]  /*b410*/  HADD2.F32 R143, -RZ, R131.H0_H0 ;  /* 0x20000083ff8f7230 */ /* 0x000fe20000004100 */
[----:B------:R-:W-:Y:S01]  /*b420*/  SHF.L.U32 R8, R10, 0x3, RZ ;  /* 0x000000030a087819 */ /* 0x000fe200000006ff */
[----:B------:R-:W-:Y:S01]  /*b430*/  HADD2.F32 R129, -RZ, R129.H1_H1 ;  /* 0x30000081ff817230 */ /* 0x000fe20000004100 */
[----:B------:R-:W-:Y:S01]  /*b440*/  LEA.HI R9, R9, R10, RZ, 0x3 ;  /* 0x0000000a09097211 */ /* 0x000fe200078f18ff */
[----:B------:R-:W-:Y:S01]  /*b450*/  HADD2.F32 R144, -RZ, R131.H1_H1 ;  /* 0x30000083ff907230 */ /* 0x000fe20000004100 */
[----:B------:R-:W-:Y:S01]  /*b460*/  LOP3.LUT R8, R125, 0x38, R8, 0xf8, !PT ;  /* 0x000000387d087812 */ /* 0x000fe200078ef808 */
[----:B------:R-:W-:Y:S01]  /*b470*/  HADD2.F32 R100, -RZ, R100.H0_H0 ;  /* 0x20000064ff647230 */ /* 0x000fe20000004100 */
[----:B------:R-:W-:-:S02]  /*b480*/  SHF.L.U32 R9, R9, 0xa, RZ ;  /* 0x0000000a09097819 */ /* 0x000fc400000006ff */
[----:B------:R-:W-:Y:S02]  /*b490*/  LOP3.LUT R8, R8, R124, RZ, 0x3c, !PT ;  /* 0x0000007c08087212 */ /* 0x000fe400078e3cff */
[----:B------:R-:W-:Y:S02]  /*b4a0*/  LOP3.LUT R9, R9, 0x7fffe000, RZ, 0xc0, !PT ;  /* 0x7fffe00009097812 */ /* 0x000fe400078ec0ff */
[----:B------:R-:W-:Y:S02]  /*b4b0*/  SHF.R.U32.HI R133, RZ, 0x10, R101 ;  /* 0x00000010ff857819 */ /* 0x000fe40000011665 */
[----:B------:R-:W-:Y:S02]  /*b4c0*/  IADD3 R8, R8, R9, R123 ;  /* 0x0000000908087210 */ /* 0x000fe40007ffe07b */
[----:B------:R-:W-:Y:S01]  /*b4d0*/  SHF.R.U64 R101, R106, 0x10, R107 ;  /* 0x000000106a657819 */ /* 0x000fe2000000126b */
[----:B------:R-:W-:Y:S01]  /*b4e0*/  HADD2.F32 R133, -RZ, R133.H0_H0 ;  /* 0x20000085ff857230 */ /* 0x000fe20000004100 */
        /* <DEDUP_REMOVED lines=9> */
[----:B------:R-:W-:-:S03]  /*b580*/  SHF.R.U32.HI R103, RZ, 0x10, R103 ;  /* 0x00000010ff677819 */ /* 0x000fc60000011667 */
[----:B------:R-:W-:Y:S02]  /*b590*/  HADD2.F32 R102, -RZ, R102.H0_H0 ;  /* 0x20000066ff667230 */ /* 0x000fe40000004100 */
[----:B------:R-:W-:Y:S02]  /*b5a0*/  HADD2.F32 R147, -RZ, R103.H0_H0 ;  /* 0x20000067ff937230 */ /* 0x000fe40000004100 */
[--C-:B-1----:R-:W-:Y:S02]  /*b5b0*/  HADD2.F32 R107, -RZ, R13.reuse.H0_H0 ;  /* 0x2000000dff6b7230 */ /* 0x102fe40000004100 */
[----:B------:R-:W-:Y:S02]  /*b5c0*/  HADD2.F32 R13, -RZ, R13.H1_H1 ;  /* 0x3000000dff0d7230 */ /* 0x000fe40000004100 */
[--C-:B------:R-:W-:Y:S01]  /*b5d0*/  HADD2.F32 R134, -RZ, R12.reuse.H0_H0 ;  /* 0x2000000cff867230 */ /* 0x100fe20000004100 */
[----:B------:R-:W-:Y:S01]  /*b5e0*/  FMUL.FTZ R142, R107, R137 ;  /* 0x000000896b8e7220 */ /* 0x000fe20000410000 */
[----:B------:R-:W-:-:S02]  /*b5f0*/  HADD2.F32 R135, -RZ, R12.H1_H1 ;  /* 0x3000000cff877230 */ /* 0x000fc40000004100 */
[--C-:B------:R-:W-:Y:S01]  /*b600*/  HADD2.F32 R12, -RZ, R14.reuse.H0_H0 ;  /* 0x2000000eff0c7230 */ /* 0x100fe20000004100 */
[----:B------:R-:W-:Y:S01]  /*b610*/  FMUL.FTZ R131, R134, R129 ;  /* 0x0000008186837220 */ /* 0x000fe20000410000 */
[----:B------:R-:W-:Y:S02]  /*b620*/  HADD2.F32 R136, -RZ, R14.H1_H1 ;  /* 0x3000000eff887230 */ /* 0x000fe40000004100 */
[--C-:B------:R-:W-:Y:S02]  /*b630*/  HADD2.F32 R14, -RZ, R15.reuse.H0_H0 ;  /* 0x2000000fff0e7230 */ /* 0x100fe40000004100 */
[----:B------:R-:W-:Y:S02]  /*b640*/  HADD2.F32 R15, -RZ, R15.H1_H1 ;  /* 0x3000000fff0f7230 */ /* 0x000fe40000004100 */
[--C-:B--2---:R-:W-:Y:S02]  /*b650*/  HADD2.F32 R138, -RZ, R9.reuse.H0_H0 ;  /* 0x20000009ff8a7230 */ /* 0x104fe40000004100 */
[----:B------:R-:W-:-:S02]  /*b660*/  HADD2.F32 R9, -RZ, R9.H1_H1 ;  /* 0x30000009ff097230 */ /* 0x000fc40000004100 */
[--C-:B------:R-:W-:Y:S01]  /*b670*/  HADD2.F32 R139, -RZ, R8.reuse.H0_H0 ;  /* 0x20000008ff8b7230 */ /* 0x100fe20000004100 */
[C---:B------:R-:W-:Y:S01]  /*b680*/  FMUL.FTZ R137, R138.reuse, R137 ;  /* 0x000000898a897220 */ /* 0x040fe20000410000 */
[----:B------:R-:W-:Y:S01]  /*b690*/  HADD2.F32 R140, -RZ, R8.H1_H1 ;  /* 0x30000008ff8c7230 */ /* 0x000fe20000004100 */
[----:B------:R-:W-:Y:S01]  /*b6a0*/  FFMA.FTZ R142, R138, R143, R142 ;  /* 0x0000008f8a8e7223 */ /* 0x000fe2000001008e */
[----:B------:R-:W-:Y:S01]  /*b6b0*/  HADD2.F32 R138, -RZ, R105.H0_H0 ;  /* 0x20000069ff8a7230 */ /* 0x000fe20000004100 */
[-C--:B------:R-:W-:Y:S01]  /*b6c0*/  FMUL.FTZ R105, R13, R133.reuse ;  /* 0x000000850d697220 */ /* 0x080fe20000410000 */
[--C-:B------:R-:W-:Y:S01]  /*b6d0*/  HADD2.F32 R8, -RZ, R10.reuse.H0_H0 ;  /* 0x2000000aff087230 */ /* 0x100fe20000004100 */
[C---:B------:R-:W-:Y:S01]  /*b6e0*/  FMUL.FTZ R133, R9.reuse, R133 ;  /* 0x0000008509857220 */ /* 0x040fe20000410000 */
[----:B------:R-:W-:Y:S01]  /*b6f0*/  HADD2.F32 R141, -RZ, R10.H1_H1 ;  /* 0x3000000aff8d7230 */ /* 0x000fe20000004100 */
[----:B------:R-:W-:Y:S01]  /*b700*/  FFMA.FTZ R9, R9, R138, R105 ;  /* 0x0000008a09097223 */ /* 0x000fe20000010069 */
[--C-:B------:R-:W-:Y:S01]  /*b710*/  HADD2.F32 R105, -RZ, R130.reuse.H1_H1 ;  /* 0x30000082ff697230 */ /* 0x100fe20000004100 */
[C---:B------:R-:W-:Y:S01]  /*b720*/  FMUL.FTZ R129, R139.reuse, R129 ;  /* 0x000000818b817220 */ /* 0x040fe20000410000 */
[----:B------:R-:W-:Y:S01]  /*b730*/  HADD2.F32 R130, -RZ, R130.H0_H0 ;  /* 0x20000082ff827230 */ /* 0x000fe20000004100 */
[----:B------:R-:W-:Y:S01]  /*b740*/  FFMA.FTZ R131, R139, R144, R131 ;  /* 0x000000908b837223 */ /* 0x000fe20000010083 */
[--C-:B------:R-:W-:Y:S01]  /*b750*/  HADD2.F32 R139, -RZ, R132.reuse.H1_H1 ;  /* 0x30000084ff8b7230 */ /* 0x100fe20000004100 */
[-C--:B------:R-:W-:Y:S01]  /*b760*/  FMUL.FTZ R146, R12, R105.reuse ;  /* 0x000000690c927220 */ /* 0x080fe20000410000 */
[--C-:B------:R-:W-:Y:S01]  /*b770*/  HADD2.F32 R10, -RZ, R11.reuse.H0_H0 ;  /* 0x2000000bff0a7230 */ /* 0x100fe20000004100 */
[C---:B------:R-:W-:Y:S01]  /*b780*/  FMUL.FTZ R105, R8.reuse, R105 ;  /* 0x0000006908697220 */ /* 0x040fe20000410000 */
[----:B------:R-:W-:Y:S01]  /*b790*/  HADD2.F32 R11, -RZ, R11.H1_H1 ;  /* 0x3000000bff0b7230 */ /* 0x000fe20000004100 */
[----:B------:R-:W-:Y:S01]  /*b7a0*/  FFMA.FTZ R103, R8, R139, R146 ;  /* 0x0000008b08677223 */ /* 0x000fe20000010092 */
[----:B------:R-:W-:Y:S01]  /*b7b0*/  HADD2.F32 R132, -RZ, R132.H0_H0 ;  /* 0x20000084ff847230 */ /* 0x000fe20000004100 */
[----:B------:R-:W-:Y:S01]  /*b7c0*/  FMUL.FTZ R145, R14, R130 ;  /* 0x000000820e917220 */ /* 0x000fe20000410000 */
[----:B------:R-:W-:Y:S01]  /*b7d0*/  F2FP.PACK_AB R9, R9, R142 ;  /* 0x0000008e0909723e */ /* 0x000fe200000000ff */
[----:B------:R-:W-:-:S02]  /*b7e0*/  FMUL.FTZ R8, R15, R147 ;  /* 0x000000930f087220 */ /* 0x000fc40000410000 */
[C---:B------:R-:W-:Y:S02]  /*b7f0*/  FMUL.FTZ R147, R11.reuse, R147 ;  /* 0x000000930b937220 */ /* 0x040fe40000410000 */
[C---:B------:R-:W-:Y:S02]  /*b800*/  FMUL.FTZ R130, R10.reuse, R130 ;  /* 0x000000820a827220 */ /* 0x040fe40000410000 */
[----:B------:R-:W-:Y:S02]  /*b810*/  FFMA.FTZ R145, R10, R132, R145 ;  /* 0x000000840a917223 */ /* 0x000fe40000010091 */
[----:B------:R-:W-:Y:S02]  /*b820*/  FFMA.FTZ R11, R11, R106, R8 ;  /* 0x0000006a0b0b7223 */ /* 0x000fe40000010008 */
        /* <DEDUP_REMOVED lines=18> */
[----:B------:R-:W-:Y:S02]  /*b950*/  F2FP.PACK_AB R14, R14, R105 ;  /* 0x000000690e0e723e */ /* 0x000fe400000000ff */
[----:B------:R-:W-:-:S02]  /*b960*/  F2FP.PACK_AB R8, R8, R131 ;  /* 0x000000830808723e */ /* 0x000fc400000000ff */
[----:B------:R-:W-:Y:S01]  /*b970*/  F2FP.PACK_AB R10, R10, R103 ;  /* 0x000000670a0a723e */ /* 0x000fe200000000ff */
[----:B------:R1:W-:Y:S04]  /*b980*/  STS.128 [R126+0x10080], R12 ;  /* 0x0100800c7e007388 */ /* 0x0003e80000000c00 */
[----:B------:R1:W-:Y:S02]  /*b990*/  STS.128 [R127+0x10080], R8 ;  /* 0x010080087f007388 */ /* 0x0003e40000000c00 */
.L_x_649:
[----:B------:R-:W-:Y:S05]  /*b9a0*/  BSYNC B0 ;  /* 0x0000000000007941 */ /* 0x000fea0003800000 */
.L_x_648:
[----:B------:R-:W-:-:S13]  /*b9b0*/  ISETP.GE.AND P0, PT, R70, c[0x0][0x27c], PT ;  /* 0x00009f0046007a0c */ /* 0x000fda0003f06270 */
[----:B------:R-:W-:Y:S05]  /*b9c0*/  @P0 BRA `(.L_x_647) ;  /* 0x0000067000000947 */ /* 0x000fea0003800000 */
[----:B-1----:R-:W-:Y:S01]  /*b9d0*/  SHF.R.S32.HI R11, RZ, 0x1f, R70 ;  /* 0x0000001fff0b7819 */ /* 0x002fe20000011446 */
[----:B------:R-:W-:Y:S01]  /*b9e0*/  HADD2.F32 R106, -RZ, R119.H0_H0 ;  /* 0x20000077ff6a7230 */ /* 0x000fe20000004100 */
[----:B------:R-:W-:Y:S01]  /*b9f0*/  SHF.R.U64 R88, R88, 0x10, R89 ;  /* 0x0000001058587819 */ /* 0x000fe20000001259 */
[----:B------:R-:W-:Y:S01]  /*ba00*/  HADD2.F32 R127, -RZ, R121.H0_H0 ;  /* 0x20000079ff7f7230 */ /* 0x000fe20000004100 */
[CC--:B------:R-:W-:Y:S01]  /*ba10*/  LEA.HI R10, R11.reuse, R70.reuse, RZ, 0x3 ;  /* 0x000000460b0a7211 */ /* 0x0c0fe200078f18ff */
[--C-:B------:R-:W-:Y:S01]  /*ba20*/  HADD2.F32 R130, -RZ, R122.reuse.H0_H0 ;  /* 0x2000007aff827230 */ /* 0x100fe20000004100 */
[----:B------:R-:W-:Y:S01]  /*ba30*/  LEA.HI R11, R11, R70, RZ, 0x6 ;  /* 0x000000460b0b7211 */ /* 0x000fe200078f30ff */
[----:B------:R-:W-:Y:S01]  /*ba40*/  HADD2.F32 R119, -RZ, R119.H1_H1 ;  /* 0x30000077ff777230 */ /* 0x000fe20000004100 */
[----:B------:R-:W-:Y:S01]  /*ba50*/  LEA.HI.SX32 R128, R10, R128, 0x1d ;  /* 0x000000800a807211 */ /* 0x000fe200078feaff */
[----:B------:R-:W-:Y:S01]  /*ba60*/  HADD2.F32 R121, -RZ, R121.H1_H1 ;  /* 0x30000079ff797230 */ /* 0x000fe20000004100 */
[----:B------:R-:W-:Y:S01]  /*ba70*/  SHF.L.U32 R11, R11, 0x7, RZ ;  /* 0x000000070b0b7819 */ /* 0x000fe200000006ff */
[----:B------:R-:W-:Y:S01]  /*ba80*/  HADD2.F32 R122, -RZ, R122.H1_H1 ;  /* 0x3000007aff7a7230 */ /* 0x000fe20000004100 */
[----:B------:R-:W-:-:S02]  /*ba90*/  SHF.R.S32.HI R8, RZ, 0x1f, R128 ;  /* 0x0000001fff087819 */ /* 0x000fc40000011480 */
[----:B------:R-:W-:Y:S02]  /*baa0*/  LOP3.LUT R10, R125, 0x38, R10, 0xf8, !PT ;  /* 0x000000387d0a7812 */ /* 0x000fe400078ef80a */
[----:B------:R-:W-:Y:S02]  /*bab0*/  SHF.L.U32 R9, R128, 0x3, RZ ;  /* 0x0000000380097819 */ /* 0x000fe400000006ff */
[----:B------:R-:W-:Y:S01]  /*bac0*/  LEA.HI R8, R8, R128, RZ, 0x3 ;  /* 0x0000008008087211 */ /* 0x000fe200078f18ff */
[----:B------:R-:W-:Y:S01]  /*bad0*/  HADD2.F32 R128, -RZ, R120.H0_H0 ;  /* 0x20000078ff807230 */ /* 0x000fe20000004100 */
        /* <DEDUP_REMOVED lines=9> */
[----:B------:R-:W-:Y:S01]  /*bb70*/  SHF.R.U32.HI R102, RZ, 0x10, R89 ;  /* 0x00000010ff667819 */ /* 0x000fe20000011659 */
[----:B------:R-:W1:Y:S01]  /*bb80*/  LDS.128 R12, [R100+0x10080] ;  /* 0x01008000640c7984 */ /* 0x000e620000000c00 */
[----:B------:R-:W-:Y:S02]  /*bb90*/  SHF.L.U32 R101, R8, 0x1, RZ ;  /* 0x0000000108657819 */ /* 0x000fe400000006ff */
[--C-:B------:R-:W-:Y:S01]  /*bba0*/  SHF.R.U64 R89, R94, 0x10, R95.reuse ;  /* 0x000000105e597819 */ /* 0x100fe2000000125f */
[----:B------:R-:W-:Y:S01]  /*bbb0*/  HADD2.F32 R102, -RZ, R102.H0_H0 ;  /* 0x20000066ff667230 */ /* 0x000fe20000004100 */
[----:B------:R-:W-:Y:S01]  /*bbc0*/  SHF.R.U32.HI R94, RZ, 0x10, R95 ;  /* 0x00000010ff5e7819 */ /* 0x000fe2000001165f */
[----:B------:R-:W2:Y:S01]  /*bbd0*/  LDS.128 R8, [R101+0x10080] ;  /* 0x0100800065087984 */ /* 0x000ea20000000c00 */
[--C-:B------:R-:W-:Y:S01]  /*bbe0*/  SHF.R.U64 R92, R92, 0x10, R93.reuse ;  /* 0x000000105c5c7819 */ /* 0x100fe2000000125d */
[----:B------:R-:W-:Y:S01]  /*bbf0*/  HADD2.F32 R89, -RZ, R89.H0_H0 ;  /* 0x20000059ff597230 */ /* 0x000fe20000004100 */
        /* <DEDUP_REMOVED lines=9> */
[----:B------:R-:W-:Y:S01]  /*bc90*/  HADD2.F32 R13, -RZ, R15.H0_H0 ;  /* 0x2000000fff0d7230 */ /* 0x000fe20000004100 */
[----:B------:R-:W-:Y:S01]  /*bca0*/  FMUL.FTZ R126, R95, R106 ;  /* 0x0000006a5f7e7220 */ /* 0x000fe20000410000 */
[----:B--2---:R-:W-:-:S02]  /*bcb0*/  HADD2.F32 R107, -RZ, R9.H0_H0 ;  /* 0x20000009ff6b7230 */ /* 0x004fc40000004100 */
[----:B------:R-:W-:Y:S01]  /*bcc0*/  HADD2.F32 R123, -RZ, R9.H1_H1 ;  /* 0x30000009ff7b7230 */ /* 0x000fe20000004100 */
[----:B------:R-:W-:Y:S01]  /*bcd0*/  FMUL.FTZ R129, R13, R128 ;  /* 0x000000800d817220 */ /* 0x000fe20000410000 */
[----:B------:R-:W-:Y:S01]  /*bce0*/  HADD2.F32 R9, -RZ, R11.H0_H0 ;  /* 0x2000000bff097230 */ /* 0x000fe20000004100 */
        /* <DEDUP_REMOVED lines=25> */
[----:B------:R-:W-:Y:S01]  /*be80*/  HADD2.F32 R124, -RZ, R88.H0_H0 ;  /* 0x20000058ff7c7230 */ /* 0x000fe20000004100 */
[----:B------:R-:W-:Y:S01]  /*be90*/  FMUL.FTZ R9, R12, R123 ;  /* 0x0000007b0c097220 */ /* 0x000fe20000410000 */
[----:B------:R-:W-:Y:S01]  /*bea0*/  F2FP.PACK_AB R11, R11, R129 ;  /* 0x000000810b0b723e */ /* 0x000fe200000000ff */
[----:B------:R-:W-:-:S02]  /*beb0*/  FMUL.FTZ R123, R8, R123 ;  /* 0x0000007b087b7220 */ /* 0x000fc40000410000 */
[----:B------:R-:W-:Y:S02]  /*bec0*/  FFMA.FTZ R88, R8, R122, R9 ;  /* 0x0000007a08587223 */ /* 0x000fe40000010009 */
[----:B------:R-:W-:Y:S02]  /*bed0*/  FMUL.FTZ R8, R105, R124 ;  /* 0x0000007c69087220 */ /* 0x000fe40000410000 */
[----:B------:R-:W-:Y:S02]  /*bee0*/  FMUL.FTZ R9, R14, R90 ;  /* 0x0000005a0e097220 */ /* 0x000fe40000410000 */
[----:B------:R-:W-:Y:S02]  /*bef0*/  FMUL.FTZ R124, R125, R124 ;  /* 0x0000007c7d7c7220 */ /* 0x000fe40000410000 */
[----:B------:R-:W-:Y:S02]  /*bf00*/  FMUL.FTZ R90, R10, R90 ;  /* 0x0000005a0a5a7220 */ /* 0x000fe40000410000 */
[----:B------:R-:W-:-:S02]  /*bf10*/  FFMA.FTZ R123, R12, R122, -R123 ;  /* 0x0000007a0c7b7223 */ /* 0x000fc4000001087b */
        /* <DEDUP_REMOVED lines=9> */
[----:B------:R-:W-:Y:S01]  /*bfb0*/  FFMA.FTZ R8, R125, R92, R8 ;  /* 0x0000005c7d087223 */ /* 0x000fe20000010008 */
[----:B------:R-:W-:Y:S01]  /*bfc0*/  F2FP.PACK_AB R12, R12, R119 ;  /* 0x000000770c0c723e */ /* 0x000fe200000000ff */
[----:B------:R-:W-:Y:S01]  /*bfd0*/  FFMA.FTZ R10, R10, R89, R9 ;  /* 0x000000590a0a7223 */ /* 0x000fe20000010009 */
[----:B------:R-:W-:Y:S02]  /*bfe0*/  F2FP.PACK_AB R14, R14, R123 ;  /* 0x0000007b0e0e723e */ /* 0x000fe400000000ff */
[----:B------:R-:W-:Y:S02]  /*bff0*/  F2FP.PACK_AB R9, R93, R126 ;  /* 0x0000007e5d09723e */ /* 0x000fe400000000ff */
[----:B------:R-:W-:Y:S01]  /*c000*/  F2FP.PACK_AB R8, R8, R120 ;  /* 0x000000780808723e */ /* 0x000fe200000000ff */
[----:B------:R1:W-:Y:S01]  /*c010*/  STS.128 [R100+0x10080], R12 ;  /* 0x0100800c64007388 */ /* 0x0003e20000000c00 */
[----:B------:R-:W-:-:S05]  /*c020*/  F2FP.PACK_AB R10, R10, R88 ;  /* 0x000000580a0a723e */ /* 0x000fca00000000ff */
[----:B------:R1:W-:Y:S02]  /*c030*/  STS.128 [R101+0x10080], R8 ;  /* 0x0100800865007388 */ /* 0x0003e40000000c00 */
.L_x_647:
[----:B------:R-:W-:Y:S05]  /*c040*/  BSYNC B1 ;  /* 0x0000000000017941 */ /* 0x000fea0003800000 */
.L_x_646:
[----:B------:R-:W-:Y:S01]  /*c050*/  IADD3 R88, R48, 0x20, RZ ;  /* 0x0000002030587810 */ /* 0x000fe20007ffe0ff */
[----:B------:R-:W-:Y:S03]  /*c060*/  BSSY B1, `(.L_x_650) ;  /* 0x00000db000017945 */ /* 0x000fe60003800000 */
[----:B------:R-:W-:-:S13]  /*c070*/  ISETP.GE.AND P0, PT, R88, R84, PT ;  /* 0x000000545800720c */ /* 0x000fda0003f06270 */
        /* <DEDUP_REMOVED lines=21> */
[----:B------:R-:W-:Y:S02]  /*c1d0*/  LEA.HI R8, R8, R10, RZ, 0x3 ;  /* 0x0000000a08087211 */ /* 0x000fe400078f18ff */
[----:B------:R-:W-:-:S02]  /*c1e0*/  LOP3.LUT R91, R91, R92, RZ, 0x3c, !PT ;  /* 0x0000005c5b5b7212 */ /* 0x000fc400078e3cff */
[----:B------:R-:W-:Y:S02]  /*c1f0*/  LOP3.LUT R9, R93, 0x38, R9, 0xf8, !PT ;  /* 0x000000385d097812 */ /* 0x000fe400078ef809 */
[----:B------:R-:W-:Y:S02]  /*c200*/  SHF.L.U32 R8, R8, 0xa, RZ ;  /* 0x0000000a08087819 */ /* 0x000fe400000006ff */
[----:B------:R-:W-:Y:S02]  /*c210*/  IADD3 R91, R88, R91, RZ ;  /* 0x0000005b585b7210 */ /* 0x000fe40007ffe0ff */
[----:B------:R-:W-:Y:S02]  /*c220*/  LOP3.LUT R9, R9, R92, RZ, 0x3c, !PT ;  /* 0x0000005c09097212 */ /* 0x000fe400078e3cff */
[----:B------:R-:W-:Y:S02]  /*c230*/  LOP3.LUT R8, R8, 0x7fffe000, RZ, 0xc0, !PT ;  /* 0x7fffe00008087812 */ /* 0x000fe400078ec0ff */
[----:B------:R-:W-:-:S02]  /*c240*/  SHF.L.U32 R91, R91, 0x1, RZ ;  /* 0x000000015b5b7819 */ /* 0x000fc400000006ff */
[----:B------:R-:W-:Y:S02]  /*c250*/  IADD3 R8, R9, R8, R88 ;  /* 0x0000000809087210 */ /* 0x000fe40007ffe058 */
[--C-:B------:R-:W-:Y:S01]  /*c260*/  SHF.R.U64 R72, R72, 0x10, R73.reuse ;  /* 0x0000001048487819 */ /* 0x100fe20000001249 */
[----:B------:R-:W1:Y:S01]  /*c270*/  LDS.128 R12, [R91+0x10080] ;  /* 0x010080005b0c7984 */ /* 0x000e620000000c00 */
        /* <DEDUP_REMOVED lines=42> */
[----:B------:R-:W-:Y:S01]  /*c520*/  FFMA.FTZ R13, R13, R103, -R94 ;  /* 0x000000670d0d7223 */ /* 0x000fe2000001085e */
[----:B------:R-:W-:Y:S01]  /*c530*/  HADD2.F32 R15, -RZ, R15.H1_H1 ;  /* 0x3000000fff0f7230 */ /* 0x000fe20000004100 */
[C---:B------:R-:W-:Y:S01]  /*c540*/  FMUL.FTZ R77, R8.reuse, R77 ;  /* 0x0000004d084d7220 */ /* 0x040fe20000410000 */
[----:B------:R-:W-:Y:S01]  /*c550*/  HADD2.F32 R116, -RZ, R116.H0_H0 ;  /* 0x20000074ff747230 */ /* 0x000fe20000004100 */
[----:B------:R-:W-:Y:S01]  /*c560*/  FFMA.FTZ R75, R8, R104, R122 ;  /* 0x00000068084b7223 */ /* 0x000fe2000001007a */
[----:B------:R-:W-:Y:S01]  /*c570*/  HADD2.F32 R106, -RZ, R10.H1_H1 ;  /* 0x3000000aff6a7230 */ /* 0x000fe20000004100 */
[-C--:B------:R-:W-:Y:S01]  /*c580*/  FMUL.FTZ R8, R15, R123.reuse ;  /* 0x0000007b0f087220 */ /* 0x080fe20000410000 */
[--C-:B------:R-:W-:Y:S01]  /*c590*/  HADD2.F32 R10, -RZ, R11.reuse.H0_H0 ;  /* 0x2000000bff0a7230 */ /* 0x100fe20000004100 */
[----:B------:R-:W-:Y:S01]  /*c5a0*/  FMUL.FTZ R121, R14, R116 ;  /* 0x000000740e797220 */ /* 0x000fe20000410000 */
[----:B------:R-:W-:Y:S01]  /*c5b0*/  HADD2.F32 R11, -RZ, R11.H1_H1 ;  /* 0x3000000bff0b7230 */ /* 0x000fe20000004100 */
[----:B------:R-:W-:Y:S01]  /*c5c0*/  FFMA.FTZ R77, R12, R104, -R77 ;  /* 0x000000680c4d7223 */ /* 0x000fe2000001084d */
[----:B------:R-:W-:Y:S01]  /*c5d0*/  HADD2.F32 R118, -RZ, R118.H0_H0 ;  /* 0x20000076ff767230 */ /* 0x000fe20000004100 */
[C---:B------:R-:W-:Y:S01]  /*c5e0*/  FMUL.FTZ R116, R10.reuse, R116 ;  /* 0x000000740a747220 */ /* 0x040fe20000410000 */
[----:B------:R-:W-:Y:S01]  /*c5f0*/  F2FP.PACK_AB R13, R13, R102 ;  /* 0x000000660d0d723e */ /* 0x000fe200000000ff */
[----:B------:R-:W-:Y:S01]  /*c600*/  FMUL.FTZ R123, R11, R123 ;  /* 0x0000007b0b7b7220 */ /* 0x000fe20000410000 */
[----:B------:R-:W-:Y:S01]  /*c610*/  F2FP.PACK_AB R9, R9, R107 ;  /* 0x0000006b0909723e */ /* 0x000fe200000000ff */
[----:B------:R-:W-:-:S02]  /*c620*/  FFMA.FTZ R121, R10, R118, R121 ;  /* 0x000000760a797223 */ /* 0x000fc40000010079 */
[----:B------:R-:W-:Y:S02]  /*c630*/  FFMA.FTZ R11, R11, R78, R8 ;  /* 0x0000004e0b0b7223 */ /* 0x000fe40000010008 */
[----:B------:R-:W-:Y:S02]  /*c640*/  FMUL.FTZ R8, R100, R72 ;  /* 0x0000004864087220 */ /* 0x000fe40000410000 */
[----:B------:R-:W-:Y:S01]  /*c650*/  FMUL.FTZ R10, R101, R74 ;  /* 0x0000004a650a7220 */ /* 0x000fe20000410000 */
[----:B------:R-:W-:Y:S01]  /*c660*/  F2FP.PACK_AB R11, R11, R121 ;  /* 0x000000790b0b723e */ /* 0x000fe200000000ff */
        /* <DEDUP_REMOVED lines=16> */
.L_x_653:
[----:B------:R-:W-:Y:S05]  /*c770*/  BSYNC B0 ;  /* 0x0000000000007941 */ /* 0x000fea0003800000 */
.L_x_652:
        /* <DEDUP_REMOVED lines=9> */
[----:B------:R-:W-:Y:S01]  /*c810*/  HADD2.F32 R114, -RZ, R114.H1_H1 ;  /* 0x30000072ff727230 */ /* 0x000fe20000004100 */
        /* <DEDUP_REMOVED lines=8> */
[----:B------:R-:W-:Y:S01]  /*c8a0*/  LOP3.LUT R9, R93, 0x38, R9, 0xf8, !PT ;  /* 0x000000385d097812 */ /* 0x000fe200078ef809 */
[--C-:B------:R-:W-:Y:S01]  /*c8b0*/  HADD2.F32 R93, -RZ, R112.reuse.H0_H0 ;  /* 0x20000070ff5d7230 */ /* 0x100fe20000004100 */
[----:B------:R-:W-:Y:S01]  /*c8c0*/  SHF.L.U32 R8, R8, 0xa, RZ ;  /* 0x0000000a08087819 */ /* 0x000fe200000006ff */
[----:B------:R-:W-:Y:S01]  /*c8d0*/  HADD2.F32 R112, -RZ, R112.H1_H1 ;  /* 0x30000070ff707230 */ /* 0x000fe20000004100 */
[----:B------:R-:W-:Y:S02]  /*c8e0*/  IADD3 R10, R11, R10, R88 ;  /* 0x0000000a0b0a7210 */ /* 0x000fe40007ffe058 */
[----:B------:R-:W-:Y:S02]  /*c8f0*/  LOP3.LUT R92, R9, R92, RZ, 0x3c, !PT ;  /* 0x0000005c095c7212 */ /* 0x000fe400078e3cff */
[----:B------:R-:W-:Y:S02]  /*c900*/  LOP3.LUT R8, R8, 0x7fffe000, RZ, 0xc0, !PT ;  /* 0x7fffe00008087812 */ /* 0x000fe400078ec0ff */
[----:B------:R-:W-:-:S02]  /*c910*/  SHF.L.U32 R72, R10, 0x1, RZ ;  /* 0x000000010a487819 */ /* 0x000fc400000006ff */
[----:B------:R-:W-:Y:S01]  /*c920*/  IADD3 R8, R92, R8, R88 ;  /* 0x000000085c087210 */ /* 0x000fe20007ffe058 */
[--C-:B------:R-:W-:Y:S01]  /*c930*/  HADD2.F32 R92, -RZ, R113.reuse.H0_H0 ;  /* 0x20000071ff5c7230 */ /* 0x100fe20000004100 */
[----:B------:R-:W-:Y:S01]  /*c940*/  SHF.R.U32.HI R74, RZ, 0x10, R61 ;  /* 0x00000010ff4a7819 */ /* 0x000fe2000001163d */
[----:B------:R-:W1:Y:S01]  /*c950*/  LDS.128 R12, [R72+0x10080] ;  /* 0x01008000480c7984 */ /* 0x000e620000000c00 */
[----:B------:R-:W-:Y:S01]  /*c960*/  SHF.L.U32 R73, R8, 0x1, RZ ;  /* 0x0000000108497819 */ /* 0x000fe200000006ff */
[----:B------:R-:W-:Y:S01]  /*c970*/  HADD2.F32 R113, -RZ, R113.H1_H1 ;  /* 0x30000071ff717230 */ /* 0x000fe20000004100 */
        /* <DEDUP_REMOVED lines=34> */
[----:B------:R-:W-:Y:S01]  /*cba0*/  HADD2.F32 R12, -RZ, R14.H0_H0 ;  /* 0x2000000eff0c7230 */ /* 0x000fe20000004100 */
[----:B------:R-:W-:Y:S01]  /*cbb0*/  FMUL.FTZ R9, R15, R63 ;  /* 0x0000003f0f097220 */ /* 0x000fe20000410000 */
[----:B------:R-:W-:Y:S01]  /*cbc0*/  HADD2.F32 R90, -RZ, R8.H1_H1 ;  /* 0x30000008ff5a7230 */ /* 0x000fe20000004100 */
[----:B------:R-:W-:Y:S01]  /*cbd0*/  FMUL.FTZ R88, R76, R109 ;  /* 0x0000006d4c587220 */ /* 0x000fe20000410000 */
[----:B------:R-:W-:Y:S01]  /*cbe0*/  HADD2.F32 R8, -RZ, R10.H0_H0 ;  /* 0x2000000aff087230 */ /* 0x000fe20000004100 */
[C---:B------:R-:W-:Y:S01]  /*cbf0*/  FMUL.FTZ R63, R11.reuse, R63 ;  /* 0x0000003f0b3f7220 */ /* 0x040fe20000410000 */
[----:B------:R-:W-:Y:S01]  /*cc00*/  HADD2.F32 R14, -RZ, R14.H1_H1 ;  /* 0x3000000eff0e7230 */ /* 0x000fe20000004100 */
[----:B------:R-:W-:Y:S01]  /*cc10*/  FFMA.FTZ R11, R11, R66, R9 ;  /* 0x000000420b0b7223 */ /* 0x000fe20000010009 */
[----:B------:R-:W-:Y:S01]  /*cc20*/  HADD2.F32 R10, -RZ, R10.H1_H1 ;  /* 0x3000000aff0a7230 */ /* 0x000fe20000004100 */
[----:B------:R-:W-:-:S02]  /*cc30*/  FMUL.FTZ R109, R89, R109 ;  /* 0x0000006d596d7220 */ /* 0x000fc40000410000 */
[----:B------:R-:W-:Y:S01]  /*cc40*/  FFMA.FTZ R88, R89, R113, R88 ;  /* 0x0000007159587223 */ /* 0x000fe20000010058 */
[----:B------:R-:W-:Y:S01]  /*cc50*/  HADD2.F32 R89, -RZ, R60.H0_H0 ;  /* 0x2000003cff597230 */ /* 0x000fe20000004100 */
[----:B------:R-:W-:Y:S01]  /*cc60*/  FMUL.FTZ R9, R12, R112 ;  /* 0x000000700c097220 */ /* 0x000fe20000410000 */
[----:B------:R-:W-:Y:S01]  /*cc70*/  F2FP.PACK_AB R11, R11, R94 ;  /* 0x0000005e0b0b723e */ /* 0x000fe200000000ff */
[C---:B------:R-:W-:Y:S02]  /*cc80*/  FMUL.FTZ R112, R8.reuse, R112 ;  /* 0x0000007008707220 */ /* 0x040fe40000410000 */
[----:B------:R-:W-:Y:S02]  /*cc90*/  FFMA.FTZ R60, R8, R114, R9 ;  /* 0x00000072083c7223 */ /* 0x000fe40000010009 */
[----:B------:R-:W-:Y:S02]  /*cca0*/  FMUL.FTZ R8, R77, R89 ;  /* 0x000000594d087220 */ /* 0x000fe40000410000 */
[----:B------:R-:W-:-:S02]  /*ccb0*/  FMUL.FTZ R9, R14, R62 ;  /* 0x0000003e0e097220 */ /* 0x000fc40000410000 */
[----:B------:R-:W-:Y:S02]  /*ccc0*/  FMUL.FTZ R89, R90, R89 ;  /* 0x000000595a597220 */ /* 0x000fe40000410000 */
        /* <DEDUP_REMOVED lines=8> */
[-C--:B------:R-:W-:Y:S01]  /*cd50*/  FFMA.FTZ R12, R77, R64.reuse, -R89 ;  /* 0x000000404d0c7223 */ /* 0x080fe20000010859 */
        /* <DEDUP_REMOVED lines=8> */
[----:B------:R1:W-:Y:S01]  /*cde0*/  STS.128 [R72+0x10080], R12 ;  /* 0x0100800c48007388 */ /* 0x0003e20000000c00 */
[----:B------:R-:W-:-:S05]  /*cdf0*/  F2FP.PACK_AB R10, R10, R60 ;  /* 0x0000003c0a0a723e */ /* 0x000fca00000000ff */
[----:B------:R1:W-:Y:S02]  /*ce00*/  STS.128 [R73+0x10080], R8 ;  /* 0x0100800849007388 */ /* 0x0003e40000000c00 */
.L_x_651:
[----:B------:R-:W-:Y:S05]  /*ce10*/  BSYNC B1 ;  /* 0x0000000000017941 */ /* 0x000fea0003800000 */
.L_x_650:
        /* <DEDUP_REMOVED lines=83> */
[----:B------:R-:W-:Y:S01]  /*d350*/  FMUL.FTZ R8, R15, R92 ;  /* 0x0000005c0f087220 */ /* 0x000fe20000410000 */
        /* <DEDUP_REMOVED lines=30> */
.L_x_657:
[----:B------:R-:W-:Y:S05]  /*d540*/  BSYNC B0 ;  /* 0x0000000000007941 */ /* 0x000fea0003800000 */
.L_x_656:
        /* <DEDUP_REMOVED lines=105> */
.L_x_655:
[----:B------:R-:W-:Y:S05]  /*dbe0*/  BSYNC B1 ;  /* 0x0000000000017941 */ /* 0x000fea0003800000 */
.L_x_654:
[----:B------:R-:W-:-:S04]  /*dbf0*/  IADD3 R32, R48, 0x60, RZ ;  /* 0x0000006030207810 */ /* 0x000fc80007ffe0ff */
        /* <DEDUP_REMOVED lines=112> */
.L_x_659:
[----:B------:R-:W-:Y:S05]  /*e300*/  BSYNC B0 ;  /* 0x0000000000007941 */ /* 0x000fea0003800000 */
.L_x_658:
[----:B------:R-:W-:-:S13]  /*e310*/  ISETP.GE.AND P0, PT, R70, c[0x0][0x27c], PT ;  /* 0x00009f0046007a0c */ /* 0x000fda0003f06270 */
[----:B------:R-:W-:Y:S05]  /*e320*/  @P0 BRA `(.L_x_631) ;  /* 0x0000067000000947 */ /* 0x000fea0003800000 */
[----:B-1----:R-:W-:Y:S01]  /*e330*/  SHF.R.S32.HI R10, RZ, 0x1f, R70 ;  /* 0x0000001fff0a7819 */ /* 0x002fe20000011446 */
[----:B------:R-:W-:Y:S01]  /*e340*/  HADD2.F32 R36, -RZ, R69.H0_H0 ;  /* 0x20000045ff247230 */ /* 0x000fe20000004100 */
[----:B------:R-:W-:Y:S01]  /*e350*/  SHF.R.U64 R19, R22, 0x10, R23 ;  /* 0x0000001016137819 */ /* 0x000fe20000001217 */
[--C-:B------:R-:W-:Y:S01]  /*e360*/  HADD2.F32 R37, -RZ, R55.reuse.H0_H0 ;  /* 0x20000037ff257230 */ /* 0x100fe20000004100 */
[CC--:B------:R-:W-:Y:S01]  /*e370*/  LEA.HI R8, R10.reuse, R70.reuse, RZ, 0x3 ;  /* 0x000000460a087211 */ /* 0x0c0fe200078f18ff */
[--C-:B------:R-:W-:Y:S01]  /*e380*/  HADD2.F32 R39, -RZ, R68.reuse.H0_H0 ;  /* 0x20000044ff277230 */ /* 0x100fe20000004100 */
[----:B------:R-:W-:Y:S01]  /*e390*/  LEA.HI R10, R10, R70, RZ, 0x6 ;  /* 0x000000460a0a7211 */ /* 0x000fe200078f30ff */
[----:B------:R-:W-:Y:S01]  /*e3a0*/  HADD2.F32 R55, -RZ, R55.H1_H1 ;  /* 0x30000037ff377230 */ /* 0x000fe20000004100 */
[----:B------:R-:W-:Y:S01]  /*e3b0*/  LEA.HI.SX32 R33, R8, R33, 0x1d ;  /* 0x0000002108217211 */ /* 0x000fe200078feaff */
[----:B------:R-:W-:Y:S01]  /*e3c0*/  HADD2.F32 R68, -RZ, R68.H1_H1 ;  /* 0x30000044ff447230 */ /* 0x000fe20000004100 */
[----:B------:R-:W-:Y:S01]  /*e3d0*/  LOP3.LUT R11, R35, 0x38, R8, 0xf8, !PT ;  /* 0x00000038230b7812 */ /* 0x000fe200078ef808 */
        /* <DEDUP_REMOVED lines=67> */
[C---:B------:R-:W-:Y:S01]  /*e810*/  FMUL.FTZ R59, R8.reuse, R59 ;  /* 0x0000003b083b7220 */ /* 0x040fe20000410000 */
[----:B------:R-:W-:Y:S01]  /*e820*/  F2FP.PACK_AB R9, R9, R38 ;  /* 0x000000260909723e */ /* 0x000fe200000000ff */
[----:B------:R-:W-:-:S02]  /*e830*/  FFMA.FTZ R19, R8, R69, R28 ;  /* 0x0000004508137223 */ /* 0x000fc4000001001c */
[-C--:B------:R-:W-:Y:S02]  /*e840*/  FMUL.FTZ R8, R27, R20.reuse ;  /* 0x000000141b087220 */ /* 0x080fe40000410000 */
[-C--:B------:R-:W-:Y:S02]  /*e850*/  FMUL.FTZ R28, R14, R33.reuse ;  /* 0x000000210e1c7220 */ /* 0x080fe40000410000 */
[----:B------:R-:W-:Y:S02]  /*e860*/  FMUL.FTZ R20, R34, R20 ;  /* 0x0000001422147220 */ /* 0x000fe40000410000 */
[----:B------:R-:W-:Y:S02]  /*e870*/  FMUL.FTZ R33, R10, R33 ;  /* 0x000000210a217220 */ /* 0x000fe40000410000 */
[----:B------:R-:W-:Y:S02]  /*e880*/  FFMA.FTZ R59, R12, R69, -R59 ;  /* 0x000000450c3b7223 */ /* 0x000fe4000001083b */
[----:B------:R-:W-:-:S02]  /*e890*/  FFMA.FTZ R29, R24, R36, -R29 ;  /* 0x00000024181d7223 */ /* 0x000fc4000001081d */
        /* <DEDUP_REMOVED lines=16> */
.L_x_631:
[----:B------:R-:W-:Y:S05]  /*e9a0*/  BSYNC B2 ;  /* 0x0000000000027941 */ /* 0x000fea0003800000 */
.L_x_597:
[----:B-1----:R-:W-:Y:S01]  /*e9b0*/  IMAD.SHL.U32 R8, R0, 0x40, RZ ;  /* 0x0000004000087824 */ /* 0x002fe200078e00ff */
[----:B------:R-:W-:-:S04]  /*e9c0*/  DEPBAR.LE SB0, 0x0 ;  /* 0x000080000000791a */ /* 0x000fc80000000000 */
[----:B------:R-:W-:Y:S01]  /*e9d0*/  IMAD.SHL.U32 R213, R48, 0x8, RZ ;  /* 0x0000000830d57824 */ /* 0x000fe200078e00ff */
[----:B------:R-:W-:Y:S01]  /*e9e0*/  LOP3.LUT R8, R8, 0x1c0, RZ, 0xc0, !PT ;  /* 0x000001c008087812 */ /* 0x000fe200078ec0ff */
[----:B------:R-:W-:Y:S01]  /*e9f0*/  IMAD R13, R58, c[0x0][0x208], RZ ;  /* 0x000082003a0d7a24 */ /* 0x000fe200078e02ff */
[----:B------:R-:W-:Y:S01]  /*ea00*/  SEL R14, RZ, 0x2, P6 ;  /* 0x00000002ff0e7807 */ /* 0x000fe20003000000 */
[----:B------:R-:W-:Y:S01]  /*ea10*/  IMAD R214, R56, 0x400, R4 ;  /* 0x0000040038d67824 */ /* 0x000fe200078e0204 */
[----:B------:R-:W-:Y:S01]  /*ea20*/  LOP3.LUT R213, R8, 0x8, R213, 0xf8, !PT ;  /* 0x0000000808d57812 */ /* 0x000fe200078ef8d5 */
[C---:B------:R-:W-:Y:S01]  /*ea30*/  IMAD.WIDE.U32 R16, R53.reuse, c[0x0][0x208], RZ ;  /* 0x0000820035107a25 */ /* 0x040fe200078e00ff */
[----:B------:R-:W-:Y:S02]  /*ea40*/  SHF.R.U32.HI R8, RZ, 0x3, R8 ;  /* 0x00000003ff087819 */ /* 0x000fe40000011608 */
[----:B------:R-:W-:Y:S01]  /*ea50*/  SEL R12, RZ, 0x4, P5 ;  /* 0x00000004ff0c7807 */ /* 0x000fe20002800000 */
[----:B------:R-:W-:Y:S01]  /*ea60*/  IMAD R13, R53, c[0x0][0x20c], R13 ;  /* 0x00008300350d7a24 */ /* 0x000fe200078e020d */
[----:B------:R-:W-:Y:S01]  /*ea70*/  LOP3.LUT R213, R213, R8, RZ, 0x3c, !PT ;  /* 0x00000008d5d57212 */ /* 0x000fe200078e3cff */
[----:B------:R-:W-:Y:S01]  /*ea80*/  IMAD.SHL.U32 R214, R214, 0x2, RZ ;  /* 0x00000002d6d67824 */ /* 0x000fe200078e00ff */
[----:B------:R-:W-:Y:S01]  /*ea90*/  BAR.SYNC.DEFER_BLOCKING 0x0 ;  /* 0x0000000000007b1d */ /* 0x000fe20000010000 */
[----:B------:R-:W-:Y:S01]  /*eaa0*/  IADD3 R50, R12, R14, R50 ;  /* 0x0000000e0c327210 */ /* 0x000fe20007ffe032 */
[----:B------:R-:W-:Y:S01]  /*eab0*/  IMAD.IADD R13, R17, 0x1, R13 ;  /* 0x00000001110d7824 */ /* 0x000fe200078e020d */
[----:B------:R-:W-:Y:S01]  /*eac0*/  LEA R14, P0, R16, R228, 0x5 ;  /* 0x000000e4100e7211 */ /* 0x000fe200078028ff */
[----:B------:R-:W-:Y:S01]  /*ead0*/  IMAD R213, R51, 0x200, R213 ;  /* 0x0000020033d57824 */ /* 0x000fe200078e02d5 */
[----:B------:R-:W-:Y:S01]  /*eae0*/  LOP3.LUT P1, RZ, R0, 0x2, RZ, 0xc0, !PT ;  /* 0x0000000200ff7812 */ /* 0x000fe2000782c0ff */
[----:B-----5:R-:W-:Y:S01]  /*eaf0*/  IMAD R55, R53, -0x20, R220 ;  /* 0xffffffe035377824 */ /* 0x020fe200078e02dc */
[----:B------:R-:W-:Y:S01]  /*eb00*/  LEA.HI.X R13, R16, R221, R13, 0x5, P0 ;  /* 0x000000dd100d7211 */ /* 0x000fe200000f2c0d */
[----:B------:R-:W-:Y:S01]  /*eb10*/  IMAD.SHL.U32 R213, R213, 0x2, RZ ;  /* 0x00000002d5d57824 */ /* 0x000fe200078e00ff */
[----:B------:R-:W-:Y:S01]  /*eb20*/  SEL R12, RZ, 0x8, P4 ;  /* 0x00000008ff0c7807 */ /* 0x000fe20002000000 */
[----:B------:R-:W-:Y:S01]  /*eb30*/  IMAD R210, R3, 0x2, R214 ;  /* 0x0000000203d27824 */ /* 0x000fe200078e02d6 */
[----:B------:R-:W-:Y:S01]  /*eb40*/  LEA R20, P0, R14, c[0x0][0x1f8], 0x1 ;  /* 0x00007e000e147a11 */ /* 0x000fe200078008ff */
[----:B------:R-:W-:Y:S01]  /*eb50*/  IMAD.SHL.U32 R217, R49, 0x2, RZ ;  /* 0x0000000231d97824 */ /* 0x000fe200078e00ff */
[C---:B------:R-:W-:Y:S01]  /*eb60*/  IADD3 R15, R213.reuse, 0xc080, RZ ;  /* 0x0000c080d50f7810 */ /* 0x040fe20007ffe0ff */
[----:B------:R-:W-:Y:S01]  /*eb70*/  IMAD.IADD R12, R12, 0x1, R50 ;  /* 0x000000010c0c7824 */ /* 0x000fe200078e0232 */
[----:B------:R-:W-:Y:S01]  /*eb80*/  LEA.HI.X R21, R14, c[0x0][0x1fc], R13, 0x1, P0 ;  /* 0x00007f000e157a11 */ /* 0x000fe200000f0c0d */
[C---:B------:R-:W-:Y:S01]  /*eb90*/  IMAD R209, R2.reuse, 0x2, R214 ;  /* 0x0000000202d17824 */ /* 0x040fe200078e02d6 */
[----:B------:R-:W-:Y:S01]  /*eba0*/  IADD3 R212, R213, 0xc0a0, RZ ;  /* 0x0000c0a0d5d47810 */ /* 0x000fe20007ffe0ff */
[----:B------:R-:W-:Y:S01]  /*ebb0*/  IMAD R207, R2, 0x2, R210 ;  /* 0x0000000202cf7824 */ /* 0x000fe200078e02d2 */
[----:B------:R-:W-:Y:S01]  /*ebc0*/  LOP3.LUT P0, RZ, R12, 0x2, RZ, 0xc0, !PT ;  /* 0x000000020cff7812 */ /* 0x000fe2000780c0ff */
[----:B------:R-:W-:Y:S01]  /*ebd0*/  IMAD.SHL.U32 R211, R4, 0x2, RZ ;  /* 0x0000000204d37824 */ /* 0x000fe200078e00ff */
[----:B------:R-:W-:-:S02]  /*ebe0*/  @P1 IADD3 R212, R15, -0x20, RZ ;  /* 0xffffffe00fd41810 */ /* 0x000fc40007ffe0ff */
[CC--:B------:R-:W-:Y:S01]  /*ebf0*/  ISETP.LE.OR P2, PT, R55.reuse, R48.reuse, P3 ;  /* 0x000000303700720c */ /* 0x0c0fe20001f43670 */
[----:B------:R-:W-:Y:S01]  /*ec00*/  LDSM.16.M88.4 R28, [R214+0x10080] ;  /* 0x01008000d61c783b */ /* 0x000fe20000000200 */
[----:B------:R-:W-:Y:S01]  /*ec10*/  ISETP.LE.OR P1, PT, R55, R48, !P0 ;  /* 0x000000303700720c */ /* 0x000fe20004723670 */
[--C-:B------:R-:W-:Y:S01]  /*ec20*/  IMAD R206, R3, 0x2, R211.reuse ;  /* 0x0000000203ce7824 */ /* 0x100fe200078e02d3 */
[----:B------:R-:W-:Y:S01]  /*ec30*/  LOP3.LUT P0, RZ, R0, 0x4, RZ, 0xc0, !PT ;  /* 0x0000000400ff7812 */ /* 0x000fe2000780c0ff */
[----:B------:R-:W1:Y:S01]  /*ec40*/  LDSM.16.M88.4 R8, [R213+0xc080] ;  /* 0x00c08000d508783b */ /* 0x000e620000000200 */
[----:B------:R-:W-:Y:S01]  /*ec50*/  IMAD.MOV.U32 R0, RZ, RZ, 0x40 ;  /* 0x00000040ff007424 */ /* 0x000fe200078e00ff */
[----:B------:R-:W-:Y:S01]  /*ec60*/  LEA.HI R52, R52, R54, RZ, 0x2 ;  /* 0x0000003634347211 */ /* 0x000fe200078f10ff */
[----:B------:R-:W-:Y:S01]  /*ec70*/  IMAD R204, R2, 0x2, R206 ;  /* 0x0000000202cc7824 */ /* 0x000fe200078e02ce */
[----:B------:R-:W2:Y:S01]  /*ec80*/  LDSM.16.M88.4 R16, [R213+0xc880] ;  /* 0x00c88000d510783b */ /* 0x000ea20000000200 */
[----:B------:R-:W-:Y:S01]  /*ec90*/  IADD3 R230, R6, -0x2, RZ ;  /* 0xfffffffe06e67810 */ /* 0x000fe20007ffe0ff */
[----:B------:R-:W-:Y:S01]  /*eca0*/  IMAD R205, R2, 0x2, R211 ;  /* 0x0000000202cd7824 */ /* 0x000fe200078e02d3 */
[----:B------:R-:W-:Y:S01]  /*ecb0*/  SEL R0, R0, 0xffffffc0, !P0 ;  /* 0xffffffc000007807 */ /* 0x000fe20004000000 */
[----:B------:R-:W-:Y:S01]  /*ecc0*/  LDSM.16.M88.4 R40, [R210+0x10080] ;  /* 0x01008000d228783b */ /* 0x000fe20000000200 */
[----:B------:R-:W-:-:S02]  /*ecd0*/  LOP3.LUT P0, RZ, R12, 0x8, RZ, 0xc0, !PT ;  /* 0x000000080cff7812 */ /* 0x000fc4000780c0ff */
[----:B------:R-:W-:Y:S01]  /*ece0*/  LOP3.LUT R52, R52, 0xfffffffc, RZ, 0xc0, !PT ;  /* 0xfffffffc34347812 */ /* 0x000fe200078ec0ff */
[----:B------:R-:W3:Y:S01]  /*ecf0*/  LDSM.16.M88.4 R44, [R212] ;  /* 0x00000000d42c783b */ /* 0x000ee20000000200 */
[----:B------:R-:W-:Y:S01]  /*ed00*/  ISETP.LE.OR P0, PT, R55, R48, !P0 ;  /* 0x000000303700720c */ /* 0x000fe20004703670 */
[----:B------:R-:W-:Y:S01]  /*ed10*/  IMAD.IADD R208, R213, 0x1, R0 ;  /* 0x00000001d5d07824 */ /* 0x000fe200078e0200 */
[----:B------:R-:W-:Y:S01]  /*ed20*/  IADD3 R203, R212, 0x800, RZ ;  /* 0x00000800d4cb7810 */ /* 0x000fe20007ffe0ff */
[----:B------:R-:W4:Y:S01]  /*ed30*/  LDSM.16.M88.4 R36, [R212+0x800] ;  /* 0x00080000d424783b */ /* 0x000f220000000200 */
[----:B------:R-:W-:Y:S01]  /*ed40*/  IMAD.IADD R202, R0, 0x1, R212 ;  /* 0x0000000100ca7824 */ /* 0x000fe200078e02d4 */
[----:B------:R-:W-:Y:S02]  /*ed50*/  LOP3.LUT R0, R57, 0xffffffe0, RZ, 0xc0, !PT ;  /* 0xffffffe039007812 */ /* 0x000fe400078ec0ff */
[----:B------:R-:W-:Y:S01]  /*ed60*/  @!PT LDS RZ, [RZ] ;  /* 0x00000000fffff984 */ /* 0x000fe20000000800 */
[----:B------:R-:W-:Y:S01]  /*ed70*/  @!PT LDS RZ, [RZ] ;  /* 0x00000000fffff984 */ /* 0x000fe20000000800 */
[----:B------:R-:W-:Y:S01]  /*ed80*/  @!PT LDS RZ, [RZ] ;  /* 0x00000000fffff984 */ /* 0x000fe20000000800 */
[----:B------:R2:W-:Y:S01]  /*ed90*/  LDGSTS.E.BYPASS.LTC128B.128 [R217+0x8080], [R20.64], !P2 ;  /* 0x0808000014d97fae */ /* 0x0005e2000d101d48 */
[----:B------:R-:W-:-:S02]  /*eda0*/  ISETP.NE.AND P2, PT, R226, 0x1, PT ;  /* 0x00000001e200780c */ /* 0x000fc40003f45270 */
[----:B------:R-:W-:Y:S01]  /*edb0*/  IMAD.IADD R0, R54, 0x1, -R0 ;  /* 0x0000000136007824 */ /* 0x000fe200078e0a00 */
[----:B------:R3:W-:Y:S01]  /*edc0*/  LDGSTS.E.BYPASS.LTC128B.128 [R217+0x9080], [R20.64+0x80], !P1 ;  /* 0x0908008014d97fae */ /* 0x0007e2000c901d48 */
[----:B------:R-:W-:Y:S01]  /*edd0*/  LOP3.LUT P1, RZ, R12, 0x4, RZ, 0xc0, !PT ;  /* 0x000000040cff7812 */ /* 0x000fe2000782c0ff */
[----:B------:R-:W-:-:S03]  /*ede0*/  IMAD.IADD R54, R54, 0x1, -R52 ;  /* 0x0000000136367824 */ /* 0x000fc600078e0a34 */
[----:B------:R-:W-:Y:S01]  /*edf0*/  ISETP.LE.OR P1, PT, R55, R48, !P1 ;  /* 0x000000303700720c */ /* 0x000fe20004f23670 */
[C---:B-1----:R-:W-:Y:S11]  /*ee00*/  HMMA.16816.F32 R12, R28.reuse, R8, RZ ;  /* 0x000000081c0c723c */ /* 0x042ff600000018ff */
[----:B------:R-:W-:Y:S01]  /*ee10*/  @!UPT UIADD3 URZ, URZ, URZ, URZ ;  /* 0x0000003f3f3ff290 */ /* 0x000fe2000fffe03f */
[----:B------:R1:W-:Y:S04]  /*ee20*/  LDGSTS.E.BYPASS.LTC128B.128 [R217+0xa080], [R20.64+0x100], !P1 ;  /* 0x0a08010014d97fae */ /* 0x0003e8000c901d48 */
[----:B------:R1:W-:Y:S01]  /*ee30*/  LDGSTS.E.BYPASS.LTC128B.128 [R217+0xb080], [R20.64+0x180], !P0 ;  /* 0x0b08018014d97fae */ /* 0x0003e2000c101d48 */
[C---:B--2---:R-:W-:Y:S03]  /*ee40*/  HMMA.16816.F32 R32, R28.reuse, R16, RZ ;  /* 0x000000101c20723c */ /* 0x044fe600000018ff */
[----:B------:R-:W-:Y:S04]  /*ee50*/  LDSM.16.M88.4 R24, [R209+0x10080] ;  /* 0x01008000d118783b */ /* 0x000fe80000000200 */
[----:B------:R-:W-:Y:S01]  /*ee60*/  LDSM.16.M88.4 R48, [R207+0x10080] ;  /* 0x01008000cf30783b */ /* 0x000fe20000000200 */
[C---:B------:R-:W-:Y:S03]  /*ee70*/  HMMA.16816.F32 R8, R28.reuse, R10, RZ ;  /* 0x0000000a1c08723c */ /* 0x040fe600000018ff */
[----:B------:R-:W0:Y:S05]  /*ee80*/  LDGDEPBAR ;  /* 0x00000000000079af */ /* 0x000e2a0000000000 */
[----:B------:R-:W-:Y:S01]  /*ee90*/  HMMA.16816.F32 R28, R28, R18, RZ ;  /* 0x000000121c1c723c */ /* 0x000fe200000018ff */
[----:B------:R-:W2:Y:S07]  /*eea0*/  LDSM.16.M88.4 R16, [R208+0xc880] ;  /* 0x00c88000d010783b */ /* 0x000eae0000000200 */
[C---:B---3--:R-:W-:Y:S01]  /*eeb0*/  HMMA.16816.F32 R12, R40.reuse, R44, R12 ;  /* 0x0000002c280c723c */ /* 0x048fe2000000180c */
[----:B-1----:R-:W1:Y:S07]  /*eec0*/  LDSM.16.M88.4 R20, [R208+0xc080] ;  /* 0x00c08000d014783b */ /* 0x002e6e0000000200 */
[C---:B----4-:R-:W-:Y:S08]  /*eed0*/  HMMA.16816.F32 R32, R40.reuse, R36, R32 ;  /* 0x000000242820723c */ /* 0x050ff00000001820 */
[C---:B------:R-:W-:Y:S01]  /*eee0*/  HMMA.16816.F32 R8, R40.reuse, R46, R8 ;  /* 0x0000002e2808723c */ /* 0x040fe20000001808 */
[----:B------:R-:W3:Y:S07]  /*eef0*/  LDSM.16.M88.4 R44, [R202] ;  /* 0x00000000ca2c783b */ /* 0x000eee0000000200 */
[----:B------:R-:W-:Y:S01]  /*ef00*/  HMMA.16816.F32 R36, R40, R38, R28 ;  /* 0x000000262824723c */ /* 0x000fe2000000181c */
[----:B------:R-:W4:Y:S07]  /*ef10*/  LDSM.16.M88.4 R28, [R202+0x800] ;  /* 0x00080000ca1c783b */ /* 0x000f2e0000000200 */
[C---:B--2---:R-:W-:Y:S08]  /*ef20*/  HMMA.16816.F32 R32, R24.reuse, R16, R32 ;  /* 0x000000101820723c */ /* 0x044ff00000001820 */
[C---:B-1----:R-:W-:Y:S08]  /*ef30*/  HMMA.16816.F32 R12, R24.reuse, R20, R12 ;  /* 0x00000014180c723c */ /* 0x042ff0000000180c */
[C---:B------:R-:W-:Y:S01]  /*ef40*/  HMMA.16816.F32 R40, R24.reuse, R22, R8 ;  /* 0x000000161828723c */ /* 0x040fe20000001808 */
[----:B------:R-:W-:Y:S04]  /*ef50*/  LDSM.16.M88.4 R20, [R214+0x14080] ;  /* 0x01408000d614783b */ /* 0x000fe80000000200 */
[----:B------:R-:W1:Y:S03]  /*ef60*/  LDSM.16.M88.4 R8, [R213+0xd080] ;  /* 0x00d08000d508783b */ /* 0x000e660000000200 */
[----:B------:R-:W-:Y:S01]  /*ef70*/  HMMA.16816.F32 R36, R24, R18, R36 ;  /* 0x000000121824723c */ /* 0x000fe20000001824 */
[----:B------:R-:W2:Y:S04]  /*ef80*/  LDSM.16.M88.4 R16, [R213+0xd880] ;  /* 0x00d88000d510783b */ /* 0x000ea80000000200 */
[----:B------:R-:W-:Y:S03]  /*ef90*/  LDSM.16.M88.4 R24, [R212+0x1000] ;  /* 0x00100000d418783b */ /* 0x000fe60000000200 */
[C---:B---3--:R-:W-:Y:S08]  /*efa0*/  HMMA.16816.F32 R12, R48.reuse, R44, R12 ;  /* 0x0000002c300c723c */ /* 0x048ff0000000180c */
[C---:B----4-:R-:W-:Y:S08]  /*efb0*/  HMMA.16816.F32 R32, R48.reuse, R28, R32 ;  /* 0x0000001c3020723c */ /* 0x050ff00000001820 */
[C---:B------:R-:W-:Y:S01]  /*efc0*/  HMMA.16816.F32 R44, R48.reuse, R46, R40 ;  /* 0x0000002e302c723c */ /* 0x040fe20000001828 */
[----:B------:R-:W3:Y:S07]  /*efd0*/  LDSM.16.M88.4 R40, [R210+0x14080] ;  /* 0x01408000d228783b */ /* 0x000eee0000000200 */
[----:B------:R-:W-:Y:S01]  /*efe0*/  HMMA.16816.F32 R36, R48, R30, R36 ;  /* 0x0000001e3024723c */ /* 0x000fe20000001824 */
[----:B------:R-:W4:Y:S07]  /*eff0*/  LDSM.16.M88.4 R28, [R212+0x1800] ;  /* 0x00180000d41c783b */ /* 0x000f2e0000000200 */
[C---:B-1----:R-:W-:Y:S08]  /*f000*/  HMMA.16816.F32 R12, R20.reuse, R8, R12 ;  /* 0x00000008140c723c */ /* 0x042ff0000000180c */
[C---:B--2---:R-:W-:Y:S08]  /*f010*/  HMMA.16816.F32 R32, R20.reuse, R16, R32 ;  /* 0x000000101420723c */ /* 0x044ff00000001820 */
        /* <DEDUP_REMOVED lines=11> */
[----:B------:R-:W4:Y:S04]  /*f0d0*/  LDSM.16.M88.4 R28, [R202+0x1800] ;  /* 0x00180000ca1c783b */ /* 0x000f280000000200 */
[----:B------:R-:W-:Y:S03]  /*f0e0*/  LDSM.16.M88.4 R40, [R214+0x18080] ;  /* 0x01808000d628783b */ /* 0x000fe60000000200 */
[C---:B-1----:R-:W-:Y:S08]  /*f0f0*/  HMMA.16816.F32 R12, R44.reuse, R8, R12 ;  /* 0x000000082c0c723c */ /* 0x042ff0000000180c */
[C---:B--2---:R-:W-:Y:S08]  /*f100*/  HMMA.16816.F32 R32, R44.reuse, R16, R32 ;  /* 0x000000102c20723c */ /* 0x044ff00000001820 */
[C---:B------:R-:W-:Y:S01]  /*f110*/  HMMA.16816.F32 R48, R44.reuse, R10, R48 ;  /* 0x0000000a2c30723c */ /* 0x040fe20000001830 */
[----:B------:R-:W1:Y:S07]  /*f120*/  LDSM.16.M88.4 R8, [R213+0xe080] ;  /* 0x00e08000d508783b */ /* 0x000e6e0000000200 */
        /* <DEDUP_REMOVED lines=15> */
[----:B------:R-:W2:Y:S07]  /*f220*/  LDSM.16.M88.4 R16, [R208+0xe880] ;  /* 0x00e88000d010783b */ /* 0x000eae0000000200 */
[C---:B---3--:R-:W-:Y:S08]  /*f230*/  HMMA.16816.F32 R12, R44.reuse, R20, R12 ;  /* 0x000000142c0c723c */ /* 0x048ff0000000180c */
[C---:B----4-:R-:W-:Y:S01]  /*f240*/  HMMA.16816.F32 R40, R44.reuse, R24, R32 ;  /* 0x000000182c28723c */ /* 0x050fe20000001820 */
[----:B------:R-:W-:Y:S07]  /*f250*/  LDSM.16.M88.4 R32, [R207+0x18080] ;  /* 0x01808000cf20783b */ /* 0x000fee0000000200 */
[C---:B------:R-:W-:Y:S01]  /*f260*/  HMMA.16816.F32 R48, R44.reuse, R22, R48 ;  /* 0x000000162c30723c */ /* 0x040fe20000001830 */
[----:B------:R-:W3:Y:S07]  /*f270*/  LDSM.16.M88.4 R20, [R202+0x2000] ;  /* 0x00200000ca14783b */ /* 0x000eee0000000200 */
[----:B------:R-:W-:Y:S01]  /*f280*/  HMMA.16816.F32 R36, R44, R26, R36 ;  /* 0x0000001a2c24723c */ /* 0x000fe20000001824 */
[----:B------:R-:W4:Y:S07]  /*f290*/  LDSM.16.M88.4 R24, [R202+0x2800] ;  /* 0x00280000ca18783b */ /* 0x000f2e0000000200 */
[C---:B-1----:R-:W-:Y:S08]  /*f2a0*/  HMMA.16816.F32 R12, R28.reuse, R8, R12 ;  /* 0x000000081c0c723c */ /* 0x042ff0000000180c */
[C---:B--2---:R-:W-:Y:S01]  /*f2b0*/  HMMA.16816.F32 R44, R28.reuse, R16, R40 ;  /* 0x000000101c2c723c */ /* 0x044fe20000001828 */
[----:B------:R-:W-:Y:S07]  /*f2c0*/  LDSM.16.M88.4 R40, [R214+0x1c080] ;  /* 0x01c08000d628783b */ /* 0x000fee0000000200 */
        /* <DEDUP_REMOVED lines=8> */
[----:B------:R-:W-:Y:S07]  /*f350*/  LDSM.16.M88.4 R20, [R212+0x3000] ;  /* 0x00300000d414783b */ /* 0x000fee0000000200 */
[----:B------:R-:W-:Y:S01]  /*f360*/  HMMA.16816.F32 R36, R32, R26, R36 ;  /* 0x0000001a2024723c */ /* 0x000fe20000001824 */
[----:B------:R-:W3:Y:S04]  /*f370*/  LDSM.16.M88.4 R24, [R210+0x1c080] ;  /* 0x01c08000d218783b */ /* 0x000ee80000000200 */
[----:B------:R-:W-:Y:S03]  /*f380*/  LDSM.16.M88.4 R32, [R208+0xf080] ;  /* 0x00f08000d020783b */ /* 0x000fe60000000200 */
[C---:B-1----:R-:W-:Y:S08]  /*f390*/  HMMA.16816.F32 R12, R40.reuse, R8, R12 ;  /* 0x00000008280c723c */ /* 0x042ff0000000180c */
[C---:B--2---:R-:W-:Y:S08]  /*f3a0*/  HMMA.16816.F32 R44, R40.reuse, R16, R44 ;  /* 0x00000010282c723c */ /* 0x044ff0000000182c */
[C---:B------:R-:W-:Y:S01]  /*f3b0*/  HMMA.16816.F32 R48, R40.reuse, R10, R48 ;  /* 0x0000000a2830723c */ /* 0x040fe20000001830 */
[----:B------:R-:W1:Y:S07]  /*f3c0*/  LDSM.16.M88.4 R8, [R209+0x1c080] ;  /* 0x01c08000d108783b */ /* 0x000e6e0000000200 */
[----:B------:R-:W-:Y:S01]  /*f3d0*/  HMMA.16816.F32 R36, R40, R18, R36 ;  /* 0x000000122824723c */ /* 0x000fe20000001824 */
[----:B------:R-:W2:Y:S06]  /*f3e0*/  LDSM.16.M88.4 R16, [R208+0xf880] ;  /* 0x00f88000d010783b */ /* 0x000eac0000000200 */
[----:B------:R-:W-:Y:S01]  /*f3f0*/  SHF.R.S32.HI R40, RZ, 0x1f, R0 ;  /* 0x0000001fff287819 */ /* 0x000fe20000011400 */
[----:B---3--:R-:W-:Y:S03]  /*f400*/  HMMA.16816.F32 R12, R24, R20, R12 ;  /* 0x00000014180c723c */ /* 0x008fe6000000180c */
[----:B------:R-:W-:-:S04]  /*f410*/  LEA.HI R40, R40, R0, RZ, 0x2 ;  /* 0x0000000028287211 */ /* 0x000fc800078f10ff */
[C---:B------:R-:W-:Y:S01]  /*f420*/  LEA.HI.SX32 R231, R40.reuse, R149, 0x1e ;  /* 0x0000009528e77211 */ /* 0x040fe200078ff2ff */
[----:B------:R-:W-:Y:S01]  /*f430*/  HMMA.16816.F32 R44, R24, R28, R44 ;  /* 0x0000001c182c723c */ /* 0x000fe2000000182c */
[----:B------:R-:W-:Y:S02]  /*f440*/  SHF.R.S32.HI R20, RZ, 0x1f, R56 ;  /* 0x0000001fff147819 */ /* 0x000fe40000011438 */
[----:B------:R-:W-:-:S04]  /*f450*/  LOP3.LUT R40, R40, 0x7ffffffc, RZ, 0xc0, !PT ;  /* 0x7ffffffc28287812 */ /* 0x000fc800078ec0ff */
[----:B------:R-:W-:Y:S01]  /*f460*/  LEA.HI R29, R20, R56, RZ, 0x3 ;  /* 0x00000038141d7211 */ /* 0x000fe200078f18ff */
[C---:B------:R-:W-:Y:S01]  /*f470*/  HMMA.16816.F32 R48, R24.reuse, R22, R48 ;  /* 0x000000161830723c */ /* 0x040fe20000001830 */
[----:B------:R-:W-:Y:S01]  /*f480*/  LDSM.16.M88.4 R20, [R207+0x1c080] ;  /* 0x01c08000cf14783b */ /* 0x000fe20000000200 */
[----:B------:R-:W-:Y:S01]  /*f490*/  LEA.HI R28, R54, R54, RZ, 0x1 ;  /* 0x00000036361c7211 */ /* 0x000fe200078f08ff */
[----:B------:R-:W-:Y:S01]  /*f4a0*/  IMAD.IADD R40, R0, 0x1, -R40 ;  /* 0x0000000100287824 */ /* 0x000fe200078e0a28 */
[----:B------:R-:W-:Y:S02]  /*f4b0*/  LOP3.LUT R29, R29, 0xffffff8, RZ, 0xc0, !PT ;  /* 0x0ffffff81d1d7812 */ /* 0x000fe400078ec0ff */
[----:B------:R-:W-:Y:S01]  /*f4c0*/  LOP3.LUT R28, R28, 0x1ffffffe, RZ, 0xc0, !PT ;  /* 0x1ffffffe1c1c7812 */ /* 0x000fe200078ec0ff */
[----:B------:R-:W-:Y:S01]  /*f4d0*/  IMAD.SHL.U32 R232, R40, 0x2, RZ ;  /* 0x0000000228e87824 */ /* 0x000fe200078e00ff */
[----:B------:R-:W-:Y:S01]  /*f4e0*/  HMMA.16816.F32 R36, R24, R30, R36 ;  /* 0x0000001e1824723c */ /* 0x000fe20000001824 */
[----:B------:R-:W3:Y:S01]  /*f4f0*/  LDSM.16.M88.4 R24, [R202+0x3000] ;  /* 0x00300000ca18783b */ /* 0x000ee20000000200 */
[----:B------:R-:W-:-:S02]  /*f500*/  IMAD.IADD R29, R56, 0x1, -R29 ;  /* 0x00000001381d7824 */ /* 0x000fc400078e0a1d */
[----:B------:R-:W-:Y:S02]  /*f510*/  IMAD.IADD R54, R54, 0x1, -R28 ;  /* 0x0000000136367824 */ /* 0x000fe400078e0a1c */
[----:B------:R-:W-:Y:S02]  /*f520*/  IMAD R231, R29, 0x10, R231 ;  /* 0x000000101de77824 */ /* 0x000fe400078e02e7 */
[----:B------:R-:W4:Y:S01]  /*f530*/  LDSM.16.M88.4 R28, [R202+0x3800] ;  /* 0x00380000ca1c783b */ /* 0x000f220000000200 */
[----:B-1----:R-:W-:Y:S01]  /*f540*/  HMMA.16816.F32 R12, R8, R32, R12 ;  /* 0x00000020080c723c */ /* 0x002fe2000000180c */
[----:B------:R-:W-:Y:S01]  /*f550*/  IMAD R231, R54, 0x8, R231 ;  /* 0x0000000836e77824 */ /* 0x000fe200078e02e7 */
[----:B------:R-:W-:-:S04]  /*f560*/  DEPBAR.LE SB0, 0x0 ;  /* 0x000080000000791a */ /* 0x000fc80000000000 */
[----:B------:R-:W-:Y:S02]  /*f570*/  IMAD.IADD R55, R55, 0x1, -R232 ;  /* 0x0000000137377824 */ /* 0x000fe400078e0ae8 */
[C---:B--2---:R-:W-:Y:S07]  /*f580*/  HMMA.16816.F32 R44, R8.reuse, R16, R44 ;  /* 0x00000010082c723c */ /* 0x044fee000000182c */
[----:B------:R-:W-:Y:S01]  /*f590*/  @P2 IMAD.HI.U32 R17, R231, c[0x0][0x2c8], RZ ;  /* 0x0000b200e7112a27 */ /* 0x000fe200078e00ff */
[----:B------:R-:W-:Y:S03]  /*f5a0*/  HMMA.16816.F32 R48, R8, R34, R48 ;  /* 0x000000220830723c */ /* 0x000fe60000001830 */
[----:B------:R-:W-:Y:S01]  /*f5b0*/  IMAD.MOV.U32 R16, RZ, RZ, R231 ;  /* 0x000000ffff107224 */ /* 0x000fe200078e00e7 */
[----:B------:R-:W-:-:S04]  /*f5c0*/  @P2 SHF.R.U32.HI R16, RZ, c[0x0][0x2cc], R17 ;  /* 0x0000b300ff102a19 */ /* 0x000fc80000011611 */
[----:B------:R-:W-:Y:S01]  /*f5d0*/  HMMA.16816.F32 R36, R8, R18, R36 ;  /* 0x000000120824723c */ /* 0x000fe20000001824 */
[----:B------:R-:W1:Y:S04]  /*f5e0*/  SHFL.IDX PT, R8, R16, RZ, 0x1c1f ;  /* 0x001c1fff10087589 */ /* 0x000e6800000e0000 */
[----:B------:R-:W2:Y:S02]  /*f5f0*/  SHFL.IDX PT, R10, R16, 0x1, 0x1c1f ;  /* 0x003c1f00100a7f89 */ /* 0x000ea400000e0000 */
[----:B------:R-:W-:Y:S01]  /*f600*/  IMAD.MOV.U32 R9, RZ, RZ, -0x20 ;  /* 0xffffffe0ff097424 */ /* 0x000fe200078e00ff */
[----:B---3--:R-:W-:Y:S03]  /*f610*/  HMMA.16816.F32 R12, R20, R24, R12 ;  /* 0x00000018140c723c */ /* 0x008fe6000000180c */
[----:B------:R-:W-:-:S05]  /*f620*/  IMAD R9, R53, R9, 0x1 ;  /* 0x0000000135097424 */ /* 0x000fca00078e0209 */
[----:B------:R-:W-:Y:S01]  /*f630*/  IADD3 R0, -R232, R9, R220 ;  /* 0x00000009e8007210 */ /* 0x000fe20007ffe1dc */
[----:B------:R-:W-:Y:S04]  /*f640*/  HMMA.16816.F32 R48, R20, R26, R48 ;  /* 0x0000001a1430723c */ /* 0x000fe80000001830 */
[----:B------:R-:W-:-:S04]  /*f650*/  IMAD.IADD R0, R0, 0x1, -R227 ;  /* 0x0000000100007824 */ /* 0x000fc800078e0ae3 */
[----:B----4-:R-:W-:Y:S01]  /*f660*/  HMMA.16816.F32 R44, R20, R28, R44 ;  /* 0x0000001c142c723c */ /* 0x010fe2000000182c */
[C---:B-1----:R-:W-:Y:S02]  /*f670*/  IMAD.IADD R8, R0.reuse, 0x1, R8 ;  /* 0x0000000100087824 */ /* 0x042fe400078e0208 */
[----:B--2---:R-:W-:-:S03]  /*f680*/  IMAD.IADD R10, R0, 0x1, R10 ;  /* 0x00000001000a7824 */ /* 0x004fc600078e020a */
[C---:B------:R-:W-:Y:S02]  /*f690*/  IMNMX R8, R55.reuse, R8, PT ;  /* 0x0000000837087217 */ /* 0x040fe40003800200 */
[----:B------:R-:W-:Y:S01]  /*f6a0*/  HMMA.16816.F32 R36, R20, R30, R36 ;  /* 0x0000001e1424723c */ /* 0x000fe20000001824 */
[----:B------:R-:W-:Y:S01]  /*f6b0*/  IMNMX R55, R55, R10, PT ;  /* 0x0000000a37377217 */ /* 0x000fe20003800200 */
[----:B------:R-:W-:Y:S01]  /*f6c0*/  BAR.SYNC.DEFER_BLOCKING 0x0 ;  /* 0x0000000000007b1d */ /* 0x000fe20000010000 */
[C---:B------:R-:W-:Y:S02]  /*f6d0*/  ISETP.GT.AND P0, PT, R8.reuse, RZ, PT ;  /* 0x000000ff0800720c */ /* 0x040fe40003f04270 */
[----:B------:R-:W-:Y:S02]  /*f6e0*/  ISETP.GT.AND P1, PT, R8, 0x1, PT ;  /* 0x000000010800780c */ /* 0x000fe40003f24270 */
[----:B------:R-:W-:Y:S02]  /*f6f0*/  FSEL R19, R12, -INF , P0 ;  /* 0xff8000000c137808 */ /* 0x000fe40000000000 */
[----:B------:R-:W-:-:S02]  /*f700*/  ISETP.GT.AND P0, PT, R8, 0x8, PT ;  /* 0x000000080800780c */ /* 0x000fc40003f04270 */
[----:B------:R-:W-:Y:S02]  /*f710*/  FSEL R9, R13, -INF , P1 ;  /* 0xff8000000d097808 */ /* 0x000fe40000800000 */
[----:B------:R-:W-:Y:S02]  /*f720*/  ISETP.GT.AND P1, PT, R8, 0x9, PT ;  /* 0x000000090800780c */ /* 0x000fe40003f24270 */
[----:B------:R-:W-:Y:S02]  /*f730*/  FSEL R48, R48, -INF , P0 ;  /* 0xff80000030307808 */ /* 0x000fe40000000000 */
[----:B------:R-:W-:Y:S02]  /*f740*/  FMNMX.FTZ R11, R19, R9, !PT ;  /* 0x00000009130b7209 */ /* 0x000fe40007810000 */
[----:B------:R-:W-:Y:S02]  /*f750*/  ISETP.GT.AND P0, PT, R8, 0x10, PT ;  /* 0x000000100800780c */ /* 0x000fe40003f04270 */
[----:B------:R-:W-:-:S02]  /*f760*/  FSEL R49, R49, -INF , P1 ;  /* 0xff80000031317808 */ /* 0x000fc40000800000 */
[----:B------:R-:W-:Y:S02]  /*f770*/  FMNMX.FTZ R11, R48, R11, !PT ;  /* 0x0000000b300b7209 */ /* 0x000fe40007810000 */
[----:B------:R-:W-:Y:S02]  /*f780*/  ISETP.GT.AND P1, PT, R8, 0x11, PT ;  /* 0x000000110800780c */ /* 0x000fe40003f24270 */
[----:B------:R-:W-:Y:S02]  /*f790*/  FSEL R18, R44, -INF , P0 ;  /* 0xff8000002c127808 */ /* 0x000fe40000000000 */
[----:B------:R-:W-:Y:S02]  /*f7a0*/  ISETP.GT.AND P0, PT, R8, 0x18, PT ;  /* 0x000000180800780c */ /* 0x000fe40003f04270 */
[----:B------:R-:W-:Y:S02]  /*f7b0*/  FMNMX.FTZ R11, R49, R11, !PT ;  /* 0x0000000b310b7209 */ /* 0x000fe40007810000 */
[----:B------:R-:W-:-:S02]  /*f7c0*/  FSEL R17, R45, -INF , P1 ;  /* 0xff8000002d117808 */ /* 0x000fc40000800000 */
[----:B------:R-:W-:Y:S02]  /*f7d0*/  ISETP.GT.AND P1, PT, R8, 0x19, PT ;  /* 0x000000190800780c */ /* 0x000fe40003f24270 */
[----:B------:R-:W-:Y:S02]  /*f7e0*/  FSEL R16, R36, -INF , P0 ;  /* 0xff80000024107808 */ /* 0x000fe40000000000 */
[----:B------:R-:W-:Y:S02]  /*f7f0*/  FMNMX.FTZ R0, R18, R11, !PT ;  /* 0x0000000b12007209 */ /* 0x000fe40007810000 */
[C---:B------:R-:W-:Y:S02]  /*f800*/  ISETP.GT.AND P0, PT, R55.reuse, RZ, PT ;  /* 0x000000ff3700720c */ /* 0x040fe40003f04270 */
[----:B------:R-:W-:Y:S02]  /*f810*/  ISETP.GT.AND P2, PT, R55, 0x1, PT ;  /* 0x000000013700780c */ /* 0x000fe40003f44270 */
[----:B------:R-:W-:-:S02]  /*f820*/  FSEL R13, R37, -INF , P1 ;  /* 0xff800000250d7808 */ /* 0x000fc40000800000 */
[----:B------:R-:W-:Y:S02]  /*f830*/  FMNMX.FTZ R0, R17, R0, !PT ;  /* 0x0000000011007209 */ /* 0x000fe40007810000 */
[----:B------:R-:W-:Y:S02]  /*f840*/  FSEL R20, R14, -INF , P0 ;  /* 0xff8000000e147808 */ /* 0x000fe40000000000 */
[----:B------:R-:W-:Y:S02]  /*f850*/  ISETP.GT.AND P1, PT, R55, 0x8, PT ;  /* 0x000000083700780c */ /* 0x000fe40003f24270 */
[----:B------:R-:W-:Y:S02]  /*f860*/  FSEL R15, R15, -INF , P2 ;  /* 0xff8000000f0f7808 */ /* 0x000fe40001000000 */
[----:B------:R-:W-:Y:S02]  /*f870*/  FMNMX.FTZ R0, R16, R0, !PT ;  /* 0x0000000010007209 */ /* 0x000fe40007810000 */
[----:B------:R-:W-:-:S02]  /*f880*/  ISETP.GT.AND P0, PT, R55, 0x9, PT ;  /* 0x000000093700780c */ /* 0x000fc40003f04270 */
[----:B------:R-:W-:Y:S02]  /*f890*/  FSEL R50, R50, -INF , P1 ;  /* 0xff80000032327808 */ /* 0x000fe40000800000 */
[----:B------:R-:W-:Y:S02]  /*f8a0*/  FMNMX.FTZ R8, R20, R15, !PT ;  /* 0x0000000f14087209 */ /* 0x000fe40007810000 */
[----:B------:R-:W-:Y:S02]  /*f8b0*/  FMNMX.FTZ R0, R13, R0, !PT ;  /* 0x000000000d007209 */ /* 0x000fe40007810000 */
[----:B------:R-:W-:Y:S02]  /*f8c0*/  FSEL R51, R51, -INF , P0 ;  /* 0xff80000033337808 */ /* 0x000fe40000000000 */
[----:B------:R-:W-:Y:S01]  /*f8d0*/  ISETP.GT.AND P1, PT, R55, 0x10, PT ;  /* 0x000000103700780c */ /* 0x000fe20003f24270 */
[----:B------:R-:W1:Y:S01]  /*f8e0*/  SHFL.BFLY PT, R14, R0, 0x2, 0x1f ;  /* 0x0c401f00000e7f89 */ /* 0x000e6200000e0000 */
[----:B------:R-:W-:-:S02]  /*f8f0*/  FMNMX.FTZ R8, R50, R8, !PT ;  /* 0x0000000832087209 */ /* 0x000fc40007810000 */
[----:B------:R-:W-:Y:S02]  /*f900*/  ISETP.GT.AND P0, PT, R55, 0x11, PT ;  /* 0x000000113700780c */ /* 0x000fe40003f04270 */
[----:B------:R-:W-:Y:S02]  /*f910*/  FSEL R12, R46, -INF , P1 ;  /* 0xff8000002e0c7808 */ /* 0x000fe40000800000 */
[----:B------:R-:W-:Y:S02]  /*f920*/  FMNMX.FTZ R8, R51, R8, !PT ;  /* 0x0000000833087209 */ /* 0x000fe40007810000 */
[----:B------:R-:W-:Y:S02]  /*f930*/  FSEL R11, R47, -INF , P0 ;  /* 0xff8000002f0b7808 */ /* 0x000fe40000000000 */
[----:B------:R-:W-:Y:S02]  /*f940*/  ISETP.GT.AND P1, PT, R55, 0x18, PT ;  /* 0x000000183700780c */ /* 0x000fe40003f24270 */
[----:B------:R-:W-:-:S02]  /*f950*/  FMNMX.FTZ R8, R12, R8, !PT ;  /* 0x000000080c087209 */ /* 0x000fc40007810000 */
[----:B------:R-:W-:Y:S02]  /*f960*/  ISETP.GT.AND P0, PT, R55, 0x19, PT ;  /* 0x000000193700780c */ /* 0x000fe40003f04270 */
[----:B------:R-:W-:Y:S02]  /*f970*/  FSEL R10, R38, -INF , P1 ;  /* 0xff800000260a7808 */ /* 0x000fe40000800000 */
[----:B------:R-:W-:Y:S02]  /*f980*/  FMNMX.FTZ R21, R11, R8, !PT ;  /* 0x000000080b157209 */ /* 0x000fe40007810000 */
[----:B------:R-:W-:Y:S02]  /*f990*/  FSEL R8, R39, -INF , P0 ;  /* 0xff80000027087808 */ /* 0x000fe40000000000 */
[----:B------:R-:W-:Y:S02]  /*f9a0*/  FMNMX.FTZ R21, R10, R21, !PT ;  /* 0x000000150a157209 */ /* 0x000fe40007810000 */
[----:B-1----:R-:W-:-:S02]  /*f9b0*/  FMNMX.FTZ R14, R0, R14, !PT ;  /* 0x0000000e000e7209 */ /* 0x002fc40007810000 */
[----:B------:R-:W-:Y:S02]  /*f9c0*/  FMNMX.FTZ R21, R8, R21, !PT ;  /* 0x0000001508157209 */ /* 0x000fe40007810000 */
[----:B------:R-:W-:Y:S01]  /*f9d0*/  ISETP.GE.AND P0, PT, R6, 0x2, PT ;  /* 0x000000020600780c */ /* 0x000fe20003f06270 */
[----:B------:R-:W1:Y:S01]  /*f9e0*/  SHFL.BFLY PT, R0, R14, 0x1, 0x1f ;  /* 0x0c201f000e007f89 */ /* 0x000e6200000e0000 */
[----:B------:R-:W-:-:S03]  /*f9f0*/  ISETP.NE.AND P2, PT, R226, 0x1, PT ;  /* 0x00000001e200780c */ /* 0x000fc60003f45270 */
[----:B------:R-:W2:Y:S08]  /*fa00*/  SHFL.BFLY PT, R22, R21, 0x2, 0x1f ;  /* 0x0c401f0015167f89 */ /* 0x000eb000000e0000 */
[----:B------:R-:W-:Y:S01]  /*fa10*/  @P0 SHF.R.S32.HI R6, RZ, 0x1f, R230 ;  /* 0x0000001fff060819 */ /* 0x000fe200000114e6 */
[----:B------:R-:W-:Y:S02]  /*fa20*/  @P0 IMAD R7, R7, R230, RZ ;  /* 0x000000e607070224 */ /* 0x000fe400078e02ff */
[----:B------:R-:W-:-:S02]  /*fa30*/  @P0 IMAD.MOV.U32 R23, RZ, RZ, R223 ;  /* 0x000000ffff170224 */ /* 0x000fc400078e00df */
[-C--:B------:R-:W-:Y:S01]  /*fa40*/  @P0 IMAD R6, R6, R5.reuse, R7 ;  /* 0x0000000506060224 */ /* 0x080fe200078e0207 */
[----:B-1----:R-:W-:Y:S02]  /*fa50*/  FMNMX.FTZ R0, R14, R0, !PT ;  /* 0x000000000e007209 */ /* 0x002fe40007810000 */
[----:B--2---:R-:W-:Y:S01]  /*fa60*/  FMNMX.FTZ R21, R21, R22, !PT ;  /* 0x0000001615157209 */ /* 0x004fe20007810000 */
[----:B------:R-:W-:Y:S01]  /*fa70*/  @P0 IMAD.MOV.U32 R22, RZ, RZ, R218 ;  /* 0x000000ffff160224 */ /* 0x000fe200078e00da */
[C---:B------:R-:W-:Y:S01]  /*fa80*/  FSETP.NEU.FTZ.AND P1, PT, R0.reuse, -INF , PT ;  /* 0xff8000000000780b */ /* 0x040fe20003f3d000 */
[----:B------:R-:W-:Y:S02]  /*fa90*/  FMUL.FTZ R14, R0, c[0x0][0x2d0] ;  /* 0x0000b400000e7a20 */ /* 0x000fe40000410000 */
[----:B------:R-:W1:Y:S01]  /*faa0*/  SHFL.BFLY PT, R148, R21, 0x1, 0x1f ;  /* 0x0c201f0015947f89 */ /* 0x000e6200000e0000 */
[----:B------:R-:W-:Y:S02]  /*fab0*/  @P0 IMAD.WIDE.U32 R22, R230, R5, R22 ;  /* 0x00000005e6160225 */ /* 0x000fe400078e0016 */
[----:B------:R-:W-:-:S02]  /*fac0*/  FSEL R14, R14, RZ, P1 ;  /* 0x000000ff0e0e7208 */ /* 0x000fc40000800000 */
[----:B------:R-:W-:Y:S01]  /*fad0*/  @P0 IMAD.IADD R5, R23, 0x1, R6 ;  /* 0x0000000117050824 */ /* 0x000fe200078e0206 */
[C---:B------:R-:W-:Y:S02]  /*fae0*/  @P0 LEA R6, P1, R22.reuse, c[0x0][0x1c8], 0x1 ;  /* 0x0000720016060a11 */ /* 0x040fe400078208ff */
[--C-:B------:R-:W-:Y:S02]  /*faf0*/  FFMA.FTZ R192, R9, c[0x0][0x2d0], -R14.reuse ;  /* 0x0000b40009c07a23 */ /* 0x100fe4000001080e */
[----:B------:R-:W-:Y:S01]  /*fb00*/  @P0 LEA.HI.X R7, R22, c[0x0][0x1cc], R5, 0x1, P1 ;  /* 0x0000730016070a11 */ /* 0x000fe200008f0c05 */
[--C-:B------:R-:W-:Y:S02]  /*fb10*/  FFMA.FTZ R193, R19, c[0x0][0x2d0], -R14.reuse ;  /* 0x0000b40013c17a23 */ /* 0x100fe4000001080e */
[--C-:B------:R-:W-:Y:S01]  /*fb20*/  FFMA.FTZ R151, R48, c[0x0][0x2d0], -R14.reuse ;  /* 0x0000b40030977a23 */ /* 0x100fe2000001080e */
[----:B------:R-:W-:Y:S01]  /*fb30*/  MUFU.EX2 R192, R192 ;  /* 0x000000c000c07308 */ /* 0x000fe20000000800 */
[----:B------:R2:W-:Y:S01]  /*fb40*/  @P0 LDGSTS.E.BYPASS.LTC128B.128 [R217+0xc080], [R6.64], !P3 ;  /* 0x0c08000006d90fae */ /* 0x0005e2000d901d48 */
[----:B------:R-:W-:-:S02]  /*fb50*/  FFMA.FTZ R150, R49, c[0x0][0x2d0], -R14 ;  /* 0x0000b40031967a23 */ /* 0x000fc4000001080e */
[--C-:B------:R-:W-:Y:S01]  /*fb60*/  FFMA.FTZ R198, R18, c[0x0][0x2d0], -R14.reuse ;  /* 0x0000b40012c67a23 */ /* 0x100fe2000001080e */
[----:B------:R2:W-:Y:S01]  /*fb70*/  @P0 LDGSTS.E.BYPASS.LTC128B.128 [R217+0xd080], [R6.64+0x80], !P6 ;  /* 0x0d08008006d90fae */ /* 0x0005e2000f101d48 */
[--C-:B------:R-:W-:Y:S02]  /*fb80*/  FFMA.FTZ R196, R17, c[0x0][0x2d0], -R14.reuse ;  /* 0x0000b40011c47a23 */ /* 0x100fe4000001080e */
[----:B------:R-:W3:Y:S01]  /*fb90*/  MUFU.EX2 R193, R193 ;  /* 0x000000c100c17308 */ /* 0x000ee20000000800 */
[----:B------:R2:W-:Y:S01]  /*fba0*/  @P0 LDGSTS.E.BYPASS.LTC128B.128 [R217+0xe080], [R6.64+0x100], !P5 ;  /* 0x0e08010006d90fae */ /* 0x0005e2000e901d48 */
[----:B-1----:R-:W-:Y:S01]  /*fbb0*/  FMNMX.FTZ R148, R21, R148, !PT ;  /* 0x0000009415947209 */ /* 0x002fe20007810000 */
[--C-:B------:R-:W-:Y:S02]  /*fbc0*/  FFMA.FTZ R197, R16, c[0x0][0x2d0], -R14.reuse ;  /* 0x0000b40010c57a23 */ /* 0x100fe4000001080e */
[----:B------:R2:W-:Y:S01]  /*fbd0*/  @P0 LDGSTS.E.BYPASS.LTC128B.128 [R217+0xf080], [R6.64+0x180], !P4 ;  /* 0x0f08018006d90fae */ /* 0x0005e2000e101d48 */
[C---:B------:R-:W-:Y:S01]  /*fbe0*/  FSETP.NEU.FTZ.AND P1, PT, R148.reuse, -INF , PT ;  /* 0xff8000009400780b */ /* 0x040fe20003f3d000 */
[----:B------:R-:W-:Y:S01]  /*fbf0*/  FMUL.FTZ R9, R148, c[0x0][0x2d0] ;  /* 0x0000b40094097a20 */ /* 0x000fe20000410000 */
[----:B------:R-:W-:Y:S01]  /*fc00*/  MUFU.EX2 R151, R151 ;  /* 0x0000009700977308 */ /* 0x000fe20000000800 */
[----:B------:R-:W1:Y:S01]  /*fc10*/  LDSM.16.MT88.4 R136, [R206+0x8080] ;  /* 0x00808000ce88783b */ /* 0x000e620000004200 */
[----:B------:R-:W-:-:S02]  /*fc20*/  FFMA.FTZ R225, R13, c[0x0][0x2d0], -R14 ;  /* 0x0000b4000de17a23 */ /* 0x000fc4000001080e */
[----:B------:R-:W-:Y:S01]  /*fc30*/  FSEL R9, R9, RZ, P1 ;  /* 0x000000ff09097208 */ /* 0x000fe20000800000 */
[----:B------:R-:W4:Y:S03]  /*fc40*/  LDSM.16.MT88.4 R32, [R204+0x8080] ;  /* 0x00808000cc20783b */ /* 0x000f260000004200 */
[----:B------:R-:W2:Y:S01]  /*fc50*/  MUFU.EX2 R150, R150 ;  /* 0x0000009600967308 */ /* 0x000ea20000000800 */
[--C-:B------:R-:W-:Y:S01]  /*fc60*/  FFMA.FTZ R195, R20, c[0x0][0x2d0], -R9.reuse ;  /* 0x0000b40014c37a23 */ /* 0x100fe20000010809 */
[----:B------:R-:W1:Y:S01]  /*fc70*/  LDSM.16.MT88.4 R140, [R211+0x8080] ;  /* 0x00808000d38c783b */ /* 0x000e620000004200 */
[--C-:B------:R-:W-:Y:S01]  /*fc80*/  FFMA.FTZ R194, R15, c[0x0][0x2d0], -R9.reuse ;  /* 0x0000b4000fc27a23 */ /* 0x100fe20000010809 */
[----:B---3--:R-:W-:Y:S01]  /*fc90*/  F2FP.PACK_AB R128, R192, R193 ;  /* 0x000000c1c080723e */ /* 0x008fe200000000ff */
[--C-:B------:R-:W-:Y:S01]  /*fca0*/  FFMA.FTZ R3, R50, c[0x0][0x2d0], -R9.reuse ;  /* 0x0000b40032037a23 */ /* 0x100fe20000010809 */
[----:B------:R-:W3:Y:S01]  /*fcb0*/  LDSM.16.MT88.4 R24, [R205+0x8080] ;  /* 0x00808000cd18783b */ /* 0x000ee20000004200 */
[--C-:B------:R-:W-:Y:S01]  /*fcc0*/  FFMA.FTZ R2, R51, c[0x0][0x2d0], -R9.reuse ;  /* 0x0000b40033027a23 */ /* 0x100fe20000010809 */
[----:B------:R-:W-:Y:S01]  /*fcd0*/  MUFU.EX2 R195, R195 ;  /* 0x000000c300c37308 */ /* 0x000fe20000000800 */
[--C-:B------:R-:W-:Y:S01]  /*fce0*/  FFMA.FTZ R201, R12, c[0x0][0x2d0], -R9.reuse ;  /* 0x0000b4000cc97a23 */ /* 0x100fe20000010809 */
[----:B------:R-:W1:Y:S01]  /*fcf0*/  LDSM.16.MT88.4 R40, [R211+0x9080] ;  /* 0x00908000d328783b */ /* 0x000e620000004200 */
[----:B------:R-:W-:-:S02]  /*fd00*/  FFMA.FTZ R199, R11, c[0x0][0x2d0], -R9 ;  /* 0x0000b4000bc77a23 */ /* 0x000fc40000010809 */
[--C-:B------:R-:W-:Y:S01]  /*fd10*/  FFMA.FTZ R200, R10, c[0x0][0x2d0], -R9.reuse ;  /* 0x0000b4000ac87a23 */ /* 0x100fe20000010809 */
[----:B------:R-:W1:Y:S01]  /*fd20*/  LDSM.16.MT88.4 R48, [R206+0x9080] ;  /* 0x00908000ce30783b */ /* 0x000e620000004200 */
[----:B------:R-:W-:Y:S01]  /*fd30*/  FFMA.FTZ R224, R8, c[0x0][0x2d0], -R9 ;  /* 0x0000b40008e07a23 */ /* 0x000fe20000010809 */
[----:B------:R-:W4:Y:S01]  /*fd40*/  MUFU.EX2 R194, R194 ;  /* 0x000000c200c27308 */ /* 0x000f220000000800 */
[----:B--2---:R-:W-:Y:S01]  /*fd50*/  F2FP.PACK_AB R130, R150, R151 ;  /* 0x000000979682723e */ /* 0x004fe200000000ff */
[----:B------:R-:W2:Y:S01]  /*fd60*/  LDSM.16.MT88.4 R56, [R205+0x9080] ;  /* 0x00908000cd38783b */ /* 0x000ea20000004200 */
[----:B------:R-:W-:-:S03]  /*fd70*/  FADD.FTZ R192, R193, R192 ;  /* 0x000000c0c1c07221 */ /* 0x000fc60000010000 */
[----:B------:R-:W2:Y:S01]  /*fd80*/  LDSM.16.MT88.4 R64, [R204+0x9080] ;  /* 0x00908000cc40783b */ /* 0x000ea20000004200 */
[----:B------:R-:W-:Y:S01]  /*fd90*/  FADD.FTZ R151, R151, R192 ;  /* 0x000000c097977221 */ /* 0x000fe20000010000 */
[----:B------:R-:W-:Y:S02]  /*fda0*/  MUFU.EX2 R3, R3 ;  /* 0x0000000300037308 */ /* 0x000fe40000000800 */
[----:B------:R-:W2:Y:S01]  /*fdb0*/  LDSM.16.MT88.4 R72, [R211+0xa080] ;  /* 0x00a08000d348783b */ /* 0x000ea20000004200 */
[----:B------:R-:W-:-:S03]  /*fdc0*/  FADD.FTZ R151, R150, R151 ;  /* 0x0000009796977221 */ /* 0x000fc60000010000 */
[----:B------:R-:W2:Y:S02]  /*fdd0*/  LDSM.16.MT88.4 R80, [R206+0xa080] ;  /* 0x00a08000ce50783b */ /* 0x000ea40000004200 */
[----:B------:R-:W3:Y:S01]  /*fde0*/  MUFU.EX2 R2, R2 ;  /* 0x0000000200027308 */ /* 0x000ee20000000800 */
[----:B----4-:R-:W-:Y:S01]  /*fdf0*/  F2FP.PACK_AB R129, R194, R195 ;  /* 0x000000c3c281723e */ /* 0x010fe200000000ff */
[----:B------:R-:W4:Y:S01]  /*fe00*/  LDSM.16.MT88.4 R88, [R205+0xa080] ;  /* 0x00a08000cd58783b */ /* 0x000f220000004200 */
[----:B------:R-:W-:-:S03]  /*fe10*/  FADD.FTZ R194, R195, R194 ;  /* 0x000000c2c3c27221 */ /* 0x000fc60000010000 */
[----:B------:R-:W2:Y:S02]  /*fe20*/  LDSM.16.MT88.4 R96, [R204+0xa080] ;  /* 0x00a08000cc60783b */ /* 0x000ea40000004200 */
[----:B------:R-:W-:Y:S02]  /*fe30*/  MUFU.EX2 R198, R198 ;  /* 0x000000c600c67308 */ /* 0x000fe40000000800 */
[----:B------:R-:W2:Y:S04]  /*fe40*/  LDSM.16.MT88.4 R104, [R211+0xb080] ;  /* 0x00b08000d368783b */ /* 0x000ea80000004200 */
[----:B------:R-:W2:Y:S01]  /*fe50*/  LDSM.16.MT88.4 R112, [R206+0xb080] ;  /* 0x00b08000ce70783b */ /* 0x000ea20000004200 */
[----:B---3--:R-:W-:Y:S01]  /*fe60*/  F2FP.PACK_AB R131, R2, R3 ;  /* 0x000000030283723e */ /* 0x008fe200000000ff */
[----:B------:R-:W-:Y:S02]  /*fe70*/  MUFU.EX2 R196, R196 ;  /* 0x000000c400c47308 */ /* 0x000fe40000000800 */
[----:B------:R-:W3:Y:S01]  /*fe80*/  LDSM.16.MT88.4 R120, [R205+0xb080] ;  /* 0x00b08000cd78783b */ /* 0x000ee20000004200 */
[----:B------:R-:W-:-:S03]  /*fe90*/  FADD.FTZ R3, R3, R194 ;  /* 0x000000c203037221 */ /* 0x000fc60000010000 */
[----:B------:R-:W2:Y:S01]  /*fea0*/  LDSM.16.MT88.4 R4, [R204+0xb080] ;  /* 0x00b08000cc04783b */ /* 0x000ea20000004200 */
[C---:B-1----:R-:W-:Y:S01]  /*feb0*/  HMMA.16816.F32 R132, R128.reuse, R136, RZ ;  /* 0x000000888084723c */ /* 0x042fe200000018ff */
[----:B------:R-:W-:Y:S01]  /*fec0*/  FADD.FTZ R3, R2, R3 ;  /* 0x0000000302037221 */ /* 0x000fe20000010000 */
[----:B------:R-:W-:Y:S01]  /*fed0*/  MUFU.EX2 R197, R197 ;  /* 0x000000c500c57308 */ /* 0x000fe20000000800 */
[----:B------:R-:W1:Y:S04]  /*fee0*/  LDSM.16.MT88.4 R12, [R206+0x8880] ;  /* 0x00888000ce0c783b */ /* 0x000e680000004200 */
[----:B------:R-:W1:Y:S01]  /*fef0*/  LDSM.16.MT88.4 R8, [R204+0x8880] ;  /* 0x00888000cc08783b */ /* 0x000e620000004200 */
[C---:B------:R-:W-:Y:S02]  /*ff00*/  HMMA.16816.F32 R136, R128.reuse, R138, RZ ;  /* 0x0000008a8088723c */ /* 0x040fe400000018ff */
[----:B------:R-:W-:Y:S01]  /*ff10*/  MUFU.EX2 R225, R225 ;  /* 0x000000e100e17308 */ /* 0x000fe20000000800 */
[----:B------:R-:W1:Y:S04]  /*ff20*/  LDSM.16.MT88.4 R16, [R211+0x8880] ;  /* 0x00888000d310783b */ /* 0x000e680000004200 */
[----:B------:R-:W1:Y:S01]  /*ff30*/  LDSM.16.MT88.4 R188, [R205+0x8880] ;  /* 0x00888000cdbc783b */ /* 0x000e620000004200 */
[C---:B------:R-:W-:Y:S02]  /*ff40*/  HMMA.16816.F32 R28, R128.reuse, R32, RZ ;  /* 0x00000020801c723c */ /* 0x040fe400000018ff */
[----:B------:R-:W3:Y:S01]  /*ff50*/  MUFU.EX2 R201, R201 ;  /* 0x000000c900c97308 */ /* 0x000ee20000000800 */
[----:B------:R-:W-:Y:S04]  /*ff60*/  LDSM.16.MT88.4 R184, [R211+0x9880] ;  /* 0x00988000d3b8783b */ /* 0x000fe80000004200 */
[----:B------:R-:W-:Y:S01]  /*ff70*/  LDSM.16.MT88.4 R180, [R206+0x9880] ;  /* 0x00988000ceb4783b */ /* 0x000fe20000004200 */
[C---:B------:R-:W-:Y:S02]  /*ff80*/  HMMA.16816.F32 R32, R128.reuse, R34, RZ ;  /* 0x000000228020723c */ /* 0x040fe400000018ff */
[----:B------:R-:W2:Y:S01]  /*ff90*/  MUFU.EX2 R199, R199 ;  /* 0x000000c700c77308 */ /* 0x000ea20000000800 */
[----:B------:R-:W-:Y:S04]  /*ffa0*/  LDSM.16.MT88.4 R176, [R205+0x9880] ;  /* 0x00988000cdb0783b */ /* 0x000fe80000004200 */
[----:B------:R-:W-:Y:S01]  /*ffb0*/  LDSM.16.MT88.4 R172, [R204+0x9880] ;  /* 0x00988000ccac783b */ /* 0x000fe20000004200 */
[----:B------:R-:W-:Y:S02]  /*ffc0*/  HMMA.16816.F32 R144, R128, R140, RZ ;  /* 0x0000008c8090723c */ /* 0x000fe400000018ff */
[----:B------:R-:W4:Y:S01]  /*ffd0*/  MUFU.EX2 R200, R200 ;  /* 0x000000c800c87308 */ /* 0x000f220000000800 */
[----:B------:R-:W-:Y:S01]  /*ffe0*/  LDSM.16.MT88.4 R168, [R211+0xa880] ;  /* 0x00a88000d3a8783b */ /* 0x000fe20000004200 */
[----:B---3--:R-:W-:-:S03]  /*fff0*/  FADD.FTZ R3, R201, R3 ;  /* 0x00000003c9037221 */ /* 0x008fc60000010000 */
[----:B------:R-:W-:Y:S01]  /*10000*/  LDSM.16.MT88.4 R164, [R206+0xa880] ;  /* 0x00a88000cea4783b */ /* 0x000fe20000004200 */
[----:B------:R-:W-:Y:S02]  /*10010*/  HMMA.16816.F32 R20, R128, R24, RZ ;  /* 0x000000188014723c */ /* 0x000fe400000018ff */
[----:B------:R-:W3:Y:S01]  /*10020*/  MUFU.EX2 R224, R224 ;  /* 0x000000e000e07308 */ /* 0x000ee20000000800 */
[----:B------:R-:W-:Y:S01]  /*10030*/  LDSM.16.MT88.4 R160, [R205+0xa880] ;  /* 0x00a88000cda0783b */ /* 0x000fe20000004200 */
[----:B--2---:R-:W-:-:S03]  /*10040*/  FADD.FTZ R3, R199, R3 ;  /* 0x00000003c7037221 */ /* 0x004fc60000010000 */
[----:B------:R-:W-:Y:S01]  /*10050*/  LDSM.16.MT88.4 R156, [R204+0xa880] ;  /* 0x00a88000cc9c783b */ /* 0x000fe20000004200 */
[C---:B------:R-:W-:Y:S01]  /*10060*/  HMMA.16816.F32 R36, R128.reuse, R40, RZ ;  /* 0x000000288024723c */ /* 0x040fe200000018ff */
[----:B----4-:R-:W-:Y:S02]  /*10070*/  FADD.FTZ R3, R200, R3 ;  /* 0x00000003c8037221 */ /* 0x010fe40000010000 */
[----:B------:R-:W-:Y:S04]  /*10080*/  LDSM.16.MT88.4 R152, [R211+0xb880] ;  /* 0x00b88000d398783b */ /* 0x000fe80000004200 */
[----:B------:R-:W0:Y:S01]  /*10090*/  LDGDEPBAR ;  /* 0x00000000000079af */ /* 0x000e220000000000 */
        /* <DEDUP_REMOVED lines=27> */
[----:B------:R-:W-:Y:S01]  /*10250*/  FADD.FTZ R198, R198, R151 ;  /* 0x00000097c6c67221 */ /* 0x000fe20000010000 */
[----:B------:R-:W-:-:S02]  /*10260*/  IADD3 R201, R212, 0x1000, RZ ;  /* 0x00001000d4c97810 */ /* 0x000fc40007ffe0ff */
[----:B------:R-:W-:Y:S01]  /*10270*/  IADD3 R199, R212, 0x2000, RZ ;  /* 0x00002000d4c77810 */ /* 0x000fe20007ffe0ff */
[----:B------:R-:W-:Y:S01]  /*10280*/  FADD.FTZ R198, R196, R198 ;  /* 0x000000c6c4c67221 */ /* 0x000fe20000010000 */
[----:B------:R-:W-:Y:S02]  /*10290*/  F2FP.PACK_AB R6, R225, R197 ;  /* 0x000000c5e106723e */ /* 0x000fe400000000ff */
[----:B---3--:R-:W-:Y:S01]  /*102a0*/  F2FP.PACK_AB R7, R224, R200 ;  /* 0x000000c8e007723e */ /* 0x008fe200000000ff */
[----:B------:R-:W-:Y:S01]  /*102b0*/  FADD.FTZ R198, R197, R198 ;  /* 0x000000c6c5c67221 */ /* 0x000fe20000010000 */
[----:B------:R-:W-:Y:S01]  /*102c0*/  IADD3 R200, R212, 0x1800, RZ ;  /* 0x00001800d4c87810 */ /* 0x000fe20007ffe0ff */
[----:B------:R-:W-:Y:S01]  /*102d0*/  FADD.FTZ R224, R224, R3 ;  /* 0x00000003e0e07221 */ /* 0x000fe20000010000 */
[C---:B------:R-:W-:Y:S01]  /*102e0*/  IADD3 R197, R212.reuse, 0x3000, RZ ;  /* 0x00003000d4c57810 */ /* 0x040fe20007ffe0ff */
[----:B------:R-:W-:Y:S01]  /*102f0*/  FADD.FTZ R225, R225, R198 ;  /* 0x000000c6e1e17221 */ /* 0x000fe20000010000 */
[C---:B------:R-:W-:Y:S01]  /*10300*/  IADD3 R198, R212.reuse, 0x2800, RZ ;  /* 0x00002800d4c67810 */ /* 0x040fe20007ffe0ff */
[----:B-1----:R-:W-:Y:S01]  /*10310*/  HMMA.16816.F32 R132, R4, R12, R132 ;  /* 0x0000000c0484723c */ /* 0x002fe20000001884 */
[----:B------:R-:W-:-:S07]  /*10320*/  IADD3 R196, R212, 0x3800, RZ ;  /* 0x00003800d4c47810 */ /* 0x000fce0007ffe0ff */
[C---:B------:R-:W-:Y:S01]  /*10330*/  HMMA.16816.F32 R136, R4.reuse, R14, R136 ;  /* 0x0000000e0488723c */ /* 0x040fe20000001888 */
[----:B------:R-:W1:Y:S07]  /*10340*/  LDSM.16.MT88.4 R12, [R205+0xb880] ;  /* 0x00b88000cd0c783b */ /* 0x000e6e0000004200 */
[C---:B------:R-:W-:Y:S08]  /*10350*/  HMMA.16816.F32 R28, R4.reuse, R8, R28 ;  /* 0x00000008041c723c */ /* 0x040ff0000000181c */
[C---:B------:R-:W-:Y:S01]  /*10360*/  HMMA.16816.F32 R32, R4.reuse, R10, R32 ;  /* 0x0000000a0420723c */ /* 0x040fe20000001820 */
[----:B------:R-:W2:Y:S07]  /*10370*/  LDSM.16.MT88.4 R8, [R204+0xb880] ;  /* 0x00b88000cc08783b */ /* 0x000eae0000004200 */
[C---:B------:R-:W-:Y:S08]  /*10380*/  HMMA.16816.F32 R144, R4.reuse, R16, R144 ;  /* 0x000000100490723c */ /* 0x040ff00000001890 */
[C---:B------:R-:W-:Y:S01]  /*10390*/  HMMA.16816.F32 R140, R4.reuse, R18, R140 ;  /* 0x00000012048c723c */ /* 0x040fe2000000188c */
[----:B------:R-:W3:Y:S07]  /*103a0*/  LDSM.16.MT88.4 R16, [R206+0xb880] ;  /* 0x00b88000ce10783b */ /* 0x000eee0000004200 */
[C---:B------:R-:W-:Y:S08]  /*103b0*/  HMMA.16816.F32 R20, R4.reuse, R188, R20 ;  /* 0x000000bc0414723c */ /* 0x040ff00000001814 */
[C---:B-1----:R-:W-:Y:S07]  /*103c0*/  HMMA.16816.F32 R116, R4.reuse, R12, R116 ;  /* 0x0000000c0474723c */ /* 0x042fee0000001874 */
[----:B------:R-:W-:Y:S01]  /*103d0*/  @P2 IMAD.HI.U32 R12, R149, c[0x0][0x2c8], RZ ;  /* 0x0000b200950c2a27 */ /* 0x000fe200078e00ff */
[----:B------:R-:W-:Y:S04]  /*103e0*/  HMMA.16816.F32 R24, R4, R190, R24 ;  /* 0x000000be0418723c */ /* 0x000fe80000001818 */
[----:B------:R-:W-:-:S04]  /*103f0*/  @P2 SHF.R.U32.HI R149, RZ, c[0x0][0x2cc], R12 ;  /* 0x0000b300ff952a19 */ /* 0x000fc8000001160c */
[----:B------:R-:W-:Y:S01]  /*10400*/  IADD3 R149, R149, R220, -R227 ;  /* 0x000000dc95957210 */ /* 0x000fe20007ffe8e3 */
[C---:B--2---:R-:W-:Y:S07]  /*10410*/  HMMA.16816.F32 R124, R4.reuse, R8, R124 ;  /* 0x00000008047c723c */ /* 0x044fee000000187c */
[----:B------:R-:W-:Y:S01]  /*10420*/  SHF.R.S32.HI R8, RZ, 0x1f, R149 ;  /* 0x0000001fff087819 */ /* 0x000fe20000011495 */
[----:B------:R-:W-:Y:S03]  /*10430*/  HMMA.16816.F32 R36, R4, R184, R36 ;  /* 0x000000b80424723c */ /* 0x000fe60000001824 */
[----:B------:R-:W-:-:S04]  /*10440*/  LEA.HI R149, R8, R149, RZ, 0x5 ;  /* 0x0000009508957211 */ /* 0x000fc800078f28ff */
[----:B------:R-:W-:Y:S01]  /*10450*/  SHF.R.S32.HI R149, RZ, 0x5, R149 ;  /* 0x00000005ff957819 */ /* 0x000fe20000011495 */
[----:B------:R-:W-:Y:S03]  /*10460*/  HMMA.16816.F32 R40, R4, R186, R40 ;  /* 0x000000ba0428723c */ /* 0x000fe60000001828 */
[----:B------:R-:W-:-:S04]  /*10470*/  IMNMX R235, RZ, R149, !PT ;  /* 0x00000095ffeb7217 */ /* 0x000fc80007800200 */
[----:B------:R-:W-:Y:S01]  /*10480*/  ISETP.GE.AND P0, PT, R230, R235, PT ;  /* 0x000000ebe600720c */ /* 0x000fe20003f06270 */
        /* <DEDUP_REMOVED lines=19> */
[----:B------:R-:W-:Y:S01]  /*105c0*/  HMMA.16816.F32 R128, R4, R10, R128 ;  /* 0x0000000a0480723c */ /* 0x000fe20000001880 */
[----:B------:R-:W-:Y:S10]  /*105d0*/  @!P0 BRA `(.L_x_660) ;  /* 0x000020a000008947 */ /* 0x000ff40003800000 */
[----:B------:R-:W-:Y:S01]  /*105e0*/  @P2 IMAD.HI.U32 R234, R231, c[0x0][0x2c8], RZ ;  /* 0x0000b200e7ea2a27 */ /* 0x000fe200078e00ff */
[----:B------:R-:W-:-:S02]  /*105f0*/  MOV R236, R230 ;  /* 0x000000e600ec7202 */ /* 0x000fc40000000f00 */
[----:B------:R-:W-:Y:S01]  /*10600*/  MOV R233, 0xffffffe0 ;  /* 0xffffffe000e97802 */ /* 0x000fe20000000f00 */
[----:B------:R-:W-:Y:S01]  /*10610*/  IMAD.MOV.U32 R2, RZ, RZ, R148 ;  /* 0x000000ffff027224 */ /* 0x000fe200078e0094 */
[----:B------:R-:W-:Y:S01]  /*10620*/  @P2 SHF.R.U32.HI R234, RZ, c[0x0][0x2cc], R234 ;  /* 0x0000b300ffea2a19 */ /* 0x000fe200000116ea */
[----:B------:R-:W-:-:S07]  /*10630*/  IMAD.MOV.U32 R3, RZ, RZ, R0 ;  /* 0x000000ffff037224 */ /* 0x000fce00078e0000 */
.L_x_661:
[----:B------:R-:W-:Y:S04]  /*10640*/  DEPBAR.LE SB0, 0x0 ;  /* 0x000080000000791a */ /* 0x000fe80000000000 */
[----:B------:R-:W-:Y:S01]  /*10650*/  BAR.SYNC.DEFER_BLOCKING 0x0 ;  /* 0x0000000000007b1d */ /* 0x000fe20000010000 */
[----:B------:R-:W-:Y:S02]  /*10660*/  ISETP.GE.AND P0, PT, R236, RZ, PT ;  /* 0x000000ffec00720c */ /* 0x000fe40003f06270 */
[----:B------:R-:W-:Y:S11]  /*10670*/  ISETP.NE.AND P2, PT, R226, 0x1, PT ;  /* 0x00000001e200780c */ /* 0x000ff60003f45270 */
[----:B------:R-:W-:Y:S01]  /*10680*/  @P0 SHF.R.S32.HI R0, RZ, 0x1f, R236 ;  /* 0x0000001fff000819 */ /* 0x000fe200000114ec */
[----:B------:R-:W-:Y:S04]  /*10690*/  @P0 IMAD.WIDE.U32 R4, R236, c[0x0][0x208], RZ ;  /* 0x00008200ec040a25 */ /* 0x000fe800078e00ff */
[----:B------:R-:W-:Y:S01]  /*106a0*/  @P0 IMAD R0, R0, c[0x0][0x208], RZ ;  /* 0x0000820000000a24 */ /* 0x000fe200078e02ff */
[----:B------:R-:W-:Y:S03]  /*106b0*/  @P0 LEA R12, P1, R4, R228, 0x5 ;  /* 0x000000e4040c0211 */ /* 0x000fe600078228ff */
[----:B------:R-:W-:Y:S01]  /*106c0*/  @P0 IMAD R0, R236, c[0x0][0x20c], R0 ;  /* 0x00008300ec000a24 */ /* 0x000fe200078e0200 */
[----:B------:R-:W-:Y:S04]  /*106d0*/  LDSM.16.M88.4 R16, [R214+0x10080] ;  /* 0x01008000d610783b */ /* 0x000fe80000000200 */
[----:B------:R-:W-:Y:S03]  /*106e0*/  @P0 IADD3 R0, R5, R0, RZ ;  /* 0x0000000005000210 */ /* 0x000fe60007ffe0ff */
[----:B------:R-:W1:Y:S01]  /*106f0*/  LDSM.16.M88.4 R8, [R213+0xc080] ;  /* 0x00c08000d508783b */ /* 0x000e620000000200 */
[----:B------:R-:W-:Y:S02]  /*10700*/  @P0 LEA.HI.X R0, R4, R221, R0, 0x5, P1 ;  /* 0x000000dd04000211 */ /* 0x000fe400008f2c00 */
[C---:B------:R-:W-:Y:S04]  /*10710*/  @P0 LEA R176, P1, R12.reuse, c[0x0][0x1f8], 0x1 ;  /* 0x00007e000cb00a11 */ /* 0x040fe800078208ff */
[----:B------:R-:W2:Y:S01]  /*10720*/  LDSM.16.M88.4 R148, [R213+0xc880] ;  /* 0x00c88000d594783b */ /* 0x000ea20000000200 */
[----:B------:R-:W-:Y:S02]  /*10730*/  @P0 LEA.HI.X R177, R12, c[0x0][0x1fc], R0, 0x1, P1 ;  /* 0x00007f000cb10a11 */ /* 0x000fe400008f0c00 */
[----:B------:R-:W-:Y:S02]  /*10740*/  MOV R0, R231 ;  /* 0x000000e700007202 */ /* 0x000fe40000000f00 */
[----:B------:R-:W-:Y:S02]  /*10750*/  @P2 MOV R0, R234 ;  /* 0x000000ea00002202 */ /* 0x000fe40000000f00 */
[----:B------:R-:W-:Y:S07]  /*10760*/  LDSM.16.M88.4 R152, [R210+0x10080] ;  /* 0x01008000d298783b */ /* 0x000fee0000000200 */
[----:B------:R-:W3:Y:S07]  /*10770*/  LDSM.16.M88.4 R156, [R212] ;  /* 0x00000000d49c783b */ /* 0x000eee0000000200 */
[----:B------:R-:W4:Y:S07]  /*10780*/  LDSM.16.M88.4 R160, [R203] ;  /* 0x00000000cba0783b */ /* 0x000f2e0000000200 */
[----:B------:R-:W-:Y:S01]  /*10790*/  @!PT LDS RZ, [RZ] ;  /* 0x00000000fffff984 */ /* 0x000fe20000000800 */
[----:B------:R-:W-:Y:S01]  /*107a0*/  @!PT LDS RZ, [RZ] ;  /* 0x00000000fffff984 */ /* 0x000fe20000000800 */
[----:B------:R-:W-:Y:S01]  /*107b0*/  @!PT LDS RZ, [RZ] ;  /* 0x00000000fffff984 */ /* 0x000fe20000000800 */
[----:B------:R5:W-:Y:S01]  /*107c0*/  @P0 LDGSTS.E.BYPASS.LTC128B.128 [R217+0x8080], [R176.64], !P3 ;  /* 0x08080000b0d90fae */ /* 0x000be2000d901d48 */
[C---:B-1----:R-:W-:Y:S06]  /*107d0*/  HMMA.16816.F32 R4, R16.reuse, R8, RZ ;  /* 0x000000081004723c */ /* 0x042fec00000018ff */
[----:B------:R5:W-:Y:S02]  /*107e0*/  @P0 LDGSTS.E.BYPASS.LTC128B.128 [R217+0x9080], [R176.64+0x80], !P6 ;  /* 0x09080080b0d90fae */ /* 0x000be4000f101d48 */
[C---:B------:R-:W-:Y:S05]  /*107f0*/  HMMA.16816.F32 R8, R16.reuse, R10, RZ ;  /* 0x0000000a1008723c */ /* 0x040fea00000018ff */
[----:B------:R5:W-:Y:S03]  /*10800*/  @P0 LDGSTS.E.BYPASS.LTC128B.128 [R217+0xa080], [R176.64+0x100], !P5 ;  /* 0x0a080100b0d90fae */ /* 0x000be6000e901d48 */
[C---:B--2---:R-:W-:Y:S04]  /*10810*/  HMMA.16816.F32 R12, R16.reuse, R148, RZ ;  /* 0x00000094100c723c */ /* 0x044fe800000018ff */
[----:B------:R5:W-:Y:S04]  /*10820*/  @P0 LDGSTS.E.BYPASS.LTC128B.128 [R217+0xb080], [R176.64+0x180], !P4 ;  /* 0x0b080180b0d90fae */ /* 0x000be8000e101d48 */
        /* <DEDUP_REMOVED lines=16> */
[C---:B--2---:R-:W-:Y:S08]  /*10930*/  HMMA.16816.F32 R12, R164.reuse, R148, R12 ;  /* 0x00000094a40c723c */ /* 0x044ff0000000180c */
[----:B------:R-:W-:Y:S01]  /*10940*/  HMMA.16816.F32 R16, R164, R150, R16 ;  /* 0x00000096a410723c */ /* 0x000fe20000001810 */
[----:B------:R-:W2:Y:S07]  /*10950*/  LDSM.16.M88.4 R148, [R213+0xd880] ;  /* 0x00d88000d594783b */ /* 0x000eae0000000200 */
[C---:B---3--:R-:W-:Y:S01]  /*10960*/  HMMA.16816.F32 R4, R156.reuse, R172, R4 ;  /* 0x000000ac9c04723c */ /* 0x048fe20000001804 */
[----:B------:R-:W-:Y:S07]  /*10970*/  LDSM.16.M88.4 R164, [R210+0x14080] ;  /* 0x01408000d2a4783b */ /* 0x000fee0000000200 */
[C---:B------:R-:W-:Y:S01]  /*10980*/  HMMA.16816.F32 R8, R156.reuse, R174, R8 ;  /* 0x000000ae9c08723c */ /* 0x040fe20000001808 */
[----:B------:R-:W3:Y:S07]  /*10990*/  LDSM.16.M88.4 R172, [R201] ;  /* 0x00000000c9ac783b */ /* 0x000eee0000000200 */
[C---:B----4-:R-:W-:Y:S08]  /*109a0*/  HMMA.16816.F32 R12, R156.reuse, R152, R12 ;  /* 0x000000989c0c723c */ /* 0x050ff0000000180c */
[----:B------:R-:W-:Y:S01]  /*109b0*/  HMMA.16816.F32 R16, R156, R154, R16 ;  /* 0x0000009a9c10723c */ /* 0x000fe20000001810 */
[----:B------:R-:W4:Y:S07]  /*109c0*/  LDSM.16.M88.4 R152, [R200] ;  /* 0x00000000c898783b */ /* 0x000f2e0000000200 */
[C---:B-1----:R-:W-:Y:S01]  /*109d0*/  HMMA.16816.F32 R4, R160.reuse, R168, R4 ;  /* 0x000000a8a004723c */ /* 0x042fe20000001804 */
[----:B------:R-:W-:Y:S07]  /*109e0*/  LDSM.16.M88.4 R156, [R209+0x14080] ;  /* 0x01408000d19c783b */ /* 0x000fee0000000200 */
[C---:B------:R-:W-:Y:S01]  /*109f0*/  HMMA.16816.F32 R8, R160.reuse, R170, R8 ;  /* 0x000000aaa008723c */ /* 0x040fe20000001808 */
[----:B------:R-:W1:Y:S07]  /*10a00*/  LDSM.16.M88.4 R168, [R208+0xd080] ;  /* 0x00d08000d0a8783b */ /* 0x000e6e0000000200 */
[C---:B--2---:R-:W-:Y:S08]  /*10a10*/  HMMA.16816.F32 R12, R160.reuse, R148, R12 ;  /* 0x00000094a00c723c */ /* 0x044ff0000000180c */
[----:B------:R-:W-:Y:S01]  /*10a20*/  HMMA.16816.F32 R16, R160, R150, R16 ;  /* 0x00000096a010723c */ /* 0x000fe20000001810 */
[----:B------:R-:W2:Y:S07]  /*10a30*/  LDSM.16.M88.4 R148, [R208+0xd880] ;  /* 0x00d88000d094783b */ /* 0x000eae0000000200 */
[C---:B---3--:R-:W-:Y:S01]  /*10a40*/  HMMA.16816.F32 R4, R164.reuse, R172, R4 ;  /* 0x000000aca404723c */ /* 0x048fe20000001804 */
[----:B------:R-:W-:Y:S07]  /*10a50*/  LDSM.16.M88.4 R160, [R207+0x14080] ;  /* 0x01408000cfa0783b */ /* 0x000fee0000000200 */
[C---:B------:R-:W-:Y:S01]  /*10a60*/  HMMA.16816.F32 R8, R164.reuse, R174, R8 ;  /* 0x000000aea408723c */ /* 0x040fe20000001808 */
[----:B------:R-:W3:Y:S07]  /*10a70*/  LDSM.16.M88.4 R172, [R202+0x1000] ;  /* 0x00100000caac783b */ /* 0x000eee0000000200 */
[C---:B----4-:R-:W-:Y:S08]  /*10a80*/  HMMA.16816.F32 R12, R164.reuse, R152, R12 ;  /* 0x00000098a40c723c */ /* 0x050ff0000000180c */
[----:B------:R-:W-:Y:S01]  /*10a90*/  HMMA.16816.F32 R16, R164, R154, R16 ;  /* 0x0000009aa410723c */ /* 0x000fe20000001810 */
[----:B------:R-:W4:Y:S07]  /*10aa0*/  LDSM.16.M88.4 R152, [R202+0x1800] ;  /* 0x00180000ca98783b */ /* 0x000f2e0000000200 */
        /* <DEDUP_REMOVED lines=55> */
[----:B------:R-:W4:Y:S01]  /*10e20*/  LDSM.16.M88.4 R152, [R202+0x3800] ;  /* 0x00380000ca98783b */ /* 0x000f220000000200 */
[----:B------:R-:W-:Y:S06]  /*10e30*/  DEPBAR.LE SB0, 0x0 ;  /* 0x000080000000791a */ /* 0x000fec0000000000 */
[C---:B-1----:R-:W-:Y:S01]  /*10e40*/  HMMA.16816.F32 R4, R164.reuse, R168, R4 ;  /* 0x000000a8a404723c */ /* 0x042fe20000001804 */
[----:B------:R-:W-:Y:S07]  /*10e50*/  BAR.SYNC.DEFER_BLOCKING 0x0 ;  /* 0x0000000000007b1d */ /* 0x000fee0000010000 */
[C---:B------:R-:W-:Y:S08]  /*10e60*/  HMMA.16816.F32 R8, R164.reuse, R170, R8 ;  /* 0x000000aaa408723c */ /* 0x040ff00000001808 */
[C---:B--2---:R-:W-:Y:S07]  /*10e70*/  HMMA.16816.F32 R12, R164.reuse, R148, R12 ;  /* 0x00000094a40c723c */ /* 0x044fee000000180c */
[----:B------:R-:W-:Y:S01]  /*10e80*/  IMAD R149, R236, R233, 0x1 ;  /* 0x00000001ec957424 */ /* 0x000fe200078e02e9 */
[----:B------:R-:W-:Y:S01]  /*10e90*/  HMMA.16816.F32 R16, R164, R150, R16 ;  /* 0x00000096a410723c */ /* 0x000fe20000001810 */
[----:B------:R-:W1:Y:S03]  /*10ea0*/  SHFL.IDX PT, R148, R0, RZ, 0x1c1f ;  /* 0x001c1fff00947589 */ /* 0x000e6600000e0000 */
[----:B------:R-:W-:Y:S04]  /*10eb0*/  IADD3 R149, R220, R149, -R232 ;  /* 0x00000095dc957210 */ /* 0x000fe80007ffe8e8 */
[C---:B---3--:R-:W-:Y:S01]  /*10ec0*/  HMMA.16816.F32 R4, R156.reuse, R172, R4 ;  /* 0x000000ac9c04723c */ /* 0x048fe20000001804 */
[----:B------:R-:W2:Y:S04]  /*10ed0*/  SHFL.IDX PT, R0, R0, 0x1, 0x1c1f ;  /* 0x003c1f0000007f89 */ /* 0x000ea800000e0000 */
[----:B------:R-:W-:Y:S03]  /*10ee0*/  IADD3 R149, R149, -R227, RZ ;  /* 0x800000e395957210 */ /* 0x000fe60007ffe0ff */
[C---:B------:R-:W-:Y:S08]  /*10ef0*/  HMMA.16816.F32 R8, R156.reuse, R174, R8 ;  /* 0x000000ae9c08723c */ /* 0x040ff00000001808 */
[C---:B----4-:R-:W-:Y:S04]  /*10f00*/  HMMA.16816.F32 R12, R156.reuse, R152, R12 ;  /* 0x000000989c0c723c */ /* 0x050fe8000000180c */
[----:B-1----:R-:W-:Y:S04]  /*10f10*/  IADD3 R148, R149, R148, RZ ;  /* 0x0000009495947210 */ /* 0x002fe80007ffe0ff */
[----:B------:R-:W-:Y:S03]  /*10f20*/  HMMA.16816.F32 R16, R156, R154, R16 ;  /* 0x0000009a9c10723c */ /* 0x000fe60000001810 */
[C---:B------:R-:W-:Y:S02]  /*10f30*/  ISETP.GT.AND P0, PT, R148.reuse, RZ, PT ;  /* 0x000000ff9400720c */ /* 0x040fe40003f04270 */
[----:B------:R-:W-:Y:S02]  /*10f40*/  ISETP.GT.AND P1, PT, R148, 0x1, PT ;  /* 0x000000019400780c */ /* 0x000fe40003f24270 */
[----:B------:R-:W-:Y:S02]  /*10f50*/  FSEL R150, R4, -INF , P0 ;  /* 0xff80000004967808 */ /* 0x000fe40000000000 */
[----:B------:R-:W-:Y:S02]  /*10f60*/  FSEL R5, R5, -INF , P1 ;  /* 0xff80000005057808 */ /* 0x000fe40000800000 */
[----:B------:R-:W-:Y:S02]  /*10f70*/  ISETP.GT.AND P0, PT, R148, 0x8, PT ;  /* 0x000000089400780c */ /* 0x000fe40003f04270 */
[----:B------:R-:W-:Y:S02]  /*10f80*/  FMNMX.FTZ R4, R150, R3, !PT ;  /* 0x0000000396047209 */ /* 0x000fe40007810000 */
[----:B------:R-:W-:Y:S02]  /*10f90*/  FSEL R8, R8, -INF , P0 ;  /* 0xff80000008087808 */ /* 0x000fe40000000000 */
[----:B------:R-:W-:Y:S02]  /*10fa0*/  FMNMX.FTZ R4, R5, R4, !PT ;  /* 0x0000000405047209 */ /* 0x000fe40007810000 */
[C---:B------:R-:W-:Y:S02]  /*10fb0*/  ISETP.GT.AND P2, PT, R148.reuse, 0x9, PT ;  /* 0x000000099400780c */ /* 0x040fe40003f44270 */
[----:B--2---:R-:W-:Y:S02]  /*10fc0*/  IADD3 R0, R149, R0, RZ ;  /* 0x0000000095007210 */ /* 0x004fe40007ffe0ff */
[----:B------:R-:W-:Y:S02]  /*10fd0*/  ISETP.GT.AND P1, PT, R148, 0x10, PT ;  /* 0x000000109400780c */ /* 0x000fe40003f24270 */
[----:B------:R-:W-:Y:S02]  /*10fe0*/  FSEL R9, R9, -INF , P2 ;  /* 0xff80000009097808 */ /* 0x000fe40001000000 */
[----:B------:R-:W-:Y:S02]  /*10ff0*/  FMNMX.FTZ R4, R8, R4, !PT ;  /* 0x0000000408047209 */ /* 0x000fe40007810000 */
[----:B------:R-:W-:Y:S02]  /*11000*/  FSEL R168, R12, -INF , P1 ;  /* 0xff8000000ca87808 */ /* 0x000fe40000800000 */
[----:B------:R-:W-:Y:S02]  /*11010*/  ISETP.GT.AND P0, PT, R0, RZ, PT ;  /* 0x000000ff0000720c */ /* 0x000fe40003f04270 */
[----:B------:R-:W-:Y:S02]  /*11020*/  ISETP.GT.AND P1, PT, R148, 0x11, PT ;  /* 0x000000119400780c */ /* 0x000fe40003f24270 */
[----:B------:R-:W-:Y:S02]  /*11030*/  FMNMX.FTZ R4, R9, R4, !PT ;  /* 0x0000000409047209 */ /* 0x000fe40007810000 */
[----:B------:R-:W-:Y:S02]  /*11040*/  FSEL R167, R13, -INF , P1 ;  /* 0xff8000000da77808 */ /* 0x000fe40000800000 */
[----:B------:R-:W-:Y:S02]  /*11050*/  FMNMX.FTZ R4, R168, R4, !PT ;  /* 0x00000004a8047209 */ /* 0x000fe40007810000 */
[----:B------:R-:W-:Y:S02]  /*11060*/  FSEL R6, R6, -INF , P0 ;  /* 0xff80000006067808 */ /* 0x000fe40000000000 */
[----:B------:R-:W-:Y:S02]  /*11070*/  ISETP.GT.AND P0, PT, R148, 0x18, PT ;  /* 0x000000189400780c */ /* 0x000fe40003f04270 */
[----:B------:R-:W-:Y:S02]  /*11080*/  FMNMX.FTZ R4, R167, R4, !PT ;  /* 0x00000004a7047209 */ /* 0x000fe40007810000 */
[----:B------:R-:W-:Y:S02]  /*11090*/  FSEL R164, R16, -INF , P0 ;  /* 0xff80000010a47808 */ /* 0x000fe40000000000 */
[----:B------:R-:W-:Y:S02]  /*110a0*/  ISETP.GT.AND P0, PT, R148, 0x19, PT ;  /* 0x000000199400780c */ /* 0x000fe40003f04270 */
[----:B------:R-:W-:Y:S02]  /*110b0*/  ISETP.GT.AND P1, PT, R0, 0x1, PT ;  /* 0x000000010000780c */ /* 0x000fe40003f24270 */
[----:B------:R-:W-:Y:S02]  /*110c0*/  FSEL R162, R17, -INF , P0 ;  /* 0xff80000011a27808 */ /* 0x000fe40000000000 */
[----:B------:R-:W-:Y:S02]  /*110d0*/  FMNMX.FTZ R4, R164, R4, !PT ;  /* 0x00000004a4047209 */ /* 0x000fe40007810000 */
[----:B------:R-:W-:Y:S02]  /*110e0*/  FSEL R7, R7, -INF , P1 ;  /* 0xff80000007077808 */ /* 0x000fe40000800000 */
[----:B------:R-:W-:Y:S02]  /*110f0*/  ISETP.GT.AND P1, PT, R0, 0x8, PT ;  /* 0x000000080000780c */ /* 0x000fe40003f24270 */
[----:B------:R-:W-:Y:S02]  /*11100*/  FMNMX.FTZ R13, R6, R2, !PT ;  /* 0x00000002060d7209 */ /* 0x000fe40007810000 */
[----:B------:R-:W-:Y:S02]  /*11110*/  FMNMX.FTZ R4, R162, R4, !PT ;  /* 0x00000004a2047209 */ /* 0x000fe40007810000 */
[----:B------:R-:W-:Y:S02]  /*11120*/  ISETP.GT.AND P0, PT, R0, 0x9, PT ;  /* 0x000000090000780c */ /* 0x000fe40003f04270 */
[----:B------:R-:W-:Y:S01]  /*11130*/  FSEL R10, R10, -INF , P1 ;  /* 0xff8000000a0a7808 */ /* 0x000fe20000800000 */
[----:B------:R-:W1:Y:S01]  /*11140*/  SHFL.BFLY PT, R12, R4, 0x2, 0x1f ;  /* 0x0c401f00040c7f89 */ /* 0x000e6200000e0000 */
        /* <DEDUP_REMOVED lines=8> */
[----:B------:R-:W-:Y:S02]  /*111d0*/  FMNMX.FTZ R13, R166, R13, !PT ;  /* 0x0000000da60d7209 */ /* 0x000fe40007810000 */
[C---:B------:R-:W-:Y:S02]  /*111e0*/  ISETP.GT.AND P1, PT, R0.reuse, 0x18, PT ;  /* 0x000000180000780c */ /* 0x040fe40003f24270 */
[----:B------:R-:W-:Y:S02]  /*111f0*/  ISETP.GT.AND P0, PT, R0, 0x19, PT ;  /* 0x000000190000780c */ /* 0x000fe40003f04270 */
[----:B------:R-:W-:Y:S02]  /*11200*/  FSEL R161, R18, -INF , P1 ;  /* 0xff80000012a17808 */ /* 0x000fe40000800000 */
[----:B------:R-:W-:Y:S02]  /*11210*/  FMNMX.FTZ R0, R165, R13, !PT ;  /* 0x0000000da5007209 */ /* 0x000fe40007810000 */
[----:B------:R-:W-:Y:S02]  /*11220*/  FSEL R149, R19, -INF , P0 ;  /* 0xff80000013957808 */ /* 0x000fe40000000000 */
[----:B------:R-:W-:Y:S02]  /*11230*/  FMNMX.FTZ R0, R161, R0, !PT ;  /* 0x00000000a1007209 */ /* 0x000fe40007810000 */
[----:B-1----:R-:W-:Y:S02]  /*11240*/  FMNMX.FTZ R15, R4, R12, !PT ;  /* 0x0000000c040f7209 */ /* 0x002fe40007810000 */
[----:B------:R-:W-:Y:S02]  /*11250*/  FMNMX.FTZ R0, R149, R0, !PT ;  /* 0x0000000095007209 */ /* 0x000fe40007810000 */
[C---:B------:R-:W-:Y:S01]  /*11260*/  ISETP.GE.AND P1, PT, R236.reuse, 0x1, PT ;  /* 0x00000001ec00780c */ /* 0x040fe20003f26270 */
[----:B------:R-:W-:Y:S01]  /*11270*/  SHFL.BFLY PT, R14, R15, 0x1, 0x1f ;  /* 0x0c201f000f0e7f89 */ /* 0x000fe200000e0000 */
[----:B------:R-:W-:Y:S06]  /*11280*/  IADD3 R12, R236, -0x1, RZ ;  /* 0xffffffffec0c7810 */ /* 0x000fec0007ffe0ff */
[----:B------:R-:W1:Y:S05]  /*11290*/  SHFL.BFLY PT, R4, R0, 0x2, 0x1f ;  /* 0x0c401f0000047f89 */ /* 0x000e6a00000e0000 */
[----:B------:R-:W-:Y:S01]  /*112a0*/  @P1 SHF.R.S32.HI R13, RZ, 0x1f, R12 ;  /* 0x0000001fff0d1819 */ /* 0x000fe2000001140c */
[C---:B------:R-:W-:Y:S04]  /*112b0*/  @P1 IMAD.WIDE.U32 R16, R12.reuse, c[0x0][0x1e0], RZ ;  /* 0x000078000c101a25 */ /* 0x040fe800078e00ff */
[----:B------:R-:W-:Y:S04]  /*112c0*/  @P1 IMAD R13, R13, c[0x0][0x1e0], RZ ;  /* 0x000078000d0d1a24 */ /* 0x000fe800078e02ff */
[----:B------:R-:W-:Y:S01]  /*112d0*/  @P1 IMAD R13, R12, c[0x0][0x1e4], R13 ;  /* 0x000079000c0d1a24 */ /* 0x000fe200078e020d */
[C---:B------:R-:W-:Y:S04]  /*112e0*/  @P1 LEA R12, P0, R16.reuse, R218, 0x5 ;  /* 0x000000da100c1211 */ /* 0x040fe800078028ff */
[----:B------:R-:W-:Y:S04]  /*112f0*/  @P1 IADD3 R13, R17, R13, RZ ;  /* 0x0000000d110d1210 */ /* 0x000fe80007ffe0ff */
[----:B------:R-:W-:Y:S02]  /*11300*/  @P1 LEA.HI.X R13, R16, R223, R13, 0x5, P0 ;  /* 0x000000df100d1211 */ /* 0x000fe400000f2c0d */
[----:B-1----:R-:W-:Y:S02]  /*11310*/  FMNMX.FTZ R4, R0, R4, !PT ;  /* 0x0000000400047209 */ /* 0x002fe40007810000 */
[C---:B------:R-:W-:Y:S02]  /*11320*/  @P1 LEA R16, P0, R12.reuse, c[0x0][0x1c8], 0x1 ;  /* 0x000072000c101a11 */ /* 0x040fe400078008ff */
[----:B------:R-:W-:Y:S01]  /*11330*/  FMNMX.FTZ R0, R15, R14, !PT ;  /* 0x0000000e0f007209 */ /* 0x000fe20007810000 */
[----:B------:R-:W1:Y:S01]  /*11340*/  SHFL.BFLY PT, R148, R4, 0x1, 0x1f ;  /* 0x0c201f0004947f89 */ /* 0x000e6200000e0000 */
[----:B------:R-:W-:Y:S02]  /*11350*/  @P1 LEA.HI.X R17, R12, c[0x0][0x1cc], R13, 0x1, P0 ;  /* 0x000073000c111a11 */ /* 0x000fe400000f0c0d */
[C---:B------:R-:W-:Y:S01]  /*11360*/  FSETP.NEU.FTZ.AND P0, PT, R0.reuse, -INF , PT ;  /* 0xff8000000000780b */ /* 0x040fe20003f1d000 */
[----:B------:R-:W-:Y:S03]  /*11370*/  FMUL.FTZ R163, R0, c[0x0][0x2d0] ;  /* 0x0000b40000a37a20 */ /* 0x000fe60000410000 */
[----:B------:R2:W-:Y:S02]  /*11380*/  @P1 LDGSTS.E.BYPASS.LTC128B.128 [R217+0xc080], [R16.64], !P3 ;  /* 0x0c08000010d91fae */ /* 0x0005e4000d901d48 */
[----:B------:R-:W-:Y:S05]  /*11390*/  FSEL R163, R163, RZ, P0 ;  /* 0x000000ffa3a37208 */ /* 0x000fea0000000000 */
[----:B------:R2:W-:Y:S01]  /*113a0*/  @P1 LDGSTS.E.BYPASS.LTC128B.128 [R217+0xd080], [R16.64+0x80], !P6 ;  /* 0x0d08008010d91fae */ /* 0x0005e2000f101d48 */
[--C-:B------:R-:W-:Y:S02]  /*113b0*/  FFMA.FTZ R151, R150, c[0x0][0x2d0], -R163.reuse ;  /* 0x0000b40096977a23 */ /* 0x100fe400000108a3 */
[--C-:B------:R-:W-:Y:S02]  /*113c0*/  FFMA.FTZ R150, R5, c[0x0][0x2d0], -R163.reuse ;  /* 0x0000b40005967a23 */ /* 0x100fe400000108a3 */
[--C-:B------:R-:W-:Y:S02]  /*113d0*/  FFMA.FTZ R240, R8, c[0x0][0x2d0], -R163.reuse ;  /* 0x0000b40008f07a23 */ /* 0x100fe400000108a3 */
[----:B------:R2:W-:Y:S01]  /*113e0*/  @P1 LDGSTS.E.BYPASS.LTC128B.128 [R217+0xe080], [R16.64+0x100], !P5 ;  /* 0x0e08010010d91fae */ /* 0x0005e2000e901d48 */
[--C-:B------:R-:W-:Y:S01]  /*113f0*/  FFMA.FTZ R239, R9, c[0x0][0x2d0], -R163.reuse ;  /* 0x0000b40009ef7a23 */ /* 0x100fe200000108a3 */
[----:B------:R-:W-:Y:S01]  /*11400*/  MUFU.EX2 R151, R151 ;  /* 0x0000009700977308 */ /* 0x000fe20000000800 */
[----:B-1----:R-:W-:Y:S01]  /*11410*/  FMNMX.FTZ R148, R4, R148, !PT ;  /* 0x0000009404947209 */ /* 0x002fe20007810000 */
[--C-:B------:R-:W-:Y:S01]  /*11420*/  FFMA.FTZ R242, R168, c[0x0][0x2d0], -R163.reuse ;  /* 0x0000b400a8f27a23 */ /* 0x100fe200000108a3 */
[----:B------:R-:W-:Y:S01]  /*11430*/  FSEL R4, R0, RZ, P0 ;  /* 0x000000ff00047208 */ /* 0x000fe20000000000 */
[----:B------:R-:W-:Y:S01]  /*11440*/  FFMA.FTZ R243, R167, c[0x0][0x2d0], -R163 ;  /* 0x0000b400a7f37a23 */ /* 0x000fe200000108a3 */
[C---:B------:R-:W-:Y:S01]  /*11450*/  FSETP.NEU.FTZ.AND P0, PT, R148.reuse, -INF , PT ;  /* 0xff8000009400780b */ /* 0x040fe20003f1d000 */
[----:B------:R2:W-:Y:S01]  /*11460*/  @P1 LDGSTS.E.BYPASS.LTC128B.128 [R217+0xf080], [R16.64+0x180], !P4 ;  /* 0x0f08018010d91fae */ /* 0x0005e2000e101d48 */
[----:B------:R-:W-:Y:S02]  /*11470*/  FMUL.FTZ R160, R148, c[0x0][0x2d0] ;  /* 0x0000b40094a07a20 */ /* 0x000fe40000410000 */
[----:B------:R-:W-:Y:S01]  /*11480*/  FADD.FTZ R3, -R4, R3 ;  /* 0x0000000304037221 */ /* 0x000fe20000010100 */
[----:B------:R-:W-:Y:S01]  /*11490*/  FSEL R4, R148, RZ, P0 ;  /* 0x000000ff94047208 */ /* 0x000fe20000000000 */
[----:B------:R-:W1:Y:S01]  /*114a0*/  MUFU.EX2 R150, R150 ;  /* 0x0000009600967308 */ /* 0x000e620000000800 */
[----:B------:R-:W-:Y:S01]  /*114b0*/  FSEL R160, R160, RZ, P0 ;  /* 0x000000ffa0a07208 */ /* 0x000fe20000000000 */
[----:B------:R-:W3:Y:S01]  /*114c0*/  LDSM.16.MT88.4 R12, [R211+0x8080] ;  /* 0x00808000d30c783b */ /* 0x000ee20000004200 */
[----:B------:R-:W-:Y:S01]  /*114d0*/  FMUL.FTZ R3, R3, c[0x0][0x2d0] ;  /* 0x0000b40003037a20 */ /* 0x000fe20000410000 */
[----:B------:R-:W-:Y:S01]  /*114e0*/  ISETP.GT.AND P0, PT, R236, R235, PT ;  /* 0x000000ebec00720c */ /* 0x000fe20003f04270 */
[----:B------:R-:W-:Y:S02]  /*114f0*/  FADD.FTZ R2, -R4, R2 ;  /* 0x0000000204027221 */ /* 0x000fe40000010100 */
[--C-:B------:R-:W-:Y:S02]  /*11500*/  FFMA.FTZ R238, R6, c[0x0][0x2d0], -R160.reuse ;  /* 0x0000b40006ee7a23 */ /* 0x100fe400000108a0 */
[--C-:B------:R-:W-:Y:S01]  /*11510*/  FFMA.FTZ R237, R7, c[0x0][0x2d0], -R160.reuse ;  /* 0x0000b40007ed7a23 */ /* 0x100fe200000108a0 */
[----:B------:R-:W4:Y:S01]  /*11520*/  MUFU.EX2 R3, R3 ;  /* 0x0000000300037308 */ /* 0x000f220000000800 */
[--C-:B------:R-:W-:Y:S01]  /*11530*/  FFMA.FTZ R230, R10, c[0x0][0x2d0], -R160.reuse ;  /* 0x0000b4000ae67a23 */ /* 0x100fe200000108a0 */
[----:B------:R-:W3:Y:S01]  /*11540*/  LDSM.16.MT88.4 R156, [R206+0x8080] ;  /* 0x00808000ce9c783b */ /* 0x000ee20000004200 */
[--C-:B------:R-:W-:Y:S02]  /*11550*/  FFMA.FTZ R241, R11, c[0x0][0x2d0], -R160.reuse ;  /* 0x0000b4000bf17a23 */ /* 0x100fe400000108a0 */
[----:B------:R-:W-:Y:S02]  /*11560*/  FMUL.FTZ R2, R2, c[0x0][0x2d0] ;  /* 0x0000b40002027a20 */ /* 0x000fe40000410000 */
[--C-:B------:R-:W-:Y:S02]  /*11570*/  FFMA.FTZ R244, R166, c[0x0][0x2d0], -R160.reuse ;  /* 0x0000b400a6f47a23 */ /* 0x100fe400000108a0 */
[----:B------:R-:W-:Y:S01]  /*11580*/  LDSM.16.MT88.4 R168, [R206+0x9880] ;  /* 0x00988000cea8783b */ /* 0x000fe20000004200 */
[----:B------:R-:W-:Y:S01]  /*11590*/  MUFU.EX2 R240, R240 ;  /* 0x000000f000f07308 */ /* 0x000fe20000000800 */
[--C-:B------:R-:W-:Y:S02]  /*115a0*/  FFMA.FTZ R245, R165, c[0x0][0x2d0], -R160.reuse ;  /* 0x0000b400a5f57a23 */ /* 0x100fe400000108a0 */
[--C-:B------:R-:W-:Y:S01]  /*115b0*/  FFMA.FTZ R246, R164, c[0x0][0x2d0], -R163.reuse ;  /* 0x0000b400a4f67a23 */ /* 0x100fe200000108a3 */
[----:B-1----:R-:W-:Y:S01]  /*115c0*/  F2FP.PACK_AB R152, R150, R151 ;  /* 0x000000979698723e */ /* 0x002fe200000000ff */
[--C-:B------:R-:W-:Y:S01]  /*115d0*/  FFMA.FTZ R248, R161, c[0x0][0x2d0], -R160.reuse ;  /* 0x0000b400a1f87a23 */ /* 0x100fe200000108a0 */
[----:B------:R-:W-:Y:S01]  /*115e0*/  LDSM.16.MT88.4 R164, [R204+0x8880] ;  /* 0x00888000cca4783b */ /* 0x000fe20000004200 */
[----:B------:R-:W-:Y:S02]  /*115f0*/  FFMA.FTZ R163, R162, c[0x0][0x2d0], -R163 ;  /* 0x0000b400a2a37a23 */ /* 0x000fe400000108a3 */
[----:B------:R-:W-:Y:S01]  /*11600*/  FFMA.FTZ R160, R149, c[0x0][0x2d0], -R160 ;  /* 0x0000b40095a07a23 */ /* 0x000fe200000108a0 */
[----:B------:R-:W1:Y:S03]  /*11610*/  MUFU.EX2 R2, R2 ;  /* 0x0000000200027308 */ /* 0x000e660000000800 */
[----:B------:R-:W-:Y:S01]  /*11620*/  LDSM.16.MT88.4 R172, [R204+0x9880] ;  /* 0x00988000ccac783b */ /* 0x000fe20000004200 */
[C---:B----4-:R-:W-:Y:S02]  /*11630*/  FMUL.FTZ R4, R3.reuse, R144 ;  /* 0x0000009003047220 */ /* 0x050fe40000410000 */
[C---:B------:R-:W-:Y:S02]  /*11640*/  FMUL.FTZ R5, R3.reuse, R145 ;  /* 0x0000009103057220 */ /* 0x040fe40000410000 */
[C---:B------:R-:W-:Y:S02]  /*11650*/  FMUL.FTZ R8, R3.reuse, R140 ;  /* 0x0000008c03087220 */ /* 0x040fe40000410000 */
[----:B------:R-:W4:Y:S01]  /*11660*/  MUFU.EX2 R239, R239 ;  /* 0x000000ef00ef7308 */ /* 0x000f220000000800 */
[C---:B------:R-:W-:Y:S01]  /*11670*/  FMUL.FTZ R9, R3.reuse, R141 ;  /* 0x0000008d03097220 */ /* 0x040fe20000410000 */
[----:B-----5:R-:W-:Y:S01]  /*11680*/  LDSM.16.MT88.4 R176, [R211+0xa880] ;  /* 0x00a88000d3b0783b */ /* 0x020fe20000004200 */
[C---:B--2---:R-:W-:Y:S02]  /*11690*/  FMUL.FTZ R16, R3.reuse, R136 ;  /* 0x0000008803107220 */ /* 0x044fe40000410000 */
[C---:B------:R-:W-:Y:S02]  /*116a0*/  FMUL.FTZ R17, R3.reuse, R137 ;  /* 0x0000008903117220 */ /* 0x040fe40000410000 */
[C---:B------:R-:W-:Y:S02]  /*116b0*/  FMUL.FTZ R28, R3.reuse, R28 ;  /* 0x0000001c031c7220 */ /* 0x040fe40000410000 */
[----:B------:R-:W-:Y:S01]  /*116c0*/  LDSM.16.MT88.4 R180, [R206+0xa880] ;  /* 0x00a88000ceb4783b */ /* 0x000fe20000004200 */
[----:B------:R-:W-:Y:S01]  /*116d0*/  MUFU.EX2 R238, R238 ;  /* 0x000000ee00ee7308 */ /* 0x000fe20000000800 */
[C---:B------:R-:W-:Y:S02]  /*116e0*/  FMUL.FTZ R29, R3.reuse, R29 ;  /* 0x0000001d031d7220 */ /* 0x040fe40000410000 */
[----:B------:R-:W-:Y:S02]  /*116f0*/  FMUL.FTZ R32, R3, R32 ;  /* 0x0000002003207220 */ /* 0x000fe40000410000 */
[C---:B-1----:R-:W-:Y:S01]  /*11700*/  FMUL.FTZ R6, R2.reuse, R146 ;  /* 0x0000009202067220 */ /* 0x042fe20000410000 */
[----:B------:R-:W-:Y:S01]  /*11710*/  LDSM.16.MT88.4 R184, [R204+0xa880] ;  /* 0x00a88000ccb8783b */ /* 0x000fe20000004200 */
[C---:B------:R-:W-:Y:S02]  /*11720*/  FMUL.FTZ R7, R2.reuse, R147 ;  /* 0x0000009302077220 */ /* 0x040fe40000410000 */
[C---:B------:R-:W-:Y:S01]  /*11730*/  FMUL.FTZ R10, R2.reuse, R142 ;  /* 0x0000008e020a7220 */ /* 0x040fe20000410000 */
[----:B------:R-:W1:Y:S01]  /*11740*/  MUFU.EX2 R237, R237 ;  /* 0x000000ed00ed7308 */ /* 0x000e620000000800 */
[C---:B------:R-:W-:Y:S02]  /*11750*/  FMUL.FTZ R11, R2.reuse, R143 ;  /* 0x0000008f020b7220 */ /* 0x040fe40000410000 */
[----:B------:R-:W2:Y:S01]  /*11760*/  LDSM.16.MT88.4 R144, [R205+0x8080] ;  /* 0x00808000cd90783b */ /* 0x000ea20000004200 */
[----:B----4-:R-:W-:Y:S01]  /*11770*/  F2FP.PACK_AB R154, R239, R240 ;  /* 0x000000f0ef9a723e */ /* 0x010fe200000000ff */
[C---:B------:R-:W-:Y:S02]  /*11780*/  FMUL.FTZ R18, R2.reuse, R138 ;  /* 0x0000008a02127220 */ /* 0x040fe40000410000 */
[C---:B------:R-:W-:Y:S02]  /*11790*/  FMUL.FTZ R19, R2.reuse, R139 ;  /* 0x0000008b02137220 */ /* 0x040fe40000410000 */
[C---:B------:R-:W-:Y:S01]  /*117a0*/  FMUL.FTZ R30, R2.reuse, R30 ;  /* 0x0000001e021e7220 */ /* 0x040fe20000410000 */
[----:B------:R-:W-:Y:S01]  /*117b0*/  MUFU.EX2 R230, R230 ;  /* 0x000000e600e67308 */ /* 0x000fe20000000800 */
[----:B------:R-:W-:Y:S01]  /*117c0*/  LDSM.16.MT88.4 R136, [R211+0x9080] ;  /* 0x00908000d388783b */ /* 0x000fe20000004200 */
[C---:B------:R-:W-:Y:S02]  /*117d0*/  FMUL.FTZ R31, R2.reuse, R31 ;  /* 0x0000001f021f7220 */ /* 0x040fe40000410000 */
[C---:B------:R-:W-:Y:S02]  /*117e0*/  FMUL.FTZ R33, R3.reuse, R33 ;  /* 0x0000002103217220 */ /* 0x040fe40000410000 */
[C---:B------:R-:W-:Y:S02]  /*117f0*/  FMUL.FTZ R34, R2.reuse, R34 ;  /* 0x0000002202227220 */ /* 0x040fe40000410000 */
[----:B------:R-:W-:Y:S01]  /*11800*/  LDSM.16.MT88.4 R140, [R206+0x9080] ;  /* 0x00908000ce8c783b */ /* 0x000fe20000004200 */
[C---:B------:R-:W-:Y:S01]  /*11810*/  FMUL.FTZ R35, R2.reuse, R35 ;  /* 0x0000002302237220 */ /* 0x040fe20000410000 */
[----:B------:R-:W4:Y:S01]  /*11820*/  MUFU.EX2 R241, R241 ;  /* 0x000000f100f17308 */ /* 0x000f220000000800 */
[C---:B------:R-:W-:Y:S02]  /*11830*/  FMUL.FTZ R36, R3.reuse, R36 ;  /* 0x0000002403247220 */ /* 0x040fe40000410000 */
[----:B------:R-:W-:Y:S01]  /*11840*/  FMUL.FTZ R37, R3, R37 ;  /* 0x0000002503257220 */ /* 0x000fe20000410000 */
[----:B-1----:R-:W-:Y:S01]  /*11850*/  F2FP.PACK_AB R153, R237, R238 ;  /* 0x000000eeed99723e */ /* 0x002fe200000000ff */
[----:B------:R-:W-:Y:S01]  /*11860*/  LDSM.16.MT88.4 R188, [R211+0xb880] ;  /* 0x00b88000d3bc783b */ /* 0x000fe20000004200 */
[C---:B------:R-:W-:Y:S02]  /*11870*/  FMUL.FTZ R38, R2.reuse, R38 ;  /* 0x0000002602267220 */ /* 0x040fe40000410000 */
[C---:B------:R-:W-:Y:S02]  /*11880*/  FMUL.FTZ R39, R2.reuse, R39 ;  /* 0x0000002702277220 */ /* 0x040fe40000410000 */
[----:B------:R-:W-:Y:S01]  /*11890*/  MUFU.EX2 R247, R163 ;  /* 0x000000a300f77308 */ /* 0x000fe20000000800 */
[C---:B------:R-:W-:Y:S01]  /*118a0*/  FMUL.FTZ R40, R3.reuse, R40 ;  /* 0x0000002803287220 */ /* 0x040fe20000410000 */
[----:B------:R-:W-:Y:S01]  /*118b0*/  LDSM.16.MT88.4 R192, [R206+0xb880] ;  /* 0x00b88000cec0783b */ /* 0x000fe20000004200 */
[C---:B------:R-:W-:Y:S02]  /*118c0*/  FMUL.FTZ R41, R3.reuse, R41 ;  /* 0x0000002903297220 */ /* 0x040fe40000410000 */
[C---:B------:R-:W-:Y:S02]  /*118d0*/  FMUL.FTZ R42, R2.reuse, R42 ;  /* 0x0000002a022a7220 */ /* 0x040fe40000410000 */
[C---:B------:R-:W-:Y:S02]  /*118e0*/  FMUL.FTZ R43, R2.reuse, R43 ;  /* 0x0000002b022b7220 */ /* 0x040fe40000410000 */
[----:B------:R-:W0:Y:S01]  /*118f0*/  LDGDEPBAR ;  /* 0x00000000000079af */ /* 0x000e220000000000 */
        /* <DEDUP_REMOVED lines=8> */
[C---:B---3--:R-:W-:Y:S05]  /*11980*/  HMMA.16816.F32 R4, R152.reuse, R12, R4 ;  /* 0x0000000c9804723c */ /* 0x048fea0000001804 */
[C---:B------:R-:W-:Y:S02]  /*11990*/  FMUL.FTZ R49, R3.reuse, R49 ;  /* 0x0000003103317220 */ /* 0x040fe40000410000 */
[C---:B------:R-:W-:Y:S01]  /*119a0*/  FMUL.FTZ R12, R3.reuse, R132 ;  /* 0x00000084030c7220 */ /* 0x040fe20000410000 */
[C---:B------:R-:W-:Y:S01]  /*119b0*/  HMMA.16816.F32 R8, R152.reuse, R14, R8 ;  /* 0x0000000e9808723c */ /* 0x040fe20000001808 */
[----:B------:R-:W3:Y:S03]  /*119c0*/  MUFU.EX2 R243, R243 ;  /* 0x000000f300f37308 */ /* 0x000ee60000000800 */
[C---:B------:R-:W-:Y:S01]  /*119d0*/  FMUL.FTZ R13, R3.reuse, R133 ;  /* 0x00000085030d7220 */ /* 0x040fe20000410000 */
[----:B-1----:R-:W-:Y:S01]  /*119e0*/  LDSM.16.MT88.4 R160, [R205+0x8880] ;  /* 0x00888000cda0783b */ /* 0x002fe20000004200 */
[C---:B------:R-:W-:Y:S02]  /*119f0*/  FMUL.FTZ R20, R3.reuse, R20 ;  /* 0x0000001403147220 */ /* 0x040fe40000410000 */
[C---:B------:R-:W-:Y:S03]  /*11a00*/  FMUL.FTZ R14, R2.reuse, R134 ;  /* 0x00000086020e7220 */ /* 0x040fe60000410000 */
[----:B------:R-:W-:Y:S01]  /*11a10*/  MUFU.EX2 R244, R244 ;  /* 0x000000f400f47308 */ /* 0x000fe20000000800 */
[C---:B------:R-:W-:Y:S02]  /*11a20*/  FMUL.FTZ R15, R2.reuse, R135 ;  /* 0x00000087020f7220 */ /* 0x040fe40000410000 */
[----:B------:R-:W1:Y:S01]  /*11a30*/  LDSM.16.MT88.4 R132, [R204+0x8080] ;  /* 0x00808000cc84783b */ /* 0x000e620000004200 */
[C---:B------:R-:W-:Y:S02]  /*11a40*/  FMUL.FTZ R50, R2.reuse, R50 ;  /* 0x0000003202327220 */ /* 0x040fe40000410000 */
[C---:B------:R-:W-:Y:S02]  /*11a50*/  FMUL.FTZ R51, R2.reuse, R51 ;  /* 0x0000003302337220 */ /* 0x040fe40000410000 */
[C---:B------:R-:W-:Y:S02]  /*11a60*/  HMMA.16816.F32 R12, R152.reuse, R156, R12 ;  /* 0x0000009c980c723c */ /* 0x040fe4000000180c */
[----:B------:R-:W4:Y:S01]  /*11a70*/  MUFU.EX2 R245, R245 ;  /* 0x000000f500f57308 */ /* 0x000f220000000800 */
        /* <DEDUP_REMOVED lines=11> */
[C---:B--2---:R-:W-:Y:S01]  /*11b30*/  HMMA.16816.F32 R20, R152.reuse, R144, R20 ;  /* 0x000000909814723c */ /* 0x044fe20000001814 */
[----:B------:R-:W2:Y:S02]  /*11b40*/  MUFU.EX2 R248, R248 ;  /* 0x000000f800f87308 */ /* 0x000ea40000000800 */
        /* <DEDUP_REMOVED lines=10> */
[C---:B-1----:R-:W-:Y:S04]  /*11bf0*/  HMMA.16816.F32 R28, R152.reuse, R132, R28 ;  /* 0x00000084981c723c */ /* 0x042fe8000000181c */
        /* <DEDUP_REMOVED lines=13> */
[C---:B------:R-:W-:Y:S04]  /*11cd0*/  HMMA.16816.F32 R44, R152.reuse, R140, R44 ;  /* 0x0000008c982c723c */ /* 0x040fe8000000182c */
        /* <DEDUP_REMOVED lines=48> */
[C---:B------:R-:W-:Y:S04]  /*11fe0*/  FMUL.FTZ R100, R3.reuse, R100 ;  /* 0x0000006403647220 */ /* 0x040fe80000410000 */
[C---:B------:R-:W-:Y:S01]  /*11ff0*/  FMUL.FTZ R101, R3.reuse, R101 ;  /* 0x0000006503657220 */ /* 0x040fe20000410000 */
        /* <DEDUP_REMOVED lines=50> */
[----:B----4-:R-:W-:Y:S03]  /*12320*/  F2FP.PACK_AB R153, R245, R244 ;  /* 0x000000f4f599723e */ /* 0x010fe600000000ff */
[----:B-----5:R-:W-:Y:S01]  /*12330*/  F2FP.PACK_AB R154, R247, R246 ;  /* 0x000000f6f79a723e */ /* 0x020fe200000000ff */
[----:B------:R-:W-:Y:S01]  /*12340*/  FADD.FTZ R238, R230, R238 ;  /* 0x000000eee6ee7221 */ /* 0x000fe20000010000 */
[----:B------:R-:W-:Y:S01]  /*12350*/  F2FP.PACK_AB R155, R149, R248 ;  /* 0x000000f8959b723e */ /* 0x000fe200000000ff */
[----:B------:R-:W-:Y:S01]  /*12360*/  FADD.FTZ R240, R239, R240 ;  /* 0x000000f0eff07221 */ /* 0x000fe20000010000 */
[----:B------:R-:W-:Y:S01]  /*12370*/  IADD3 R230, R236, -0x1, RZ ;  /* 0xffffffffece67810 */ /* 0x000fe20007ffe0ff */
[----:B------:R-:W-:Y:S02]  /*12380*/  FADD.FTZ R241, R241, R238 ;  /* 0x000000eef1f17221 */ /* 0x000fe40000010000 */
[----:B------:R-:W-:Y:S01]  /*12390*/  FADD.FTZ R242, R242, R240 ;  /* 0x000000f0f2f27221 */ /* 0x000fe20000010000 */
[----:B------:R-:W-:Y:S01]  /*123a0*/  MOV R236, R230 ;  /* 0x000000e600ec7202 */ /* 0x000fe20000000f00 */
[C---:B--2---:R-:W-:Y:S01]  /*123b0*/  HMMA.16816.F32 R144, R152.reuse, R136, R4 ;  /* 0x000000889890723c */ /* 0x044fe20000001804 */
        /* <DEDUP_REMOVED lines=14> */
[C---:B------:R-:W-:Y:S01]  /*124a0*/  HMMA.16816.F32 R20, R152.reuse, R160, R20 ;  /* 0x000000a09814723c */ /* 0x040fe20000001814 */
[----:B------:R-:W5:Y:S07]  /*124b0*/  LDSM.16.MT88.4 R156, [R204+0xb880] ;  /* 0x00b88000cc9c783b */ /* 0x000f6e0000004200 */
[C---:B------:R-:W-:Y:S08]  /*124c0*/  HMMA.16816.F32 R24, R152.reuse, R162, R24 ;  /* 0x000000a29818723c */ /* 0x040ff00000001818 */
        /* <DEDUP_REMOVED lines=27> */
.L_x_660:
[----:B------:R-:W-:-:S13]  /*12680*/  ISETP.GE.AND P0, PT, R230, RZ, PT ;  /* 0x000000ffe600720c */ /* 0x000fda0003f06270 */
[----:B------:R-:W-:Y:S05]  /*12690*/  @!P0 BRA `(.L_x_662) ;  /* 0x00001d5000008947 */ /* 0x000fea0003800000 */
[----:B------:R-:W-:Y:S01]  /*126a0*/  UMOV UR6, 0x5 ;  /* 0x0000000500067882 */ /* 0x000fe20000000000 */
[----:B------:R-:W-:Y:S01]  /*126b0*/  MOV R2, R148 ;  /* 0x0000009400027202 */ /* 0x000fe20000000f00 */
[----:B------:R-:W-:Y:S01]  /*126c0*/  ULDC.64 UR4, c[0x0][0x208] ;  /* 0x0000820000047ab9 */ /* 0x000fe20000000a00 */
[----:B------:R-:W-:Y:S01]  /*126d0*/  MOV R3, R0 ;  /* 0x0000000000037202 */ /* 0x000fe20000000f00 */
[----:B------:R-:W-:Y:S01]  /*126e0*/  USHF.L.U64.HI UR5, UR4, UR6, UR5 ;  /* 0x0000000604057299 */ /* 0x000fe20008010205 */
[----:B------:R-:W-:Y:S01]  /*126f0*/  MOV R220, R228 ;  /* 0x000000e400dc7202 */ /* 0x000fe20000000f00 */
[----:B------:R-:W-:Y:S02]  /*12700*/  USHF.L.U32 UR4, UR4, 0x5, URZ ;  /* 0x0000000504047899 */ /* 0x000fe4000800063f */
.L_x_663:
[----:B------:R-:W-:Y:S04]  /*12710*/  DEPBAR.LE SB0, 0x0 ;  /* 0x000080000000791a */ /* 0x000fe80000000000 */
[----:B------:R-:W-:Y:S01]  /*12720*/  BAR.SYNC.DEFER_BLOCKING 0x0 ;  /* 0x0000000000007b1d */ /* 0x000fe20000010000 */
[----:B------:R-:W-:Y:S01]  /*12730*/  SHF.R.S32.HI R4, RZ, 0x1f, R230 ;  /* 0x0000001fff047819 */ /* 0x000fe200000114e6 */
[C---:B------:R-:W-:Y:S02]  /*12740*/  IMAD R0, R230.reuse, UR5, RZ ;  /* 0x00000005e6007c24 */ /* 0x040fe4000f8e02ff */
[----:B------:R-:W-:Y:S04]  /*12750*/  IMAD.WIDE.U32 R6, R230, UR4, R220 ;  /* 0x00000004e6067c25 */ /* 0x000fe8000f8e00dc */
[----:B------:R-:W-:Y:S01]  /*12760*/  IMAD R0, R4, UR4, R0 ;  /* 0x0000000404007c24 */ /* 0x000fe2000f8e0200 */
[C---:B------:R-:W-:Y:S04]  /*12770*/  LEA R12, P0, R6.reuse, c[0x0][0x1f8], 0x1 ;  /* 0x00007e00060c7a11 */ /* 0x040fe800078008ff */
[----:B------:R-:W-:Y:S04]  /*12780*/  IADD3 R0, R7, R0, RZ ;  /* 0x0000000007007210 */ /* 0x000fe80007ffe0ff */
[----:B------:R-:W-:Y:S02]  /*12790*/  LEA.HI.X R13, R6, c[0x0][0x1fc], R0, 0x1, P0 ;  /* 0x00007f00060d7a11 */ /* 0x000fe400000f0c00 */
[C---:B------:R-:W-:Y:S02]  /*127a0*/  ISETP.GT.AND P0, PT, R230.reuse, RZ, PT ;  /* 0x000000ffe600720c */ /* 0x040fe40003f04270 */
[----:B------:R-:W-:Y:S01]  /*127b0*/  IADD3 R230, R230, -0x1, RZ ;  /* 0xffffffffe6e67810 */ /* 0x000fe20007ffe0ff */
[----:B------:R-:W-:Y:S07]  /*127c0*/  LDSM.16.M88.4 R16, [R214+0x10080] ;  /* 0x01008000d610783b */ /* 0x000fee0000000200 */
        /* <DEDUP_REMOVED lines=12> */
[----:B------:R2:W-:Y:S07]  /*12890*/  LDGSTS.E.BYPASS.LTC128B.128 [R217+0xa080], [R12.64+0x100], !P5 ;  /* 0x0a0801000cd97fae */ /* 0x0005ee000e901d48 */
[----:B------:R2:W-:Y:S07]  /*128a0*/  LDGSTS.E.BYPASS.LTC128B.128 [R217+0xb080], [R12.64+0x180], !P4 ;  /* 0x0b0801800cd97fae */ /* 0x0005ee000e101d48 */
[----:B------:R-:W-:Y:S07]  /*128b0*/  LDSM.16.M88.4 R164, [R209+0x10080] ;  /* 0x01008000d1a4783b */ /* 0x000fee0000000200 */
[----:B------:R-:W0:Y:S07]  /*128c0*/  LDGDEPBAR ;  /* 0x00000000000079af */ /* 0x000e2e0000000000 */
[----:B------:R-:W1:Y:S01]  /*128d0*/  LDSM.16.M88.4 R168, [R208+0xc080] ;  /* 0x00c08000d0a8783b */ /* 0x000e620000000200 */
[C---:B--2---:R-:W-:Y:S06]  /*128e0*/  HMMA.16816.F32 R12, R16.reuse, R148, RZ ;  /* 0x00000094100c723c */ /* 0x044fec00000018ff */
[----:B------:R-:W-:Y:S02]  /*128f0*/  LDSM.16.M88.4 R172, [R207+0x10080] ;  /* 0x01008000cfac783b */ /* 0x000fe40000000200 */
[----:B------:R-:W-:Y:S05]  /*12900*/  HMMA.16816.F32 R16, R16, R150, RZ ;  /* 0x000000961010723c */ /* 0x000fea00000018ff */
[----:B------:R-:W2:Y:S03]  /*12910*/  LDSM.16.M88.4 R148, [R208+0xc880] ;  /* 0x00c88000d094783b */ /* 0x000ea60000000200 */
[C---:B---3--:R-:W-:Y:S04]  /*12920*/  HMMA.16816.F32 R4, R152.reuse, R156, R4 ;  /* 0x0000009c9804723c */ /* 0x048fe80000001804 */
[----:B------:R-:W3:Y:S04]  /*12930*/  LDSM.16.M88.4 R176, [R202] ;  /* 0x00000000cab0783b */ /* 0x000ee80000000200 */
[C---:B------:R-:W-:Y:S03]  /*12940*/  HMMA.16816.F32 R8, R152.reuse, R158, R8 ;  /* 0x0000009e9808723c */ /* 0x040fe60000001808 */
[----:B------:R-:W-:Y:S05]  /*12950*/  LDSM.16.M88.4 R156, [R214+0x14080] ;  /* 0x01408000d69c783b */ /* 0x000fea0000000200 */
        /* <DEDUP_REMOVED lines=94> */
[C---:B----4-:R-:W-:Y:S07]  /*12f40*/  HMMA.16816.F32 R12, R172.reuse, R152, R12 ;  /* 0x00000098ac0c723c */ /* 0x050fee000000180c */
[----:B------:R-:W-:Y:S01]  /*12f50*/  @P0 IMAD.WIDE.U32 R152, R230, c[0x0][0x1e0], RZ ;  /* 0x00007800e6980a25 */ /* 0x000fe200078e00ff */
[----:B------:R-:W-:Y:S04]  /*12f60*/  HMMA.16816.F32 R16, R172, R154, R16 ;  /* 0x0000009aac10723c */ /* 0x000fe80000001810 */
[----:B------:R-:W-:Y:S04]  /*12f70*/  FMNMX.FTZ R0, R4, R3, !PT ;  /* 0x0000000304007209 */ /* 0x000fe80007810000 */
        /* <DEDUP_REMOVED lines=16> */
[----:B------:R-:W2:Y:S01]  /*13080*/  SHFL.BFLY PT, R149, R0, 0x2, 0x1f ;  /* 0x0c401f0000957f89 */ /* 0x000ea200000e0000 */
[----:B-1----:R-:W-:Y:S06]  /*13090*/  FMNMX.FTZ R151, R151, R148, !PT ;  /* 0x0000009497977209 */ /* 0x002fec0007810000 */
[----:B------:R-:W1:Y:S01]  /*130a0*/  SHFL.BFLY PT, R150, R151, 0x1, 0x1f ;  /* 0x0c201f0097967f89 */ /* 0x000e6200000e0000 */
[----:B--2---:R-:W-:Y:S06]  /*130b0*/  FMNMX.FTZ R149, R0, R149, !PT ;  /* 0x0000009500957209 */ /* 0x004fec0007810000 */
[----:B------:R-:W2:Y:S01]  /*130c0*/  SHFL.BFLY PT, R148, R149, 0x1, 0x1f ;  /* 0x0c201f0095947f89 */ /* 0x000ea200000e0000 */
[----:B-1----:R-:W-:Y:S05]  /*130d0*/  FMNMX.FTZ R0, R151, R150, !PT ;  /* 0x0000009697007209 */ /* 0x002fea0007810000 */
[C---:B------:R-:W-:Y:S02]  /*130e0*/  FMUL.FTZ R165, R0.reuse, c[0x0][0x2d0] ;  /* 0x0000b40000a57a20 */ /* 0x040fe40000410000 */
[----:B------:R-:W-:Y:S02]  /*130f0*/  FADD.FTZ R3, -R0, R3 ;  /* 0x0000000300037221 */ /* 0x000fe40000010100 */
[--C-:B------:R-:W-:Y:S01]  /*13100*/  FFMA.FTZ R150, R5, c[0x0][0x2d0], -R165.reuse ;  /* 0x0000b40005967a23 */ /* 0x100fe200000108a5 */
[----:B--2---:R-:W-:Y:S01]  /*13110*/  FMNMX.FTZ R148, R149, R148, !PT ;  /* 0x0000009495947209 */ /* 0x004fe20007810000 */
[--C-:B------:R-:W-:Y:S01]  /*13120*/  FFMA.FTZ R149, R4, c[0x0][0x2d0], -R165.reuse ;  /* 0x0000b40004957a23 */ /* 0x100fe200000108a5 */
[----:B------:R-:W-:Y:S01]  /*13130*/  @P0 SHF.R.S32.HI R4, RZ, 0x1f, R230 ;  /* 0x0000001fff040819 */ /* 0x000fe200000114e6 */
[--C-:B------:R-:W-:Y:S01]  /*13140*/  FFMA.FTZ R151, R8, c[0x0][0x2d0], -R165.reuse ;  /* 0x0000b40008977a23 */ /* 0x100fe200000108a5 */
[----:B------:R-:W-:Y:S01]  /*13150*/  @P0 LEA R5, P1, R152, R218, 0x5 ;  /* 0x000000da98050211 */ /* 0x000fe200078228ff */
[--C-:B------:R-:W-:Y:S01]  /*13160*/  FFMA.FTZ R226, R9, c[0x0][0x2d0], -R165.reuse ;  /* 0x0000b40009e27a23 */ /* 0x100fe200000108a5 */
[----:B------:R-:W-:Y:S01]  /*13170*/  MUFU.EX2 R150, R150 ;  /* 0x0000009600967308 */ /* 0x000fe20000000800 */
[----:B------:R-:W-:Y:S02]  /*13180*/  @P0 IMAD R4, R4, c[0x0][0x1e0], RZ ;  /* 0x0000780004040a24 */ /* 0x000fe400078e02ff */
[----:B------:R-:W-:Y:S02]  /*13190*/  FMUL.FTZ R164, R148, c[0x0][0x2d0] ;  /* 0x0000b40094a47a20 */ /* 0x000fe40000410000 */
[----:B------:R-:W-:Y:S02]  /*131a0*/  @P0 IMAD R4, R230, c[0x0][0x1e4], R4 ;  /* 0x00007900e6040a24 */ /* 0x000fe400078e0204 */
[----:B------:R-:W-:Y:S02]  /*131b0*/  FADD.FTZ R2, -R148, R2 ;  /* 0x0000000294027221 */ /* 0x000fe40000010100 */
[--C-:B------:R-:W-:Y:S01]  /*131c0*/  FFMA.FTZ R227, R6, c[0x0][0x2d0], -R164.reuse ;  /* 0x0000b40006e37a23 */ /* 0x100fe200000108a4 */
[----:B------:R-:W-:Y:S01]  /*131d0*/  @P0 IADD3 R4, R153, R4, RZ ;  /* 0x0000000499040210 */ /* 0x000fe20007ffe0ff */
[--C-:B------:R-:W-:Y:S01]  /*131e0*/  FFMA.FTZ R228, R7, c[0x0][0x2d0], -R164.reuse ;  /* 0x0000b40007e47a23 */ /* 0x100fe200000108a4 */
[----:B------:R-:W-:Y:S01]  /*131f0*/  MUFU.EX2 R149, R149 ;  /* 0x0000009500957308 */ /* 0x000fe20000000800 */
[----:B------:R-:W-:Y:S01]  /*13200*/  FFMA.FTZ R229, R10, c[0x0][0x2d0], -R164 ;  /* 0x0000b4000ae57a23 */ /* 0x000fe200000108a4 */
[----:B------:R-:W-:Y:S01]  /*13210*/  @P0 LEA.HI.X R4, R152, R223, R4, 0x5, P1 ;  /* 0x000000df98040211 */ /* 0x000fe200008f2c04 */
[----:B------:R-:W-:Y:S01]  /*13220*/  FFMA.FTZ R231, R11, c[0x0][0x2d0], -R164 ;  /* 0x0000b4000be77a23 */ /* 0x000fe200000108a4 */
[----:B------:R-:W-:Y:S01]  /*13230*/  @P0 LEA R8, P1, R5, c[0x0][0x1c8], 0x1 ;  /* 0x0000720005080a11 */ /* 0x000fe200078208ff */
[----:B------:R-:W-:Y:S02]  /*13240*/  FMUL.FTZ R3, R3, c[0x0][0x2d0] ;  /* 0x0000b40003037a20 */ /* 0x000fe40000410000 */
[----:B------:R-:W-:Y:S01]  /*13250*/  FMUL.FTZ R2, R2, c[0x0][0x2d0] ;  /* 0x0000b40002027a20 */ /* 0x000fe20000410000 */
[----:B------:R-:W-:Y:S01]  /*13260*/  @P0 LEA.HI.X R9, R5, c[0x0][0x1cc], R4, 0x1, P1 ;  /* 0x0000730005090a11 */ /* 0x000fe200008f0c04 */
[--C-:B------:R-:W-:Y:S01]  /*13270*/  FFMA.FTZ R232, R12, c[0x0][0x2d0], -R165.reuse ;  /* 0x0000b4000ce87a23 */ /* 0x100fe200000108a5 */
[----:B------:R-:W-:Y:S01]  /*13280*/  MUFU.EX2 R151, R151 ;  /* 0x0000009700977308 */ /* 0x000fe20000000800 */
[--C-:B------:R-:W-:Y:S02]  /*13290*/  FFMA.FTZ R233, R13, c[0x0][0x2d0], -R165.reuse ;  /* 0x0000b4000de97a23 */ /* 0x100fe400000108a5 */
[----:B------:R1:W-:Y:S01]  /*132a0*/  @P0 LDGSTS.E.BYPASS.LTC128B.128 [R217+0xc080], [R8.64], !P3 ;  /* 0x0c08000008d90fae */ /* 0x0003e2000d901d48 */
[--C-:B------:R-:W-:Y:S02]  /*132b0*/  FFMA.FTZ R234, R14, c[0x0][0x2d0], -R164.reuse ;  /* 0x0000b4000eea7a23 */ /* 0x100fe400000108a4 */
[--C-:B------:R-:W-:Y:S02]  /*132c0*/  FFMA.FTZ R235, R15, c[0x0][0x2d0], -R164.reuse ;  /* 0x0000b4000feb7a23 */ /* 0x100fe400000108a4 */
[--C-:B------:R-:W-:Y:S02]  /*132d0*/  FFMA.FTZ R236, R16, c[0x0][0x2d0], -R165.reuse ;  /* 0x0000b40010ec7a23 */ /* 0x100fe400000108a5 */
[----:B------:R1:W-:Y:S01]  /*132e0*/  @P0 LDGSTS.E.BYPASS.LTC128B.128 [R217+0xd080], [R8.64+0x80], !P6 ;  /* 0x0d08008008d90fae */ /* 0x0003e2000f101d48 */
[----:B------:R-:W2:Y:S01]  /*132f0*/  MUFU.EX2 R3, R3 ;  /* 0x0000000300037308 */ /* 0x000ea20000000800 */
[--C-:B------:R-:W-:Y:S02]  /*13300*/  FFMA.FTZ R238, R18, c[0x0][0x2d0], -R164.reuse ;  /* 0x0000b40012ee7a23 */ /* 0x100fe400000108a4 */
[----:B------:R-:W-:Y:S02]  /*13310*/  FFMA.FTZ R165, R17, c[0x0][0x2d0], -R165 ;  /* 0x0000b40011a57a23 */ /* 0x000fe400000108a5 */
[----:B------:R-:W-:Y:S01]  /*13320*/  FFMA.FTZ R164, R19, c[0x0][0x2d0], -R164 ;  /* 0x0000b40013a47a23 */ /* 0x000fe200000108a4 */
[----:B------:R1:W-:Y:S04]  /*13330*/  @P0 LDGSTS.E.BYPASS.LTC128B.128 [R217+0xe080], [R8.64+0x100], !P5 ;  /* 0x0e08010008d90fae */ /* 0x0003e8000e901d48 */
[----:B------:R-:W3:Y:S03]  /*13340*/  MUFU.EX2 R2, R2 ;  /* 0x0000000200027308 */ /* 0x000ee60000000800 */
[----:B------:R1:W-:Y:S07]  /*13350*/  @P0 LDGSTS.E.BYPASS.LTC128B.128 [R217+0xf080], [R8.64+0x180], !P4 ;  /* 0x0f08018008d90fae */ /* 0x0003ee000e101d48 */
[----:B------:R-:W4:Y:S01]  /*13360*/  LDSM.16.MT88.4 R152, [R211+0x8080] ;  /* 0x00808000d398783b */ /* 0x000f220000004200 */
[----:B------:R-:W5:Y:S01]  /*13370*/  MUFU.EX2 R226, R226 ;  /* 0x000000e200e27308 */ /* 0x000f620000000800 */
[C---:B--2---:R-:W-:Y:S01]  /*13380*/  FMUL.FTZ R4, R3.reuse, R144 ;  /* 0x0000009003047220 */ /* 0x044fe20000410000 */
[----:B------:R-:W-:Y:S01]  /*13390*/  F2FP.PACK_AB R144, R150, R149 ;  /* 0x000000959690723e */ /* 0x000fe200000000ff */
[C---:B------:R-:W-:Y:S03]  /*133a0*/  FMUL.FTZ R5, R3.reuse, R145 ;  /* 0x0000009103057220 */ /* 0x040fe60000410000 */
[----:B------:R-:W2:Y:S01]  /*133b0*/  LDSM.16.MT88.4 R156, [R206+0x8080] ;  /* 0x00808000ce9c783b */ /* 0x000ea20000004200 */
[C---:B------:R-:W-:Y:S02]  /*133c0*/  FMUL.FTZ R132, R3.reuse, R132 ;  /* 0x0000008403847220 */ /* 0x040fe40000410000 */
[C---:B------:R-:W-:Y:S01]  /*133d0*/  FMUL.FTZ R133, R3.reuse, R133 ;  /* 0x0000008503857220 */ /* 0x040fe20000410000 */
[----:B------:R-:W-:Y:S01]  /*133e0*/  MUFU.EX2 R227, R227 ;  /* 0x000000e300e37308 */ /* 0x000fe20000000800 */
[C---:B------:R-:W-:Y:S02]  /*133f0*/  FMUL.FTZ R136, R3.reuse, R136 ;  /* 0x0000008803887220 */ /* 0x040fe40000410000 */
[----:B------:R-:W2:Y:S01]  /*13400*/  LDSM.16.MT88.4 R160, [R205+0x8080] ;  /* 0x00808000cda0783b */ /* 0x000ea20000004200 */
[C---:B---3--:R-:W-:Y:S02]  /*13410*/  FMUL.FTZ R6, R2.reuse, R146 ;  /* 0x0000009202067220 */ /* 0x048fe40000410000 */
[C---:B------:R-:W-:Y:S02]  /*13420*/  FMUL.FTZ R7, R2.reuse, R147 ;  /* 0x0000009302077220 */ /* 0x040fe40000410000 */
[----:B------:R-:W-:Y:S02]  /*13430*/  FMUL.FTZ R10, R2, R142 ;  /* 0x0000008e020a7220 */ /* 0x000fe40000410000 */
[----:B------:R-:W3:Y:S01]  /*13440*/  MUFU.EX2 R228, R228 ;  /* 0x000000e400e47308 */ /* 0x000ee20000000800 */
[C---:B-1----:R-:W-:Y:S01]  /*13450*/  FMUL.FTZ R8, R3.reuse, R140 ;  /* 0x0000008c03087220 */ /* 0x042fe20000410000 */
[----:B------:R-:W-:Y:S01]  /*13460*/  LDSM.16.MT88.4 R12, [R204+0xb080] ;  /* 0x00b08000cc0c783b */ /* 0x000fe20000004200 */
[C---:B------:R-:W-:Y:S01]  /*13470*/  FMUL.FTZ R9, R3.reuse, R141 ;  /* 0x0000008d03097220 */ /* 0x040fe20000410000 */
[----:B-----5:R-:W-:Y:S01]  /*13480*/  F2FP.PACK_AB R146, R226, R151 ;  /* 0x00000097e292723e */ /* 0x020fe200000000ff */
[C---:B------:R-:W-:Y:S02]  /*13490*/  FMUL.FTZ R11, R2.reuse, R143 ;  /* 0x0000008f020b7220 */ /* 0x040fe40000410000 */
[C---:B------:R-:W-:Y:S02]  /*134a0*/  FMUL.FTZ R134, R2.reuse, R134 ;  /* 0x0000008602867220 */ /* 0x040fe40000410000 */
[----:B------:R-:W1:Y:S01]  /*134b0*/  LDSM.16.MT88.4 R140, [R204+0x8080] ;  /* 0x00808000cc8c783b */ /* 0x000e620000004200 */
[----:B------:R-:W-:Y:S01]  /*134c0*/  MUFU.EX2 R229, R229 ;  /* 0x000000e500e57308 */ /* 0x000fe20000000800 */
[C---:B------:R-:W-:Y:S02]  /*134d0*/  FMUL.FTZ R135, R2.reuse, R135 ;  /* 0x0000008702877220 */ /* 0x040fe40000410000 */
[C---:B------:R-:W-:Y:S02]  /*134e0*/  FMUL.FTZ R137, R3.reuse, R137 ;  /* 0x0000008903897220 */ /* 0x040fe40000410000 */
[C---:B------:R-:W-:Y:S01]  /*134f0*/  FMUL.FTZ R138, R2.reuse, R138 ;  /* 0x0000008a028a7220 */ /* 0x040fe20000410000 */
[----:B------:R-:W-:Y:S01]  /*13500*/  LDSM.16.MT88.4 R16, [R206+0x8880] ;  /* 0x00888000ce10783b */ /* 0x000fe20000004200 */
[----:B------:R-:W-:Y:S02]  /*13510*/  FMUL.FTZ R139, R2, R139 ;  /* 0x0000008b028b7220 */ /* 0x000fe40000410000 */
[C---:B------:R-:W-:Y:S01]  /*13520*/  FMUL.FTZ R20, R3.reuse, R20 ;  /* 0x0000001403147220 */ /* 0x040fe20000410000 */
[----:B------:R-:W5:Y:S01]  /*13530*/  MUFU.EX2 R231, R231 ;  /* 0x000000e700e77308 */ /* 0x000f620000000800 */
[C---:B------:R-:W-:Y:S02]  /*13540*/  FMUL.FTZ R21, R3.reuse, R21 ;  /* 0x0000001503157220 */ /* 0x040fe40000410000 */
[----:B------:R-:W-:Y:S01]  /*13550*/  LDSM.16.MT88.4 R168, [R211+0xa880] ;  /* 0x00a88000d3a8783b */ /* 0x000fe20000004200 */
[----:B---3--:R-:W-:Y:S01]  /*13560*/  F2FP.PACK_AB R145, R228, R227 ;  /* 0x000000e3e491723e */ /* 0x008fe200000000ff */
[C---:B------:R-:W-:Y:S02]  /*13570*/  FMUL.FTZ R22, R2.reuse, R22 ;  /* 0x0000001602167220 */ /* 0x040fe40000410000 */
[C---:B------:R-:W-:Y:S02]  /*13580*/  FMUL.FTZ R23, R2.reuse, R23 ;  /* 0x0000001702177220 */ /* 0x040fe40000410000 */
[C---:B------:R-:W-:Y:S01]  /*13590*/  FMUL.FTZ R24, R3.reuse, R24 ;  /* 0x0000001803187220 */ /* 0x040fe20000410000 */
[----:B------:R-:W-:Y:S01]  /*135a0*/  LDSM.16.MT88.4 R172, [R206+0xa880] ;  /* 0x00a88000ceac783b */ /* 0x000fe20000004200 */
[----:B------:R-:W-:Y:S01]  /*135b0*/  MUFU.EX2 R237, R165 ;  /* 0x000000a500ed7308 */ /* 0x000fe20000000800 */
[C---:B------:R-:W-:Y:S02]  /*135c0*/  FMUL.FTZ R25, R3.reuse, R25 ;  /* 0x0000001903197220 */ /* 0x040fe40000410000 */
[C---:B------:R-:W-:Y:S02]  /*135d0*/  FMUL.FTZ R26, R2.reuse, R26 ;  /* 0x0000001a021a7220 */ /* 0x040fe40000410000 */
[C---:B------:R-:W-:Y:S01]  /*135e0*/  FMUL.FTZ R27, R2.reuse, R27 ;  /* 0x0000001b021b7220 */ /* 0x040fe20000410000 */
[----:B------:R-:W-:Y:S01]  /*135f0*/  LDSM.16.MT88.4 R176, [R205+0xa880] ;  /* 0x00a88000cdb0783b */ /* 0x000fe20000004200 */
[C---:B------:R-:W-:Y:S02]  /*13600*/  FMUL.FTZ R28, R3.reuse, R28 ;  /* 0x0000001c031c7220 */ /* 0x040fe40000410000 */
[----:B------:R-:W-:Y:S01]  /*13610*/  FMUL.FTZ R29, R3, R29 ;  /* 0x0000001d031d7220 */ /* 0x000fe20000410000 */
[----:B------:R3:W-:Y:S01]  /*13620*/  MUFU.EX2 R239, R164 ;  /* 0x000000a400ef7308 */ /* 0x0007e20000000800 */
[C---:B------:R-:W-:Y:S01]  /*13630*/  FMUL.FTZ R30, R2.reuse, R30 ;  /* 0x0000001e021e7220 */ /* 0x040fe20000410000 */
[----:B-----5:R-:W-:Y:S01]  /*13640*/  F2FP.PACK_AB R147, R231, R229 ;  /* 0x000000e5e793723e */ /* 0x020fe200000000ff */
[----:B------:R-:W-:Y:S01]  /*13650*/  LDSM.16.MT88.4 R180, [R204+0xa880] ;  /* 0x00a88000ccb4783b */ /* 0x000fe20000004200 */
[C---:B------:R-:W-:Y:S02]  /*13660*/  FMUL.FTZ R31, R2.reuse, R31 ;  /* 0x0000001f021f7220 */ /* 0x040fe40000410000 */
[C---:B------:R-:W-:Y:S02]  /*13670*/  FMUL.FTZ R32, R3.reuse, R32 ;  /* 0x0000002003207220 */ /* 0x040fe40000410000 */
[C---:B------:R-:W-:Y:S01]  /*13680*/  FMUL.FTZ R33, R3.reuse, R33 ;  /* 0x0000002103217220 */ /* 0x040fe20000410000 */
[C---:B----4-:R-:W-:Y:S01]  /*13690*/  HMMA.16816.F32 R4, R144.reuse, R152, R4 ;  /* 0x000000989004723c */ /* 0x050fe20000001804 */
[----:B------:R-:W-:Y:S01]  /*136a0*/  LDSM.16.MT88.4 R184, [R211+0xb880] ;  /* 0x00b88000d3b8783b */ /* 0x000fe20000004200 */
[----:B------:R-:W-:Y:S03]  /*136b0*/  MUFU.EX2 R232, R232 ;  /* 0x000000e800e87308 */ /* 0x000fe60000000800 */
[C---:B------:R-:W-:Y:S02]  /*136c0*/  FMUL.FTZ R34, R2.reuse, R34 ;  /* 0x0000002202227220 */ /* 0x040fe40000410000 */
[C---:B------:R-:W-:Y:S01]  /*136d0*/  FMUL.FTZ R35, R2.reuse, R35 ;  /* 0x0000002302237220 */ /* 0x040fe20000410000 */
[C---:B------:R-:W-:Y:S01]  /*136e0*/  HMMA.16816.F32 R8, R144.reuse, R154, R8 ;  /* 0x0000009a9008723c */ /* 0x040fe20000001808 */
[----:B------:R-:W4:Y:S03]  /*136f0*/  LDSM.16.MT88.4 R152, [R211+0x9080] ;  /* 0x00908000d398783b */ /* 0x000f260000004200 */
[C---:B------:R-:W-:Y:S01]  /*13700*/  FMUL.FTZ R36, R3.reuse, R36 ;  /* 0x0000002403247220 */ /* 0x040fe20000410000 */
[----:B------:R-:W5:Y:S01]  /*13710*/  MUFU.EX2 R233, R233 ;  /* 0x000000e900e97308 */ /* 0x000f620000000800 */
[C---:B------:R-:W-:Y:S02]  /*13720*/  FMUL.FTZ R37, R3.reuse, R37 ;  /* 0x0000002503257220 */ /* 0x040fe40000410000 */
[C---:B--2---:R-:W-:Y:S01]  /*13730*/  HMMA.16816.F32 R132, R144.reuse, R156, R132 ;  /* 0x0000009c9084723c */ /* 0x044fe20000001884 */
[----:B---3--:R-:W-:Y:S03]  /*13740*/  LDSM.16.MT88.4 R164, [R204+0x9880] ;  /* 0x00988000cca4783b */ /* 0x008fe60000004200 */
[C---:B------:R-:W-:Y:S02]  /*13750*/  FMUL.FTZ R38, R2.reuse, R38 ;  /* 0x0000002602267220 */ /* 0x040fe40000410000 */
[C---:B------:R-:W-:Y:S01]  /*13760*/  FMUL.FTZ R39, R2.reuse, R39 ;  /* 0x0000002702277220 */ /* 0x040fe20000410000 */
[----:B------:R-:W-:Y:S01]  /*13770*/  MUFU.EX2 R234, R234 ;  /* 0x000000ea00ea7308 */ /* 0x000fe20000000800 */
[C---:B------:R-:W-:Y:S01]  /*13780*/  HMMA.16816.F32 R136, R144.reuse, R158, R136 ;  /* 0x0000009e9088723c */ /* 0x040fe20000001888 */
[----:B------:R-:W2:Y:S03]  /*13790*/  LDSM.16.MT88.4 R156, [R206+0x9080] ;  /* 0x00908000ce9c783b */ /* 0x000ea60000004200 */
[C---:B------:R-:W-:Y:S02]  /*137a0*/  FMUL.FTZ R40, R3.reuse, R40 ;  /* 0x0000002803287220 */ /* 0x040fe40000410000 */
[C---:B------:R-:W-:Y:S02]  /*137b0*/  FMUL.FTZ R41, R3.reuse, R41 ;  /* 0x0000002903297220 */ /* 0x040fe40000410000 */
[C---:B------:R-:W-:Y:S01]  /*137c0*/  HMMA.16816.F32 R20, R144.reuse, R160, R20 ;  /* 0x000000a09014723c */ /* 0x040fe20000001814 */
[----:B------:R-:W-:Y:S01]  /*137d0*/  LDSM.16.MT88.4 R188, [R206+0xb880] ;  /* 0x00b88000cebc783b */ /* 0x000fe20000004200 */
[----:B------:R-:W3:Y:S02]  /*137e0*/  MUFU.EX2 R235, R235 ;  /* 0x000000eb00eb7308 */ /* 0x000ee40000000800 */
[C---:B------:R-:W-:Y:S02]  /*137f0*/  FMUL.FTZ R42, R2.reuse, R42 ;  /* 0x0000002a022a7220 */ /* 0x040fe40000410000 */
[C---:B------:R-:W-:Y:S02]  /*13800*/  FMUL.FTZ R43, R2.reuse, R43 ;  /* 0x0000002b022b7220 */ /* 0x040fe40000410000 */
[C---:B------:R-:W-:Y:S01]  /*13810*/  HMMA.16816.F32 R24, R144.reuse, R162, R24 ;  /* 0x000000a29018723c */ /* 0x040fe20000001818 */
[----:B------:R-:W-:Y:S03]  /*13820*/  LDSM.16.MT88.4 R160, [R206+0x9880] ;  /* 0x00988000cea0783b */ /* 0x000fe60000004200 */
[C---:B------:R-:W-:Y:S01]  /*13830*/  FMUL.FTZ R44, R3.reuse, R44 ;  /* 0x0000002c032c7220 */ /* 0x040fe20000410000 */
[----:B------:R-:W2:Y:S01]  /*13840*/  MUFU.EX2 R236, R236 ;  /* 0x000000ec00ec7308 */ /* 0x000ea20000000800 */
[C---:B------:R-:W-:Y:S02]  /*13850*/  FMUL.FTZ R45, R3.reuse, R45 ;  /* 0x0000002d032d7220 */ /* 0x040fe40000410000 */
[C---:B-1----:R-:W-:Y:S01]  /*13860*/  HMMA.16816.F32 R28, R144.reuse, R140, R28 ;  /* 0x0000008c901c723c */ /* 0x042fe2000000181c */
[----:B------:R-:W-:Y:S03]  /*13870*/  LDSM.16.MT88.4 R192, [R204+0xb880] ;  /* 0x00b88000ccc0783b */ /* 0x000fe60000004200 */
[C---:B------:R-:W-:Y:S02]  /*13880*/  FMUL.FTZ R46, R2.reuse, R46 ;  /* 0x0000002e022e7220 */ /* 0x040fe40000410000 */
[C---:B------:R-:W-:Y:S01]  /*13890*/  FMUL.FTZ R47, R2.reuse, R47 ;  /* 0x0000002f022f7220 */ /* 0x040fe20000410000 */
[----:B------:R-:W1:Y:S01]  /*138a0*/  MUFU.EX2 R238, R238 ;  /* 0x000000ee00ee7308 */ /* 0x000e620000000800 */
[C---:B------:R-:W-:Y:S01]  /*138b0*/  HMMA.16816.F32 R32, R144.reuse, R142, R32 ;  /* 0x0000008e9020723c */ /* 0x040fe20000001820 */
[----:B------:R-:W1:Y:S03]  /*138c0*/  LDSM.16.MT88.4 R140, [R205+0x9080] ;  /* 0x00908000cd8c783b */ /* 0x000e660000004200 */
[C---:B------:R-:W-:Y:S02]  /*138d0*/  FMUL.FTZ R48, R3.reuse, R48 ;  /* 0x0000003003307220 */ /* 0x040fe40000410000 */
[C---:B------:R-:W-:Y:S02]  /*138e0*/  FMUL.FTZ R49, R3.reuse, R49 ;  /* 0x0000003103317220 */ /* 0x040fe40000410000 */
[C---:B----4-:R-:W-:Y:S01]  /*138f0*/  HMMA.16816.F32 R36, R144.reuse, R152, R36 ;  /* 0x000000989024723c */ /* 0x050fe20000001824 */
[----:B------:R-:W0:Y:S03]  /*13900*/  LDGDEPBAR ;  /* 0x00000000000079af */ /* 0x000e260000000000 */
[C---:B------:R-:W-:Y:S02]  /*13910*/  FMUL.FTZ R50, R2.reuse, R50 ;  /* 0x0000003202327220 */ /* 0x040fe40000410000 */
[C---:B------:R-:W-:Y:S02]  /*13920*/  FMUL.FTZ R51, R2.reuse, R51 ;  /* 0x0000003302337220 */ /* 0x040fe40000410000 */
[C---:B------:R-:W-:Y:S01]  /*13930*/  HMMA.16816.F32 R40, R144.reuse, R154, R40 ;  /* 0x0000009a9028723c */ /* 0x040fe20000001828 */
[----:B------:R-:W4:Y:S03]  /*13940*/  LDSM.16.MT88.4 R152, [R204+0x9080] ;  /* 0x00908000cc98783b */ /* 0x000f260000004200 */
        /* <DEDUP_REMOVED lines=10> */
[C---:B-1----:R-:W-:Y:S03]  /*139f0*/  HMMA.16816.F32 R52, R144.reuse, R140, R52 ;  /* 0x0000008c9034723c */ /* 0x042fe60000001834 */
[C---:B------:R-:W-:Y:S02]  /*13a00*/  FMUL.FTZ R59, R2.reuse, R59 ;  /* 0x0000003b023b7220 */ /* 0x040fe40000410000 */
[C---:B------:R-:W-:Y:S02]  /*13a10*/  FMUL.FTZ R60, R3.reuse, R60 ;  /* 0x0000003c033c7220 */ /* 0x040fe40000410000 */
[C---:B------:R-:W-:Y:S02]  /*13a20*/  FMUL.FTZ R61, R3.reuse, R61 ;  /* 0x0000003d033d7220 */ /* 0x040fe40000410000 */
[C---:B------:R-:W-:Y:S01]  /*13a30*/  FMUL.FTZ R62, R2.reuse, R62 ;  /* 0x0000003e023e7220 */ /* 0x040fe20000410000 */
[C---:B------:R-:W-:Y:S01]  /*13a40*/  HMMA.16816.F32 R56, R144.reuse, R142, R56 ;  /* 0x0000008e9038723c */ /* 0x040fe20000001838 */
[----:B------:R-:W1:Y:S02]  /*13a50*/  LDSM.16.MT88.4 R140, [R206+0xa080] ;  /* 0x00a08000ce8c783b */ /* 0x000e640000004200 */
[C---:B------:R-:W-:Y:S02]  /*13a60*/  FMUL.FTZ R63, R2.reuse, R63 ;  /* 0x0000003f023f7220 */ /* 0x040fe40000410000 */
[C---:B------:R-:W-:Y:S02]  /*13a70*/  FMUL.FTZ R64, R3.reuse, R64 ;  /* 0x0000004003407220 */ /* 0x040fe40000410000 */
[C---:B------:R-:W-:Y:S02]  /*13a80*/  FMUL.FTZ R65, R3.reuse, R65 ;  /* 0x0000004103417220 */ /* 0x040fe40000410000 */
[C---:B------:R-:W-:Y:S01]  /*13a90*/  FMUL.FTZ R66, R2.reuse, R66 ;  /* 0x0000004202427220 */ /* 0x040fe20000410000 */
[C---:B----4-:R-:W-:Y:S03]  /*13aa0*/  HMMA.16816.F32 R60, R144.reuse, R152, R60 ;  /* 0x00000098903c723c */ /* 0x050fe6000000183c */
[C---:B------:R-:W-:Y:S02]  /*13ab0*/  FMUL.FTZ R67, R2.reuse, R67 ;  /* 0x0000004302437220 */ /* 0x040fe40000410000 */
[C---:B------:R-:W-:Y:S02]  /*13ac0*/  FMUL.FTZ R68, R3.reuse, R68 ;  /* 0x0000004403447220 */ /* 0x040fe40000410000 */
[C---:B------:R-:W-:Y:S02]  /*13ad0*/  FMUL.FTZ R69, R3.reuse, R69 ;  /* 0x0000004503457220 */ /* 0x040fe40000410000 */
[C---:B------:R-:W-:Y:S01]  /*13ae0*/  FMUL.FTZ R70, R2.reuse, R70 ;  /* 0x0000004602467220 */ /* 0x040fe20000410000 */
[C---:B------:R-:W-:Y:S01]  /*13af0*/  HMMA.16816.F32 R64, R144.reuse, R154, R64 ;  /* 0x0000009a9040723c */ /* 0x040fe20000001840 */
[----:B------:R-:W4:Y:S02]  /*13b00*/  LDSM.16.MT88.4 R152, [R205+0xa080] ;  /* 0x00a08000cd98783b */ /* 0x000f240000004200 */
[C---:B------:R-:W-:Y:S02]  /*13b10*/  FMUL.FTZ R71, R2.reuse, R71 ;  /* 0x0000004702477220 */ /* 0x040fe40000410000 */
[C---:B------:R-:W-:Y:S02]  /*13b20*/  FMUL.FTZ R72, R3.reuse, R72 ;  /* 0x0000004803487220 */ /* 0x040fe40000410000 */
[C---:B------:R-:W-:Y:S02]  /*13b30*/  FMUL.FTZ R73, R3.reuse, R73 ;  /* 0x0000004903497220 */ /* 0x040fe40000410000 */
[C---:B------:R-:W-:Y:S01]  /*13b40*/  FMUL.FTZ R74, R2.reuse, R74 ;  /* 0x0000004a024a7220 */ /* 0x040fe20000410000 */
[C---:B--2---:R-:W-:Y:S03]  /*13b50*/  HMMA.16816.F32 R68, R144.reuse, R156, R68 ;  /* 0x0000009c9044723c */ /* 0x044fe60000001844 */
[C---:B------:R-:W-:Y:S02]  /*13b60*/  FMUL.FTZ R75, R2.reuse, R75 ;  /* 0x0000004b024b7220 */ /* 0x040fe40000410000 */
[C---:B------:R-:W-:Y:S02]  /*13b70*/  FMUL.FTZ R76, R3.reuse, R76 ;  /* 0x0000004c034c7220 */ /* 0x040fe40000410000 */
[C---:B------:R-:W-:Y:S02]  /*13b80*/  FMUL.FTZ R77, R3.reuse, R77 ;  /* 0x0000004d034d7220 */ /* 0x040fe40000410000 */
[C---:B------:R-:W-:Y:S01]  /*13b90*/  FMUL.FTZ R78, R2.reuse, R78 ;  /* 0x0000004e024e7220 */ /* 0x040fe20000410000 */
[C---:B------:R-:W-:Y:S01]  /*13ba0*/  HMMA.16816.F32 R72, R144.reuse, R158, R72 ;  /* 0x0000009e9048723c */ /* 0x040fe20000001848 */
[----:B------:R-:W2:Y:S02]  /*13bb0*/  LDSM.16.MT88.4 R156, [R204+0xa080] ;  /* 0x00a08000cc9c783b */ /* 0x000ea40000004200 */
[C---:B------:R-:W-:Y:S02]  /*13bc0*/  FMUL.FTZ R79, R2.reuse, R79 ;  /* 0x0000004f024f7220 */ /* 0x040fe40000410000 */
        /* <DEDUP_REMOVED lines=64> */
[----:B------:R-:W-:Y:S02]  /*13fd0*/  LDSM.16.MT88.4 R156, [R211+0x9880] ;  /* 0x00988000d39c783b */ /* 0x000fe40000004200 */
[C---:B------:R-:W-:Y:S02]  /*13fe0*/  FMUL.FTZ R127, R2.reuse, R127 ;  /* 0x0000007f027f7220 */ /* 0x040fe40000410000 */
[C---:B------:R-:W-:Y:S02]  /*13ff0*/  FMUL.FTZ R128, R3.reuse, R128 ;  /* 0x0000008003807220 */ /* 0x040fe40000410000 */
[C---:B------:R-:W-:Y:S02]  /*14000*/  FMUL.FTZ R129, R3.reuse, R129 ;  /* 0x0000008103817220 */ /* 0x040fe40000410000 */
[C---:B------:R-:W-:Y:S01]  /*14010*/  FMUL.FTZ R130, R2.reuse, R130 ;  /* 0x0000008202827220 */ /* 0x040fe20000410000 */
[C---:B------:R-:W-:Y:S03]  /*14020*/  HMMA.16816.F32 R124, R144.reuse, R12, R124 ;  /* 0x0000000c907c723c */ /* 0x040fe6000000187c */
[C---:B------:R-:W-:Y:S02]  /*14030*/  FMUL.FTZ R131, R2.reuse, R131 ;  /* 0x0000008302837220 */ /* 0x040fe40000410000 */
[----:B------:R-:W-:Y:S01]  /*14040*/  FFMA.FTZ R149, R3, R225, R149 ;  /* 0x000000e103957223 */ /* 0x000fe20000010095 */
[----:B------:R-:W-:Y:S01]  /*14050*/  MOV R3, R0 ;  /* 0x0000000000037202 */ /* 0x000fe20000000f00 */
[----:B------:R-:W-:Y:S01]  /*14060*/  FFMA.FTZ R227, R2, R224, R227 ;  /* 0x000000e002e37223 */ /* 0x000fe200000100e3 */
[----:B-----5:R-:W-:Y:S01]  /*14070*/  F2FP.PACK_AB R12, R233, R232 ;  /* 0x000000e8e90c723e */ /* 0x020fe200000000ff */
[----:B------:R-:W-:Y:S01]  /*14080*/  FADD.FTZ R149, R150, R149 ;  /* 0x0000009596957221 */ /* 0x000fe20000010000 */
[----:B------:R-:W-:Y:S03]  /*14090*/  HMMA.16816.F32 R128, R144, R14, R128 ;  /* 0x0000000e9080723c */ /* 0x000fe60000001880 */
[----:B---3--:R-:W-:Y:S01]  /*140a0*/  F2FP.PACK_AB R13, R235, R234 ;  /* 0x000000eaeb0d723e */ /* 0x008fe200000000ff */
[----:B------:R-:W-:Y:S01]  /*140b0*/  FADD.FTZ R227, R228, R227 ;  /* 0x000000e3e4e37221 */ /* 0x000fe20000010000 */
[----:B------:R-:W-:Y:S01]  /*140c0*/  MOV R2, R148 ;  /* 0x0000009400027202 */ /* 0x000fe20000000f00 */
[----:B------:R-:W-:Y:S01]  /*140d0*/  FADD.FTZ R149, R151, R149 ;  /* 0x0000009597957221 */ /* 0x000fe20000010000 */
[----:B------:R-:W-:Y:S01]  /*140e0*/  F2FP.PACK_AB R14, R237, R236 ;  /* 0x000000eced0e723e */ /* 0x000fe200000000ff */
[----:B------:R-:W-:Y:S01]  /*140f0*/  FADD.FTZ R227, R229, R227 ;  /* 0x000000e3e5e37221 */ /* 0x000fe20000010000 */
[----:B------:R-:W-:Y:S03]  /*14100*/  F2FP.PACK_AB R15, R239, R238 ;  /* 0x000000eeef0f723e */ /* 0x000fe600000000ff */
[----:B------:R-:W-:Y:S02]  /*14110*/  FADD.FTZ R226, R226, R149 ;  /* 0x00000095e2e27221 */ /* 0x000fe40000010000 */
[----:B------:R-:W-:Y:S02]  /*14120*/  FADD.FTZ R231, R231, R227 ;  /* 0x000000e3e7e77221 */ /* 0x000fe40000010000 */
[C---:B-1----:R-:W-:Y:S01]  /*14130*/  HMMA.16816.F32 R144, R12.reuse, R140, R4 ;  /* 0x0000008c0c90723c */ /* 0x042fe20000001804 */
[----:B------:R-:W1:Y:S04]  /*14140*/  LDSM.16.MT88.4 R4, [R204+0x8880] ;  /* 0x00888000cc04783b */ /* 0x000e680000004200 */
[----:B------:R-:W-:Y:S02]  /*14150*/  FADD.FTZ R226, R232, R226 ;  /* 0x000000e2e8e27221 */ /* 0x000fe40000010000 */
[----:B------:R-:W-:Y:S01]  /*14160*/  FADD.FTZ R231, R234, R231 ;  /* 0x000000e7eae77221 */ /* 0x000fe20000010000 */
[C---:B------:R-:W-:Y:S01]  /*14170*/  HMMA.16816.F32 R140, R12.reuse, R142, R8 ;  /* 0x0000008e0c8c723c */ /* 0x040fe20000001808 */
[----:B------:R-:W2:Y:S03]  /*14180*/  LDSM.16.MT88.4 R8, [R205+0x9880] ;  /* 0x00988000cd08783b */ /* 0x000ea60000004200 */
[----:B------:R-:W-:Y:S02]  /*14190*/  FADD.FTZ R226, R233, R226 ;  /* 0x000000e2e9e27221 */ /* 0x000fe40000010000 */
[----:B------:R-:W-:Y:S02]  /*141a0*/  FADD.FTZ R231, R235, R231 ;  /* 0x000000e7ebe77221 */ /* 0x000fe40000010000 */
[C---:B------:R-:W-:Y:S04]  /*141b0*/  HMMA.16816.F32 R132, R12.reuse, R16, R132 ;  /* 0x000000100c84723c */ /* 0x040fe80000001884 */
[----:B------:R-:W-:Y:S02]  /*141c0*/  FADD.FTZ R226, R236, R226 ;  /* 0x000000e2ece27221 */ /* 0x000fe40000010000 */
[----:B------:R-:W-:Y:S02]  /*141d0*/  FADD.FTZ R231, R238, R231 ;  /* 0x000000e7eee77221 */ /* 0x000fe40000010000 */
[C---:B------:R-:W-:Y:S01]  /*141e0*/  HMMA.16816.F32 R136, R12.reuse, R18, R136 ;  /* 0x000000120c88723c */ /* 0x040fe20000001888 */
[----:B------:R-:W3:Y:S03]  /*141f0*/  LDSM.16.MT88.4 R16, [R205+0xb880] ;  /* 0x00b88000cd10783b */ /* 0x000ee60000004200 */
[----:B------:R-:W-:Y:S02]  /*14200*/  FADD.FTZ R225, R237, R226 ;  /* 0x000000e2ede17221 */ /* 0x000fe40000010000 */
[----:B------:R-:W-:Y:S02]  /*14210*/  FADD.FTZ R224, R239, R231 ;  /* 0x000000e7efe07221 */ /* 0x000fe40000010000 */
[C---:B----4-:R-:W-:Y:S08]  /*14220*/  HMMA.16816.F32 R20, R12.reuse, R152, R20 ;  /* 0x000000980c14723c */ /* 0x050ff00000001814 */
[C---:B------:R-:W-:Y:S08]  /*14230*/  HMMA.16816.F32 R24, R12.reuse, R154, R24 ;  /* 0x0000009a0c18723c */ /* 0x040ff00000001818 */
[C---:B-1----:R-:W-:Y:S08]  /*14240*/  HMMA.16816.F32 R28, R12.reuse, R4, R28 ;  /* 0x000000040c1c723c */ /* 0x042ff0000000181c */
[C---:B------:R-:W-:Y:S08]  /*14250*/  HMMA.16816.F32 R32, R12.reuse, R6, R32 ;  /* 0x000000060c20723c */ /* 0x040ff00000001820 */
        /* <DEDUP_REMOVED lines=24> */
[----:B------:R-:W-:-:S07]  /*143e0*/  @P0 BRA `(.L_x_663) ;  /* 0xffffe32000000947 */ /* 0x000fce000383ffff */
.L_x_662:
[----:B------:R-:W1:Y:S01]  /*143f0*/  SHFL.BFLY PT, R2, R224, 0x2, 0x1f ;  /* 0x0c401f00e0027f89 */ /* 0x000e6200000e0000 */
[----:B------:R-:W-:-:S02]  /*14400*/  MOV R4, RZ ;  /* 0x000000ff00047202 */ /* 0x000fc40000000f00 */
[----:B------:R-:W-:Y:S01]  /*14410*/  MOV R10, 0xff800000 ;  /* 0xff800000000a7802 */ /* 0x000fe20000000f00 */
[----:B------:R-:W2:Y:S01]  /*14420*/  SHFL.BFLY PT, R5, R225, 0x2, 0x1f ;  /* 0x0c401f00e1057f89 */ /* 0x000ea200000e0000 */
        /* <DEDUP_REMOVED lines=9> */
[----:B------:R-:W-:Y:S02]  /*144c0*/  MOV R3, RZ ;  /* 0x000000ff00037202 */ /* 0x000fe40000000f00 */
[----:B------:R-:W-:-:S09]  /*144d0*/  FSETP.NE.FTZ.AND P1, PT, R5, RZ, PT ;  /* 0x000000ff0500720b */ /* 0x000fd20003f35000 */
[----:B------:R-:W1:Y:S01]  /*144e0*/  @P0 MUFU.RCP R3, R2 ;  /* 0x0000000200030308 */ /* 0x000e620000001000 */
[----:B------:R-:W-:-:S03]  /*144f0*/  @P0 MOV R14, 0x3f317218 ;  /* 0x3f317218000e0802 */ /* 0x000fc60000000f00 */
[----:B------:R-:W-:-:S04]  /*14500*/  @P1 MOV R12, 0x3f317218 ;  /* 0x3f317218000c1802 */ /* 0x000fc80000000f00 */
[----:B------:R-:W2:Y:S01]  /*14510*/  @P0 MUFU.LG2 R2, R2 ;  /* 0x0000000200020308 */ /* 0x000ea20000000c00 */
[----:B------:R-:W-:-:S07]  /*14520*/  @P1 FMUL.FTZ R12, R12, c[0x0][0x2d0] ;  /* 0x0000b4000c0c1a20 */ /* 0x000fce0000410000 */
[----:B------:R-:W3:Y:S01]  /*14530*/  @P1 MUFU.LG2 R6, R5 ;  /* 0x0000000500061308 */ /* 0x000ee20000000c00 */
[C---:B-1----:R-:W-:Y:S02]  /*14540*/  FMUL.FTZ R146, R3.reuse, R146 ;  /* 0x0000009203927220 */ /* 0x042fe40000410000 */
[C---:B------:R-:W-:Y:S02]  /*14550*/  FMUL.FTZ R147, R3.reuse, R147 ;  /* 0x0000009303937220 */ /* 0x040fe40000410000 */
[C---:B------:R-:W-:Y:S02]  /*14560*/  FMUL.FTZ R142, R3.reuse, R142 ;  /* 0x0000008e038e7220 */ /* 0x040fe40000410000 */
[----:B------:R-:W-:Y:S01]  /*14570*/  FMUL.FTZ R143, R3, R143 ;  /* 0x0000008f038f7220 */ /* 0x000fe20000410000 */
[----:B------:R-:W1:Y:S01]  /*14580*/  @P1 MUFU.RCP R4, R5 ;  /* 0x0000000500041308 */ /* 0x000e620000001000 */
[----:B--2---:R-:W-:Y:S02]  /*14590*/  @P0 FMUL.FTZ R13, R2, 0.69314718246459960938 ;  /* 0x3f317218020d0820 */ /* 0x004fe40000410000 */
[----:B------:R-:W-:-:S02]  /*145a0*/  @P0 FMUL.FTZ R2, R14, c[0x0][0x2d0] ;  /* 0x0000b4000e020a20 */ /* 0x000fc40000410000 */
[C---:B------:R-:W-:Y:S02]  /*145b0*/  FMUL.FTZ R134, R3.reuse, R134 ;  /* 0x0000008603867220 */ /* 0x040fe40000410000 */
[C---:B------:R-:W-:Y:S02]  /*145c0*/  FMUL.FTZ R135, R3.reuse, R135 ;  /* 0x0000008703877220 */ /* 0x040fe40000410000 */
[----:B---3--:R-:W-:Y:S02]  /*145d0*/  @P1 FMUL.FTZ R6, R6, 0.69314718246459960938 ;  /* 0x3f31721806061820 */ /* 0x008fe40000410000 */
[C---:B------:R-:W-:Y:S02]  /*145e0*/  FMUL.FTZ R138, R3.reuse, R138 ;  /* 0x0000008a038a7220 */ /* 0x040fe40000410000 */
[C---:B------:R-:W-:Y:S02]  /*145f0*/  FMUL.FTZ R139, R3.reuse, R139 ;  /* 0x0000008b038b7220 */ /* 0x040fe40000410000 */
[----:B------:R-:W-:-:S02]  /*14600*/  FMUL.FTZ R22, R3, R22 ;  /* 0x0000001603167220 */ /* 0x000fc40000410000 */
[C---:B-1----:R-:W-:Y:S02]  /*14610*/  FMUL.FTZ R144, R4.reuse, R144 ;  /* 0x0000009004907220 */ /* 0x042fe40000410000 */
        /* <DEDUP_REMOVED lines=117> */
[----:B------:R-:W-:Y:S02]  /*14d70*/  FMUL.FTZ R3, R3, R131 ;  /* 0x0000008303037220 */ /* 0x000fe40000410000 */
[----:B------:R-:W-:-:S02]  /*14d80*/  @P1 FFMA.FTZ R10, R12, R0, R6 ;  /* 0x000000000c0a1223 */ /* 0x000fc40000010006 */
[----:B------:R-:W-:Y:S02]  /*14d90*/  @P0 FFMA.FTZ R11, R2, R148, R13 ;  /* 0x00000094020b0223 */ /* 0x000fe4000001000d */
.L_x_589:
        /* <DEDUP_REMOVED lines=56> */
[----:B------:R-:W-:Y:S01]  /*15120*/  IMAD.IADD R13, R13, 0x1, R4 ;  /* 0x000000010d0d7824 */ /* 0x000fe200078e0204 */
[----:B------:R-:W-:Y:S01]  /*15130*/  SEL R16, R16, 0xffffffc0, !P2 ;  /* 0xffffffc010107807 */ /* 0x000fe20005000000 */
[----:B------:R-:W-:Y:S01]  /*15140*/  STS [R4], R140 ;  /* 0x0000008c04007388 */ /* 0x000fe20000000800 */
[----:B------:R-:W-:-:S02]  /*15150*/  F2FP.PACK_AB R46, R47, R46 ;  /* 0x0000002e2f2e723e */ /* 0x000fc400000000ff */
[----:B------:R-:W-:Y:S01]  /*15160*/  F2FP.PACK_AB R48, R49, R48 ;  /* 0x000000303130723e */ /* 0x000fe200000000ff */
[----:B------:R-:W-:Y:S01]  /*15170*/  IMAD.IADD R18, R15, 0x1, R16 ;  /* 0x000000010f127824 */ /* 0x000fe200078e0210 */
[----:B------:R-:W-:Y:S01]  /*15180*/  STS [R4+0x400], R142 ;  /* 0x0004008e04007388 */ /* 0x000fe20000000800 */
[----:B------:R-:W-:Y:S01]  /*15190*/  IMAD.IADD R19, R16, 0x1, R4 ;  /* 0x0000000110137824 */ /* 0x000fe200078e0204 */
[----:B------:R-:W-:Y:S02]  /*151a0*/  F2FP.PACK_AB R50, R51, R50 ;  /* 0x000000323332723e */ /* 0x000fe400000000ff */
        /* <DEDUP_REMOVED lines=23> */
[----:B------:R-:W-:Y:S02]  /*15320*/  F2FP.PACK_AB R84, R85, R84 ;  /* 0x000000545554723e */ /* 0x000fe400000000ff */
        /* <DEDUP_REMOVED lines=8> */
[----:B------:R-:W-:Y:S01]  /*153b0*/  STS [R20+0x80], R28 ;  /* 0x0000801c14007388 */ /* 0x000fe20000000800 */
[----:B------:R-:W-:Y:S02]  /*153c0*/  F2FP.PACK_AB R98, R99, R98 ;  /* 0x000000626362723e */ /* 0x000fe400000000ff */
        /* <DEDUP_REMOVED lines=23> */
[----:B------:R-:W-:Y:S02]  /*15540*/  ISETP.NE.U32.AND P0, PT, RZ, c[0x0][0x500], PT ;  /* 0x00014000ff007a0c */ /* 0x000fe40003f05070 */
[----:B------:R-:W-:Y:S01]  /*15550*/  ISETP.NE.U32.AND P1, PT, RZ, c[0x0][0x508], PT ;  /* 0x00014200ff007a0c */ /* 0x000fe20003f25070 */
[----:B------:R-:W-:Y:S01]  /*15560*/  STS [R17+0x4480], R46 ;  /* 0x0044802e11007388 */ /* 0x000fe20000000800 */
[----:B------:R-:W-:-:S02]  /*15570*/  ISETP.NE.AND.EX P0, PT, RZ, c[0x0][0x504], PT, P0 ;  /* 0x00014100ff007a0c */ /* 0x000fc40003f05300 */
        /* <DEDUP_REMOVED lines=39> */
[----:B------:R1:W-:Y:S04]  /*157f0*/  STS [R19+0xc400], R122 ;  /* 0x00c4007a13007388 */ /* 0x0003e80000000800 */
[----:B------:R-:W-:Y:S04]  /*15800*/  STS [R20+0xc080], R124 ;  /* 0x00c0807c14007388 */ /* 0x000fe80000000800 */
[----:B------:R-:W-:Y:S04]  /*15810*/  STS [R20+0xc480], R126 ;  /* 0x00c4807e14007388 */ /* 0x000fe80000000800 */
[----:B------:R-:W-:Y:S04]  /*15820*/  STS [R16+0xc000], R128 ;  /* 0x00c0008010007388 */ /* 0x000fe80000000800 */
[----:B------:R2:W-:Y:S01]  /*15830*/  STS [R16+0xc400], R3 ;  /* 0x00c4000310007388 */ /* 0x0005e20000000800 */
[----:B-1----:R-:W-:-:S03]  /*15840*/  IMAD.WIDE R18, R216, R5, c[0x0][0x500] ;  /* 0x00014000d8127625 */ /* 0x002fc600078e0205 */
[----:B------:R-:W-:Y:S06]  /*15850*/  BAR.SYNC.DEFER_BLOCKING 0x1, 0x100 ;  /* 0x0044000000007b1d */ /* 0x000fec0000010000 */
[----:B--2---:R-:W2:Y:S01]  /*15860*/  @P0 LDG.E R3, [R18.64] ;  /* 0x0000000812030981 */ /* 0x004ea2000c1e1900 */
[----:B------:R-:W-:Y:S02]  /*15870*/  IMAD.MOV.U32 R4, RZ, RZ, c[0x0][0x388] ;  /* 0x0000e200ff047624 */ /* 0x000fe400078e00ff */
[----:B------:R-:W-:-:S05]  /*15880*/  @P1 IMAD.WIDE R16, R216, R5, c[0x0][0x508] ;  /* 0x00014200d8101625 */ /* 0x000fca00078e0205 */
[----:B------:R1:W5:Y:S02]  /*15890*/  @P1 LDG.E R4, [R16.64] ;  /* 0x0000000810041981 */ /* 0x000364000c1e1900 */
[----:B-1----:R-:W-:Y:S02]  /*158a0*/  CS2R R16, SRZ ;  /* 0x0000000000107805 */ /* 0x002fe4000001ff00 */
[--C-:B--2---:R-:W-:Y:S01]  /*158b0*/  @P0 SHF.R.S32.HI R17, RZ, 0x1f, R3.reuse ;  /* 0x0000001fff110819 */ /* 0x104fe20000011403 */
[----:B------:R-:W-:Y:S01]  /*158c0*/  @P0 IMAD.MOV.U32 R16, RZ, RZ, R3 ;  /* 0x000000ffff100224 */ /* 0x000fe200078e0003 */
[----:B------:R-:W-:Y:S05]  /*158d0*/  @P1 BRA `(.L_x_665) ;  /* 0x0000004000001947 */ /* 0x000fea0003800000 */
[----:B------:R-:W-:Y:S05]  /*158e0*/  @!P0 BRA `(.L_x_665) ;  /* 0x0000003000008947 */ /* 0x000fea0003800000 */
[----:B-----5:R1:W2:Y:S04]  /*158f0*/  LDG.E R4, [R18.64] ;  /* 0x0000000812047981 */ /* 0x0202a8000c1e1900 */
[----:B-1----:R-:W2:Y:S02]  /*15900*/  LDG.E R18, [R18.64+0x4] ;  /* 0x0000040812127981 */ /* 0x002ea4000c1e1900 */
[----:B--2---:R-:W-:-:S02]  /*15910*/  IADD3 R4, -R4, R18, RZ ;  /* 0x0000001204047210 */ /* 0x004fc40007ffe1ff */
.L_x_665:
[----:B------:R-:W-:Y:S01]  /*15920*/  LOP3.LUT R9, R12, 0xffffffe0, RZ, 0xc0, !PT ;  /* 0xffffffe00c097812 */ /* 0x000fe200078ec0ff */
[----:B------:R-:W1:Y:S01]  /*15930*/  S2R R75, SR_CTAID.X ;  /* 0x00000000004b7919 */ /* 0x000e620000002500 */
[----:B------:R-:W-:Y:S01]  /*15940*/  SHF.R.S32.HI R5, RZ, 0x1f, R14 ;  /* 0x0000001fff057819 */ /* 0x000fe2000001140e */
[----:B------:R-:W-:Y:S01]  /*15950*/  IMAD.MOV.U32 R12, RZ, RZ, c[0x0][0x4e8] ;  /* 0x00013a00ff0c7624 */ /* 0x000fe200078e00ff */
[----:B------:R-:W-:Y:S01]  /*15960*/  LEA.HI R3, R8, R8, RZ, 0x1 ;  /* 0x0000000808037211 */ /* 0x000fe200078f08ff */
[----:B------:R-:W-:Y:S01]  /*15970*/  IMAD.IADD R9, R2, 0x1, -R9 ;  /* 0x0000000102097824 */ /* 0x000fe200078e0a09 */
[----:B------:R-:W-:Y:S01]  /*15980*/  LEA.HI R5, R5, R14, RZ, 0x3 ;  /* 0x0000000e05057211 */ /* 0x000fe200078f18ff */
[----:B------:R-:W-:Y:S01]  /*15990*/  IMAD.MOV.U32 R19, RZ, RZ, R17 ;  /* 0x000000ffff137224 */ /* 0x000fe200078e0011 */
[----:B------:R-:W-:Y:S01]  /*159a0*/  LOP3.LUT R3, R3, 0x1ffffffe, RZ, 0xc0, !PT ;  /* 0x1ffffffe03037812 */ /* 0x000fe200078ec0ff */
[----:B------:R-:W-:Y:S01]  /*159b0*/  BSSY B0, `(.L_x_666) ;  /* 0x000008b000007945 */ /* 0x000fe20003800000 */
[----:B------:R-:W-:-:S02]  /*159c0*/  SHF.R.S32.HI R7, RZ, 0x1f, R9 ;  /* 0x0000001fff077819 */ /* 0x000fc40000011409 */
[----:B------:R-:W-:Y:S02]  /*159d0*/  LOP3.LUT R5, R5, 0xffffff8, RZ, 0xc0, !PT ;  /* 0x0ffffff805057812 */ /* 0x000fe400078ec0ff */
[----:B------:R-:W-:Y:S02]  /*159e0*/  LEA.HI R7, R7, R9, RZ, 0x2 ;  /* 0x0000000907077211 */ /* 0x000fe400078f10ff */
[----:B------:R-:W-:Y:S01]  /*159f0*/  IADD3 R5, -R5, R14, RZ ;  /* 0x0000000e05057210 */ /* 0x000fe20007ffe1ff */
[----:B------:R-:W-:Y:S01]  /*15a00*/  IMAD.WIDE.U32 R14, R16, c[0x0][0x3a0], RZ ;  /* 0x0000e800100e7a25 */ /* 0x000fe200078e00ff */
[----:B------:R-:W-:Y:S02]  /*15a10*/  SHF.R.S32.HI R7, RZ, 0x2, R7 ;  /* 0x00000002ff077819 */ /* 0x000fe40000011407 */
[----:B------:R-:W-:Y:S01]  /*15a20*/  LOP3.LUT P2, RZ, R9, 0x3, RZ, 0xc0, !PT ;  /* 0x0000000309ff7812 */ /* 0x000fe2000784c0ff */
[----:B------:R-:W-:Y:S01]  /*15a30*/  IMAD.IADD R9, R8, 0x1, -R3 ;  /* 0x0000000108097824 */ /* 0x000fe200078e0a03 */
[----:B------:R-:W-:Y:S01]  /*15a40*/  ISETP.NE.AND P1, PT, R12, 0x1, PT ;  /* 0x000000010c00780c */ /* 0x000fe20003f25270 */
[----:B------:R-:W-:Y:S01]  /*15a50*/  IMAD R5, R5, 0x10, R7 ;  /* 0x0000001005057824 */ /* 0x000fe200078e0207 */
[----:B------:R-:W-:Y:S01]  /*15a60*/  MOV R18, R16 ;  /* 0x0000001000127202 */ /* 0x000fe20000000f00 */
[----:B------:R-:W-:Y:S01]  /*15a70*/  IMAD R12, R0, c[0x0][0x490], RZ ;  /* 0x00012400000c7a24 */ /* 0x000fe200078e02ff */
[CC--:B------:R-:W-:Y:S01]  /*15a80*/  LEA.HI R3, R6.reuse, R2.reuse, RZ, 0x3 ;  /* 0x0000000206037211 */ /* 0x0c0fe200078f18ff */
[----:B------:R-:W-:Y:S01]  /*15a90*/  IMAD R9, R9, 0x8, R5 ;  /* 0x0000000809097824 */ /* 0x000fe200078e0205 */
[----:B------:R-:W-:Y:S01]  /*15aa0*/  LEA.HI R6, R6, R2, RZ, 0x6 ;  /* 0x0000000206067211 */ /* 0x000fe200078f30ff */
[----:B------:R-:W-:Y:S01]  /*15ab0*/  IMAD R7, R17, c[0x0][0x3a0], RZ ;  /* 0x0000e80011077a24 */ /* 0x000fe200078e02ff */
[----:B------:R-:W-:Y:S01]  /*15ac0*/  LOP3.LUT R8, R3, 0xfffffff8, RZ, 0xc0, !PT ;  /* 0xfffffff803087812 */ /* 0x000fe200078ec0ff */
[----:B------:R-:W-:Y:S01]  /*15ad0*/  IMAD.WIDE.U32 R18, R215, c[0x0][0x490], R18 ;  /* 0x00012400d7127a25 */ /* 0x000fe200078e0012 */
[----:B-1----:R-:W-:-:S02]  /*15ae0*/  LEA R9, R75, R9, 0x7 ;  /* 0x000000094b097211 */ /* 0x002fc400078e38ff */
[----:B------:R-:W-:Y:S01]  /*15af0*/  SHF.R.S32.HI R3, RZ, 0x3, R3 ;  /* 0x00000003ff037819 */ /* 0x000fe20000011403 */
[----:B------:R-:W-:Y:S01]  /*15b00*/  IMAD R12, R215, c[0x0][0x494], R12 ;  /* 0x00012500d70c7a24 */ /* 0x000fe200078e020c */
[----:B------:R-:W-:Y:S01]  /*15b10*/  SHF.L.U32 R6, R6, 0x3, RZ ;  /* 0x0000000306067819 */ /* 0x000fe200000006ff */
[----:B------:R-:W-:Y:S02]  /*15b20*/  IMAD R7, R16, c[0x0][0x3a4], R7 ;  /* 0x0000e90010077a24 */ /* 0x000fe400078e0207 */
[----:B------:R-:W-:Y:S02]  /*15b30*/  IMAD.IADD R19, R19, 0x1, R12 ;  /* 0x0000000113137824 */ /* 0x000fe400078e020c */
[----:B------:R-:W-:Y:S01]  /*15b40*/  @P1 IMAD.HI.U32 R12, R9, c[0x0][0x4ec], RZ ;  /* 0x00013b00090c1a27 */ /* 0x000fe200078e00ff */
[----:B------:R-:W-:Y:S02]  /*15b50*/  IADD3 R15, R15, R7, RZ ;  /* 0x000000070f0f7210 */ /* 0x000fe40007ffe0ff */
[----:B------:R-:W-:Y:S01]  /*15b60*/  SHF.R.S32.HI R7, RZ, 0x1f, R216 ;  /* 0x0000001fff077819 */ /* 0x000fe200000114d8 */
[----:B------:R-:W-:Y:S01]  /*15b70*/  IMAD.IADD R2, R2, 0x1, -R8 ;  /* 0x0000000102027824 */ /* 0x000fe200078e0a08 */
[----:B------:R-:W-:Y:S01]  /*15b80*/  SEL R216, R216, RZ, !P0 ;  /* 0x000000ffd8d87207 */ /* 0x000fe20004000000 */
[----:B------:R-:W-:Y:S01]  /*15b90*/  IMAD.MOV.U32 R8, RZ, RZ, R9 ;  /* 0x000000ffff087224 */ /* 0x000fe200078e0009 */
[----:B------:R-:W-:Y:S01]  /*15ba0*/  @P1 SHF.R.U32.HI R8, RZ, c[0x0][0x4f0], R12 ;  /* 0x00013c00ff081a19 */ /* 0x000fe2000001160c */
[----:B------:R-:W-:Y:S01]  /*15bb0*/  IMAD R16, R0, c[0x0][0x3e8], RZ ;  /* 0x0000fa0000107a24 */ /* 0x000fe200078e02ff */
[----:B------:R-:W-:Y:S01]  /*15bc0*/  SEL R7, R7, RZ, !P0 ;  /* 0x000000ff07077207 */ /* 0x000fe20004000000 */
[----:B------:R-:W-:Y:S01]  /*15bd0*/  IMAD.WIDE.U32 R14, R215, c[0x0][0x3e8], R14 ;  /* 0x0000fa00d70e7a25 */ /* 0x000fe200078e000e */
[----:B------:R-:W-:-:S03]  /*15be0*/  LEA R0, R2, R3, 0x5 ;  /* 0x0000000302007211 */ /* 0x000fc600078e28ff */
[----:B------:R-:W-:Y:S02]  /*15bf0*/  IMAD.MOV R12, RZ, RZ, -R8 ;  /* 0x000000ffff0c7224 */ /* 0x000fe400078e0a08 */
[----:B------:R-:W-:Y:S02]  /*15c00*/  IMAD R16, R215, c[0x0][0x3ec], R16 ;  /* 0x0000fb00d7107a24 */ /* 0x000fe400078e0210 */
[----:B------:R-:W-:-:S03]  /*15c10*/  IMAD.WIDE.U32 R18, R216, c[0x0][0x498], R18 ;  /* 0x00012600d8127a25 */ /* 0x000fc600078e0012 */
[----:B------:R-:W-:Y:S01]  /*15c20*/  IADD3 R15, R15, R16, RZ ;  /* 0x000000100f0f7210 */ /* 0x000fe20007ffe0ff */
[----:B------:R-:W-:Y:S01]  /*15c30*/  IMAD R12, R12, c[0x0][0x4e8], R9 ;  /* 0x00013a000c0c7a24 */ /* 0x000fe200078e0209 */
[----:B------:R-:W-:Y:S01]  /*15c40*/  IADD3 R20, P0, R8, R18, RZ ;  /* 0x0000001208147210 */ /* 0x000fe20007f1e0ff */
[----:B------:R-:W-:Y:S01]  /*15c50*/  IMAD R13, R7, c[0x0][0x498], RZ ;  /* 0x00012600070d7a24 */ /* 0x000fe200078e02ff */
[----:B------:R-:W-:Y:S01]  /*15c60*/  SHF.R.S32.HI R16, RZ, 0x1f, R8 ;  /* 0x0000001fff107819 */ /* 0x000fe20000011408 */
[----:B------:R-:W-:Y:S01]  /*15c70*/  IMAD R9, R75, 0x80, R0 ;  /* 0x000000804b097824 */ /* 0x000fe200078e0200 */
[----:B------:R-:W-:Y:S01]  /*15c80*/  SHF.R.S32.HI R18, RZ, 0x1f, R12 ;  /* 0x0000001fff127819 */ /* 0x000fe2000001140c */
[----:B------:R-:W-:Y:S02]  /*15c90*/  IMAD R13, R216, c[0x0][0x49c], R13 ;  /* 0x00012700d80d7a24 */ /* 0x000fe400078e020d */
[----:B------:R-:W-:Y:S02]  /*15ca0*/  IMAD.SHL.U32 R0, R3, 0x40, RZ ;  /* 0x0000004003007824 */ /* 0x000fe400078e00ff */
[----:B------:R-:W-:Y:S01]  /*15cb0*/  IMAD R18, R18, c[0x0][0x488], RZ ;  /* 0x0001220012127a24 */ /* 0x000fe200078e02ff */
[----:B------:R-:W-:Y:S01]  /*15cc0*/  IADD3.X R21, R16, R19, R13, P0, !PT ;  /* 0x0000001310157210 */ /* 0x000fe200007fe40d */
[----:B------:R-:W-:Y:S01]  /*15cd0*/  @P1 IMAD.HI.U32 R17, R9, c[0x0][0x4ec], RZ ;  /* 0x00013b0009111a27 */ /* 0x000fe200078e00ff */
[----:B------:R-:W-:-:S03]  /*15ce0*/  LOP3.LUT R13, R0, 0x1c0, RZ, 0xc0, !PT ;  /* 0x000001c0000d7812 */ /* 0x000fc600078ec0ff */
[----:B------:R-:W-:-:S04]  /*15cf0*/  IMAD.WIDE.U32 R20, R12, c[0x0][0x488], R20 ;  /* 0x000122000c147a25 */ /* 0x000fc800078e0014 */
[----:B------:R-:W-:Y:S01]  /*15d00*/  IMAD R18, R12, c[0x0][0x48c], R18 ;  /* 0x000123000c127a24 */ /* 0x000fe200078e0212 */
[----:B------:R-:W-:Y:S01]  /*15d10*/  LEA R12, P0, R20, c[0x0][0x450], 0x2 ;  /* 0x00011400140c7a11 */ /* 0x000fe200078010ff */
[----:B------:R-:W-:Y:S01]  /*15d20*/  IMAD.SHL.U32 R0, R2, 0x8, RZ ;  /* 0x0000000802007824 */ /* 0x000fe200078e00ff */
[----:B------:R-:W-:Y:S01]  /*15d30*/  SHF.R.U32.HI R2, RZ, 0x3, R13 ;  /* 0x00000003ff027819 */ /* 0x000fe2000001160d */
[----:B------:R-:W-:Y:S01]  /*15d40*/  IMAD.MOV.U32 R8, RZ, RZ, R9 ;  /* 0x000000ffff087224 */ /* 0x000fe200078e0009 */
[----:B------:R-:W-:Y:S01]  /*15d50*/  IADD3 R18, R21, R18, RZ ;  /* 0x0000001215127210 */ /* 0x000fe20007ffe0ff */
[----:B------:R-:W-:Y:S01]  /*15d60*/  SHFL.IDX PT, R22, R12, 0x1, 0x1c1f ;  /* 0x003c1f000c167f89 */ /* 0x000fe200000e0000 */
[----:B------:R-:W-:Y:S01]  /*15d70*/  @P1 SHF.R.U32.HI R8, RZ, c[0x0][0x4f0], R17 ;  /* 0x00013c00ff081a19 */ /* 0x000fe20000011611 */
[----:B------:R-:W-:Y:S01]  /*15d80*/  IMAD R7, R7, c[0x0][0x3f0], RZ ;  /* 0x0000fc0007077a24 */ /* 0x000fe200078e02ff */
[----:B------:R-:W-:Y:S01]  /*15d90*/  LEA.HI.X R18, R20, c[0x0][0x454], R18, 0x2, P0 ;  /* 0x0001150014127a11 */ /* 0x000fe200000f1412 */
[----:B------:R-:W-:Y:S01]  /*15da0*/  IMAD R5, R75, 0x80, R5 ;  /* 0x000000804b057824 */ /* 0x000fe200078e0205 */
[----:B------:R-:W-:Y:S01]  /*15db0*/  LOP3.LUT R13, R13, 0x38, R0, 0xf8, !PT ;  /* 0x000000380d0d7812 */ /* 0x000fe200078ef800 */
[----:B------:R-:W-:Y:S01]  /*15dc0*/  SHFL.IDX PT, R20, R12, RZ, 0x1c1f ;  /* 0x001c1fff0c147589 */ /* 0x000fe200000e0000 */
[C---:B------:R-:W-:Y:S01]  /*15dd0*/  IMAD R7, R216.reuse, c[0x0][0x3f4], R7 ;  /* 0x0000fd00d8077a24 */ /* 0x040fe200078e0207 */
[----:B------:R-:W-:Y:S01]  /*15de0*/  SHF.R.S32.HI R16, RZ, 0x1f, R8 ;  /* 0x0000001fff107819 */ /* 0x000fe20000011408 */
[----:B------:R-:W-:Y:S01]  /*15df0*/  IMAD.WIDE.U32 R14, R216, c[0x0][0x3f0], R14 ;  /* 0x0000fc00d80e7a25 */ /* 0x000fe200078e000e */
[----:B------:R-:W-:Y:S01]  /*15e00*/  LOP3.LUT R13, R13, R2, RZ, 0x3c, !PT ;  /* 0x000000020d0d7212 */ /* 0x000fe200078e3cff */
[----:B------:R-:W1:Y:S01]  /*15e10*/  SHFL.IDX PT, R21, R18, RZ, 0x1c1f ;  /* 0x001c1fff12157589 */ /* 0x000e6200000e0000 */
[----:B------:R-:W-:Y:S01]  /*15e20*/  LEA R75, R75, R3, 0x7 ;  /* 0x000000034b4b7211 */ /* 0x000fe200078e38ff */
[----:B------:R-:W-:Y:S01]  /*15e30*/  IMAD.MOV R2, RZ, RZ, -R8 ;  /* 0x000000ffff027224 */ /* 0x000fe200078e0a08 */
[----:B------:R-:W-:Y:S01]  /*15e40*/  IADD3 R15, R15, R7, RZ ;  /* 0x000000070f0f7210 */ /* 0x000fe20007ffe0ff */
[----:B------:R2:W3:Y:S01]  /*15e50*/  SHFL.IDX PT, R23, R18, 0x1, 0x1c1f ;  /* 0x003c1f0012177f89 */ /* 0x0004e200000e0000 */
[----:B------:R-:W-:Y:S01]  /*15e60*/  IMAD R16, R16, c[0x0][0x3e0], RZ ;  /* 0x0000f80010107a24 */ /* 0x000fe200078e02ff */
[----:B------:R-:W-:-:S03]  /*15e70*/  LOP3.LUT R6, R13, 0x7ffffe00, R6, 0xf8, !PT ;  /* 0x7ffffe000d067812 */ /* 0x000fc600078ef806 */
[----:B------:R-:W-:Y:S02]  /*15e80*/  IMAD R16, R8, c[0x0][0x3e4], R16 ;  /* 0x0000f90008107a24 */ /* 0x000fe400078e0210 */
[----:B--2---:R-:W-:Y:S02]  /*15e90*/  IMAD R18, R2, c[0x0][0x4e8], R9 ;  /* 0x00013a0002127a24 */ /* 0x004fe400078e0209 */
[----:B-----5:R-:W-:Y:S01]  /*15ea0*/  IMAD R2, R4, c[0x0][0x4e8], RZ ;  /* 0x00013a0004027a24 */ /* 0x020fe200078e02ff */
[----:B------:R-:W-:Y:S01]  /*15eb0*/  IADD3 R4, R5, 0x8, RZ ;  /* 0x0000000805047810 */ /* 0x000fe20007ffe0ff */
[----:B------:R-:W-:-:S03]  /*15ec0*/  IMAD.WIDE.U32 R8, R8, c[0x0][0x3e0], R14 ;  /* 0x0000f80008087a25 */ /* 0x000fc600078e000e */
[-C--:B------:R-:W-:Y:S01]  /*15ed0*/  ISETP.GE.OR P1, PT, R5, R2.reuse, P2 ;  /* 0x000000020500720c */ /* 0x080fe20001726670 */
[----:B------:R-:W-:Y:S01]  /*15ee0*/  IMAD.IADD R9, R9, 0x1, R16 ;  /* 0x0000000109097824 */ /* 0x000fe200078e0210 */
[----:B------:R-:W-:Y:S02]  /*15ef0*/  ISETP.GE.OR P0, PT, R4, R2, P2 ;  /* 0x000000020400720c */ /* 0x000fe40001706670 */
[----:B------:R-:W-:Y:S02]  /*15f00*/  SHF.R.S32.HI R5, RZ, 0x1f, R18 ;  /* 0x0000001fff057819 */ /* 0x000fe40000011412 */
[----:B------:R-:W-:-:S03]  /*15f10*/  SHF.L.U32 R16, R6, 0x1, RZ ;  /* 0x0000000106107819 */ /* 0x000fc600000006ff */
[----:B------:R-:W-:-:S04]  /*15f20*/  IMAD R5, R5, c[0x0][0x3d8], RZ ;  /* 0x0000f60005057a24 */ /* 0x000fc800078e02ff */
[C---:B------:R-:W-:Y:S01]  /*15f30*/  IMAD R17, R18.reuse, c[0x0][0x3dc], R5 ;  /* 0x0000f70012117a24 */ /* 0x040fe200078e0205 */
[----:B-1----:R1:W-:Y:S01]  /*15f40*/  @!P1 ST.E [R20.64], R10 ;  /* 0x0000000a14009985 */ /* 0x0023e2000c101908 */
[----:B------:R-:W-:-:S03]  /*15f50*/  IMAD.WIDE.U32 R18, R18, c[0x0][0x3d8], R8 ;  /* 0x0000f60012127a25 */ /* 0x000fc600078e0008 */
[----:B---3--:R1:W-:Y:S01]  /*15f60*/  @!P0 ST.E [R22.64], R11 ;  /* 0x0000000b16008985 */ /* 0x0083e2000c101908 */
[----:B------:R-:W-:Y:S01]  /*15f70*/  IMAD.IADD R17, R19, 0x1, R17 ;  /* 0x0000000113117824 */ /* 0x000fe200078e0211 */
[C---:B------:R-:W-:Y:S02]  /*15f80*/  LEA R74, P0, R18.reuse, c[0x0][0x380], 0x1 ;  /* 0x0000e000124a7a11 */ /* 0x040fe400078008ff */
        /* <DEDUP_REMOVED lines=26> */
[----:B-1----:R-:W1:Y:S01]  /*16130*/  LDS.128 R16, [R16+0xc080] ;  /* 0x00c0800010107984 */ /* 0x002e620000000c00 */
[----:B------:R-:W-:-:S07]  /*16140*/  ISETP.GE.AND P3, PT, R0, c[0x0][0x3c8], PT ;  /* 0x0000f20000007a0c */ /* 0x000fce0003f66270 */
[----:B------:R-:W-:Y:S02]  /*16150*/  @!P2 SHF.R.S32.HI R71, RZ, 0x1f, R72 ;  /* 0x0000001fff47a819 */ /* 0x000fe40000011448 */
[----:B------:R-:W-:Y:S02]  /*16160*/  @!P1 SHF.R.S32.HI R69, RZ, 0x1f, R70 ;  /* 0x0000001fff459819 */ /* 0x000fe40000011446 */
[----:B------:R-:W-:Y:S02]  /*16170*/  @!P0 SHF.R.S32.HI R3, RZ, 0x1f, R68 ;  /* 0x0000001fff038819 */ /* 0x000fe40000011444 */
[----:B------:R-:W-:Y:S01]  /*16180*/  @!P2 LEA.HI R71, R71, R72, RZ, 0x3 ;  /* 0x000000484747a211 */ /* 0x000fe200078f18ff */
[----:B------:R-:W-:Y:S01]  /*16190*/  @!P3 IMAD.WIDE R78, R0, 0x2, R76 ;  /* 0x00000002004eb825 */ /* 0x000fe200078e024c */
[----:B------:R-:W-:Y:S02]  /*161a0*/  @!P1 LEA.HI R69, R69, R70, RZ, 0x3 ;  /* 0x0000004645459211 */ /* 0x000fe400078f18ff */
[----:B------:R-:W-:-:S02]  /*161b0*/  @!P0 LEA.HI R3, R3, R68, RZ, 0x3 ;  /* 0x0000004403038211 */ /* 0x000fc400078f18ff */
[----:B------:R-:W-:Y:S02]  /*161c0*/  @!P2 LOP3.LUT R71, R71, 0xfffffff8, RZ, 0xc0, !PT ;  /* 0xfffffff84747a812 */ /* 0x000fe400078ec0ff */
[----:B------:R-:W-:Y:S02]  /*161d0*/  @!P1 LOP3.LUT R69, R69, 0xfffffff8, RZ, 0xc0, !PT ;  /* 0xfffffff845459812 */ /* 0x000fe400078ec0ff */
[----:B------:R-:W-:Y:S01]  /*161e0*/  @!P0 LOP3.LUT R3, R3, 0xfffffff8, RZ, 0xc0, !PT ;  /* 0xfffffff803038812 */ /* 0x000fe200078ec0ff */
[--C-:B------:R-:W-:Y:S01]  /*161f0*/  @!P2 IMAD.WIDE R70, R71, 0x2, R76.reuse ;  /* 0x000000024746a825 */ /* 0x100fe200078e024c */
[----:B--2---:R2:W-:Y:S03]  /*16200*/  @!P3 ST.E.128 [R78.64], R64 ;  /* 0x000000404e00b985 */ /* 0x0045e6000c101d08 */
[--C-:B------:R-:W-:Y:S01]  /*16210*/  @!P1 IMAD.WIDE R68, R69, 0x2, R76.reuse ;  /* 0x0000000245449825 */ /* 0x100fe200078e024c */
[----:B---3--:R2:W-:Y:S03]  /*16220*/  @!P2 ST.E.128 [R70.64], R48 ;  /* 0x000000304600a985 */ /* 0x0085e6000c101d08 */
[----:B------:R-:W-:Y:S01]  /*16230*/  @!P0 IMAD.WIDE R76, R3, 0x2, R76 ;  /* 0x00000002034c8825 */ /* 0x000fe200078e024c */
[----:B----4-:R2:W-:Y:S04]  /*16240*/  @!P1 ST.E.128 [R68.64], R32 ;  /* 0x0000002044009985 */ /* 0x0105e8000c101d08 */
[----:B-1----:R2:W-:Y:S02]  /*16250*/  @!P0 ST.E.128 [R76.64], R16 ;  /* 0x000000104c008985 */ /* 0x0025e4000c101d08 */
.L_x_667:
[----:B--234-:R-:W-:Y:S05]  /*16260*/  BSYNC B0 ;  /* 0x0000000000007941 */ /* 0x01cfea0003800000 */
.L_x_666:
[----:B------:R-:W-:Y:S01]  /*16270*/  IADD3 R3, R75, 0x20, RZ ;  /* 0x000000204b037810 */ /* 0x000fe20007ffe0ff */
[----:B------:R2:W3:Y:S01]  /*16280*/  SHFL.IDX PT, R35, R73, 0x1, 0x181f ;  /* 0x00381f0049237f89 */ /* 0x0004e200000e0000 */
[----:B------:R-:W-:Y:S02]  /*16290*/  BSSY B0, `(.L_x_668) ;  /* 0x000001c000007945 */ /* 0x000fe40003800000 */
[----:B------:R-:W-:Y:S01]  /*162a0*/  ISETP.GE.AND P0, PT, R3, R2, PT ;  /* 0x000000020300720c */ /* 0x000fe20003f06270 */
[----:B------:R2:W4:-:S12]  /*162b0*/  SHFL.IDX PT, R34, R74, 0x1, 0x181f ;  /* 0x00381f004a227f89 */ /* 0x00051800000e0000 */
[----:B------:R-:W-:Y:S05]  /*162c0*/  @P0 BRA `(.L_x_669) ;  /* 0x0000018000000947 */ /* 0x000fea0003800000 */
[C---:B------:R-:W-:Y:S02]  /*162d0*/  IADD3 R32, R0.reuse, 0x40, RZ ;  /* 0x0000004000207810 */ /* 0x040fe40007ffe0ff */
[C---:B------:R-:W-:Y:S02]  /*162e0*/  IADD3 R18, R0.reuse, 0x80, RZ ;  /* 0x0000008000127810 */ /* 0x040fe40007ffe0ff */
[----:B-1----:R-:W-:Y:S02]  /*162f0*/  IADD3 R16, R0, 0xc0, RZ ;  /* 0x000000c000107810 */ /* 0x002fe40007ffe0ff */
        /* <DEDUP_REMOVED lines=21> */
.L_x_669:
[----:B------:R-:W-:Y:S05]  /*16450*/  BSYNC B0 ;  /* 0x0000000000007941 */ /* 0x000fea0003800000 */
.L_x_668:
        /* <DEDUP_REMOVED lines=30> */
.L_x_671:
[----:B------:R-:W-:Y:S05]  /*16640*/  BSYNC B0 ;  /* 0x0000000000007941 */ /* 0x000fea0003800000 */
.L_x_670:
        /* <DEDUP_REMOVED lines=17> */
[----:B------:R-:W-:Y:S02]  /*16760*/  @!P2 ST.E.128 [R12.64], R52 ;  /* 0x000000340c00a985 */ /* 0x000fe4000c101d08 */
[----:B------:R-:W-:-:S04]  /*16770*/  @!P1 IMAD.WIDE R8, R8, 0x2, R10 ;  /* 0x0000000208089825 */ /* 0x000fc800078e020a */
[----:B------:R-:W-:Y:S01]  /*16780*/  @!P0 IMAD.WIDE R2, R2, 0x2, R10 ;  /* 0x0000000202028825 */ /* 0x000fe200078e020a */
[----:B------:R-:W-:Y:S04]  /*16790*/  @!P1 ST.E.128 [R8.64], R36 ;  /* 0x0000002408009985 */ /* 0x000fe8000c101d08 */
[----:B------:R1:W-:Y:S02]  /*167a0*/  @!P0 ST.E.128 [R2.64], R20 ;  /* 0x0000001402008985 */ /* 0x0003e4000c101d08 */
[----:B-1----:R-:W-:-:S04]  /*167b0*/  IADD3 R2, R0, 0xc0, RZ ;  /* 0x000000c000027810 */ /* 0x002fc80007ffe0ff */
        /* <DEDUP_REMOVED lines=8> */
.L_x_664:
        /* <DEDUP_REMOVED lines=15> */
[----:B-----5:R1:W2:Y:S04]  /*16930*/  LDG.E R3, [R4.64] ;  /* 0x0000000804037981 */ /* 0x0202a8000c1e1900 */
[----:B-1----:R-:W2:Y:S02]  /*16940*/  LDG.E R4, [R4.64+0x4] ;  /* 0x0000040804047981 */ /* 0x002ea4000c1e1900 */
[----:B--2---:R-:W-:-:S02]  /*16950*/  IADD3 R3, -R3, R4, RZ ;  /* 0x0000000403037210 */ /* 0x004fc40007ffe1ff */
.L_x_672:
        /* <DEDUP_REMOVED lines=19> */
[----:B------:R-:W-:-:S05]  /*16a90*/  IMAD R4, R215, c[0x0][0x494], R4 ;  /* 0x00012500d7047a24 */ /* 0x000fca00078e0204 */
[----:B------:R-:W-:Y:S01]  /*16aa0*/  IADD3 R13, R4, R13, RZ ;  /* 0x0000000d040d7210 */ /* 0x000fe20007ffe0ff */
[----:B------:R-:W-:-:S04]  /*16ab0*/  @P0 IMAD.HI.U32 R6, R8, c[0x0][0x4ec], RZ ;  /* 0x00013b0008060a27 */ /* 0x000fc800078e00ff */
[----:B------:R-:W-:Y:S01]  /*16ac0*/  IMAD.WIDE.U32 R12, R216, c[0x0][0x498], R12 ;  /* 0x00012600d80c7a25 */ /* 0x000fe200078e000c */
[----:B------:R-:W-:-:S03]  /*16ad0*/  @P0 SHF.R.U32.HI R7, RZ, c[0x0][0x4f0], R6 ;  /* 0x00013c00ff070a19 */ /* 0x000fc60000011606 */
[----:B------:R-:W-:Y:S01]  /*16ae0*/  IMAD R6, R5, c[0x0][0x498], RZ ;  /* 0x0001260005067a24 */ /* 0x000fe200078e02ff */
[----:B------:R-:W-:Y:S01]  /*16af0*/  IADD3 R12, P0, R7, R12, RZ ;  /* 0x0000000c070c7210 */ /* 0x000fe20007f1e0ff */
[--C-:B------:R-:W-:Y:S02]  /*16b00*/  IMAD.MOV R4, RZ, RZ, -R7.reuse ;  /* 0x000000ffff047224 */ /* 0x100fe400078e0a07 */
[----:B------:R-:W-:Y:S02]  /*16b10*/  IMAD R6, R216, c[0x0][0x49c], R6 ;  /* 0x00012700d8067a24 */ /* 0x000fe400078e0206 */
[----:B------:R-:W-:Y:S01]  /*16b20*/  IMAD R4, R4, c[0x0][0x4e8], R8 ;  /* 0x00013a0004047a24 */ /* 0x000fe200078e0208 */
[----:B------:R-:W-:-:S04]  /*16b30*/  SHF.R.S32.HI R8, RZ, 0x1f, R7 ;  /* 0x0000001fff087819 */ /* 0x000fc80000011407 */
[----:B------:R-:W-:Y:S02]  /*16b40*/  SHF.R.S32.HI R7, RZ, 0x1f, R4 ;  /* 0x0000001fff077819 */ /* 0x000fe40000011404 */
[----:B------:R-:W-:-:S03]  /*16b50*/  IADD3.X R13, R8, R13, R6, P0, !PT ;  /* 0x0000000d080d7210 */ /* 0x000fc600007fe406 */
[----:B------:R-:W-:Y:S02]  /*16b60*/  IMAD R7, R7, c[0x0][0x488], RZ ;  /* 0x0001220007077a24 */ /* 0x000fe400078e02ff */
[----:B------:R-:W-:-:S04]  /*16b70*/  IMAD.WIDE.U32 R12, R4, c[0x0][0x488], R12 ;  /* 0x00012200040c7a25 */ /* 0x000fc800078e000c */
[----:B------:R-:W-:Y:S01]  /*16b80*/  IMAD R4, R4, c[0x0][0x48c], R7 ;  /* 0x0001230004047a24 */ /* 0x000fe200078e0207 */
[----:B------:R-:W-:-:S04]  /*16b90*/  LEA R6, P0, R12, c[0x0][0x450], 0x2 ;  /* 0x000114000c067a11 */ /* 0x000fc800078010ff */
[----:B------:R-:W-:-:S04]  /*16ba0*/  IADD3 R4, R13, R4, RZ ;  /* 0x000000040d047210 */ /* 0x000fc80007ffe0ff */
[----:B------:R-:W-:Y:S02]  /*16bb0*/  LEA.HI.X R7, R12, c[0x0][0x454], R4, 0x2, P0 ;  /* 0x000115000c077a11 */ /* 0x000fe400000f1404 */
[----:B------:R-:W-:-:S05]  /*16bc0*/  MOV R4, 0xff800000 ;  /* 0xff80000000047802 */ /* 0x000fca0000000f00 */
[----:B------:R1:W-:Y:S02]  /*16bd0*/  STG.E [R6.64], R4 ;  /* 0x0000000406007986 */ /* 0x0003e4000c101908 */
.L_x_674:
[----:B------:R-:W-:Y:S05]  /*16be0*/  BSYNC B0 ;  /* 0x0000000000007941 */ /* 0x000fea0003800000 */
.L_x_673:
[----:B-1----:R-:W1:Y:S01]  /*16bf0*/  S2R R7, SR_CTAID.X ;  /* 0x0000000000077919 */ /* 0x002e620000002500 */
[----:B------:R-:W-:Y:S01]  /*16c00*/  SHF.R.S32.HI R8, RZ, 0x1f, R2 ;  /* 0x0000001fff087819 */ /* 0x000fe20000011402 */
[----:B------:R-:W-:Y:S01]  /*16c10*/  IMAD R4, R11, c[0x0][0x3a0], RZ ;  /* 0x0000e8000b047a24 */ /* 0x000fe200078e02ff */
[----:B------:R-:W-:Y:S01]  /*16c20*/  MOV R6, c[0x0][0x4e8] ;  /* 0x00013a0000067a02 */ /* 0x000fe20000000f00 */
[----:B------:R-:W-:Y:S01]  /*16c30*/  IMAD R0, R0, c[0x0][0x3e8], RZ ;  /* 0x0000fa0000007a24 */ /* 0x000fe200078e02ff */
[-C--:B------:R-:W-:Y:S01]  /*16c40*/  LEA.HI R8, R8, R2.reuse, RZ, 0x3 ;  /* 0x0000000208087211 */ /* 0x080fe200078f18ff */
[----:B------:R-:W-:Y:S01]  /*16c50*/  IMAD R4, R10, c[0x0][0x3a4], R4 ;  /* 0x0000e9000a047a24 */ /* 0x000fe200078e0204 */
[----:B------:R-:W-:Y:S01]  /*16c60*/  ISETP.NE.AND P0, PT, R6, 0x1, PT ;  /* 0x000000010600780c */ /* 0x000fe20003f05270 */
[----:B------:R-:W-:Y:S01]  /*16c70*/  IMAD.WIDE.U32 R10, R10, c[0x0][0x3a0], RZ ;  /* 0x0000e8000a0a7a25 */ /* 0x000fe200078e00ff */
[----:B------:R-:W-:Y:S01]  /*16c80*/  LOP3.LUT R9, R8, 0xfffffff8, RZ, 0xc0, !PT ;  /* 0xfffffff808097812 */ /* 0x000fe200078ec0ff */
[----:B------:R-:W-:Y:S01]  /*16c90*/  BSSY B0, `(.L_x_675) ;  /* 0x000003e000007945 */ /* 0x000fe20003800000 */
[----:B------:R-:W-:Y:S01]  /*16ca0*/  SHF.R.S32.HI R8, RZ, 0x3, R8 ;  /* 0x00000003ff087819 */ /* 0x000fe20000011408 */
[----:B------:R-:W-:Y:S01]  /*16cb0*/  IMAD.IADD R13, R11, 0x1, R4 ;  /* 0x000000010b0d7824 */ /* 0x000fe200078e0204 */
[----:B------:R-:W-:Y:S01]  /*16cc0*/  IADD3 R11, -R9, R2, RZ ;  /* 0x00000002090b7210 */ /* 0x000fe20007ffe1ff */
[----:B------:R-:W-:-:S02]  /*16cd0*/  IMAD.MOV.U32 R12, RZ, RZ, R10 ;  /* 0x000000ffff0c7224 */ /* 0x000fc400078e000a */
[----:B------:R-:W-:Y:S01]  /*16ce0*/  IMAD R0, R215, c[0x0][0x3ec], R0 ;  /* 0x0000fb00d7007a24 */ /* 0x000fe200078e0200 */
[----:B------:R-:W-:Y:S01]  /*16cf0*/  LEA R2, R11, R8, 0x5 ;  /* 0x000000080b027211 */ /* 0x000fe200078e28ff */
[----:B------:R-:W-:Y:S01]  /*16d00*/  IMAD.WIDE.U32 R12, R215, c[0x0][0x3e8], R12 ;  /* 0x0000fa00d70c7a25 */ /* 0x000fe200078e000c */
[----:B------:R-:W-:-:S03]  /*16d10*/  SHF.L.U32 R11, R11, 0x3, RZ ;  /* 0x000000030b0b7819 */ /* 0x000fc600000006ff */
[----:B------:R-:W-:Y:S01]  /*16d20*/  IMAD R5, R5, c[0x0][0x3f0], RZ ;  /* 0x0000fc0005057a24 */ /* 0x000fe200078e02ff */
[----:B------:R-:W-:Y:S01]  /*16d30*/  IADD3 R13, R0, R13, RZ ;  /* 0x0000000d000d7210 */ /* 0x000fe20007ffe0ff */
[C---:B-1----:R-:W-:Y:S01]  /*16d40*/  IMAD R2, R7.reuse, 0x80, R2 ;  /* 0x0000008007027824 */ /* 0x042fe200078e0202 */
[----:B------:R-:W-:Y:S01]  /*16d50*/  LEA R7, R7, R8, 0x7 ;  /* 0x0000000807077211 */ /* 0x000fe200078e38ff */
[----:B------:R-:W-:Y:S01]  /*16d60*/  IMAD R5, R216, c[0x0][0x3f4], R5 ;  /* 0x0000fd00d8057a24 */ /* 0x000fe200078e0205 */
[C---:B------:R-:W-:Y:S01]  /*16d70*/  IADD3 R10, R11.reuse, 0x40, RZ ;  /* 0x000000400b0a7810 */ /* 0x040fe20007ffe0ff */
[----:B------:R-:W-:Y:S01]  /*16d80*/  @P0 IMAD.HI.U32 R0, R2, c[0x0][0x4ec], RZ ;  /* 0x00013b0002000a27 */ /* 0x000fe200078e00ff */
[----:B------:R-:W-:Y:S02]  /*16d90*/  MOV R4, R2 ;  /* 0x0000000200047202 */ /* 0x000fe40000000f00 */
[----:B------:R-:W-:Y:S01]  /*16da0*/  IADD3 R9, R11, 0x80, RZ ;  /* 0x000000800b097810 */ /* 0x000fe20007ffe0ff */
[----:B------:R-:W-:Y:S01]  /*16db0*/  IMAD.WIDE.U32 R12, R216, c[0x0][0x3f0], R12 ;  /* 0x0000fc00d80c7a25 */ /* 0x000fe200078e000c */
[----:B------:R-:W-:-:S02]  /*16dc0*/  @P0 SHF.R.U32.HI R4, RZ, c[0x0][0x4f0], R0 ;  /* 0x00013c00ff040a19 */ /* 0x000fc40000011600 */
[----:B------:R-:W-:Y:S02]  /*16dd0*/  IADD3 R8, R11, 0xc0, RZ ;  /* 0x000000c00b087810 */ /* 0x000fe40007ffe0ff */
[--C-:B------:R-:W-:Y:S01]  /*16de0*/  SHF.R.S32.HI R6, RZ, 0x1f, R4.reuse ;  /* 0x0000001fff067819 */ /* 0x100fe20000011404 */
[----:B------:R-:W-:Y:S01]  /*16df0*/  IMAD.MOV R0, RZ, RZ, -R4 ;  /* 0x000000ffff007224 */ /* 0x000fe200078e0a04 */
[----:B------:R-:W-:-:S03]  /*16e00*/  IADD3 R13, R13, R5, RZ ;  /* 0x000000050d0d7210 */ /* 0x000fc60007ffe0ff */
[----:B------:R-:W-:Y:S02]  /*16e10*/  IMAD R6, R6, c[0x0][0x3e0], RZ ;  /* 0x0000f80006067a24 */ /* 0x000fe400078e02ff */
[----:B------:R-:W-:Y:S02]  /*16e20*/  IMAD R0, R0, c[0x0][0x4e8], R2 ;  /* 0x00013a0000007a24 */ /* 0x000fe400078e0202 */
[----:B------:R-:W-:-:S03]  /*16e30*/  IMAD.WIDE.U32 R12, R4, c[0x0][0x3e0], R12 ;  /* 0x0000f800040c7a25 */ /* 0x000fc600078e000c */
[----:B------:R-:W-:Y:S01]  /*16e40*/  SHF.R.S32.HI R2, RZ, 0x1f, R0 ;  /* 0x0000001fff027819 */ /* 0x000fe20000011400 */
[----:B------:R-:W-:-:S04]  /*16e50*/  IMAD R6, R4, c[0x0][0x3e4], R6 ;  /* 0x0000f90004067a24 */ /* 0x000fc800078e0206 */
[----:B------:R-:W-:Y:S01]  /*16e60*/  IMAD R2, R2, c[0x0][0x3d8], RZ ;  /* 0x0000f60002027a24 */ /* 0x000fe200078e02ff */
[----:B------:R-:W-:Y:S01]  /*16e70*/  IADD3 R13, R13, R6, RZ ;  /* 0x000000060d0d7210 */ /* 0x000fe20007ffe0ff */
[----:B-----5:R-:W-:Y:S02]  /*16e80*/  IMAD R6, R3, c[0x0][0x4e8], RZ ;  /* 0x00013a0003067a24 */ /* 0x020fe400078e02ff */
        /* <DEDUP_REMOVED lines=30> */
.L_x_676:
[----:B------:R-:W-:Y:S05]  /*17070*/  BSYNC B0 ;  /* 0x0000000000007941 */ /* 0x000fea0003800000 */
.L_x_675:
[----:B------:R-:W-:Y:S01]  /*17080*/  IADD3 R3, R7, 0x20, RZ ;  /* 0x0000002007037810 */ /* 0x000fe20007ffe0ff */
[----:B--2---:R2:W4:Y:S01]  /*17090*/  SHFL.IDX PT, R13, R0, 0x1, 0x181f ;  /* 0x00381f00000d7f89 */ /* 0x00452200000e0000 */
        /* <DEDUP_REMOVED lines=25> */
.L_x_678:
[----:B------:R-:W-:Y:S05]  /*17230*/  BSYNC B0 ;  /* 0x0000000000007941 */ /* 0x000fea0003800000 */
.L_x_677:
[----:B------:R-:W-:Y:S01]  /*17240*/  IADD3 R3, R7, 0x40, RZ ;  /* 0x0000004007037810 */ /* 0x000fe20007ffe0ff */
[----:B-1--4-:R1:W4:Y:S01]  /*17250*/  SHFL.IDX PT, R13, R0, 0x2, 0x181f ;  /* 0x00581f00000d7f89 */ /* 0x01232200000e0000 */
        /* <DEDUP_REMOVED lines=25> */
.L_x_680:
[----:B------:R-:W-:Y:S05]  /*173f0*/  BSYNC B0 ;  /* 0x0000000000007941 */ /* 0x000fea0003800000 */
.L_x_679:
        /* <DEDUP_REMOVED lines=15> */
[----:B------:R1:W-:Y:S02]  /*174f0*/  @!P2 ST.E.128 [R6.64], RZ ;  /* 0x000000ff0600a985 */ /* 0x0003e4000c101d08 */
[----:B---3--:R-:W-:-:S04]  /*17500*/  @!P1 IMAD.WIDE R4, R4, 0x2, R2 ;  /* 0x0000000204049825 */ /* 0x008fc800078e0202 */
        /* <DEDUP_REMOVED lines=11> */
.L_x_681:
        /* <DEDUP_REMOVED lines=12> */
.L_x_1471:


//--------------------- .text._ZN7cutlass13device_kernelIN5flash19enable_sm80_to_sm89INS1_16FlashAttnFwdSm80INS1_25CollectiveMainloopFwdSm80ILi8ELi1ELb0EN4cute5tupleIJNS5_1CILi128EEENS7_ILi96EEENS7_ILi256EEEEEELi256ENS_6half_tEfNS_4arch4Sm80ELb0ELb0ELb0ELb0ELb0ELb0ELb1ELb0EEENS1_21CollectiveEpilogueFwdINS6_IJS8_SA_S9_EEENS6_IJNS7_ILi1EEESI_SI_EEESC_SE_Li256ELb0ELb1ELb0ELb0EEENS1_19SingleTileSchedulerILb0ELb0ELb1ELi128EEEEEEEEEvNT_6ParamsE --------------------------
	.section	.text._ZN7cutlass13device_kernelIN5flash19enable_sm80_to_sm89INS1_16FlashAttnFwdSm80INS1_25CollectiveMainloopFwdSm80ILi8ELi1ELb0EN4cute5tupleIJNS5_1CILi128EEENS7_ILi96EEENS7_ILi256EEEEEELi256ENS_6half_tEfNS_4arch4Sm80ELb0ELb0ELb0ELb0ELb0ELb0ELb1ELb0EEENS1_21CollectiveEpilogueFwdINS6_IJS8_SA_S9_EEENS6_IJNS7_ILi1EEESI_SI_EEESC_SE_Li256ELb0ELb1ELb0ELb0EEENS1_19SingleTileSchedulerILb0ELb0ELb1ELi128EEEEEEEEEvNT_6ParamsE,"ax",@progbits
	.sectioninfo	@"SHI_REGISTERS=255"
	.align	128
.text._ZN7cutlass13device_kernelIN5flash19enable_sm80_to_sm89INS1_16FlashAttnFwdSm80INS1_25CollectiveMainloopFwdSm80ILi8ELi1ELb0EN4cute5tupleIJNS5_1CILi128EEENS7_ILi96EEENS7_ILi256EEEEEELi256ENS_6half_tEfNS_4arch4Sm80ELb0ELb0ELb0ELb0ELb0ELb0ELb1ELb0EEENS1_21CollectiveEpilogueFwdINS6_IJS8_SA_S9_EEENS6_IJNS7_ILi1EEESI_SI_EEESC_SE_Li256ELb0ELb1ELb0ELb0EEENS1_19SingleTileSchedulerILb0ELb0ELb1ELi128EEEEEEEEEvNT_6ParamsE:
        .type           _ZN7cutlass13device_kernelIN5flash19enable_sm80_to_sm89INS1_16FlashAttnFwdSm80INS1_25CollectiveMainloopFwdSm80ILi8ELi1ELb0EN4cute5tupleIJNS5_1CILi128EEENS7_ILi96EEENS7_ILi256EEEEEELi256ENS_6half_tEfNS_4arch4Sm80ELb0ELb0ELb0ELb0ELb0ELb0ELb1ELb0EEENS1_21CollectiveEpilogueFwdINS6_IJS8_SA_S9_EEENS6_IJNS7_ILi1EEESI_SI_EEESC_SE_Li256ELb0ELb1ELb0ELb0EEENS1_19SingleTileSchedulerILb0ELb0ELb1ELi128EEEEEEEEEvNT_6ParamsE,@function
        .size           _ZN7cutlass13device_kernelIN5flash19enable_sm80_to_sm89INS1_16FlashAttnFwdSm80INS1_25CollectiveMainloopFwdSm80ILi8ELi1ELb0EN4cute5tupleIJNS5_1CILi128EEENS7_ILi96EEENS7_ILi256EEEEEELi256ENS_6half_tEfNS_4arch4Sm80ELb0ELb0ELb0ELb0ELb0ELb0ELb1ELb0EEENS1_21CollectiveEpilogueFwdINS6_IJS8_SA_S9_EEENS6_IJNS7_ILi1EEESI_SI_EEESC_SE_Li256ELb0ELb1ELb0ELb0EEENS1_19SingleTileSchedulerILb0ELb0ELb1ELi128EEEEEEEEEvNT_6ParamsE,(.L_x_1472 - _ZN7cutlass13device_kernelIN5flash19enable_sm80_to_sm89INS1_16FlashAttnFwdSm80INS1_25CollectiveMainloopFwdSm80ILi8ELi1ELb0EN4cute5tupleIJNS5_1CILi128EEENS7_ILi96EEENS7_ILi256EEEEEELi256ENS_6half_tEfNS_4arch4Sm80ELb0ELb0ELb0ELb0ELb0ELb0ELb1ELb0EEENS1_21CollectiveEpilogueFwdINS6_IJS8_SA_S9_EEENS6_IJNS7_ILi1EEESI_SI_EEESC_SE_Li256ELb0ELb1ELb0ELb0EEENS1_19SingleTileSchedulerILb0ELb0ELb1ELi128EEEEEEEEEvNT_6ParamsE)
        .other          _ZN7cutlass13device_kernelIN5flash19enable_sm80_to_sm89INS1_16FlashAttnFwdSm80INS1_25CollectiveMainloopFwdSm80ILi8ELi1ELb0EN4cute5tupleIJNS5_1CILi128EEENS7_ILi96EEENS7_ILi256EEEEEELi256ENS_6half_tEfNS_4arch4Sm80ELb0ELb0ELb0ELb0ELb0ELb0ELb1ELb0EEENS1_21CollectiveEpilogueFwdINS6_IJS8_SA_S9_EEENS6_IJNS7_ILi1EEESI_SI_EEESC_SE_Li256ELb0ELb1ELb0ELb0EEENS1_19SingleTileSchedulerILb0ELb0ELb1ELi128EEEEEEEEEvNT_6ParamsE,@"STO_CUDA_ENTRY STV_DEFAULT"
_ZN7cutlass13device_kernelIN5flash19enable_sm80_to_sm89INS1_16FlashAttnFwdSm80INS1_25CollectiveMainloopFwdSm80ILi8ELi1ELb0EN4cute5tupleIJNS5_1CILi128EEENS7_ILi96EEENS7_ILi256EEEEEELi256ENS_6half_tEfNS_4arch4Sm80ELb0ELb0ELb0ELb0ELb0ELb0ELb1ELb0EEENS1_21CollectiveEpilogueFwdINS6_IJS8_SA_S9_EEENS6_IJNS7_ILi1EEESI_SI_EEESC_SE_Li256ELb0ELb1ELb0ELb0EEENS1_19SingleTileSchedulerILb0ELb0ELb1ELi128EEEEEEEEEvNT_6ParamsE:
        /* <DEDUP_REMOVED lines=15> */
[----:B------:R-:W-:Y:S01]  /*00f0*/  IMAD.MOV.U32 R131, RZ, RZ, c[0x0][0x1e0] ;  /* 0x00007800ff837624 */ /* 0x000fe200078e00ff */
[----:B------:R-:W-:Y:S01]  /*0100*/  ISETP.NE.AND P0, PT, R16, 0x1, PT ;  /* 0x000000011000780c */ /* 0x000fe20003f05270 */
[----:B------:R-:W-:Y:S01]  /*0110*/  IMAD R5, R24, c[0x0][0x1c0], RZ ;  /* 0x0000700018057a24 */ /* 0x000fe200078e02ff */
[----:B------:R-:W4:Y:S01]  /*0120*/  S2R R27, SR_CTAID.Y ;  /* 0x00000000001b7919 */ /* 0x000f220000002600 */
[----:B------:R-:W-:Y:S01]  /*0130*/  IMAD R16, R16, c[0x0][0x168], RZ ;  /* 0x00005a0010107a24 */ /* 0x000fe200078e02ff */
[----:B------:R-:W-:Y:S01]  /*0140*/  IADD3 R15, R139, 0x5f, RZ ;  /* 0x0000005f8b0f7810 */ /* 0x000fe20007ffe0ff */
[----:B------:R-:W-:Y:S01]  /*0150*/  IMAD.MOV.U32 R134, RZ, RZ, c[0x0][0x1e4] ;  /* 0x00007900ff867624 */ /* 0x000fe200078e00ff */
[----:B------:R-:W5:Y:S01]  /*0160*/  S2R R8, SR_CTAID.X ;  /* 0x0000000000087919 */ /* 0x000f620000002500 */
[----:B------:R-:W-:Y:S01]  /*0170*/  IMAD.MOV.U32 R57, RZ, RZ, 0x40 ;  /* 0x00000040ff397424 */ /* 0x000fe200078e00ff */
[----:B---3--:R-:W-:-:S04]  /*0180*/  SHF.R.S32.HI R23, RZ, 0x1f, R26 ;  /* 0x0000001fff177819 */ /* 0x008fc8000001141a */
[----:B-1----:R-:W-:Y:S01]  /*0190*/  LEA.HI R2, R23, R26, RZ, 0x3 ;  /* 0x0000001a17027211 */ /* 0x002fe200078f18ff */
[C---:B----4-:R-:W-:Y:S01]  /*01a0*/  IMAD.WIDE.U32 R6, R27.reuse, c[0x0][0x1b8], RZ ;  /* 0x00006e001b067a25 */ /* 0x050fe200078e00ff */
[----:B------:R-:W-:Y:S02]  /*01b0*/  SHF.R.S32.HI R28, RZ, 0x1f, R27 ;  /* 0x0000001fff1c7819 */ /* 0x000fe4000001141b */
[----:B------:R-:W-:Y:S02]  /*01c0*/  LOP3.LUT R0, R2, 0xfffffff8, RZ, 0xc0, !PT ;  /* 0xfffffff802007812 */ /* 0x000fe400078ec0ff */
[----:B------:R-:W-:Y:S01]  /*01d0*/  SHF.R.S32.HI R20, RZ, 0x3, R2 ;  /* 0x00000003ff147819 */ /* 0x000fe20000011402 */
[----:B------:R-:W-:Y:S02]  /*01e0*/  IMAD R2, R28, c[0x0][0x1b8], RZ ;  /* 0x00006e001c027a24 */ /* 0x000fe400078e02ff */
[----:B------:R-:W-:Y:S01]  /*01f0*/  IMAD.IADD R56, R26, 0x1, -R0 ;  /* 0x000000011a387824 */ /* 0x000fe200078e0a00 */
[----:B------:R-:W-:Y:S01]  /*0200*/  SHF.R.S32.HI R25, RZ, 0x1f, R20 ;  /* 0x0000001fff197819 */ /* 0x000fe20000011414 */
[----:B------:R-:W-:-:S02]  /*0210*/  IMAD R2, R27, c[0x0][0x1bc], R2 ;  /* 0x00006f001b027a24 */ /* 0x000fc400078e0202 */
[----:B------:R-:W-:Y:S02]  /*0220*/  IMAD R0, R56, 0x20, R20 ;  /* 0x0000002038007824 */ /* 0x000fe400078e0214 */
[----:B------:R-:W-:Y:S02]  /*0230*/  IMAD.IADD R3, R7, 0x1, R2 ;  /* 0x0000000107037824 */ /* 0x000fe400078e0202 */
[----:B-----5:R-:W-:Y:S02]  /*0240*/  IMAD R9, R8, 0x80, R0 ;  /* 0x0000008008097824 */ /* 0x020fe400078e0200 */
[----:B------:R-:W-:Y:S02]  /*0250*/  IMAD.MOV.U32 R2, RZ, RZ, R6 ;  /* 0x000000ffff027224 */ /* 0x000fe400078e0006 */
[----:B------:R-:W-:Y:S01]  /*0260*/  @P0 IMAD.HI.U32 R4, R9, c[0x0][0x2c8], RZ ;  /* 0x0000b20009040a27 */ /* 0x000fe200078e00ff */
[----:B------:R-:W-:Y:S03]  /*0270*/  STL [R1+0x44], R9 ;  /* 0x0000440901007387 */ /* 0x000fe60000100800 */
[----:B------:R-:W-:Y:S01]  /*0280*/  IMAD.MOV.U32 R0, RZ, RZ, R9 ;  /* 0x000000ffff007224 */ /* 0x000fe200078e0009 */
[----:B------:R-:W-:Y:S01]  /*0290*/  @P0 SHF.R.U32.HI R0, RZ, c[0x0][0x2cc], R4 ;  /* 0x0000b300ff000a19 */ /* 0x000fe20000011604 */
[----:B------:R-:W-:-:S02]  /*02a0*/  IMAD R4, R22, c[0x0][0x1c4], R5 ;  /* 0x0000710016047a24 */ /* 0x000fc400078e0205 */
[----:B------:R-:W-:Y:S01]  /*02b0*/  IMAD.WIDE.U32 R2, R22, c[0x0][0x1c0], R2 ;  /* 0x0000700016027a25 */ /* 0x000fe200078e0002 */
[----:B------:R-:W-:-:S03]  /*02c0*/  SHF.R.S32.HI R5, RZ, 0x1f, R0 ;  /* 0x0000001fff057819 */ /* 0x000fc60000011400 */
[----:B------:R-:W-:Y:S02]  /*02d0*/  IMAD.IADD R3, R3, 0x1, R4 ;  /* 0x0000000103037824 */ /* 0x000fe400078e0204 */
[----:B------:R-:W-:Y:S02]  /*02e0*/  IMAD.MOV R4, RZ, RZ, -R0 ;  /* 0x000000ffff047224 */ /* 0x000fe400078e0a00 */
[----:B------:R-:W-:Y:S02]  /*02f0*/  IMAD R5, R5, c[0x0][0x1b0], RZ ;  /* 0x00006c0005057a24 */ /* 0x000fe400078e02ff */
[----:B------:R-:W-:Y:S02]  /*0300*/  IMAD R4, R4, c[0x0][0x2c4], R9 ;  /* 0x0000b10004047a24 */ /* 0x000fe400078e0209 */
[----:B------:R-:W-:-:S04]  /*0310*/  IMAD.WIDE.U32 R2, R0, c[0x0][0x1b0], R2 ;  /* 0x00006c0000027a25 */ /* 0x000fc800078e0002 */
[----:B------:R-:W-:Y:S01]  /*0320*/  IMAD R0, R0, c[0x0][0x1b4], R5 ;  /* 0x00006d0000007a24 */ /* 0x000fe200078e0205 */
[----:B------:R-:W-:Y:S01]  /*0330*/  SHF.R.S32.HI R5, RZ, 0x1f, R4 ;  /* 0x0000001fff057819 */ /* 0x000fe20000011404 */
[----:B------:R-:W-:Y:S02]  /*0340*/  IMAD.SHL.U32 R6, R20, 0x40, RZ ;  /* 0x0000004014067824 */ /* 0x000fe400078e00ff */
[----:B------:R-:W-:Y:S02]  /*0350*/  IMAD.IADD R3, R3, 0x1, R0 ;  /* 0x0000000103037824 */ /* 0x000fe400078e0200 */
[----:B------:R-:W-:Y:S02]  /*0360*/  IMAD R0, R5, c[0x0][0x1a8], RZ ;  /* 0x00006a0005007a24 */ /* 0x000fe400078e02ff */
[----:B------:R-:W-:-:S04]  /*0370*/  IMAD.WIDE.U32 R2, R4, c[0x0][0x1a8], R2 ;  /* 0x00006a0004027a25 */ /* 0x000fc800078e0002 */
[----:B------:R-:W-:Y:S01]  /*0380*/  IMAD R5, R4, c[0x0][0x1ac], R0 ;  /* 0x00006b0004057a24 */ /* 0x000fe200078e0200 */
[----:B------:R-:W-:Y:S01]  /*0390*/  LEA R17, P0, R2, c[0x0][0x160], 0x1 ;  /* 0x0000580002117a11 */ /* 0x000fe200078008ff */
[----:B------:R-:W-:Y:S01]  /*03a0*/  IMAD.SHL.U32 R30, R56, 0x8, RZ ;  /* 0x00000008381e7824 */ /* 0x000fe200078e00ff */
[----:B------:R-:W-:Y:S01]  /*03b0*/  LOP3.LUT R0, R6, 0x1c0, RZ, 0xc0, !PT ;  /* 0x000001c006007812 */ /* 0x000fe200078ec0ff */
[----:B------:R-:W-:Y:S02]  /*03c0*/  IMAD.IADD R3, R3, 0x1, R5 ;  /* 0x0000000103037824 */ /* 0x000fe400078e0205 */
[----:B------:R-:W-:Y:S01]  /*03d0*/  IMAD R19, R8, 0x80, R20 ;  /* 0x0000008008137824 */ /* 0x000fe200078e0214 */
[----:B------:R-:W-:Y:S01]  /*03e0*/  LOP3.LUT R4, R0, 0x38, R30, 0xf8, !PT ;  /* 0x0000003800047812 */ /* 0x000fe200078ef81e */
[----:B------:R-:W-:Y:S01]  /*03f0*/  SHFL.IDX PT, R6, R17, 0x1, 0x181f ;  /* 0x00381f0011067f89 */ /* 0x000fe200000e0000 */
[----:B------:R-:W-:Y:S02]  /*0400*/  LEA.HI.X R18, R2, c[0x0][0x164], R3, 0x1, P0 ;  /* 0x0000590002127a11 */ /* 0x000fe400000f0c03 */
[----:B------:R-:W-:Y:S01]  /*0410*/  SHF.R.U32.HI R0, RZ, 0x3, R0 ;  /* 0x00000003ff007819 */ /* 0x000fe20000011600 */
[----:B------:R-:W1:Y:S01]  /*0420*/  SHFL.IDX PT, R2, R17, RZ, 0x181f ;  /* 0x00181fff11027589 */ /* 0x000e6200000e0000 */
[----:B------:R-:W-:-:S02]  /*0430*/  ISETP.GE.AND P0, PT, R19, R16, PT ;  /* 0x000000101300720c */ /* 0x000fc40003f06270 */
[----:B------:R-:W-:Y:S01]  /*0440*/  LOP3.LUT R0, R4, R0, RZ, 0x3c, !PT ;  /* 0x0000000004007212 */ /* 0x000fe200078e3cff */
[----:B------:R-:W3:Y:S01]  /*0450*/  SHFL.IDX PT, R3, R18, RZ, 0x181f ;  /* 0x00181fff12037589 */ /* 0x000ee200000e0000 */
[----:B------:R-:W-:Y:S02]  /*0460*/  LEA.HI R4, R23, R26, RZ, 0x6 ;  /* 0x0000001a17047211 */ /* 0x000fe400078f30ff */
[----:B------:R-:W-:Y:S01]  /*0470*/  IADD3 R5, R19, 0x20, RZ ;  /* 0x0000002013057810 */ /* 0x000fe20007ffe0ff */
[----:B------:R-:W4:Y:S01]  /*0480*/  SHFL.IDX PT, R7, R18, 0x1, 0x181f ;  /* 0x00381f0012077f89 */ /* 0x000f2200000e0000 */
[----:B------:R-:W-:Y:S01]  /*0490*/  IADD3 R33, R30, 0x40, RZ ;  /* 0x000000401e217810 */ /* 0x000fe20007ffe0ff */
[----:B------:R-:W-:Y:S01]  /*04a0*/  IMAD.SHL.U32 R4, R4, 0x8, RZ ;  /* 0x0000000804047824 */ /* 0x000fe200078e00ff */
[C---:B------:R-:W-:Y:S01]  /*04b0*/  IADD3 R32, R30.reuse, 0x80, RZ ;  /* 0x000000801e207810 */ /* 0x040fe20007ffe0ff */
[----:B------:R-:W-:Y:S01]  /*04c0*/  STL [R1+0x40], R19 ;  /* 0x0000401301007387 */ /* 0x000fe20000100800 */
[----:B------:R-:W-:-:S02]  /*04d0*/  IADD3 R29, R30, 0xc0, RZ ;  /* 0x000000c01e1d7810 */ /* 0x000fc40007ffe0ff */
[----:B------:R-:W-:Y:S02]  /*04e0*/  LOP3.LUT R135, R0, 0xfffffe00, R4, 0xf8, !PT ;  /* 0xfffffe0000877812 */ /* 0x000fe400078ef804 */
[----:B------:R-:W-:Y:S02]  /*04f0*/  ISETP.GE.AND P2, PT, R5, R16, PT ;  /* 0x000000100500720c */ /* 0x000fe40003f46270 */
[----:B------:R-:W-:Y:S01]  /*0500*/  @!P0 SHF.R.S32.HI R0, RZ, 0x1f, R33 ;  /* 0x0000001fff008819 */ /* 0x000fe20000011421 */
[----:B------:R-:W-:Y:S01]  /*0510*/  STL [R1+0x38], R135 ;  /* 0x0000388701007387 */ /* 0x000fe20000100800 */
[----:B------:R-:W-:Y:S02]  /*0520*/  @!P0 SHF.R.S32.HI R8, RZ, 0x1f, R32 ;  /* 0x0000001fff088819 */ /* 0x000fe40000011420 */
[----:B------:R-:W-:Y:S02]  /*0530*/  @!P0 SHF.R.S32.HI R5, RZ, 0x1f, R29 ;  /* 0x0000001fff058819 */ /* 0x000fe4000001141d */
[----:B------:R-:W-:-:S02]  /*0540*/  SHF.R.S32.HI R31, RZ, 0x1f, R30 ;  /* 0x0000001fff1f7819 */ /* 0x000fc4000001141e */
[----:B-1----:R-:W-:Y:S02]  /*0550*/  @!P0 LEA R4, P1, R30, R2, 0x1 ;  /* 0x000000021e048211 */ /* 0x002fe400078208ff */
[----:B------:R-:W-:Y:S01]  /*0560*/  @!P0 LEA.HI R10, R0, R33, RZ, 0x3 ;  /* 0x00000021000a8211 */ /* 0x000fe200078f18ff */
[----:B------:R-:W-:Y:S01]  /*0570*/  STL.64 [R1+0x18], R30 ;  /* 0x0000181e01007387 */ /* 0x000fe20000100a00 */
[----:B------:R-:W-:Y:S02]  /*0580*/  @!P0 LEA.HI R8, R8, R32, RZ, 0x3 ;  /* 0x0000002008088211 */ /* 0x000fe400078f18ff */
[C---:B------:R-:W-:Y:S01]  /*0590*/  ISETP.GE.AND P3, PT, R30.reuse, c[0x0][0x198], PT ;  /* 0x000066001e007a0c */ /* 0x040fe20003f66270 */
[----:B------:R-:W-:Y:S01]  /*05a0*/  STL [R1+0x8], R33 ;  /* 0x0000082101007387 */ /* 0x000fe20000100800 */
[----:B------:R-:W-:Y:S02]  /*05b0*/  @!P0 LEA.HI R0, R5, R29, RZ, 0x3 ;  /* 0x0000001d05008211 */ /* 0x000fe400078f18ff */
[----:B---3--:R-:W-:Y:S01]  /*05c0*/  @!P0 LEA.HI.X R5, R30, R3, R31, 0x1, P1 ;  /* 0x000000031e058211 */ /* 0x008fe200008f0c1f */
[----:B------:R-:W-:Y:S01]  /*05d0*/  STL [R1+0x2c], R32 ;  /* 0x00002c2001007387 */ /* 0x000fe20000100800 */
[----:B------:R-:W-:-:S02]  /*05e0*/  @!P0 LOP3.LUT R8, R8, 0xfffffff8, RZ, 0xc0, !PT ;  /* 0xfffffff808088812 */ /* 0x000fc400078ec0ff */
[----:B------:R-:W-:Y:S01]  /*05f0*/  ISETP.GE.AND P1, PT, R33, c[0x0][0x198], PT ;  /* 0x0000660021007a0c */ /* 0x000fe20003f26270 */
[----:B------:R-:W-:Y:S01]  /*0600*/  STL [R1+0x28], R29 ;  /* 0x0000281d01007387 */ /* 0x000fe20000100800 */
[----:B------:R-:W-:Y:S01]  /*0610*/  ISETP.GE.AND P5, PT, R32, c[0x0][0x198], PT ;  /* 0x0000660020007a0c */ /* 0x000fe20003fa6270 */
[--C-:B------:R-:W-:Y:S01]  /*0620*/  @!P0 IMAD.WIDE R12, R8, 0x2, R2.reuse ;  /* 0x00000002080c8825 */ /* 0x100fe200078e0202 */
[----:B------:R-:W-:Y:S02]  /*0630*/  @!P0 LOP3.LUT R10, R10, 0xfffffff8, RZ, 0xc0, !PT ;  /* 0xfffffff80a0a8812 */ /* 0x000fe400078ec0ff */
[----:B------:R-:W-:Y:S01]  /*0640*/  @!P0 LOP3.LUT R9, R0, 0xfffffff8, RZ, 0xc0, !PT ;  /* 0xfffffff800098812 */ /* 0x000fe200078ec0ff */
[----:B------:R-:W-:Y:S01]  /*0650*/  @!P0 IMAD.SHL.U32 R0, R135, 0x2, RZ ;  /* 0x0000000287008824 */ /* 0x000fe200078e00ff */
[----:B------:R-:W-:Y:S01]  /*0660*/  ISETP.GE.AND P4, PT, R29, c[0x0][0x198], PT ;  /* 0x000066001d007a0c */ /* 0x000fe20003f86270 */
[----:B------:R-:W-:-:S03]  /*0670*/  @!P0 IMAD.WIDE R10, R10, 0x2, R2 ;  /* 0x000000020a0a8825 */ /* 0x000fc600078e0202 */
[----:B------:R1:W-:Y:S01]  /*0680*/  @!P0 LDGSTS.E.BYPASS.LTC128B.128 [R0+0x18100], [R4.64], !P3 ;  /* 0x1810000004008fae */ /* 0x0003e2000d901d48 */
[----:B------:R-:W-:-:S03]  /*0690*/  @!P0 IMAD.WIDE R8, R9, 0x2, R2 ;  /* 0x0000000209088825 */ /* 0x000fc600078e0202 */
[----:B------:R3:W-:Y:S01]  /*06a0*/  @!P0 LDGSTS.E.BYPASS.LTC128B.128 [R0+0x1c100], [R10.64], !P1 ;  /* 0x1c1000000a008fae */ /* 0x0007e2000c901d48 */
[----:B------:R-:W-:-:S03]  /*06b0*/  IMAD R2, R25, c[0x0][0x1e0], RZ ;  /* 0x0000780019027a24 */ /* 0x000fc600078e02ff */
[----:B------:R5:W-:Y:S04]  /*06c0*/  @!P0 LDGSTS.E.BYPASS.LTC128B.128 [R0+0x20100], [R12.64], !P5 ;  /* 0x201000000c008fae */ /* 0x000be8000e901d48 */
[----:B------:R4:W-:Y:S01]  /*06d0*/  @!P0 LDGSTS.E.BYPASS.LTC128B.128 [R0+0x24100], [R8.64], !P4 ;  /* 0x2410000008008fae */ /* 0x0009e2000e101d48 */
[C---:B-1----:R-:W-:Y:S01]  /*06e0*/  IMAD R4, R20.reuse, c[0x0][0x1e4], R2 ;  /* 0x0000790014047a24 */ /* 0x042fe200078e0202 */
[----:B------:R-:W-:Y:S01]  /*06f0*/  @!P2 SHF.R.S32.HI R5, RZ, 0x1f, R33 ;  /* 0x0000001fff05a819 */ /* 0x000fe20000011421 */
[----:B------:R-:W-:Y:S01]  /*0700*/  IMAD.WIDE.U32 R2, R20, c[0x0][0x1e0], R30 ;  /* 0x0000780014027a25 */ /* 0x000fe200078e001e */
[----:B---3--:R-:W-:-:S03]  /*0710*/  @!P2 SHF.R.S32.HI R11, RZ, 0x1f, R29 ;  /* 0x0000001fff0ba819 */ /* 0x008fc6000001141d */
[----:B------:R-:W-:Y:S02]  /*0720*/  IMAD.IADD R3, R3, 0x1, R4 ;  /* 0x0000000103037824 */ /* 0x000fe400078e0204 */
[----:B------:R-:W1:Y:S01]  /*0730*/  SHFL.IDX PT, R4, R17, 0x2, 0x181f ;  /* 0x00581f0011047f89 */ /* 0x000e6200000e0000 */
[----:B-----5:R-:W-:Y:S01]  /*0740*/  @!P2 LEA.HI R12, R5, R33, RZ, 0x3 ;  /* 0x00000021050ca211 */ /* 0x020fe200078f18ff */
[----:B------:R-:W-:Y:S01]  /*0750*/  IMAD.WIDE.U32 R2, R27, c[0x0][0x1e8], R2 ;  /* 0x00007a001b027a25 */ /* 0x000fe200078e0002 */
[----:B----4-:R-:W-:Y:S01]  /*0760*/  IADD3 R0, R19, 0x40, RZ ;  /* 0x0000004013007810 */ /* 0x010fe20007ffe0ff */
[----:B------:R-:W3:Y:S01]  /*0770*/  SHFL.IDX PT, R5, R18, 0x2, 0x181f ;  /* 0x00581f0012057f89 */ /* 0x000ee200000e0000 */
[----:B------:R-:W-:Y:S02]  /*0780*/  @!P2 LEA R8, P0, R30, R6, 0x1 ;  /* 0x000000061e08a211 */ /* 0x000fe400078008ff */
[----:B------:R-:W-:Y:S02]  /*0790*/  ISETP.GE.AND P1, PT, R0, R16, PT ;  /* 0x000000100000720c */ /* 0x000fe40003f26270 */
[----:B------:R-:W-:-:S02]  /*07a0*/  @!P2 SHF.R.S32.HI R0, RZ, 0x1f, R32 ;  /* 0x0000001fff00a819 */ /* 0x000fc40000011420 */
[----:B------:R-:W-:Y:S02]  /*07b0*/  @!P2 LEA.HI.X R9, R30, R7, R31, 0x1, P0 ;  /* 0x000000071e09a211 */ /* 0x000fe400000f0c1f */
[----:B------:R-:W-:Y:S02]  /*07c0*/  @!P2 LEA.HI R10, R0, R32, RZ, 0x3 ;  /* 0x00000020000aa211 */ /* 0x000fe400078f18ff */
[----:B------:R-:W-:Y:S02]  /*07d0*/  @!P2 LEA.HI R0, R11, R29, RZ, 0x3 ;  /* 0x0000001d0b00a211 */ /* 0x000fe400078f18ff */
[----:B------:R-:W-:Y:S02]  /*07e0*/  ISETP.GE.AND P0, PT, R33, c[0x0][0x198], PT ;  /* 0x0000660021007a0c */ /* 0x000fe40003f06270 */
[----:B------:R-:W-:Y:S02]  /*07f0*/  @!P2 LOP3.LUT R12, R12, 0xfffffff8, RZ, 0xc0, !PT ;  /* 0xfffffff80c0ca812 */ /* 0x000fe400078ec0ff */
[----:B------:R-:W-:-:S02]  /*0800*/  @!P2 LOP3.LUT R10, R10, 0xfffffff8, RZ, 0xc0, !PT ;  /* 0xfffffff80a0aa812 */ /* 0x000fc400078ec0ff */
[----:B------:R-:W-:Y:S01]  /*0810*/  @!P2 LOP3.LUT R14, R0, 0xfffffff8, RZ, 0xc0, !PT ;  /* 0xfffffff8000ea812 */ /* 0x000fe200078ec0ff */
[----:B------:R-:W-:Y:S02]  /*0820*/  @!P2 IMAD.SHL.U32 R0, R135, 0x2, RZ ;  /* 0x000000028700a824 */ /* 0x000fe400078e00ff */
[----:B------:R-:W-:-:S03]  /*0830*/  @!P2 IMAD.WIDE R12, R12, 0x2, R6 ;  /* 0x000000020c0ca825 */ /* 0x000fc600078e0206 */
[----:B------:R4:W-:Y:S01]  /*0840*/  @!P2 LDGSTS.E.BYPASS.LTC128B.128 [R0+0x19100], [R8.64], !P3 ;  /* 0x191000000800afae */ /* 0x0009e2000d901d48 */
[----:B------:R-:W-:-:S03]  /*0850*/  @!P2 IMAD.WIDE R10, R10, 0x2, R6 ;  /* 0x000000020a0aa825 */ /* 0x000fc600078e0206 */
[----:B------:R5:W-:Y:S01]  /*0860*/  @!P2 LDGSTS.E.BYPASS.LTC128B.128 [R0+0x1d100], [R12.64], !P0 ;  /* 0x1d1000000c00afae */ /* 0x000be2000c101d48 */
[----:B------:R-:W-:-:S03]  /*0870*/  @!P2 IMAD.WIDE R6, R14, 0x2, R6 ;  /* 0x000000020e06a825 */ /* 0x000fc600078e0206 */
[----:B------:R1:W-:Y:S01]  /*0880*/  @!P2 LDGSTS.E.BYPASS.LTC128B.128 [R0+0x21100], [R10.64], !P5 ;  /* 0x211000000a00afae */ /* 0x0003e2000e901d48 */
[----:B------:R-:W-:-:S03]  /*0890*/  IMAD.HI R14, R15, 0x2aaaaaab, RZ ;  /* 0x2aaaaaab0f0e7827 */ /* 0x000fc600078e02ff */
[----:B------:R5:W-:Y:S01]  /*08a0*/  @!P2 LDGSTS.E.BYPASS.LTC128B.128 [R0+0x25100], [R6.64], !P4 ;  /* 0x251000000600afae */ /* 0x000be2000e101d48 */
[----:B------:R-:W-:Y:S01]  /*08b0*/  IMAD R15, R28, c[0x0][0x1e8], RZ ;  /* 0x00007a001c0f7a24 */ /* 0x000fe200078e02ff */
[----:B------:R-:W-:-:S03]  /*08c0*/  ISETP.GE.AND P2, PT, R33, c[0x0][0x198], PT ;  /* 0x0000660021007a0c */ /* 0x000fc60003f46270 */
[----:B----4-:R-:W-:Y:S01]  /*08d0*/  IMAD R8, R27, c[0x0][0x1ec], R15 ;  /* 0x00007b001b087a24 */ /* 0x010fe200078e020f */
[----:B------:R-:W-:-:S03]  /*08e0*/  SHF.R.U32.HI R9, RZ, 0x1f, R14 ;  /* 0x0000001fff097819 */ /* 0x000fc6000001160e */
[----:B------:R-:W-:Y:S01]  /*08f0*/  IMAD.IADD R15, R3, 0x1, R8 ;  /* 0x00000001030f7824 */ /* 0x000fe200078e0208 */
[----:B------:R-:W-:Y:S02]  /*0900*/  @!P1 SHF.R.S32.HI R3, RZ, 0x1f, R33 ;  /* 0x0000001fff039819 */ /* 0x000fe40000011421 */
[----:B------:R-:W-:Y:S01]  /*0910*/  LEA.HI.SX32 R138, R14, R9, 0x1c ;  /* 0x000000090e8a7211 */ /* 0x000fe200078fe2ff */
[----:B------:R-:W-:Y:S01]  /*0920*/  IMAD.MOV.U32 R14, RZ, RZ, R2 ;  /* 0x000000ffff0e7224 */ /* 0x000fe200078e0002 */
[C---:B-1----:R-:W-:Y:S01]  /*0930*/  @!P1 LEA R10, P0, R30.reuse, R4, 0x1 ;  /* 0x000000041e0a9211 */ /* 0x042fe200078008ff */
[----:B------:R-:W1:Y:S01]  /*0940*/  SHFL.IDX PT, R2, R17, 0x3, 0x181f ;  /* 0x00781f0011027f89 */ /* 0x000e6200000e0000 */
[----:B------:R-:W-:Y:S02]  /*0950*/  @!P1 LEA.HI R8, R3, R33, RZ, 0x3 ;  /* 0x0000002103089211 */ /* 0x000fe400078f18ff */
[----:B-----5:R-:W-:Y:S01]  /*0960*/  IADD3 R0, R19, 0x60, RZ ;  /* 0x0000006013007810 */ /* 0x020fe20007ffe0ff */
[----:B------:R-:W-:Y:S01]  /*0970*/  STL [R1+0x3c], R138 ;  /* 0x00003c8a01007387 */ /* 0x000fe20000100800 */
[----:B---3--:R-:W-:-:S02]  /*0980*/  @!P1 LEA.HI.X R11, R30, R5, R31, 0x1, P0 ;  /* 0x000000051e0b9211 */ /* 0x008fc400000f0c1f */
[----:B------:R-:W-:Y:S02]  /*0990*/  ISETP.GE.AND P0, PT, R0, R16, PT ;  /* 0x000000100000720c */ /* 0x000fe40003f06270 */
[----:B------:R-:W-:Y:S02]  /*09a0*/  @!P1 SHF.R.S32.HI R0, RZ, 0x1f, R32 ;  /* 0x0000001fff009819 */ /* 0x000fe40000011420 */
[----:B------:R-:W-:Y:S02]  /*09b0*/  @!P1 SHF.R.S32.HI R6, RZ, 0x1f, R29 ;  /* 0x0000001fff069819 */ /* 0x000fe4000001141d */
[----:B------:R-:W-:Y:S02]  /*09c0*/  @!P1 LEA.HI R3, R0, R32, RZ, 0x3 ;  /* 0x0000002000039211 */ /* 0x000fe400078f18ff */
[----:B------:R-:W-:Y:S02]  /*09d0*/  @!P1 LEA.HI R0, R6, R29, RZ, 0x3 ;  /* 0x0000001d06009211 */ /* 0x000fe400078f18ff */
[----:B------:R-:W-:-:S02]  /*09e0*/  @!P1 LOP3.LUT R8, R8, 0xfffffff8, RZ, 0xc0, !PT ;  /* 0xfffffff808089812 */ /* 0x000fc400078ec0ff */
[----:B------:R-:W-:Y:S02]  /*09f0*/  @!P1 LOP3.LUT R6, R3, 0xfffffff8, RZ, 0xc0, !PT ;  /* 0xfffffff803069812 */ /* 0x000fe400078ec0ff */
[----:B------:R-:W-:Y:S01]  /*0a00*/  @!P1 LOP3.LUT R12, R0, 0xfffffff8, RZ, 0xc0, !PT ;  /* 0xfffffff8000c9812 */ /* 0x000fe200078ec0ff */
[----:B------:R3:W4:Y:S01]  /*0a10*/  SHFL.IDX PT, R3, R18, 0x3, 0x181f ;  /* 0x00781f0012037f89 */ /* 0x00072200000e0000 */
[----:B------:R-:W-:Y:S02]  /*0a20*/  @!P1 IMAD.SHL.U32 R0, R135, 0x2, RZ ;  /* 0x0000000287009824 */ /* 0x000fe400078e00ff */
[----:B------:R-:W-:-:S03]  /*0a30*/  @!P1 IMAD.WIDE R8, R8, 0x2, R4 ;  /* 0x0000000208089825 */ /* 0x000fc600078e0204 */
[----:B------:R5:W-:Y:S01]  /*0a40*/  @!P1 LDGSTS.E.BYPASS.LTC128B.128 [R0+0x1a100], [R10.64], !P3 ;  /* 0x1a1000000a009fae */ /* 0x000be2000d901d48 */
[----:B------:R-:W-:-:S03]  /*0a50*/  @!P1 IMAD.WIDE R6, R6, 0x2, R4 ;  /* 0x0000000206069825 */ /* 0x000fc600078e0204 */
[----:B------:R1:W-:Y:S01]  /*0a60*/  @!P1 LDGSTS.E.BYPASS.LTC128B.128 [R0+0x1e100], [R8.64], !P2 ;  /* 0x1e10000008009fae */ /* 0x0003e2000d101d48 */
[----:B------:R-:W-:-:S03]  /*0a70*/  @!P1 IMAD.WIDE R4, R12, 0x2, R4 ;  /* 0x000000020c049825 */ /* 0x000fc600078e0204 */
[----:B------:R5:W-:Y:S01]  /*0a80*/  @!P1 LDGSTS.E.BYPASS.LTC128B.128 [R0+0x22100], [R6.64], !P5 ;  /* 0x2210000006009fae */ /* 0x000be2000e901d48 */
[----:B------:R-:W-:-:S03]  /*0a90*/  IMAD.MOV.U32 R12, RZ, RZ, 0x60 ;  /* 0x00000060ff0c7424 */ /* 0x000fc600078e00ff */
[----:B------:R5:W-:Y:S01]  /*0aa0*/  @!P1 LDGSTS.E.BYPASS.LTC128B.128 [R0+0x26100], [R4.64], !P4 ;  /* 0x2610000004009fae */ /* 0x000be2000e101d48 */
[----:B------:R-:W-:Y:S02]  /*0ab0*/  IMAD R129, R138, -0x60, R12 ;  /* 0xffffffa08a817824 */ /* 0x000fe400078e020c */
[----:B------:R-:W-:Y:S01]  /*0ac0*/  IMAD.WIDE.U32 R132, R12, c[0x0][0x1e0], RZ ;  /* 0x000078000c847a25 */ /* 0x000fe200078e00ff */
[--C-:B--2---:R-:W-:Y:S02]  /*0ad0*/  @P6 SHF.R.S32.HI R19, RZ, 0x1f, R21.reuse ;  /* 0x0000001fff136819 */ /* 0x104fe40000011415 */
[----:B------:R-:W-:Y:S01]  /*0ae0*/  IADD3 R16, R129, c[0x0][0x1d0], -R20 ;  /* 0x0000740081107a10 */ /* 0x000fe20007ffe814 */
[----:B------:R-:W-:Y:S02]  /*0af0*/  @!P6 IMAD.MOV.U32 R19, RZ, RZ, R24 ;  /* 0x000000ffff13e224 */ /* 0x000fe400078e0018 */
[----:B---3--:R-:W-:Y:S02]  /*0b00*/  @P6 IMAD.MOV.U32 R18, RZ, RZ, R21 ;  /* 0x000000ffff126224 */ /* 0x008fe400078e0015 */
[----:B------:R-:W-:Y:S01]  /*0b10*/  @!P6 IMAD.MOV.U32 R18, RZ, RZ, R22 ;  /* 0x000000ffff12e224 */ /* 0x000fe200078e0016 */
[----:B------:R-:W-:-:S02]  /*0b20*/  IADD3 R22, R138, -0x1, RZ ;  /* 0xffffffff8a167810 */ /* 0x000fc40007ffe0ff */
[----:B------:R-:W-:Y:S01]  /*0b30*/  ISETP.GE.AND P6, PT, R16, 0x1, PT ;  /* 0x000000011000780c */ /* 0x000fe20003fc6270 */
[----:B------:R-:W-:Y:S01]  /*0b40*/  IMAD.WIDE.U32 R34, R18, c[0x0][0x1f0], R14 ;  /* 0x00007c0012227a25 */ /* 0x000fe200078e000e */
[----:B------:R-:W-:Y:S02]  /*0b50*/  SHF.R.S32.HI R24, RZ, 0x1f, R22 ;  /* 0x0000001fff187819 */ /* 0x000fe40000011416 */
[C---:B-1----:R-:W-:Y:S01]  /*0b60*/  @!P0 LEA R8, P1, R30.reuse, R2, 0x1 ;  /* 0x000000021e088211 */ /* 0x042fe200078208ff */
[----:B------:R-:W-:Y:S01]  /*0b70*/  IMAD.MOV.U32 R136, RZ, RZ, R34 ;  /* 0x000000ffff887224 */ /* 0x000fe200078e0022 */
[----:B------:R1:W-:Y:S02]  /*0b80*/  STL.64 [R1+0x30], R34 ;  /* 0x0000302201007387 */ /* 0x0003e40000100a00 */
[C---:B----4-:R-:W-:Y:S02]  /*0b90*/  @!P0 LEA.HI.X R9, R30.reuse, R3, R31, 0x1, P1 ;  /* 0x000000031e098211 */ /* 0x050fe400008f0c1f */
[----:B------:R-:W-:-:S02]  /*0ba0*/  ISETP.GE.AND P1, PT, R30, c[0x0][0x1d4], PT ;  /* 0x000075001e007a0c */ /* 0x000fc40003f26270 */
[----:B-----5:R-:W-:Y:S02]  /*0bb0*/  @!P0 SHF.R.S32.HI R4, RZ, 0x1f, R33 ;  /* 0x0000001fff048819 */ /* 0x020fe40000011421 */
        /* <DEDUP_REMOVED lines=8> */
[----:B------:R-:W-:-:S04]  /*0c40*/  @!P0 IMAD.WIDE R10, R5, 0x2, R2 ;  /* 0x00000002050a8825 */ /* 0x000fc800078e0202 */
[----:B------:R-:W-:-:S04]  /*0c50*/  @!P0 IMAD.WIDE R6, R0, 0x2, R2 ;  /* 0x0000000200068825 */ /* 0x000fc800078e0202 */
[----:B------:R-:W-:Y:S02]  /*0c60*/  IMAD R0, R19, c[0x0][0x1f0], RZ ;  /* 0x00007c0013007a24 */ /* 0x000fe400078e02ff */
[----:B------:R-:W-:-:S04]  /*0c70*/  @!P0 IMAD.WIDE R4, R4, 0x2, R2 ;  /* 0x0000000204048825 */ /* 0x000fc800078e0202 */
[----:B------:R-:W-:Y:S02]  /*0c80*/  IMAD R3, R18, c[0x0][0x1f4], R0 ;  /* 0x00007d0012037a24 */ /* 0x000fe400078e0200 */
[----:B------:R-:W-:Y:S02]  /*0c90*/  @!P0 IMAD.SHL.U32 R0, R135, 0x2, RZ ;  /* 0x0000000287008824 */ /* 0x000fe400078e00ff */
[----:B------:R-:W-:Y:S02]  /*0ca0*/  IMAD R2, R12, c[0x0][0x1e4], RZ ;  /* 0x000079000c027a24 */ /* 0x000fe400078e02ff */
[----:B------:R-:W-:Y:S01]  /*0cb0*/  IMAD.IADD R137, R35, 0x1, R3 ;  /* 0x0000000123897824 */ /* 0x000fe200078e0203 */
[----:B------:R2:W-:Y:S01]  /*0cc0*/  @!P0 LDGSTS.E.BYPASS.LTC128B.128 [R0+0x1b100], [R8.64], !P3 ;  /* 0x1b10000008008fae */ /* 0x0005e2000d901d48 */
[----:B------:R-:W-:Y:S01]  /*0cd0*/  IMAD.IADD R130, R133, 0x1, R2 ;  /* 0x0000000185827824 */ /* 0x000fe200078e0202 */
[----:B------:R-:W-:Y:S01]  /*0ce0*/  ISETP.GE.AND P3, PT, R32, c[0x0][0x1d4], PT ;  /* 0x0000750020007a0c */ /* 0x000fe20003f66270 */
[----:B------:R-:W-:Y:S01]  /*0cf0*/  IMAD.WIDE.U32 R12, R131, 0x40, RZ ;  /* 0x00000040830c7825 */ /* 0x000fe200078e00ff */
[----:B------:R2:W-:Y:S01]  /*0d00*/  @!P0 LDGSTS.E.BYPASS.LTC128B.128 [R0+0x1f100], [R10.64], !P2 ;  /* 0x1f1000000a008fae */ /* 0x0005e2000d101d48 */
[----:B------:R-:W-:-:S02]  /*0d10*/  ISETP.GE.AND P2, PT, R29, c[0x0][0x1d4], PT ;  /* 0x000075001d007a0c */ /* 0x000fc40003f46270 */
[----:B------:R-:W-:Y:S01]  /*0d20*/  IMAD R2, R130, R22, RZ ;  /* 0x0000001682027224 */ /* 0x000fe200078e02ff */
[----:B------:R3:W-:Y:S01]  /*0d30*/  @!P0 LDGSTS.E.BYPASS.LTC128B.128 [R0+0x23100], [R4.64], !P5 ;  /* 0x2310000004008fae */ /* 0x0007e2000e901d48 */
[----:B------:R-:W-:-:S03]  /*0d40*/  ISETP.GE.AND P5, PT, R16, 0x21, PT ;  /* 0x000000211000780c */ /* 0x000fc60003fa6270 */
[----:B------:R4:W-:Y:S01]  /*0d50*/  @!P0 LDGSTS.E.BYPASS.LTC128B.128 [R0+0x27100], [R6.64], !P4 ;  /* 0x2710000006008fae */ /* 0x0009e2000e101d48 */
[----:B------:R-:W-:-:S03]  /*0d60*/  ISETP.GE.AND P4, PT, R33, c[0x0][0x1d4], PT ;  /* 0x0000750021007a0c */ /* 0x000fc60003f86270 */
[----:B------:R-:W0:Y:S04]  /*0d70*/  LDGDEPBAR ;  /* 0x00000000000079af */ /* 0x000e280000000000 */
[----:B------:R1:W-:Y:S01]  /*0d80*/  STL.64 [R1+0x20], R136 ;  /* 0x0000208801007387 */ /* 0x0003e20000100a00 */
[-C--:B---3--:R-:W-:Y:S02]  /*0d90*/  IMAD R4, R24, R132.reuse, R2 ;  /* 0x0000008418047224 */ /* 0x088fe400078e0202 */
[----:B------:R-:W-:Y:S01]  /*0da0*/  IMAD.WIDE.U32 R2, R22, R132, R136 ;  /* 0x0000008416027225 */ /* 0x000fe200078e0088 */
[----:B----4-:R-:W-:-:S03]  /*0db0*/  LEA.HI R7, R23, R26, RZ, 0x4 ;  /* 0x0000001a17077211 */ /* 0x010fc600078f20ff */
[----:B------:R-:W-:Y:S01]  /*0dc0*/  IMAD.IADD R6, R3, 0x1, R4 ;  /* 0x0000000103067824 */ /* 0x000fe200078e0204 */
[----:B------:R-:W-:Y:S01]  /*0dd0*/  BAR.SYNC.DEFER_BLOCKING 0x0 ;  /* 0x0000000000007b1d */ /* 0x000fe20000010000 */
[C---:B------:R-:W-:Y:S01]  /*0de0*/  @P6 LEA R4, P0, R2.reuse, c[0x0][0x1c8], 0x1 ;  /* 0x0000720002046a11 */ /* 0x040fe200078008ff */
[----:B--2---:R-:W-:Y:S01]  /*0df0*/  @P6 IMAD.SHL.U32 R0, R135, 0x2, RZ ;  /* 0x0000000287006824 */ /* 0x004fe200078e00ff */
[----:B------:R-:W-:Y:S02]  /*0e00*/  LOP3.LUT R3, R7, 0xfffffff0, RZ, 0xc0, !PT ;  /* 0xfffffff007037812 */ /* 0x000fe400078ec0ff */
[----:B------:R-:W-:Y:S02]  /*0e10*/  @P6 LEA.HI.X R5, R2, c[0x0][0x1cc], R6, 0x1, P0 ;  /* 0x0000730002056a11 */ /* 0x000fe400000f0c06 */
[----:B------:R-:W-:Y:S02]  /*0e20*/  ISETP.GE.AND P0, PT, R16, 0x41, PT ;  /* 0x000000411000780c */ /* 0x000fe40003f06270 */
[----:B------:R-:W-:Y:S01]  /*0e30*/  LEA.HI R23, R23, R26, RZ, 0x5 ;  /* 0x0000001a17177211 */ /* 0x000fe200078f28ff */
[----:B------:R-:W-:Y:S01]  /*0e40*/  @!PT LDS RZ, [RZ] ;  /* 0x00000000fffff984 */ /* 0x000fe20000000800 */
[----:B------:R-:W-:Y:S01]  /*0e50*/  @!PT LDS RZ, [RZ] ;  /* 0x00000000fffff984 */ /* 0x000fe20000000800 */
[----:B------:R-:W-:Y:S01]  /*0e60*/  @!PT LDS RZ, [RZ] ;  /* 0x00000000fffff984 */ /* 0x000fe20000000800 */
[----:B------:R2:W-:Y:S04]  /*0e70*/  @P6 LDGSTS.E.BYPASS.LTC128B.128 [R0+0xc100], [R4.64], !P1 ;  /* 0x0c10000004006fae */ /* 0x0005e8000c901d48 */
[----:B------:R2:W-:Y:S04]  /*0e80*/  @P6 LDGSTS.E.BYPASS.LTC128B.128 [R0+0xf100], [R4.64+0x80], !P4 ;  /* 0x0f10008004006fae */ /* 0x0005e8000e101d48 */
[----:B------:R2:W-:Y:S04]  /*0e90*/  @P6 LDGSTS.E.BYPASS.LTC128B.128 [R0+0x12100], [R4.64+0x100], !P3 ;  /* 0x1210010004006fae */ /* 0x0005e8000d901d48 */
[----:B------:R2:W-:Y:S02]  /*0ea0*/  @P6 LDGSTS.E.BYPASS.LTC128B.128 [R0+0x15100], [R4.64+0x180], !P2 ;  /* 0x1510018004006fae */ /* 0x0005e4000d101d48 */
[----:B--2---:R-:W-:Y:S01]  /*0eb0*/  IMAD.IADD R0, R26, 0x1, -R3 ;  /* 0x000000011a007824 */ /* 0x004fe200078e0a03 */
[----:B------:R-:W-:-:S02]  /*0ec0*/  SHF.R.S32.HI R3, RZ, 0x4, R7 ;  /* 0x00000004ff037819 */ /* 0x000fc40000011407 */
[----:B------:R-:W-:Y:S02]  /*0ed0*/  @P5 LEA R5, P6, R131, R2, 0x5 ;  /* 0x0000000283055211 */ /* 0x000fe400078c28ff */
[----:B------:R-:W-:Y:S02]  /*0ee0*/  SHF.R.S32.HI R11, RZ, 0x1f, R0 ;  /* 0x0000001fff0b7819 */ /* 0x000fe40000011400 */
[----:B------:R-:W-:Y:S02]  /*0ef0*/  LEA.HI R4, R7, R3, RZ, 0x1 ;  /* 0x0000000307047211 */ /* 0x000fe400078f08ff */
[----:B------:R-:W-:Y:S02]  /*0f00*/  LEA.HI R11, R11, R0, RZ, 0x3 ;  /* 0x000000000b0b7211 */ /* 0x000fe400078f18ff */
[----:B------:R-:W-:Y:S02]  /*0f10*/  @P5 LEA.HI.X R7, R131, R6, R134, 0x5, P6 ;  /* 0x0000000683075211 */ /* 0x000fe400030f2c86 */
[----:B------:R-:W-:Y:S01]  /*0f20*/  @P0 IADD3 R10, P6, R2, R12, RZ ;  /* 0x0000000c020a0210 */ /* 0x000fe20007fde0ff */
[----:B------:R-:W-:Y:S01]  /*0f30*/  IMAD.SHL.U32 R12, R134, 0x40, RZ ;  /* 0x00000040860c7824 */ /* 0x000fe200078e00ff */
[----:B------:R-:W-:-:S02]  /*0f40*/  LOP3.LUT R2, R4, 0xfffffffe, RZ, 0xc0, !PT ;  /* 0xfffffffe04027812 */ /* 0x000fc400078ec0ff */
[----:B------:R-:W-:Y:S02]  /*0f50*/  LOP3.LUT R4, R11, 0xfffffff8, RZ, 0xc0, !PT ;  /* 0xfffffff80b047812 */ /* 0x000fe400078ec0ff */
[----:B------:R-:W-:Y:S01]  /*0f60*/  @P0 IADD3.X R12, R6, R13, R12, P6, !PT ;  /* 0x0000000d060c0210 */ /* 0x000fe200037fe40c */
[----:B------:R-:W-:Y:S02]  /*0f70*/  IMAD.IADD R9, R3, 0x1, -R2 ;  /* 0x0000000103097824 */ /* 0x000fe400078e0a02 */
[----:B------:R-:W-:Y:S01]  /*0f80*/  IMAD.IADD R21, R0, 0x1, -R4 ;  /* 0x0000000100157824 */ /* 0x000fe200078e0a04 */
[C---:B------:R-:W-:Y:S01]  /*0f90*/  @P5 LEA R4, P6, R5.reuse, c[0x0][0x1c8], 0x1 ;  /* 0x0000720005045a11 */ /* 0x040fe200078c08ff */
[----:B------:R-:W-:Y:S02]  /*0fa0*/  IMAD.SHL.U32 R0, R56, 0x40, RZ ;  /* 0x0000004038007824 */ /* 0x000fe400078e00ff */
[----:B------:R-:W-:Y:S01]  /*0fb0*/  IMAD.SHL.U32 R6, R20, 0x8, RZ ;  /* 0x0000000814067824 */ /* 0x000fe200078e00ff */
[----:B------:R-:W-:Y:S01]  /*0fc0*/  @P5 LEA.HI.X R5, R5, c[0x0][0x1cc], R7, 0x1, P6 ;  /* 0x0000730005055a11 */ /* 0x000fe200030f0c07 */
[----:B------:R-:W-:Y:S01]  /*0fd0*/  IMAD.SHL.U32 R2, R21, 0x40, RZ ;  /* 0x0000004015027824 */ /* 0x000fe200078e00ff */
[----:B------:R-:W-:Y:S01]  /*0fe0*/  LOP3.LUT R0, R0, 0x1c0, RZ, 0xc0, !PT ;  /* 0x000001c000007812 */ /* 0x000fe200078ec0ff */
[----:B------:R-:W-:-:S03]  /*0ff0*/  IMAD.SHL.U32 R3, R9, 0x8, RZ ;  /* 0x0000000809037824 */ /* 0x000fc600078e00ff */
[----:B------:R-:W-:Y:S02]  /*1000*/  LOP3.LUT R7, R0, 0x8, R6, 0xf8, !PT ;  /* 0x0000000800077812 */ /* 0x000fe400078ef806 */
[----:B------:R-:W-:Y:S02]  /*1010*/  LOP3.LUT R2, R2, 0x1c0, RZ, 0xc0, !PT ;  /* 0x000001c002027812 */ /* 0x000fe400078ec0ff */
[----:B------:R-:W-:Y:S02]  /*1020*/  SHF.R.U32.HI R6, RZ, 0x3, R0 ;  /* 0x00000003ff067819 */ /* 0x000fe40000011600 */
[----:B------:R-:W-:Y:S02]  /*1030*/  LOP3.LUT R3, R2, 0x8, R3, 0xf8, !PT ;  /* 0x0000000802037812 */ /* 0x000fe400078ef803 */
[----:B------:R-:W-:Y:S02]  /*1040*/  SHF.R.U32.HI R0, RZ, 0x3, R2 ;  /* 0x00000003ff007819 */ /* 0x000fe40000011602 */
[----:B------:R-:W-:Y:S01]  /*1050*/  LOP3.LUT R7, R7, R6, RZ, 0x3c, !PT ;  /* 0x0000000607077212 */ /* 0x000fe200078e3cff */
[----:B------:R-:W-:Y:S01]  /*1060*/  @P5 IMAD.SHL.U32 R6, R135, 0x2, RZ ;  /* 0x0000000287065824 */ /* 0x000fe200078e00ff */
[----:B------:R-:W-:-:S02]  /*1070*/  @P0 LEA R2, P6, R10, c[0x0][0x1c8], 0x1 ;  /* 0x000072000a020a11 */ /* 0x000fc400078c08ff */
[----:B------:R-:W-:Y:S01]  /*1080*/  LOP3.LUT R8, R3, R0, RZ, 0x3c, !PT ;  /* 0x0000000003087212 */ /* 0x000fe200078e3cff */
[----:B------:R-:W-:Y:S01]  /*1090*/  @P0 IMAD.SHL.U32 R0, R135, 0x2, RZ ;  /* 0x0000000287000824 */ /* 0x000fe200078e00ff */
[----:B------:R-:W-:Y:S01]  /*10a0*/  @P0 LEA.HI.X R3, R10, c[0x0][0x1cc], R12, 0x1, P6 ;  /* 0x000073000a030a11 */ /* 0x000fe200030f0c0c */
[----:B------:R2:W-:Y:S04]  /*10b0*/  @P5 LDGSTS.E.BYPASS.LTC128B.128 [R6+0xd100], [R4.64], !P1 ;  /* 0x0d10000004065fae */ /* 0x0005e8000c901d48 */
[----:B------:R2:W-:Y:S04]  /*10c0*/  @P5 LDGSTS.E.BYPASS.LTC128B.128 [R6+0x10100], [R4.64+0x80], !P4 ;  /* 0x1010008004065fae */ /* 0x0005e8000e101d48 */
[----:B------:R2:W-:Y:S04]  /*10d0*/  @P5 LDGSTS.E.BYPASS.LTC128B.128 [R6+0x13100], [R4.64+0x100], !P3 ;  /* 0x1310010004065fae */ /* 0x0005e8000d901d48 */
[----:B------:R2:W-:Y:S01]  /*10e0*/  @P5 LDGSTS.E.BYPASS.LTC128B.128 [R6+0x16100], [R4.64+0x180], !P2 ;  /* 0x1610018004065fae */ /* 0x0005e2000d101d48 */
[----:B------:R-:W-:-:S03]  /*10f0*/  LOP3.LUT P5, RZ, R21, 0x2, RZ, 0xc0, !PT ;  /* 0x0000000215ff7812 */ /* 0x000fc600078ac0ff */
[----:B------:R3:W-:Y:S04]  /*1100*/  @P0 LDGSTS.E.BYPASS.LTC128B.128 [R0+0xe100], [R2.64], !P1 ;  /* 0x0e10000002000fae */ /* 0x0007e8000c901d48 */
[----:B------:R3:W-:Y:S04]  /*1110*/  @P0 LDGSTS.E.BYPASS.LTC128B.128 [R0+0x11100], [R2.64+0x80], !P4 ;  /* 0x1110008002000fae */ /* 0x0007e8000e101d48 */
[----:B------:R3:W-:Y:S04]  /*1120*/  @P0 LDGSTS.E.BYPASS.LTC128B.128 [R0+0x14100], [R2.64+0x100], !P3 ;  /* 0x1410010002000fae */ /* 0x0007e8000d901d48 */
[----:B------:R3:W-:Y:S01]  /*1130*/  @P0 LDGSTS.E.BYPASS.LTC128B.128 [R0+0x17100], [R2.64+0x180], !P2 ;  /* 0x1710018002000fae */ /* 0x0007e2000d101d48 */
[----:B------:R-:W-:-:S03]  /*1140*/  LOP3.LUT P0, RZ, R56, 0x2, RZ, 0xc0, !PT ;  /* 0x0000000238ff7812 */ /* 0x000fc6000780c0ff */
[----:B------:R-:W0:Y:S01]  /*1150*/  LDGDEPBAR ;  /* 0x00000000000079af */ /* 0x000e220000000000 */
[----:B--2---:R-:W-:Y:S02]  /*1160*/  IMAD.SHL.U32 R5, R11, 0x40, RZ ;  /* 0x000000400b057824 */ /* 0x004fe400078e00ff */
[----:B------:R-:W-:-:S03]  /*1170*/  IMAD.MOV.U32 R4, RZ, RZ, 0x10 ;  /* 0x00000010ff047424 */ /* 0x000fc600078e00ff */
[----:B------:R-:W-:Y:S02]  /*1180*/  LOP3.LUT R5, R8, 0xfffffe00, R5, 0xf8, !PT ;  /* 0xfffffe0008057812 */ /* 0x000fe400078ef805 */
[----:B------:R-:W-:Y:S02]  /*1190*/  SEL R4, R4, 0xfffffff0, !P5 ;  /* 0xfffffff004047807 */ /* 0x000fe40006800000 */
[----:B------:R-:W-:Y:S01]  /*11a0*/  ISETP.GE.AND P5, PT, R139, 0x1, PT ;  /* 0x000000018b00780c */ /* 0x000fe20003fa6270 */
[----:B---3--:R-:W-:Y:S01]  /*11b0*/  IMAD R0, R9, 0x200, R7 ;  /* 0x0000020009007824 */ /* 0x008fe200078e0207 */
[----:B------:R-:W-:Y:S01]  /*11c0*/  SHF.R.S32.HI R3, RZ, 0x5, R23 ;  /* 0x00000005ff037819 */ /* 0x000fe20000011417 */
[----:B------:R-:W-:Y:S01]  /*11d0*/  IMAD R2, R25, c[0x0][0x208], RZ ;  /* 0x0000820019027a24 */ /* 0x000fe200078e02ff */
[----:B------:R-:W-:-:S04]  /*11e0*/  DEPBAR.LE SB0, 0x1 ;  /* 0x000080400000791a */ /* 0x000fc80000000000 */
[----:B------:R-:W-:Y:S01]  /*11f0*/  IMAD.SHL.U32 R167, R0, 0x2, RZ ;  /* 0x0000000200a77824 */ /* 0x000fe200078e00ff */
[----:B------:R-:W-:-:S04]  /*1200*/  DEPBAR.LE SB0, 0x0 ;  /* 0x000080000000791a */ /* 0x000fc80000000000 */
[C---:B------:R-:W-:Y:S01]  /*1210*/  IMAD R17, R20.reuse, c[0x0][0x20c], R2 ;  /* 0x0000830014117a24 */ /* 0x040fe200078e0202 */
[----:B------:R-:W-:Y:S01]  /*1220*/  IADD3 R2, R167, 0xc100, RZ ;  /* 0x0000c100a7027810 */ /* 0x000fe20007ffe0ff */
[----:B------:R-:W-:Y:S01]  /*1230*/  IMAD R0, R3, 0x400, R5 ;  /* 0x0000040003007824 */ /* 0x000fe200078e0205 */
[----:B------:R-:W-:Y:S01]  /*1240*/  IADD3 R226, R167, 0xc120, RZ ;  /* 0x0000c120a7e27810 */ /* 0x000fe20007ffe0ff */
[----:B------:R-:W-:Y:S01]  /*1250*/  IMAD.WIDE.U32 R6, R20, c[0x0][0x208], R30 ;  /* 0x0000820014067a25 */ /* 0x000fe200078e001e */
[----:B------:R-:W-:Y:S01]  /*1260*/  @P0 IADD3 R226, R2, -0x20, RZ ;  /* 0xffffffe002e20810 */ /* 0x000fe20007ffe0ff */
[----:B------:R-:W-:Y:S01]  /*1270*/  BAR.SYNC.DEFER_BLOCKING 0x0 ;  /* 0x0000000000007b1d */ /* 0x000fe20000010000 */
[C---:B------:R-:W-:Y:S01]  /*1280*/  LEA R223, R0.reuse, 0x18100, 0x1 ;  /* 0x0001810000df7811 */ /* 0x040fe200078e08ff */
[----:B------:R-:W-:Y:S01]  /*1290*/  IMAD.SHL.U32 R12, R0, 0x2, RZ ;  /* 0x00000002000c7824 */ /* 0x000fe200078e00ff */
[----:B------:R-:W-:Y:S01]  /*12a0*/  LOP3.LUT P0, RZ, R21, 0x4, RZ, 0xc0, !PT ;  /* 0x0000000415ff7812 */ /* 0x000fe2000780c0ff */
[----:B------:R-:W-:Y:S01]  /*12b0*/  IMAD.IADD R3, R7, 0x1, R17 ;  /* 0x0000000107037824 */ /* 0x000fe200078e0211 */
[----:B------:R-:W-:Y:S01]  /*12c0*/  IADD3 R249, R226, 0x800, RZ ;  /* 0x00000800e2f97810 */ /* 0x000fe20007ffe0ff */
[----:B------:R-:W-:Y:S01]  /*12d0*/  IMAD R0, R28, c[0x0][0x210], RZ ;  /* 0x000084001c007a24 */ /* 0x000fe200078e02ff */
[C---:B------:R-:W-:Y:S01]  /*12e0*/  IADD3 R248, R226.reuse, 0x1000, RZ ;  /* 0x00001000e2f87810 */ /* 0x040fe20007ffe0ff */
[----:B------:R-:W-:Y:S01]  /*12f0*/  IMAD.MOV.U32 R2, RZ, RZ, R6 ;  /* 0x000000ffff027224 */ /* 0x000fe200078e0006 */
[----:B------:R-:W-:Y:S01]  /*1300*/  LOP3.LUT R6, R23, 0xffffffe0, RZ, 0xc0, !PT ;  /* 0xffffffe017067812 */ /* 0x000fe200078ec0ff */
[C---:B------:R-:W-:Y:S01]  /*1310*/  IMAD R0, R27.reuse, c[0x0][0x214], R0 ;  /* 0x000085001b007a24 */ /* 0x040fe200078e0200 */
[C---:B------:R-:W-:Y:S01]  /*1320*/  IADD3 R247, R226.reuse, 0x1800, RZ ;  /* 0x00001800e2f77810 */ /* 0x040fe20007ffe0ff */
[----:B------:R-:W-:Y:S01]  /*1330*/  IMAD.WIDE.U32 R2, R27, c[0x0][0x210], R2 ;  /* 0x000084001b027a25 */ /* 0x000fe200078e0002 */
[----:B------:R-:W-:-:S02]  /*1340*/  IADD3 R246, R226, 0x2000, RZ ;  /* 0x00002000e2f67810 */ /* 0x000fc40007ffe0ff */
[----:B------:R-:W-:Y:S01]  /*1350*/  IADD3 R245, R226, 0x2800, RZ ;  /* 0x00002800e2f57810 */ /* 0x000fe20007ffe0ff */
[----:B------:R-:W-:Y:S02]  /*1360*/  IMAD.IADD R3, R3, 0x1, R0 ;  /* 0x0000000103037824 */ /* 0x000fe400078e0200 */
[----:B------:R-:W-:Y:S02]  /*1370*/  IMAD R0, R19, c[0x0][0x218], RZ ;  /* 0x0000860013007a24 */ /* 0x000fe400078e02ff */
[----:B------:R-:W-:Y:S02]  /*1380*/  IMAD.IADD R128, R26, 0x1, -R6 ;  /* 0x000000011a807824 */ /* 0x000fe400078e0a06 */
[C---:B------:R-:W-:Y:S02]  /*1390*/  IMAD R6, R18.reuse, c[0x0][0x21c], R0 ;  /* 0x0000870012067a24 */ /* 0x040fe400078e0200 */
[----:B------:R-:W-:Y:S01]  /*13a0*/  IMAD.WIDE.U32 R30, R18, c[0x0][0x218], R2 ;  /* 0x00008600121e7a25 */ /* 0x000fe200078e0002 */
[----:B------:R-:W2:Y:S03]  /*13b0*/  LDSM.16.M88.4 R12, [R12+0x18100] ;  /* 0x018100000c0c783b */ /* 0x000ea60000000200 */
[----:B------:R-:W-:Y:S01]  /*13c0*/  IMAD.IADD R37, R31, 0x1, R6 ;  /* 0x000000011f257824 */ /* 0x000fe200078e0206 */
[----:B------:R1:W-:Y:S01]  /*13d0*/  STL.64 [R1+0x50], R30 ;  /* 0x0000501e01007387 */ /* 0x0003e20000100a00 */
[----:B------:R-:W-:-:S02]  /*13e0*/  IMAD R222, R4, 0x2, R223 ;  /* 0x0000000204de7824 */ /* 0x000fc400078e02df */
[----:B------:R-:W-:Y:S01]  /*13f0*/  IMAD.MOV.U32 R7, RZ, RZ, 0x20 ;  /* 0x00000020ff077424 */ /* 0x000fe200078e00ff */
[----:B------:R1:W-:Y:S04]  /*1400*/  STL [R1+0x4c], R37 ;  /* 0x00004c2501007387 */ /* 0x0003e80000100800 */
[----:B------:R1:W3:Y:S01]  /*1410*/  LDSM.16.M88.4 R48, [R167+0xc100] ;  /* 0x00c10000a730783b */ /* 0x0002e20000000200 */
[----:B------:R-:W-:-:S03]  /*1420*/  SEL R0, R7, 0xffffffe0, !P0 ;  /* 0xffffffe007007807 */ /* 0x000fc60004000000 */
[----:B------:R1:W4:Y:S04]  /*1430*/  LDSM.16.M88.4 R40, [R167+0xc900] ;  /* 0x00c90000a728783b */ /* 0x0003280000000200 */
[----:B------:R1:W1:Y:S04]  /*1440*/  LDSM.16.M88.4 R32, [R167+0xd100] ;  /* 0x00d10000a720783b */ /* 0x0002680000000200 */
[----:B------:R1:W1:Y:S04]  /*1450*/  LDSM.16.M88.4 R60, [R167+0xd900] ;  /* 0x00d90000a73c783b */ /* 0x0002680000000200 */
[----:B------:R1:W1:Y:S04]  /*1460*/  LDSM.16.M88.4 R68, [R167+0xe100] ;  /* 0x00e10000a744783b */ /* 0x0002680000000200 */
[----:B------:R1:W1:Y:S04]  /*1470*/  LDSM.16.M88.4 R72, [R167+0xe900] ;  /* 0x00e90000a748783b */ /* 0x0002680000000200 */
[----:B------:R1:W1:Y:S04]  /*1480*/  LDSM.16.M88.4 R8, [R222] ;  /* 0x00000000de08783b */ /* 0x0002680000000200 */
[----:B------:R1:W1:Y:S04]  /*1490*/  LDSM.16.M88.4 R96, [R226] ;  /* 0x00000000e260783b */ /* 0x0002680000000200 */
[----:B------:R1:W1:Y:S04]  /*14a0*/  LDSM.16.M88.4 R88, [R226+0x800] ;  /* 0x00080000e258783b */ /* 0x0002680000000200 */
[----:B------:R1:W1:Y:S04]  /*14b0*/  LDSM.16.M88.4 R80, [R226+0x1000] ;  /* 0x00100000e250783b */ /* 0x0002680000000200 */
[----:B------:R1:W1:Y:S04]  /*14c0*/  LDSM.16.M88.4 R104, [R226+0x1800] ;  /* 0x00180000e268783b */ /* 0x0002680000000200 */
[----:B------:R1:W1:Y:S04]  /*14d0*/  LDSM.16.M88.4 R108, [R226+0x2000] ;  /* 0x00200000e26c783b */ /* 0x0002680000000200 */
[----:B------:R1:W1:Y:S01]  /*14e0*/  LDSM.16.M88.4 R112, [R226+0x2800] ;  /* 0x00280000e270783b */ /* 0x0002620000000200 */
[----:B------:R-:W-:Y:S05]  /*14f0*/  @!P5 BRA `(.L_x_682) ;  /* 0x000004100000d947 */ /* 0x000fea0003800000 */
[----:B--234-:R-:W-:Y:S01]  /*1500*/  IMAD R2, R24, c[0x0][0x208], RZ ;  /* 0x0000820018027a24 */ /* 0x01cfe200078e02ff */
[----:B------:R-:W-:Y:S01]  /*1510*/  SEL R17, RZ, 0x1, P1 ;  /* 0x00000001ff117807 */ /* 0x000fe20000800000 */
[----:B------:R-:W-:Y:S01]  /*1520*/  IMAD.WIDE.U32 R6, R22, c[0x0][0x208], RZ ;  /* 0x0000820016067a25 */ /* 0x000fe200078e00ff */
[----:B------:R-:W-:-:S02]  /*1530*/  P2R R25, PR, RZ, 0x10 ;  /* 0x00000010ff197803 */ /* 0x000fc40000000000 */
[----:B------:R-:W-:Y:S01]  /*1540*/  ISETP.LT.OR P6, PT, R16, 0x1, P1 ;  /* 0x000000011000780c */ /* 0x000fe20000fc1670 */
[----:B------:R-:W-:Y:S02]  /*1550*/  IMAD R2, R22, c[0x0][0x20c], R2 ;  /* 0x0000830016027a24 */ /* 0x000fe400078e0202 */
[----:B------:R-:W-:Y:S02]  /*1560*/  IMAD.MOV.U32 R18, RZ, RZ, R36 ;  /* 0x000000ffff127224 */ /* 0x000fe400078e0024 */
[----:B------:R-:W-:Y:S02]  /*1570*/  IMAD.MOV.U32 R19, RZ, RZ, R37 ;  /* 0x000000ffff137224 */ /* 0x000fe400078e0025 */
[----:B------:R-:W-:Y:S02]  /*1580*/  IMAD.IADD R2, R7, 0x1, R2 ;  /* 0x0000000107027824 */ /* 0x000fe400078e0202 */
[----:B------:R-:W-:Y:S02]  /*1590*/  IMAD.MOV.U32 R18, RZ, RZ, R30 ;  /* 0x000000ffff127224 */ /* 0x000fe400078e001e */
[----:B------:R-:W-:-:S02]  /*15a0*/  IMAD R3, R2, 0x60, RZ ;  /* 0x0000006002037824 */ /* 0x000fc400078e02ff */
[----:B------:R-:W-:Y:S01]  /*15b0*/  IMAD.WIDE.U32 R6, R6, 0x60, R18 ;  /* 0x0000006006067825 */ /* 0x000fe200078e0012 */
[----:B------:R2:W-:Y:S03]  /*15c0*/  STL.64 [R1+0x48], R18 ;  /* 0x0000481201007387 */ /* 0x0005e60000100a00 */
[----:B------:R-:W-:Y:S01]  /*15d0*/  IMAD.IADD R3, R7, 0x1, R3 ;  /* 0x0000000107037824 */ /* 0x000fe200078e0203 */
[C---:B------:R-:W-:Y:S01]  /*15e0*/  LEA R2, P0, R6.reuse, c[0x0][0x1f8], 0x1 ;  /* 0x00007e0006027a11 */ /* 0x040fe200078008ff */
[C---:B------:R-:W-:Y:S01]  /*15f0*/  IMAD R24, R57.reuse, c[0x0][0x20c], RZ ;  /* 0x0000830039187a24 */ /* 0x040fe200078e02ff */
[----:B------:R-:W-:Y:S01]  /*1600*/  SEL R7, RZ, 0x2, P4 ;  /* 0x00000002ff077807 */ /* 0x000fe20002000000 */
[----:B------:R-:W-:Y:S01]  /*1610*/  IMAD.WIDE.U32 R26, R57, c[0x0][0x208], RZ ;  /* 0x00008200391a7a25 */ /* 0x000fe200078e00ff */
[----:B------:R-:W-:Y:S02]  /*1620*/  LEA.HI.X R3, R6, c[0x0][0x1fc], R3, 0x1, P0 ;  /* 0x00007f0006037a11 */ /* 0x000fe400000f0c03 */
[----:B------:R-:W-:Y:S01]  /*1630*/  SEL R6, RZ, 0x4, P3 ;  /* 0x00000004ff067807 */ /* 0x000fe20001800000 */
[----:B------:R-:W-:Y:S01]  /*1640*/  IMAD.IADD R24, R27, 0x1, R24 ;  /* 0x000000011b187824 */ /* 0x000fe200078e0218 */
[----:B------:R-:W-:-:S02]  /*1650*/  IADD3 R22, P5, P0, R26, 0x80, R2 ;  /* 0x000000801a167810 */ /* 0x000fc400078be002 */
[----:B------:R-:W-:Y:S01]  /*1660*/  IADD3 R7, R6, R7, R17 ;  /* 0x0000000706077210 */ /* 0x000fe20007ffe011 */
[----:B------:R-:W-:Y:S01]  /*1670*/  IMAD.SHL.U32 R17, R135, 0x2, RZ ;  /* 0x0000000287117824 */ /* 0x000fe200078e00ff */
[----:B------:R-:W-:Y:S02]  /*1680*/  SEL R6, RZ, 0x8, P2 ;  /* 0x00000008ff067807 */ /* 0x000fe40001000000 */
[--C-:B------:R-:W-:Y:S02]  /*1690*/  IADD3.X R23, R24, RZ, R3.reuse, P5, P0 ;  /* 0x000000ff18177210 */ /* 0x100fe40002fe0403 */
[----:B------:R-:W-:Y:S01]  /*16a0*/  IADD3 R20, P5, P0, R26, 0x100, R2 ;  /* 0x000001001a147810 */ /* 0x000fe200078be002 */
[----:B------:R-:W-:Y:S01]  /*16b0*/  IMAD.IADD R6, R7, 0x1, R6 ;  /* 0x0000000107067824 */ /* 0x000fe200078e0206 */
[----:B------:R-:W-:Y:S01]  /*16c0*/  @!PT LDS RZ, [RZ] ;  /* 0x00000000fffff984 */ /* 0x000fe20000000800 */
[----:B------:R-:W-:Y:S01]  /*16d0*/  @!PT LDS RZ, [RZ] ;  /* 0x00000000fffff984 */ /* 0x000fe20000000800 */
[----:B------:R-:W-:Y:S01]  /*16e0*/  @!PT LDS RZ, [RZ] ;  /* 0x00000000fffff984 */ /* 0x000fe20000000800 */
[----:B------:R3:W-:Y:S02]  /*16f0*/  LDGSTS.E.BYPASS.LTC128B.128 [R17+0x100], [R2.64], !P6 ;  /* 0x0010000002117fae */ /* 0x0007e4000f101d48 */
[----:B------:R-:W-:-:S02]  /*1700*/  IADD3.X R21, R24, RZ, R3, P5, P0 ;  /* 0x000000ff18157210 */ /* 0x000fc40002fe0403 */
[----:B------:R-:W-:Y:S02]  /*1710*/  LOP3.LUT P4, RZ, R6, 0x2, RZ, 0xc0, !PT ;  /* 0x0000000206ff7812 */ /* 0x000fe4000788c0ff */
[----:B--2---:R-:W-:Y:S02]  /*1720*/  IADD3 R18, P5, P0, R26, 0x180, R2 ;  /* 0x000001801a127810 */ /* 0x004fe400078be002 */
[----:B------:R-:W-:Y:S02]  /*1730*/  LOP3.LUT P6, RZ, R6, 0x8, RZ, 0xc0, !PT ;  /* 0x0000000806ff7812 */ /* 0x000fe400078cc0ff */
[----:B------:R-:W-:Y:S02]  /*1740*/  IADD3.X R19, R24, RZ, R3, P5, P0 ;  /* 0x000000ff18137210 */ /* 0x000fe40002fe0403 */
[----:B------:R-:W-:Y:S02]  /*1750*/  ISETP.LT.OR P0, PT, R16, 0x1, !P4 ;  /* 0x000000011000780c */ /* 0x000fe40006701670 */
[----:B------:R-:W-:-:S11]  /*1760*/  LOP3.LUT P5, RZ, R6, 0x4, RZ, 0xc0, !PT ;  /* 0x0000000406ff7812 */ /* 0x000fd600078ac0ff */
[----:B------:R3:W-:Y:S01]  /*1770*/  LDGSTS.E.BYPASS.LTC128B.128 [R17+0x3100], [R2.64+0x80], !P0 ;  /* 0x0310008002117fae */ /* 0x0007e2000c101d48 */
[----:B------:R-:W-:-:S13]  /*1780*/  ISETP.LT.OR P0, PT, R16, 0x1, !P5 ;  /* 0x000000011000780c */ /* 0x000fda0006f01670 */
[----:B------:R3:W-:Y:S01]  /*1790*/  LDGSTS.E.BYPASS.LTC128B.128 [R17+0x6100], [R2.64+0x100], !P0 ;  /* 0x0610010002117fae */ /* 0x0007e2000c101d48 */
[----:B------:R-:W-:-:S13]  /*17a0*/  ISETP.LT.OR P0, PT, R16, 0x1, !P6 ;  /* 0x000000011000780c */ /* 0x000fda0007701670 */
[----:B------:R3:W-:Y:S01]  /*17b0*/  LDGSTS.E.BYPASS.LTC128B.128 [R17+0x9100], [R2.64+0x180], !P0 ;  /* 0x0910018002117fae */ /* 0x0007e2000c101d48 */
[----:B------:R-:W-:-:S05]  /*17c0*/  IADD3 R6, P0, R2, R26, RZ ;  /* 0x0000001a02067210 */ /* 0x000fca0007f1e0ff */
[----:B------:R-:W-:Y:S01]  /*17d0*/  IMAD.X R7, R24, 0x1, R3, P0 ;  /* 0x0000000118077824 */ /* 0x000fe200000e0603 */
[----:B---3--:R-:W-:-:S05]  /*17e0*/  IADD3 R2, P0, R6, R26, RZ ;  /* 0x0000001a06027210 */ /* 0x008fca0007f1e0ff */
[----:B------:R-:W-:Y:S01]  /*17f0*/  IMAD.X R3, R7, 0x1, R24, P0 ;  /* 0x0000000107037824 */ /* 0x000fe200000e0618 */
[----:B------:R-:W-:-:S13]  /*1800*/  ISETP.LT.OR P0, PT, R16, 0x21, P1 ;  /* 0x000000211000780c */ /* 0x000fda0000f01670 */
[----:B------:R2:W-:Y:S01]  /*1810*/  LDGSTS.E.BYPASS.LTC128B.128 [R17+0x1100], [R6.64], !P0 ;  /* 0x0110000006117fae */ /* 0x0005e2000c101d48 */
[C---:B------:R-:W-:Y:S02]  /*1820*/  ISETP.LT.OR P0, PT, R16.reuse, 0x21, !P4 ;  /* 0x000000211000780c */ /* 0x040fe40006701670 */
[----:B------:R-:W-:-:S11]  /*1830*/  ISETP.LT.OR P4, PT, R16, 0x41, !P4 ;  /* 0x000000411000780c */ /* 0x000fd60006781670 */
[----:B------:R2:W-:Y:S01]  /*1840*/  LDGSTS.E.BYPASS.LTC128B.128 [R17+0x4100], [R22.64], !P0 ;  /* 0x0410000016117fae */ /* 0x0005e2000c101d48 */
[C---:B------:R-:W-:Y:S02]  /*1850*/  ISETP.LT.OR P0, PT, R16.reuse, 0x21, !P5 ;  /* 0x000000211000780c */ /* 0x040fe40006f01670 */
[----:B------:R-:W-:-:S11]  /*1860*/  ISETP.LT.OR P5, PT, R16, 0x41, !P5 ;  /* 0x000000411000780c */ /* 0x000fd60006fa1670 */
[----:B------:R2:W-:Y:S01]  /*1870*/  LDGSTS.E.BYPASS.LTC128B.128 [R17+0x7100], [R20.64], !P0 ;  /* 0x0710000014117fae */ /* 0x0005e2000c101d48 */
[----:B------:R-:W-:-:S13]  /*1880*/  ISETP.LT.OR P0, PT, R16, 0x21, !P6 ;  /* 0x000000211000780c */ /* 0x000fda0007701670 */
[----:B------:R2:W-:Y:S01]  /*1890*/  LDGSTS.E.BYPASS.LTC128B.128 [R17+0xa100], [R18.64], !P0 ;  /* 0x0a10000012117fae */ /* 0x0005e2000c101d48 */
[----:B------:R-:W-:-:S13]  /*18a0*/  ISETP.LT.OR P0, PT, R16, 0x41, P1 ;  /* 0x000000411000780c */ /* 0x000fda0000f01670 */
[----:B------:R2:W-:Y:S01]  /*18b0*/  LDGSTS.E.BYPASS.LTC128B.128 [R17+0x2100], [R2.64], !P0 ;  /* 0x0210000002117fae */ /* 0x0005e2000c101d48 */
[----:B------:R-:W-:-:S03]  /*18c0*/  ISETP.LT.OR P0, PT, R16, 0x41, !P6 ;  /* 0x000000411000780c */ /* 0x000fc60007701670 */
[----:B------:R2:W-:Y:S01]  /*18d0*/  LDGSTS.E.BYPASS.LTC128B.128 [R17+0x5100], [R2.64+0x80], !P4 ;  /* 0x0510008002117fae */ /* 0x0005e2000e101d48 */
[----:B------:R-:W-:-:S03]  /*18e0*/  ISETP.NE.AND P4, PT, R25, RZ, PT ;  /* 0x000000ff1900720c */ /* 0x000fc60003f85270 */
[----:B------:R2:W-:Y:S06]  /*18f0*/  LDGSTS.E.BYPASS.LTC128B.128 [R17+0x8100], [R2.64+0x100], !P5 ;  /* 0x0810010002117fae */ /* 0x0005ec000e901d48 */
[----:B------:R2:W-:Y:S04]  /*1900*/  LDGSTS.E.BYPASS.LTC128B.128 [R17+0xb100], [R2.64+0x180], !P0 ;  /* 0x0b10018002117fae */ /* 0x0005e8000c101d48 */
.L_x_682:
[----:B--234-:R-:W-:Y:S01]  /*1910*/  LOP3.LUT P0, RZ, R56, 0x4, RZ, 0xc0, !PT ;  /* 0x0000000438ff7812 */ /* 0x01cfe2000780c0ff */
[C---:B------:R-:W-:Y:S01]  /*1920*/  HMMA.16816.F32 R52, R12.reuse, R48, RZ ;  /* 0x000000300c34723c */ /* 0x040fe200000018ff */
[C---:B------:R-:W-:Y:S01]  /*1930*/  IMAD R225, R0.reuse, 0x2, R223 ;  /* 0x0000000200e17824 */ /* 0x040fe200078e02df */
[----:B------:R-:W-:Y:S01]  /*1940*/  LDSM.16.M88.4 R120, [R167+0xf100] ;  /* 0x00f10000a778783b */ /* 0x000fe20000000200 */
[----:B------:R-:W-:Y:S01]  /*1950*/  SEL R2, R57, 0xffffffc0, !P0 ;  /* 0xffffffc039027807 */ /* 0x000fe20004000000 */
[----:B------:R-:W-:Y:S01]  /*1960*/  IMAD R224, R0, 0x2, R222 ;  /* 0x0000000200e07824 */ /* 0x000fe200078e02de */
[----:B------:R-:W-:Y:S01]  /*1970*/  ISETP.GE.AND P5, PT, R139, 0x61, PT ;  /* 0x000000618b00780c */ /* 0x000fe20003fa6270 */
[----:B------:R-:W-:Y:S01]  /*1980*/  LDSM.16.M88.4 R16, [R225] ;  /* 0x00000000e110783b */ /* 0x000fe20000000200 */
[C---:B------:R-:W-:Y:S01]  /*1990*/  IADD3 R244, R226.reuse, 0x3000, RZ ;  /* 0x00003000e2f47810 */ /* 0x040fe20007ffe0ff */
[----:B------:R-:W-:Y:S01]  /*19a0*/  HMMA.16816.F32 R48, R12, R50, RZ ;  /* 0x000000320c30723c */ /* 0x000fe200000018ff */
[--C-:B------:R-:W-:Y:S01]  /*19b0*/  IMAD.IADD R221, R167, 0x1, R2.reuse ;  /* 0x00000001a7dd7824 */ /* 0x100fe200078e0202 */
[----:B------:R-:W0:Y:S01]  /*19c0*/  LDGDEPBAR ;  /* 0x00000000000079af */ /* 0x000e220000000000 */
[C---:B------:R-:W-:Y:S01]  /*19d0*/  IMAD.IADD R220, R226.reuse, 0x1, R2 ;  /* 0x00000001e2dc7824 */ /* 0x040fe200078e0202 */
[----:B------:R-:W-:-:S02]  /*19e0*/  IADD3 R243, R226, 0x3800, RZ ;  /* 0x00003800e2f37810 */ /* 0x000fc40007ffe0ff */
[----:B------:R-:W2:Y:S01]  /*19f0*/  LDSM.16.M88.4 R100, [R221+0xc100] ;  /* 0x00c10000dd64783b */ /* 0x000ea20000000200 */
[C---:B------:R-:W-:Y:S01]  /*1a00*/  IADD3 R242, R226.reuse, 0x4000, RZ ;  /* 0x00004000e2f27810 */ /* 0x040fe20007ffe0ff */
[C---:B------:R-:W-:Y:S01]  /*1a10*/  HMMA.16816.F32 R44, R12.reuse, R40, RZ ;  /* 0x000000280c2c723c */ /* 0x040fe200000018ff */
[C---:B------:R-:W-:Y:S01]  /*1a20*/  IADD3 R241, R226.reuse, 0x4800, RZ ;  /* 0x00004800e2f17810 */ /* 0x040fe20007ffe0ff */
[----:B------:R-:W3:Y:S01]  /*1a30*/  LDSM.16.M88.4 R56, [R221+0xc900] ;  /* 0x00c90000dd38783b */ /* 0x000ee20000000200 */
[C---:B------:R-:W-:Y:S02]  /*1a40*/  IADD3 R240, R226.reuse, 0x5000, RZ ;  /* 0x00005000e2f07810 */ /* 0x040fe40007ffe0ff */
[C---:B------:R-:W-:Y:S02]  /*1a50*/  IADD3 R239, R226.reuse, 0x5800, RZ ;  /* 0x00005800e2ef7810 */ /* 0x040fe40007ffe0ff */
[C---:B------:R-:W-:Y:S01]  /*1a60*/  IADD3 R238, R226.reuse, 0x6000, RZ ;  /* 0x00006000e2ee7810 */ /* 0x040fe20007ffe0ff */
[----:B-1----:R-:W-:Y:S01]  /*1a70*/  HMMA.16816.F32 R36, R12, R32, RZ ;  /* 0x000000200c24723c */ /* 0x002fe200000018ff */
[----:B------:R-:W-:-:S02]  /*1a80*/  IADD3 R237, R226, 0x6800, RZ ;  /* 0x00006800e2ed7810 */ /* 0x000fc40007ffe0ff */
[C---:B------:R-:W-:Y:S02]  /*1a90*/  IADD3 R236, R226.reuse, 0x7000, RZ ;  /* 0x00007000e2ec7810 */ /* 0x040fe40007ffe0ff */
[C---:B------:R-:W-:Y:S02]  /*1aa0*/  IADD3 R235, R226.reuse, 0x7800, RZ ;  /* 0x00007800e2eb7810 */ /* 0x040fe40007ffe0ff */
[C---:B------:R-:W-:Y:S01]  /*1ab0*/  IADD3 R234, R226.reuse, 0x8000, RZ ;  /* 0x00008000e2ea7810 */ /* 0x040fe20007ffe0ff */
[----:B------:R-:W-:Y:S01]  /*1ac0*/  HMMA.16816.F32 R32, R12, R34, RZ ;  /* 0x000000220c20723c */ /* 0x000fe200000018ff */
[C---:B------:R-:W-:Y:S02]  /*1ad0*/  IADD3 R233, R226.reuse, 0x8800, RZ ;  /* 0x00008800e2e97810 */ /* 0x040fe40007ffe0ff */
[C---:B------:R-:W-:Y:S02]  /*1ae0*/  IADD3 R232, R226.reuse, 0x9000, RZ ;  /* 0x00009000e2e87810 */ /* 0x040fe40007ffe0ff */
[----:B------:R-:W-:-:S02]  /*1af0*/  IADD3 R231, R226, 0x9800, RZ ;  /* 0x00009800e2e77810 */ /* 0x000fc40007ffe0ff */
[C---:B------:R-:W-:Y:S01]  /*1b00*/  IADD3 R230, R226.reuse, 0xa000, RZ ;  /* 0x0000a000e2e67810 */ /* 0x040fe20007ffe0ff */
[----:B------:R-:W-:Y:S01]  /*1b10*/  HMMA.16816.F32 R20, R12, R68, RZ ;  /* 0x000000440c14723c */ /* 0x000fe200000018ff */
[C---:B------:R-:W-:Y:S02]  /*1b20*/  IADD3 R229, R226.reuse, 0xa800, RZ ;  /* 0x0000a800e2e57810 */ /* 0x040fe40007ffe0ff */
[C---:B------:R-:W-:Y:S02]  /*1b30*/  IADD3 R228, R226.reuse, 0xb000, RZ ;  /* 0x0000b000e2e47810 */ /* 0x040fe40007ffe0ff */
[----:B------:R-:W-:-:S03]  /*1b40*/  IADD3 R227, R226, 0xb800, RZ ;  /* 0x0000b800e2e37810 */ /* 0x000fc60007ffe0ff */
[C---:B------:R-:W-:Y:S08]  /*1b50*/  HMMA.16816.F32 R40, R12.reuse, R42, RZ ;  /* 0x0000002a0c28723c */ /* 0x040ff000000018ff */
[C---:B------:R-:W-:Y:S08]  /*1b60*/  HMMA.16816.F32 R28, R12.reuse, R60, RZ ;  /* 0x0000003c0c1c723c */ /* 0x040ff000000018ff */
[----:B------:R-:W-:Y:S08]  /*1b70*/  HMMA.16816.F32 R24, R12, R62, RZ ;  /* 0x0000003e0c18723c */ /* 0x000ff000000018ff */
[----:B------:R-:W-:Y:S01]  /*1b80*/  HMMA.16816.F32 R76, R8, R96, R52 ;  /* 0x00000060084c723c */ /* 0x000fe20000001834 */
[----:B------:R-:W1:Y:S07]  /*1b90*/  LDSM.16.M88.4 R52, [R221+0xd100] ;  /* 0x00d10000dd34783b */ /* 0x000e6e0000000200 */
[C---:B------:R-:W-:Y:S08]  /*1ba0*/  HMMA.16816.F32 R68, R12.reuse, R70, RZ ;  /* 0x000000460c44723c */ /* 0x040ff000000018ff */
[C---:B------:R-:W-:Y:S08]  /*1bb0*/  HMMA.16816.F32 R64, R12.reuse, R72, RZ ;  /* 0x000000480c40723c */ /* 0x040ff000000018ff */
[----:B------:R-:W-:Y:S08]  /*1bc0*/  HMMA.16816.F32 R60, R12, R74, RZ ;  /* 0x0000004a0c3c723c */ /* 0x000ff000000018ff */
[C---:B------:R-:W-:Y:S08]  /*1bd0*/  HMMA.16816.F32 R96, R8.reuse, R98, R48 ;  /* 0x000000620860723c */ /* 0x040ff00000001830 */
[C---:B------:R-:W-:Y:S01]  /*1be0*/  HMMA.16816.F32 R92, R8.reuse, R88, R44 ;  /* 0x00000058085c723c */ /* 0x040fe2000000182c */
[----:B------:R-:W4:Y:S07]  /*1bf0*/  LDSM.16.M88.4 R44, [R221+0xd900] ;  /* 0x00d90000dd2c783b */ /* 0x000f2e0000000200 */
[C---:B------:R-:W-:Y:S08]  /*1c00*/  HMMA.16816.F32 R84, R8.reuse, R80, R36 ;  /* 0x000000500854723c */ /* 0x040ff00000001824 */
[C---:B------:R-:W-:Y:S01]  /*1c10*/  HMMA.16816.F32 R80, R8.reuse, R82, R32 ;  /* 0x000000520850723c */ /* 0x040fe20000001820 */
[----:B------:R-:W-:Y:S07]  /*1c20*/  LDSM.16.M88.4 R32, [R221+0xe900] ;  /* 0x00e90000dd20783b */ /* 0x000fee0000000200 */
[C---:B------:R-:W-:Y:S01]  /*1c30*/  HMMA.16816.F32 R12, R8.reuse, R108, R20 ;  /* 0x0000006c080c723c */ /* 0x040fe20000001814 */
[----:B------:R-:W5:Y:S07]  /*1c40*/  LDSM.16.M88.4 R20, [R221+0xe100] ;  /* 0x00e10000dd14783b */ /* 0x000f6e0000000200 */
[C---:B------:R-:W-:Y:S08]  /*1c50*/  HMMA.16816.F32 R88, R8.reuse, R90, R40 ;  /* 0x0000005a0858723c */ /* 0x040ff00000001828 */
[C---:B------:R-:W-:Y:S08]  /*1c60*/  HMMA.16816.F32 R72, R8.reuse, R104, R28 ;  /* 0x000000680848723c */ /* 0x040ff0000000181c */
[C---:B------:R-:W-:Y:S08]  /*1c70*/  HMMA.16816.F32 R48, R8.reuse, R106, R24 ;  /* 0x0000006a0830723c */ /* 0x040ff00000001818 */
[C---:B------:R-:W-:Y:S08]  /*1c80*/  HMMA.16816.F32 R104, R8.reuse, R110, R68 ;  /* 0x0000006e0868723c */ /* 0x040ff00000001844 */
[C---:B------:R-:W-:Y:S08]  /*1c90*/  HMMA.16816.F32 R64, R8.reuse, R112, R64 ;  /* 0x000000700840723c */ /* 0x040ff00000001840 */
[----:B------:R-:W-:Y:S01]  /*1ca0*/  HMMA.16816.F32 R40, R8, R114, R60 ;  /* 0x000000720828723c */ /* 0x000fe2000000183c */
[----:B------:R-:W-:Y:S04]  /*1cb0*/  LDSM.16.M88.4 R8, [R224] ;  /* 0x00000000e008783b */ /* 0x000fe80000000200 */
[----:B------:R-:W4:Y:S03]  /*1cc0*/  LDSM.16.M88.4 R60, [R220] ;  /* 0x00000000dc3c783b */ /* 0x000f260000000200 */
[C---:B--2---:R-:W-:Y:S01]  /*1cd0*/  HMMA.16816.F32 R36, R16.reuse, R100, R76 ;  /* 0x000000641024723c */ /* 0x044fe2000000184c */
[----:B------:R-:W-:Y:S07]  /*1ce0*/  LDSM.16.M88.4 R112, [R220+0x2800] ;  /* 0x00280000dc70783b */ /* 0x000fee0000000200 */
[C---:B------:R-:W-:Y:S01]  /*1cf0*/  HMMA.16816.F32 R28, R16.reuse, R102, R96 ;  /* 0x00000066101c723c */ /* 0x040fe20000001860 */
[----:B------:R-:W2:Y:S04]  /*1d00*/  LDSM.16.M88.4 R100, [R220+0x800] ;  /* 0x00080000dc64783b */ /* 0x000ea80000000200 */
[----:B------:R-:W-:Y:S03]  /*1d10*/  LDSM.16.M88.4 R96, [R220+0x1800] ;  /* 0x00180000dc60783b */ /* 0x000fe60000000200 */
[C---:B---3--:R-:W-:Y:S08]  /*1d20*/  HMMA.16816.F32 R24, R16.reuse, R56, R92 ;  /* 0x000000381018723c */ /* 0x048ff0000000185c */
[C---:B------:R-:W-:Y:S01]  /*1d30*/  HMMA.16816.F32 R68, R16.reuse, R58, R88 ;  /* 0x0000003a1044723c */ /* 0x040fe20000001858 */
[----:B------:R-:W3:Y:S07]  /*1d40*/  LDSM.16.M88.4 R88, [R220+0x1000] ;  /* 0x00100000dc58783b */ /* 0x000eee0000000200 */
[C---:B-1----:R-:W-:Y:S01]  /*1d50*/  HMMA.16816.F32 R56, R16.reuse, R54, R80 ;  /* 0x000000361038723c */ /* 0x042fe20000001850 */
[----:B------:R-:W1:Y:S07]  /*1d60*/  LDSM.16.M88.4 R80, [R220+0x2000] ;  /* 0x00200000dc50783b */ /* 0x000e6e0000000200 */
[C---:B------:R-:W-:Y:S08]  /*1d70*/  HMMA.16816.F32 R84, R16.reuse, R52, R84 ;  /* 0x000000341054723c */ /* 0x040ff00000001854 */
[C---:B----4-:R-:W-:Y:S08]  /*1d80*/  HMMA.16816.F32 R52, R16.reuse, R44, R72 ;  /* 0x0000002c1034723c */ /* 0x050ff00000001848 */
[C---:B------:R-:W-:Y:S08]  /*1d90*/  HMMA.16816.F32 R48, R16.reuse, R46, R48 ;  /* 0x0000002e1030723c */ /* 0x040ff00000001830 */
[C---:B-----5:R-:W-:Y:S01]  /*1da0*/  HMMA.16816.F32 R44, R16.reuse, R20, R12 ;  /* 0x00000014102c723c */ /* 0x060fe2000000180c */
[----:B------:R-:W-:Y:S07]  /*1db0*/  LDSM.16.M88.4 R12, [R223+0x4000] ;  /* 0x00400000df0c783b */ /* 0x000fee0000000200 */
[C---:B------:R-:W-:Y:S08]  /*1dc0*/  HMMA.16816.F32 R92, R16.reuse, R32, R64 ;  /* 0x00000020105c723c */ /* 0x040ff00000001840 */
[C---:B------:R-:W-:Y:S01]  /*1dd0*/  HMMA.16816.F32 R72, R16.reuse, R34, R40 ;  /* 0x000000221048723c */ /* 0x040fe20000001828 */
[----:B------:R-:W4:Y:S07]  /*1de0*/  LDSM.16.M88.4 R32, [R167+0xf900] ;  /* 0x00f90000a720783b */ /* 0x000f2e0000000200 */
[----:B------:R-:W-:Y:S08]  /*1df0*/  HMMA.16816.F32 R76, R16, R22, R104 ;  /* 0x00000016104c723c */ /* 0x000ff00000001868 */
[C---:B------:R-:W-:Y:S01]  /*1e00*/  HMMA.16816.F32 R64, R8.reuse, R60, R36 ;  /* 0x0000003c0840723c */ /* 0x040fe20000001824 */
[----:B------:R-:W5:Y:S07]  /*1e10*/  LDSM.16.M88.4 R36, [R167+0x10100] ;  /* 0x01010000a724783b */ /* 0x000f6e0000000200 */
[C---:B--2---:R-:W-:Y:S08]  /*1e20*/  HMMA.16816.F32 R24, R8.reuse, R100, R24 ;  /* 0x000000640818723c */ /* 0x044ff00000001818 */
[C---:B------:R-:W-:Y:S01]  /*1e30*/  HMMA.16816.F32 R60, R8.reuse, R62, R28 ;  /* 0x0000003e083c723c */ /* 0x040fe2000000181c */
[----:B------:R-:W-:Y:S07]  /*1e40*/  LDSM.16.M88.4 R28, [R167+0x11100] ;  /* 0x01110000a71c783b */ /* 0x000fee0000000200 */
[C---:B------:R-:W-:Y:S01]  /*1e50*/  HMMA.16816.F32 R20, R8.reuse, R102, R68 ;  /* 0x000000660814723c */ /* 0x040fe20000001844 */
[----:B------:R-:W2:Y:S07]  /*1e60*/  LDSM.16.M88.4 R68, [R167+0x10900] ;  /* 0x01090000a744783b */ /* 0x000eae0000000200 */
[C---:B---3--:R-:W-:Y:S08]  /*1e70*/  HMMA.16816.F32 R56, R8.reuse, R90, R56 ;  /* 0x0000005a0838723c */ /* 0x048ff00000001838 */
[C---:B------:R-:W-:Y:S08]  /*1e80*/  HMMA.16816.F32 R16, R8.reuse, R88, R84 ;  /* 0x000000580810723c */ /* 0x040ff00000001854 */
[C---:B------:R-:W-:Y:S08]  /*1e90*/  HMMA.16816.F32 R52, R8.reuse, R96, R52 ;  /* 0x000000600834723c */ /* 0x040ff00000001834 */
[C---:B------:R-:W-:Y:S08]  /*1ea0*/  HMMA.16816.F32 R48, R8.reuse, R98, R48 ;  /* 0x000000620830723c */ /* 0x040ff00000001830 */
[C---:B-1----:R-:W-:Y:S08]  /*1eb0*/  HMMA.16816.F32 R44, R8.reuse, R80, R44 ;  /* 0x00000050082c723c */ /* 0x042ff0000000182c */
[C---:B------:R-:W-:Y:S01]  /*1ec0*/  HMMA.16816.F32 R40, R8.reuse, R82, R76 ;  /* 0x000000520828723c */ /* 0x040fe2000000184c */
[----:B------:R-:W1:Y:S04]  /*1ed0*/  LDSM.16.M88.4 R80, [R167+0x11900] ;  /* 0x01190000a750783b */ /* 0x000e680000000200 */
[----:B------:R-:W-:Y:S03]  /*1ee0*/  LDSM.16.M88.4 R76, [R226+0x4000] ;  /* 0x00400000e24c783b */ /* 0x000fe60000000200 */
[C---:B------:R-:W-:Y:S08]  /*1ef0*/  HMMA.16816.F32 R92, R8.reuse, R112, R92 ;  /* 0x00000070085c723c */ /* 0x040ff0000000185c */
[----:B------:R-:W-:Y:S01]  /*1f00*/  HMMA.16816.F32 R112, R8, R114, R72 ;  /* 0x000000720870723c */ /* 0x000fe20000001848 */
[----:B------:R-:W-:Y:S04]  /*1f10*/  LDSM.16.M88.4 R8, [R222+0x4000] ;  /* 0x00400000de08783b */ /* 0x000fe80000000200 */
[----:B------:R-:W3:Y:S03]  /*1f20*/  LDSM.16.M88.4 R72, [R226+0x3800] ;  /* 0x00380000e248783b */ /* 0x000ee60000000200 */
[C---:B----4-:R-:W-:Y:S01]  /*1f30*/  HMMA.16816.F32 R116, R12.reuse, R32, R24 ;  /* 0x000000200c74723c */ /* 0x050fe20000001818 */
[----:B------:R-:W4:Y:S07]  /*1f40*/  LDSM.16.M88.4 R24, [R226+0x3000] ;  /* 0x00300000e218783b */ /* 0x000f2e0000000200 */
[C---:B------:R-:W-:Y:S01]  /*1f50*/  HMMA.16816.F32 R108, R12.reuse, R120, R64 ;  /* 0x000000780c6c723c */ /* 0x040fe20000001840 */
[----:B------:R-:W1:Y:S07]  /*1f60*/  LDSM.16.M88.4 R64, [R226+0x5000] ;  /* 0x00500000e240783b */ /* 0x000e6e0000000200 */
[C---:B------:R-:W-:Y:S01]  /*1f70*/  HMMA.16816.F32 R104, R12.reuse, R34, R20 ;  /* 0x000000220c68723c */ /* 0x040fe20000001814 */
[----:B------:R-:W-:Y:S07]  /*1f80*/  LDSM.16.M88.4 R32, [R221+0xf900] ;  /* 0x00f90000dd20783b */ /* 0x000fee0000000200 */
[C---:B-----5:R-:W-:Y:S08]  /*1f90*/  HMMA.16816.F32 R100, R12.reuse, R38, R56 ;  /* 0x000000260c64723c */ /* 0x060ff00000001838 */
[C---:B------:R-:W-:Y:S01]  /*1fa0*/  HMMA.16816.F32 R120, R12.reuse, R122, R60 ;  /* 0x0000007a0c78723c */ /* 0x040fe2000000183c */
[----:B------:R-:W-:Y:S07]  /*1fb0*/  LDSM.16.M88.4 R60, [R226+0x5800] ;  /* 0x00580000e23c783b */ /* 0x000fee0000000200 */
[C---:B------:R-:W-:Y:S01]  /*1fc0*/  HMMA.16816.F32 R124, R12.reuse, R36, R16 ;  /* 0x000000240c7c723c */ /* 0x040fe20000001810 */
[----:B------:R-:W-:Y:S07]  /*1fd0*/  LDSM.16.M88.4 R16, [R225+0x4000] ;  /* 0x00400000e110783b */ /* 0x000fee0000000200 */
[C---:B--2---:R-:W-:Y:S08]  /*1fe0*/  HMMA.16816.F32 R96, R12.reuse, R68, R52 ;  /* 0x000000440c60723c */ /* 0x044ff00000001834 */
[C---:B------:R-:W-:Y:S01]  /*1ff0*/  HMMA.16816.F32 R88, R12.reuse, R70, R48 ;  /* 0x000000460c58723c */ /* 0x040fe20000001830 */
[----:B------:R-:W2:Y:S04]  /*2000*/  LDSM.16.M88.4 R68, [R226+0x4800] ;  /* 0x00480000e244783b */ /* 0x000ea80000000200 */
[----:B------:R-:W5:Y:S03]  /*2010*/  LDSM.16.M88.4 R48, [R221+0xf100] ;  /* 0x00f10000dd30783b */ /* 0x000f660000000200 */
[C---:B------:R-:W-:Y:S08]  /*2020*/  HMMA.16816.F32 R84, R12.reuse, R28, R44 ;  /* 0x0000001c0c54723c */ /* 0x040ff0000000182c */
[C---:B------:R-:W-:Y:S08]  /*2030*/  HMMA.16816.F32 R56, R12.reuse, R30, R40 ;  /* 0x0000001e0c38723c */ /* 0x040ff00000001828 */
[C---:B-1----:R-:W-:Y:S08]  /*2040*/  HMMA.16816.F32 R52, R12.reuse, R80, R92 ;  /* 0x000000500c34723c */ /* 0x042ff0000000185c */
[----:B------:R-:W-:Y:S08]  /*2050*/  HMMA.16816.F32 R36, R12, R82, R112 ;  /* 0x000000520c24723c */ /* 0x000ff00000001870 */
[C---:B---3--:R-:W-:Y:S01]  /*2060*/  HMMA.16816.F32 R12, R8.reuse, R74, R104 ;  /* 0x0000004a080c723c */ /* 0x048fe20000001868 */
[----:B------:R-:W1:Y:S07]  /*2070*/  LDSM.16.M88.4 R104, [R221+0x10100] ;  /* 0x01010000dd68783b */ /* 0x000e6e0000000200 */
[C---:B----4-:R-:W-:Y:S08]  /*2080*/  HMMA.16816.F32 R28, R8.reuse, R24, R108 ;  /* 0x00000018081c723c */ /* 0x050ff0000000186c */
[C---:B------:R-:W-:Y:S01]  /*2090*/  HMMA.16816.F32 R24, R8.reuse, R26, R120 ;  /* 0x0000001a0818723c */ /* 0x040fe20000001878 */
[----:B------:R-:W3:Y:S07]  /*20a0*/  LDSM.16.M88.4 R120, [R221+0x10900] ;  /* 0x01090000dd78783b */ /* 0x000eee0000000200 */
[C---:B------:R-:W-:Y:S01]  /*20b0*/  HMMA.16816.F32 R44, R8.reuse, R76, R124 ;  /* 0x0000004c082c723c */ /* 0x040fe2000000187c */
[----:B------:R-:W4:Y:S07]  /*20c0*/  LDSM.16.M88.4 R124, [R221+0x11100] ;  /* 0x01110000dd7c783b */ /* 0x000f2e0000000200 */
[C---:B------:R-:W-:Y:S08]  /*20d0*/  HMMA.16816.F32 R80, R8.reuse, R64, R84 ;  /* 0x000000400850723c */ /* 0x040ff00000001854 */
[C---:B------:R-:W-:Y:S01]  /*20e0*/  HMMA.16816.F32 R112, R8.reuse, R66, R56 ;  /* 0x000000420870723c */ /* 0x040fe20000001838 */
[----:B------:R-:W1:Y:S04]  /*20f0*/  LDSM.16.M88.4 R64, [R221+0x11900] ;  /* 0x01190000dd40783b */ /* 0x000e680000000200 */
[----:B------:R-:W-:Y:S03]  /*2100*/  LDSM.16.M88.4 R56, [R220+0x3800] ;  /* 0x00380000dc38783b */ /* 0x000fe60000000200 */
[C---:B------:R-:W-:Y:S08]  /*2110*/  HMMA.16816.F32 R20, R8.reuse, R72, R116 ;  /* 0x000000480814723c */ /* 0x040ff00000001874 */
[C---:B------:R-:W-:Y:S08]  /*2120*/  HMMA.16816.F32 R40, R8.reuse, R78, R100 ;  /* 0x0000004e0828723c */ /* 0x040ff00000001864 */
[C---:B--2---:R-:W-:Y:S08]  /*2130*/  HMMA.16816.F32 R72, R8.reuse, R68, R96 ;  /* 0x000000440848723c */ /* 0x044ff00000001860 */
[C---:B------:R-:W-:Y:S01]  /*2140*/  HMMA.16816.F32 R88, R8.reuse, R70, R88 ;  /* 0x000000460858723c */ /* 0x040fe20000001858 */
[----:B------:R-:W-:Y:S07]  /*2150*/  LDSM.16.M88.4 R68, [R220+0x3000] ;  /* 0x00300000dc44783b */ /* 0x000fee0000000200 */
[C---:B------:R-:W-:Y:S01]  /*2160*/  HMMA.16816.F32 R116, R8.reuse, R60, R52 ;  /* 0x0000003c0874723c */ /* 0x040fe20000001834 */
[----:B------:R-:W-:Y:S07]  /*2170*/  LDSM.16.M88.4 R52, [R220+0x4000] ;  /* 0x00400000dc34783b */ /* 0x000fee0000000200 */
[----:B------:R-:W-:Y:S01]  /*2180*/  HMMA.16816.F32 R108, R8, R62, R36 ;  /* 0x0000003e086c723c */ /* 0x000fe20000001824 */
[----:B------:R-:W-:Y:S04]  /*2190*/  LDSM.16.M88.4 R8, [R224+0x4000] ;  /* 0x00400000e008783b */ /* 0x000fe80000000200 */
[----:B------:R-:W-:Y:S03]  /*21a0*/  LDSM.16.M88.4 R60, [R220+0x5800] ;  /* 0x00580000dc3c783b */ /* 0x000fe60000000200 */
[C---:B-----5:R-:W-:Y:S08]  /*21b0*/  HMMA.16816.F32 R100, R16.reuse, R48, R28 ;  /* 0x000000301064723c */ /* 0x060ff0000000181c */
[C---:B------:R-:W-:Y:S01]  /*21c0*/  HMMA.16816.F32 R96, R16.reuse, R50, R24 ;  /* 0x000000321060723c */ /* 0x040fe20000001818 */
[----:B------:R-:W2:Y:S07]  /*21d0*/  LDSM.16.M88.4 R48, [R220+0x4800] ;  /* 0x00480000dc30783b */ /* 0x000eae0000000200 */
[C---:B-1----:R-:W-:Y:S01]  /*21e0*/  HMMA.16816.F32 R76, R16.reuse, R104, R44 ;  /* 0x00000068104c723c */ /* 0x042fe2000000182c */
[----:B------:R-:W1:Y:S07]  /*21f0*/  LDSM.16.M88.4 R44, [R220+0x5000] ;  /* 0x00500000dc2c783b */ /* 0x000e6e0000000200 */
[C---:B------:R-:W-:Y:S08]  /*2200*/  HMMA.16816.F32 R92, R16.reuse, R32, R20 ;  /* 0x00000020105c723c */ /* 0x040ff00000001814 */
[C---:B------:R-:W-:Y:S01]  /*2210*/  HMMA.16816.F32 R84, R16.reuse, R34, R12 ;  /* 0x000000221054723c */ /* 0x040fe2000000180c */
[----:B------:R-:W-:Y:S07]  /*2220*/  LDSM.16.M88.4 R12, [R223+0x8000] ;  /* 0x00800000df0c783b */ /* 0x000fee0000000200 */
[C---:B------:R-:W-:Y:S01]  /*2230*/  HMMA.16816.F32 R40, R16.reuse, R106, R40 ;  /* 0x0000006a1028723c */ /* 0x040fe20000001828 */
[----:B------:R-:W5:Y:S07]  /*2240*/  LDSM.16.M88.4 R104, [R167+0x12100] ;  /* 0x01210000a768783b */ /* 0x000f6e0000000200 */
[C---:B---3--:R-:W-:Y:S08]  /*2250*/  HMMA.16816.F32 R36, R16.reuse, R120, R72 ;  /* 0x000000781024723c */ /* 0x048ff00000001848 */
[C---:B------:R-:W-:Y:S01]  /*2260*/  HMMA.16816.F32 R32, R16.reuse, R122, R88 ;  /* 0x0000007a1020723c */ /* 0x040fe20000001858 */
[----:B------:R-:W-:Y:S07]  /*2270*/  LDSM.16.M88.4 R120, [R221+0x15100] ;  /* 0x01510000dd78783b */ /* 0x000fee0000000200 */
[C---:B----4-:R-:W-:Y:S08]  /*2280*/  HMMA.16816.F32 R28, R16.reuse, R124, R80 ;  /* 0x0000007c101c723c */ /* 0x050ff00000001850 */
[C---:B------:R-:W-:Y:S01]  /*2290*/  HMMA.16816.F32 R24, R16.reuse, R126, R112 ;  /* 0x0000007e1018723c */ /* 0x040fe20000001870 */
[----:B------:R-:W3:Y:S04]  /*22a0*/  LDSM.16.M88.4 R112, [R167+0x13900] ;  /* 0x01390000a770783b */ /* 0x000ee80000000200 */
[----:B------:R-:W-:Y:S03]  /*22b0*/  LDSM.16.M88.4 R124, [R220+0xb000] ;  /* 0x00b00000dc7c783b */ /* 0x000fe60000000200 */
[C---:B------:R-:W-:Y:S01]  /*22c0*/  HMMA.16816.F32 R20, R16.reuse, R64, R116 ;  /* 0x000000401014723c */ /* 0x040fe20000001874 */
[----:B------:R-:W-:Y:S07]  /*22d0*/  LDSM.16.M88.4 R116, [R220+0xa800] ;  /* 0x00a80000dc74783b */ /* 0x000fee0000000200 */
[----:B------:R-:W-:Y:S01]  /*22e0*/  HMMA.16816.F32 R16, R16, R66, R108 ;  /* 0x000000421010723c */ /* 0x000fe2000000186c */
[----:B------:R-:W4:Y:S07]  /*22f0*/  LDSM.16.M88.4 R108, [R167+0x13100] ;  /* 0x01310000a76c783b */ /* 0x000f2e0000000200 */
[C---:B--2---:R-:W-:Y:S08]  /*2300*/  HMMA.16816.F32 R72, R8.reuse, R48, R36 ;  /* 0x000000300848723c */ /* 0x044ff00000001824 */
[C---:B------:R-:W-:Y:S01]  /*2310*/  HMMA.16816.F32 R64, R8.reuse, R68, R100 ;  /* 0x000000440840723c */ /* 0x040fe20000001864 */
[----:B------:R-:W-:Y:S07]  /*2320*/  LDSM.16.M88.4 R100, [R167+0x12900] ;  /* 0x01290000a764783b */ /* 0x000fee0000000200 */
[C---:B------:R-:W-:Y:S01]  /*2330*/  HMMA.16816.F32 R36, R8.reuse, R62, R16 ;  /* 0x0000003e0824723c */ /* 0x040fe20000001810 */
[----:B------:R-:W2:Y:S07]  /*2340*/  LDSM.16.M88.4 R16, [R167+0x14100] ;  /* 0x01410000a710783b */ /* 0x000eae0000000200 */
[C---:B------:R-:W-:Y:S08]  /*2350*/  HMMA.16816.F32 R68, R8.reuse, R70, R96 ;  /* 0x000000460844723c */ /* 0x040ff00000001860 */
[C---:B------:R-:W-:Y:S08]  /*2360*/  HMMA.16816.F32 R80, R8.reuse, R56, R92 ;  /* 0x000000380850723c */ /* 0x040ff0000000185c */
[C---:B------:R-:W-:Y:S08]  /*2370*/  HMMA.16816.F32 R84, R8.reuse, R58, R84 ;  /* 0x0000003a0854723c */ /* 0x040ff00000001854 */
[C---:B------:R-:W-:Y:S08]  /*2380*/  HMMA.16816.F32 R56, R8.reuse, R52, R76 ;  /* 0x000000340838723c */ /* 0x040ff0000000184c */
[C---:B-1----:R-:W-:Y:S08]  /*2390*/  HMMA.16816.F32 R96, R8.reuse, R44, R28 ;  /* 0x0000002c0860723c */ /* 0x042ff0000000181c */
[C---:B------:R-:W-:Y:S08]  /*23a0*/  HMMA.16816.F32 R88, R8.reuse, R46, R24 ;  /* 0x0000002e0858723c */ /* 0x040ff00000001818 */
[C---:B------:R-:W-:Y:S08]  /*23b0*/  HMMA.16816.F32 R76, R8.reuse, R54, R40 ;  /* 0x00000036084c723c */ /* 0x040ff00000001828 */
[C---:B------:R-:W-:Y:S01]  /*23c0*/  HMMA.16816.F32 R92, R8.reuse, R50, R32 ;  /* 0x00000032085c723c */ /* 0x040fe20000001820 */
[----:B------:R-:W-:Y:S04]  /*23d0*/  LDSM.16.M88.4 R32, [R226+0x6000] ;  /* 0x00600000e220783b */ /* 0x000fe80000000200 */
[----:B------:R-:W-:Y:S03]  /*23e0*/  LDSM.16.M88.4 R48, [R226+0x6800] ;  /* 0x00680000e230783b */ /* 0x000fe60000000200 */
[----:B------:R-:W-:Y:S01]  /*23f0*/  HMMA.16816.F32 R44, R8, R60, R20 ;  /* 0x0000003c082c723c */ /* 0x000fe20000001814 */
[----:B------:R-:W1:Y:S04]  /*2400*/  LDSM.16.M88.4 R8, [R222+0x8000] ;  /* 0x00800000de08783b */ /* 0x000e680000000200 */
[----:B------:R-:W1:Y:S03]  /*2410*/  LDSM.16.M88.4 R20, [R167+0x14900] ;  /* 0x01490000a714783b */ /* 0x000e660000000200 */
[C---:B-----5:R-:W-:Y:S01]  /*2420*/  HMMA.16816.F32 R24, R12.reuse, R106, R68 ;  /* 0x0000006a0c18723c */ /* 0x060fe20000001844 */
[----:B------:R-:W5:Y:S07]  /*2430*/  LDSM.16.M88.4 R60, [R226+0x7000] ;  /* 0x00700000e23c783b */ /* 0x000f6e0000000200 */
[C---:B------:R-:W-:Y:S01]  /*2440*/  HMMA.16816.F32 R28, R12.reuse, R104, R64 ;  /* 0x000000680c1c723c */ /* 0x040fe20000001840 */
[----:B------:R-:W-:Y:S07]  /*2450*/  LDSM.16.M88.4 R104, [R226+0x8000] ;  /* 0x00800000e268783b */ /* 0x000fee0000000200 */
[C---:B---3--:R-:W-:Y:S01]  /*2460*/  HMMA.16816.F32 R68, R12.reuse, R112, R72 ;  /* 0x000000700c44723c */ /* 0x048fe20000001848 */
[----:B------:R-:W3:Y:S07]  /*2470*/  LDSM.16.M88.4 R72, [R226+0x7800] ;  /* 0x00780000e248783b */ /* 0x000eee0000000200 */
[C---:B----4-:R-:W-:Y:S08]  /*2480*/  HMMA.16816.F32 R56, R12.reuse, R108, R56 ;  /* 0x0000006c0c38723c */ /* 0x050ff00000001838 */
[C---:B------:R-:W-:Y:S01]  /*2490*/  HMMA.16816.F32 R64, R12.reuse, R110, R76 ;  /* 0x0000006e0c40723c */ /* 0x040fe2000000184c */
[----:B------:R-:W-:Y:S07]  /*24a0*/  LDSM.16.M88.4 R108, [R221+0x12100] ;  /* 0x01210000dd6c783b */ /* 0x000fee0000000200 */
[C---:B--2---:R-:W-:Y:S08]  /*24b0*/  HMMA.16816.F32 R96, R12.reuse, R16, R96 ;  /* 0x000000100c60723c */ /* 0x044ff00000001860 */
[C---:B------:R-:W-:Y:S01]  /*24c0*/  HMMA.16816.F32 R88, R12.reuse, R18, R88 ;  /* 0x000000120c58723c */ /* 0x040fe20000001858 */
[----:B------:R-:W2:Y:S07]  /*24d0*/  LDSM.16.M88.4 R16, [R225+0x8000] ;  /* 0x00800000e110783b */ /* 0x000eae0000000200 */
[C---:B------:R-:W-:Y:S08]  /*24e0*/  HMMA.16816.F32 R52, R12.reuse, R102, R84 ;  /* 0x000000660c34723c */ /* 0x040ff00000001854 */
[C---:B------:R-:W-:Y:S01]  /*24f0*/  HMMA.16816.F32 R40, R12.reuse, R100, R80 ;  /* 0x000000640c28723c */ /* 0x040fe20000001850 */
[----:B------:R-:W4:Y:S07]  /*2500*/  LDSM.16.M88.4 R100, [R226+0x8800] ;  /* 0x00880000e264783b */ /* 0x000f2e0000000200 */
[----:B------:R-:W-:Y:S01]  /*2510*/  HMMA.16816.F32 R80, R12, R114, R92 ;  /* 0x000000720c50723c */ /* 0x000fe2000000185c */
[----:B------:R-:W2:Y:S07]  /*2520*/  LDSM.16.M88.4 R112, [R221+0x12900] ;  /* 0x01290000dd70783b */ /* 0x000eae0000000200 */
[----:B-1----:R-:W-:Y:S01]  /*2530*/  HMMA.16816.F32 R84, R8, R32, R28 ;  /* 0x000000200854723c */ /* 0x002fe2000000181c */
[----:B------:R-:W1:Y:S07]  /*2540*/  LDSM.16.M88.4 R28, [R221+0x13900] ;  /* 0x01390000dd1c783b */ /* 0x000e6e0000000200 */
[C---:B------:R-:W-:Y:S08]  /*2550*/  HMMA.16816.F32 R92, R12.reuse, R20, R44 ;  /* 0x000000140c5c723c */ /* 0x040ff0000000182c */
[----:B------:R-:W-:Y:S08]  /*2560*/  HMMA.16816.F32 R76, R12, R22, R36 ;  /* 0x000000160c4c723c */ /* 0x000ff00000001824 */
[C---:B------:R-:W-:Y:S08]  /*2570*/  HMMA.16816.F32 R20, R8.reuse, R34, R24 ;  /* 0x000000220814723c */ /* 0x040ff00000001818 */
[C---:B------:R-:W-:Y:S08]  /*2580*/  HMMA.16816.F32 R24, R8.reuse, R50, R52 ;  /* 0x000000320818723c */ /* 0x040ff00000001834 */
[C---:B------:R-:W-:Y:S08]  /*2590*/  HMMA.16816.F32 R12, R8.reuse, R48, R40 ;  /* 0x00000030080c723c */ /* 0x040ff00000001828 */
[C---:B-----5:R-:W-:Y:S01]  /*25a0*/  HMMA.16816.F32 R52, R8.reuse, R60, R56 ;  /* 0x0000003c0834723c */ /* 0x060fe20000001838 */
[----:B------:R-:W5:Y:S07]  /*25b0*/  LDSM.16.M88.4 R56, [R221+0x13100] ;  /* 0x01310000dd38783b */ /* 0x000f6e0000000200 */
[C---:B---3--:R-:W-:Y:S08]  /*25c0*/  HMMA.16816.F32 R44, R8.reuse, R72, R68 ;  /* 0x00000048082c723c */ /* 0x048ff00000001844 */
[----:B------:R-:W-:Y:S08]  /*25d0*/  HMMA.16816.F32 R36, R8, R104, R96 ;  /* 0x000000680824723c */ /* 0x000ff00000001860 */
[----:B--2---:R-:W-:Y:S01]  /*25e0*/  HMMA.16816.F32 R96, R16, R110, R20 ;  /* 0x0000006e1060723c */ /* 0x004fe20000001814 */
[----:B------:R-:W2:Y:S07]  /*25f0*/  LDSM.16.M88.4 R20, [R221+0x14100] ;  /* 0x01410000dd14783b */ /* 0x000eae0000000200 */
[C---:B------:R-:W-:Y:S01]  /*2600*/  HMMA.16816.F32 R48, R8.reuse, R62, R64 ;  /* 0x0000003e0830723c */ /* 0x040fe20000001840 */
[----:B------:R-:W-:Y:S07]  /*2610*/  LDSM.16.M88.4 R64, [R220+0x6000] ;  /* 0x00600000dc40783b */ /* 0x000fee0000000200 */
[C---:B------:R-:W-:Y:S08]  /*2620*/  HMMA.16816.F32 R40, R8.reuse, R74, R80 ;  /* 0x0000004a0828723c */ /* 0x040ff00000001850 */
[C---:B------:R-:W-:Y:S08]  /*2630*/  HMMA.16816.F32 R32, R8.reuse, R106, R88 ;  /* 0x0000006a0820723c */ /* 0x040ff00000001858 */
[C---:B----4-:R-:W-:Y:S08]  /*2640*/  HMMA.16816.F32 R68, R8.reuse, R100, R92 ;  /* 0x000000640844723c */ /* 0x050ff0000000185c */
[----:B------:R-:W-:Y:S01]  /*2650*/  HMMA.16816.F32 R76, R8, R102, R76 ;  /* 0x00000066084c723c */ /* 0x000fe2000000184c */
[----:B------:R-:W3:Y:S07]  /*2660*/  LDSM.16.M88.4 R8, [R221+0x14900] ;  /* 0x01490000dd08783b */ /* 0x000eee0000000200 */
[C---:B------:R-:W-:Y:S01]  /*2670*/  HMMA.16816.F32 R92, R16.reuse, R112, R12 ;  /* 0x00000070105c723c */ /* 0x040fe2000000180c */
[----:B------:R-:W-:Y:S07]  /*2680*/  LDSM.16.M88.4 R12, [R224+0x8000] ;  /* 0x00800000e00c783b */ /* 0x000fee0000000200 */
[C---:B-1----:R-:W-:Y:S01]  /*2690*/  HMMA.16816.F32 R88, R16.reuse, R28, R44 ;  /* 0x0000001c1058723c */ /* 0x042fe2000000182c */
[----:B------:R-:W1:Y:S07]  /*26a0*/  LDSM.16.M88.4 R44, [R220+0x7000] ;  /* 0x00700000dc2c783b */ /* 0x000e6e0000000200 */
[C---:B-----5:R-:W-:Y:S08]  /*26b0*/  HMMA.16816.F32 R100, R16.reuse, R56, R52 ;  /* 0x000000381064723c */ /* 0x060ff00000001834 */
[C---:B------:R-:W-:Y:S01]  /*26c0*/  HMMA.16816.F32 R104, R16.reuse, R58, R48 ;  /* 0x0000003a1068723c */ /* 0x040fe20000001830 */
[----:B------:R-:W4:Y:S04]  /*26d0*/  LDSM.16.M88.4 R56, [R220+0x6800] ;  /* 0x00680000dc38783b */ /* 0x000f280000000200 */
[----:B------:R-:W5:Y:S03]  /*26e0*/  LDSM.16.M88.4 R48, [R220+0x7800] ;  /* 0x00780000dc30783b */ /* 0x000f660000000200 */
[C---:B------:R-:W-:Y:S01]  /*26f0*/  HMMA.16816.F32 R80, R16.reuse, R30, R40 ;  /* 0x0000001e1050723c */ /* 0x040fe20000001828 */
[----:B------:R-:W1:Y:S04]  /*2700*/  LDSM.16.M88.4 R40, [R220+0x8000] ;  /* 0x00800000dc28783b */ /* 0x000e680000000200 */
[----:B------:R-:W-:Y:S03]  /*2710*/  LDSM.16.M88.4 R28, [R167+0x15100] ;  /* 0x01510000a71c783b */ /* 0x000fe60000000200 */
[C---:B--2---:R-:W-:Y:S01]  /*2720*/  HMMA.16816.F32 R72, R16.reuse, R20, R36 ;  /* 0x000000141048723c */ /* 0x044fe20000001824 */
[----:B------:R-:W2:Y:S07]  /*2730*/  LDSM.16.M88.4 R36, [R220+0x8800] ;  /* 0x00880000dc24783b */ /* 0x000eae0000000200 */
[C---:B------:R-:W-:Y:S08]  /*2740*/  HMMA.16816.F32 R84, R16.reuse, R108, R84 ;  /* 0x0000006c1054723c */ /* 0x040ff00000001854 */
[C---:B------:R-:W-:Y:S08]  /*2750*/  HMMA.16816.F32 R60, R16.reuse, R22, R32 ;  /* 0x00000016103c723c */ /* 0x040ff00000001820 */
[C---:B---3--:R-:W-:Y:S08]  /*2760*/  HMMA.16816.F32 R52, R16.reuse, R8, R68 ;  /* 0x000000081034723c */ /* 0x048ff00000001844 */
[----:B------:R-:W-:Y:S01]  /*2770*/  HMMA.16816.F32 R32, R16, R10, R76 ;  /* 0x0000000a1020723c */ /* 0x000fe2000000184c */
[----:B------:R-:W3:Y:S07]  /*2780*/  LDSM.16.M88.4 R8, [R223+0xc000] ;  /* 0x00c00000df08783b */ /* 0x000eee0000000200 */
[C---:B-1----:R-:W-:Y:S08]  /*2790*/  HMMA.16816.F32 R100, R12.reuse, R44, R100 ;  /* 0x0000002c0c64723c */ /* 0x042ff00000001864 */
[----:B------:R-:W-:Y:S01]  /*27a0*/  HMMA.16816.F32 R104, R12, R46, R104 ;  /* 0x0000002e0c68723c */ /* 0x000fe20000001868 */
[----:B------:R-:W1:Y:S07]  /*27b0*/  LDSM.16.M88.4 R44, [R167+0x15900] ;  /* 0x01590000a72c783b */ /* 0x000e6e0000000200 */
[----:B------:R-:W-:Y:S08]  /*27c0*/  HMMA.16816.F32 R108, R16, R114, R24 ;  /* 0x00000072106c723c */ /* 0x000ff00000001818 */
[C---:B------:R-:W-:Y:S08]  /*27d0*/  HMMA.16816.F32 R24, R12.reuse, R64, R84 ;  /* 0x000000400c18723c */ /* 0x040ff00000001854 */
[C---:B------:R-:W-:Y:S01]  /*27e0*/  HMMA.16816.F32 R20, R12.reuse, R66, R96 ;  /* 0x000000420c14723c */ /* 0x040fe20000001860 */
[----:B------:R-:W-:Y:S07]  /*27f0*/  LDSM.16.M88.4 R64, [R167+0x16900] ;  /* 0x01690000a740783b */ /* 0x000fee0000000200 */
[C---:B----4-:R-:W-:Y:S08]  /*2800*/  HMMA.16816.F32 R16, R12.reuse, R56, R92 ;  /* 0x000000380c10723c */ /* 0x050ff0000000185c */
[C---:B-----5:R-:W-:Y:S08]  /*2810*/  HMMA.16816.F32 R96, R12.reuse, R48, R88 ;  /* 0x000000300c60723c */ /* 0x060ff00000001858 */
[C---:B------:R-:W-:Y:S01]  /*2820*/  HMMA.16816.F32 R92, R12.reuse, R50, R80 ;  /* 0x000000320c5c723c */ /* 0x040fe20000001850 */
[----:B------:R-:W4:Y:S07]  /*2830*/  LDSM.16.M88.4 R48, [R167+0x16100] ;  /* 0x01610000a730783b */ /* 0x000f2e0000000200 */
[C---:B------:R-:W-:Y:S01]  /*2840*/  HMMA.16816.F32 R88, R12.reuse, R40, R72 ;  /* 0x000000280c58723c */ /* 0x040fe20000001848 */
[----:B------:R-:W5:Y:S07]  /*2850*/  LDSM.16.M88.4 R72, [R167+0x17100] ;  /* 0x01710000a748783b */ /* 0x000f6e0000000200 */
[C---:B------:R-:W-:Y:S08]  /*2860*/  HMMA.16816.F32 R56, R12.reuse, R58, R108 ;  /* 0x0000003a0c38723c */ /* 0x040ff0000000186c */
[C---:B------:R-:W-:Y:S01]  /*2870*/  HMMA.16816.F32 R84, R12.reuse, R42, R60 ;  /* 0x0000002a0c54723c */ /* 0x040fe2000000183c */
[----:B------:R-:W-:Y:S07]  /*2880*/  LDSM.16.M88.4 R40, [R226+0xa000] ;  /* 0x00a00000e228783b */ /* 0x000fee0000000200 */
[C---:B--2---:R-:W-:Y:S01]  /*2890*/  HMMA.16816.F32 R80, R12.reuse, R36, R52 ;  /* 0x000000240c50723c */ /* 0x044fe20000001834 */
[----:B------:R-:W-:Y:S07]  /*28a0*/  LDSM.16.M88.4 R52, [R226+0xa800] ;  /* 0x00a80000e234783b */ /* 0x000fee0000000200 */
[----:B------:R-:W-:Y:S01]  /*28b0*/  HMMA.16816.F32 R76, R12, R38, R32 ;  /* 0x000000260c4c723c */ /* 0x000fe20000001820 */
[----:B------:R-:W2:Y:S04]  /*28c0*/  LDSM.16.M88.4 R12, [R167+0x17900] ;  /* 0x01790000a70c783b */ /* 0x000ea80000000200 */
[----:B------:R-:W-:Y:S03]  /*28d0*/  LDSM.16.M88.4 R36, [R226+0x9000] ;  /* 0x00900000e224783b */ /* 0x000fe60000000200 */
[C---:B---3--:R-:W-:Y:S01]  /*28e0*/  HMMA.16816.F32 R68, R8.reuse, R28, R24 ;  /* 0x0000001c0844723c */ /* 0x048fe20000001818 */
[----:B------:R-:W-:Y:S07]  /*28f0*/  LDSM.16.M88.4 R32, [R226+0x9800] ;  /* 0x00980000e220783b */ /* 0x000fee0000000200 */
[C---:B------:R-:W-:Y:S08]  /*2900*/  HMMA.16816.F32 R60, R8.reuse, R30, R20 ;  /* 0x0000001e083c723c */ /* 0x040ff00000001814 */
[C---:B-1----:R-:W-:Y:S01]  /*2910*/  HMMA.16816.F32 R28, R8.reuse, R44, R16 ;  /* 0x0000002c081c723c */ /* 0x042fe20000001810 */
[----:B------:R-:W1:Y:S07]  /*2920*/  LDSM.16.M88.4 R16, [R222+0xc000] ;  /* 0x00c00000de10783b */ /* 0x000e6e0000000200 */
[C---:B------:R-:W-:Y:S08]  /*2930*/  HMMA.16816.F32 R24, R8.reuse, R46, R56 ;  /* 0x0000002e0818723c */ /* 0x040ff00000001838 */
[C---:B----4-:R-:W-:Y:S01]  /*2940*/  HMMA.16816.F32 R20, R8.reuse, R48, R100 ;  /* 0x000000300814723c */ /* 0x050fe20000001864 */
[----:B------:R-:W3:Y:S07]  /*2950*/  LDSM.16.M88.4 R100, [R226+0xb000] ;  /* 0x00b00000e264783b */ /* 0x000eee0000000200 */
[C---:B------:R-:W-:Y:S08]  /*2960*/  HMMA.16816.F32 R44, R8.reuse, R50, R104 ;  /* 0x00000032082c723c */ /* 0x040ff00000001868 */
[C---:B------:R-:W-:Y:S01]  /*2970*/  HMMA.16816.F32 R48, R8.reuse, R64, R96 ;  /* 0x000000400830723c */ /* 0x040fe20000001860 */
[----:B------:R-:W-:Y:S07]  /*2980*/  LDSM.16.M88.4 R96, [R221+0x17900] ;  /* 0x01790000dd60783b */ /* 0x000fee0000000200 */
[C---:B------:R-:W-:Y:S01]  /*2990*/  HMMA.16816.F32 R56, R8.reuse, R66, R92 ;  /* 0x000000420838723c */ /* 0x040fe2000000185c */
[----:B------:R-:W-:Y:S07]  /*29a0*/  LDSM.16.M88.4 R92, [R220+0x9800] ;  /* 0x00980000dc5c783b */ /* 0x000fee0000000200 */
[C---:B-----5:R-:W-:Y:S01]  /*29b0*/  HMMA.16816.F32 R64, R8.reuse, R72, R88 ;  /* 0x000000480840723c */ /* 0x060fe20000001858 */
[----:B------:R-:W4:Y:S07]  /*29c0*/  LDSM.16.M88.4 R88, [R226+0xb800] ;  /* 0x00b80000e258783b */ /* 0x000f2e0000000200 */
[C---:B--2---:R-:W-:Y:S08]  /*29d0*/  HMMA.16816.F32 R80, R8.reuse, R12, R80 ;  /* 0x0000000c0850723c */ /* 0x044ff00000001850 */
[C---:B------:R-:W-:Y:S01]  /*29e0*/  HMMA.16816.F32 R76, R8.reuse, R14, R76 ;  /* 0x0000000e084c723c */ /* 0x040fe2000000184c */
[----:B------:R-:W2:Y:S07]  /*29f0*/  LDSM.16.M88.4 R12, [R225+0xc000] ;  /* 0x00c00000e10c783b */ /* 0x000eae0000000200 */
[----:B------:R-:W-:Y:S01]  /*2a00*/  HMMA.16816.F32 R72, R8, R74, R84 ;  /* 0x0000004a0848723c */ /* 0x000fe20000001854 */
[----:B------:R-:W-:Y:S07]  /*2a10*/  LDSM.16.M88.4 R8, [R224+0xc000] ;  /* 0x00c00000e008783b */ /* 0x000fee0000000200 */
[C---:B-1----:R-:W-:Y:S08]  /*2a20*/  HMMA.16816.F32 R84, R16.reuse, R36, R68 ;  /* 0x000000241054723c */ /* 0x042ff00000001844 */
[C---:B------:R-:W-:Y:S01]  /*2a30*/  HMMA.16816.F32 R112, R16.reuse, R38, R60 ;  /* 0x000000261070723c */ /* 0x040fe2000000183c */
[----:B------:R-:W1:Y:S07]  /*2a40*/  LDSM.16.M88.4 R36, [R221+0x15900] ;  /* 0x01590000dd24783b */ /* 0x000e6e0000000200 */
[C---:B------:R-:W-:Y:S08]  /*2a50*/  HMMA.16816.F32 R108, R16.reuse, R32, R28 ;  /* 0x00000020106c723c */ /* 0x040ff0000000181c */
[C---:B------:R-:W-:Y:S01]  /*2a60*/  HMMA.16816.F32 R104, R16.reuse, R34, R24 ;  /* 0x000000221068723c */ /* 0x040fe20000001818 */
[----:B------:R-:W5:Y:S07]  /*2a70*/  LDSM.16.M88.4 R32, [R221+0x16100] ;  /* 0x01610000dd20783b */ /* 0x000f6e0000000200 */
[C---:B------:R-:W-:Y:S08]  /*2a80*/  HMMA.16816.F32 R28, R16.reuse, R40, R20 ;  /* 0x00000028101c723c */ /* 0x040ff00000001814 */
[C---:B------:R-:W-:Y:S01]  /*2a90*/  HMMA.16816.F32 R24, R16.reuse, R42, R44 ;  /* 0x0000002a1018723c */ /* 0x040fe2000000182c */
[----:B------:R-:W1:Y:S07]  /*2aa0*/  LDSM.16.M88.4 R40, [R221+0x16900] ;  /* 0x01690000dd28783b */ /* 0x000e6e0000000200 */
[C---:B------:R-:W-:Y:S01]  /*2ab0*/  HMMA.16816.F32 R44, R16.reuse, R54, R56 ;  /* 0x00000036102c723c */ /* 0x040fe20000001838 */
[----:B------:R-:W1:Y:S07]  /*2ac0*/  LDSM.16.M88.4 R56, [R221+0x17100] ;  /* 0x01710000dd38783b */ /* 0x000e6e0000000200 */
[C---:B------:R-:W-:Y:S08]  /*2ad0*/  HMMA.16816.F32 R20, R16.reuse, R52, R48 ;  /* 0x000000341014723c */ /* 0x040ff00000001830 */
[C---:B---3--:R-:W-:Y:S08]  /*2ae0*/  HMMA.16816.F32 R60, R16.reuse, R102, R72 ;  /* 0x00000066103c723c */ /* 0x048ff00000001848 */
[C---:B------:R-:W-:Y:S01]  /*2af0*/  HMMA.16816.F32 R48, R16.reuse, R100, R64 ;  /* 0x000000641030723c */ /* 0x040fe20000001840 */
[----:B------:R-:W-:Y:S07]  /*2b00*/  LDSM.16.M88.4 R100, [R220+0x9000] ;  /* 0x00900000dc64783b */ /* 0x000fee0000000200 */
[C---:B----4-:R-:W-:Y:S08]  /*2b10*/  HMMA.16816.F32 R72, R16.reuse, R88, R80 ;  /* 0x000000581048723c */ /* 0x050ff00000001850 */
[----:B------:R-:W-:Y:S01]  /*2b20*/  HMMA.16816.F32 R68, R16, R90, R76 ;  /* 0x0000005a1044723c */ /* 0x000fe2000000184c */
[----:B------:R-:W3:Y:S07]  /*2b30*/  LDSM.16.M88.4 R88, [R220+0xa000] ;  /* 0x00a00000dc58783b */ /* 0x000eee0000000200 */
[----:B--2---:R-:W-:Y:S01]  /*2b40*/  HMMA.16816.F32 R80, R12, R122, R112 ;  /* 0x0000007a0c50723c */ /* 0x004fe20000001870 */
[----:B------:R-:W2:Y:S01]  /*2b50*/  LDSM.16.M88.4 R112, [R220+0xb800] ;  /* 0x00b80000dc70783b */ /* 0x000ea20000000200 */
[----:B------:R-:W-:-:S06]  /*2b60*/  DEPBAR.LE SB0, 0x0 ;  /* 0x000080000000791a */ /* 0x000fcc0000000000 */
[C---:B-1----:R-:W-:Y:S08]  /*2b70*/  HMMA.16816.F32 R76, R12.reuse, R36, R108 ;  /* 0x000000240c4c723c */ /* 0x042ff0000000186c */
        /* <DEDUP_REMOVED lines=8> */
[C---:B------:R-:W-:Y:S08]  /*2c00*/  HMMA.16816.F32 R16, R12.reuse, R96, R72 ;  /* 0x000000600c10723c */ /* 0x040ff00000001848 */
[----:B------:R-:W-:Y:S08]  /*2c10*/  HMMA.16816.F32 R12, R12, R98, R68 ;  /* 0x000000620c0c723c */ /* 0x000ff00000001844 */
        /* <DEDUP_REMOVED lines=10> */
[C---:B--2---:R-:W-:Y:S08]  /*2cc0*/  HMMA.16816.F32 R48, R8.reuse, R112, R16 ;  /* 0x000000700830723c */ /* 0x044ff00000001810 */
[----:B------:R-:W-:Y:S01]  /*2cd0*/  HMMA.16816.F32 R56, R8, R114, R12 ;  /* 0x000000720838723c */ /* 0x000fe2000000180c */
[----:B------:R-:W-:Y:S06]  /*2ce0*/  BAR.SYNC.DEFER_BLOCKING 0x0 ;  /* 0x0000000000007b1d */ /* 0x000fec0000010000 */
[----:B------:R-:W-:Y:S05]  /*2cf0*/  @!P5 BRA `(.L_x_683) ;  /* 0x000002400000d947 */ /* 0x000fea0003800000 */
[----:B------:R-:W-:Y:S01]  /*2d00*/  IADD3 R6, R138, -0x2, RZ ;  /* 0xfffffffe8a067810 */ /* 0x000fe20007ffe0ff */
[----:B------:R-:W-:-:S02]  /*2d10*/  IMAD.SHL.U32 R9, R131, 0x40, RZ ;  /* 0x0000004083097824 */ /* 0x000fc400078e00ff */
[----:B------:R-:W-:Y:S01]  /*2d20*/  IMAD.SHL.U32 R16, R135, 0x2, RZ ;  /* 0x0000000287107824 */ /* 0x000fe200078e00ff */
[----:B------:R-:W-:Y:S01]  /*2d30*/  SHF.R.S32.HI R3, RZ, 0x1f, R6 ;  /* 0x0000001fff037819 */ /* 0x000fe20000011406 */
[----:B------:R-:W-:Y:S02]  /*2d40*/  IMAD R2, R130, R6, RZ ;  /* 0x0000000682027224 */ /* 0x000fe400078e02ff */
[----:B------:R-:W-:-:S04]  /*2d50*/  IMAD.WIDE.U32 R6, R6, R132, R136 ;  /* 0x0000008406067225 */ /* 0x000fc800078e0088 */
[----:B------:R-:W-:Y:S01]  /*2d60*/  IMAD R3, R3, R132, R2 ;  /* 0x0000008403037224 */ /* 0x000fe200078e0202 */
[----:B------:R-:W-:-:S03]  /*2d70*/  LEA R2, P0, R6, c[0x0][0x1c8], 0x1 ;  /* 0x0000720006027a11 */ /* 0x000fc600078008ff */
[----:B------:R-:W-:Y:S01]  /*2d80*/  IMAD.IADD R3, R7, 0x1, R3 ;  /* 0x0000000107037824 */ /* 0x000fe200078e0203 */
[----:B------:R-:W-:-:S04]  /*2d90*/  SHF.L.U64.HI R7, R131, 0x6, R134 ;  /* 0x0000000683077819 */ /* 0x000fc80000010286 */
[----:B------:R-:W-:Y:S02]  /*2da0*/  LEA.HI.X R3, R6, c[0x0][0x1cc], R3, 0x1, P0 ;  /* 0x0000730006037a11 */ /* 0x000fe400000f0c03 */
[----:B------:R-:W-:-:S03]  /*2db0*/  IADD3 R14, P5, P0, R9, 0x80, R2 ;  /* 0x00000080090e7810 */ /* 0x000fc600078be002 */
[----:B------:R-:W-:Y:S01]  /*2dc0*/  @!PT LDS RZ, [RZ] ;  /* 0x00000000fffff984 */ /* 0x000fe20000000800 */
[----:B------:R-:W-:Y:S01]  /*2dd0*/  @!PT LDS RZ, [RZ] ;  /* 0x00000000fffff984 */ /* 0x000fe20000000800 */
[----:B------:R-:W-:Y:S01]  /*2de0*/  @!PT LDS RZ, [RZ] ;  /* 0x00000000fffff984 */ /* 0x000fe20000000800 */
[----:B------:R1:W-:Y:S01]  /*2df0*/  LDGSTS.E.BYPASS.LTC128B.128 [R16+0xc100], [R2.64], !P1 ;  /* 0x0c10000002107fae */ /* 0x0003e2000c901d48 */
[--C-:B------:R-:W-:Y:S02]  /*2e00*/  IADD3.X R15, R7, RZ, R3.reuse, P5, P0 ;  /* 0x000000ff070f7210 */ /* 0x100fe40002fe0403 */
[--C-:B------:R-:W-:Y:S01]  /*2e10*/  IADD3 R12, P5, P0, R9, 0x100, R2.reuse ;  /* 0x00000100090c7810 */ /* 0x100fe200078be002 */
[----:B------:R1:W-:Y:S03]  /*2e20*/  LDGSTS.E.BYPASS.LTC128B.128 [R16+0xf100], [R2.64+0x80], !P4 ;  /* 0x0f10008002107fae */ /* 0x0003e6000e101d48 */
[----:B------:R-:W-:Y:S01]  /*2e30*/  IADD3.X R13, R7, RZ, R3, P5, P0 ;  /* 0x000000ff070d7210 */ /* 0x000fe20002fe0403 */
[----:B------:R1:W-:Y:S01]  /*2e40*/  LDGSTS.E.BYPASS.LTC128B.128 [R16+0x12100], [R2.64+0x100], !P3 ;  /* 0x1210010002107fae */ /* 0x0003e2000d901d48 */
[----:B------:R-:W-:-:S03]  /*2e50*/  IADD3 R10, P5, P0, R9, 0x180, R2 ;  /* 0x00000180090a7810 */ /* 0x000fc600078be002 */
[----:B------:R1:W-:Y:S01]  /*2e60*/  LDGSTS.E.BYPASS.LTC128B.128 [R16+0x15100], [R2.64+0x180], !P2 ;  /* 0x1510018002107fae */ /* 0x0003e2000d101d48 */
[----:B------:R-:W-:Y:S02]  /*2e70*/  IADD3.X R11, R7, RZ, R3, P5, P0 ;  /* 0x000000ff070b7210 */ /* 0x000fe40002fe0403 */
[----:B------:R-:W-:-:S04]  /*2e80*/  IADD3 R8, P5, R9, R2, RZ ;  /* 0x0000000209087210 */ /* 0x000fc80007fbe0ff */
[----:B------:R-:W-:Y:S01]  /*2e90*/  IADD3 R6, P0, R8, R9, RZ ;  /* 0x0000000908067210 */ /* 0x000fe20007f1e0ff */
[----:B------:R-:W-:-:S04]  /*2ea0*/  IMAD.X R9, R7, 0x1, R3, P5 ;  /* 0x0000000107097824 */ /* 0x000fc800028e0603 */
[----:B------:R-:W-:Y:S01]  /*2eb0*/  IMAD.X R7, R9, 0x1, R7, P0 ;  /* 0x0000000109077824 */ /* 0x000fe200000e0607 */
[----:B------:R1:W-:Y:S04]  /*2ec0*/  LDGSTS.E.BYPASS.LTC128B.128 [R16+0xd100], [R8.64], !P1 ;  /* 0x0d10000008107fae */ /* 0x0003e8000c901d48 */
[----:B------:R1:W-:Y:S04]  /*2ed0*/  LDGSTS.E.BYPASS.LTC128B.128 [R16+0x10100], [R14.64], !P4 ;  /* 0x101000000e107fae */ /* 0x0003e8000e101d48 */
[----:B------:R1:W-:Y:S04]  /*2ee0*/  LDGSTS.E.BYPASS.LTC128B.128 [R16+0x13100], [R12.64], !P3 ;  /* 0x131000000c107fae */ /* 0x0003e8000d901d48 */
[----:B------:R1:W-:Y:S04]  /*2ef0*/  LDGSTS.E.BYPASS.LTC128B.128 [R16+0x16100], [R10.64], !P2 ;  /* 0x161000000a107fae */ /* 0x0003e8000d101d48 */
[----:B------:R1:W-:Y:S04]  /*2f00*/  LDGSTS.E.BYPASS.LTC128B.128 [R16+0xe100], [R6.64], !P1 ;  /* 0x0e10000006107fae */ /* 0x0003e8000c901d48 */
[----:B------:R1:W-:Y:S04]  /*2f10*/  LDGSTS.E.BYPASS.LTC128B.128 [R16+0x11100], [R6.64+0x80], !P4 ;  /* 0x1110008006107fae */ /* 0x0003e8000e101d48 */
[----:B------:R1:W-:Y:S04]  /*2f20*/  LDGSTS.E.BYPASS.LTC128B.128 [R16+0x14100], [R6.64+0x100], !P3 ;  /* 0x1410010006107fae */ /* 0x0003e8000d901d48 */
[----:B------:R1:W-:Y:S02]  /*2f30*/  LDGSTS.E.BYPASS.LTC128B.128 [R16+0x17100], [R6.64+0x180], !P2 ;  /* 0x1710018006107fae */ /* 0x0003e4000d101d48 */
.L_x_683:
[----:B-1----:R-:W-:Y:S01]  /*2f40*/  SHF.R.S32.HI R2, RZ, 0x1f, R128 ;  /* 0x0000001fff027819 */ /* 0x002fe20000011480 */
[----:B------:R-:W-:Y:S01]  /*2f50*/  STL [R1+0x64], R221 ;  /* 0x000064dd01007387 */ /* 0x000fe20000100800 */
[----:B------:R-:W-:-:S02]  /*2f60*/  SHF.L.U32 R216, R5, 0x1, RZ ;  /* 0x0000000105d87819 */ /* 0x000fc400000006ff */
[----:B------:R-:W-:Y:S01]  /*2f70*/  LEA.HI R3, R2, R128, RZ, 0x2 ;  /* 0x0000008002037211 */ /* 0x000fe200078f10ff */
[----:B------:R-:W-:Y:S02]  /*2f80*/  STL [R1+0x60], R220 ;  /* 0x000060dc01007387 */ /* 0x000fe40000100800 */
[--C-:B------:R-:W-:Y:S01]  /*2f90*/  IMAD R217, R4, 0x2, R216.reuse ;  /* 0x0000000204d97824 */ /* 0x100fe200078e02d8 */
[----:B------:R-:W-:Y:S01]  /*2fa0*/  LOP3.LUT R2, R3, 0x7ffffffc, RZ, 0xc0, !PT ;  /* 0x7ffffffc03027812 */ /* 0x000fe200078ec0ff */
[----:B------:R-:W-:Y:S01]  /*2fb0*/  STL [R1+0x5c], R167 ;  /* 0x00005ca701007387 */ /* 0x000fe20000100800 */
[C---:B------:R-:W-:Y:S02]  /*2fc0*/  IMAD R219, R0.reuse, 0x2, R216 ;  /* 0x0000000200db7824 */ /* 0x040fe400078e02d8 */
[----:B------:R-:W-:Y:S01]  /*2fd0*/  LEA R218, R0, R217, 0x1 ;  /* 0x000000d900da7211 */ /* 0x000fe200078e08ff */
[----:B------:R1:W-:Y:S01]  /*2fe0*/  STL [R1+0x58], R3 ;  /* 0x0000580301007387 */ /* 0x0003e20000100800 */
[----:B------:R-:W-:-:S03]  /*2ff0*/  IMAD.IADD R2, R128, 0x1, -R2 ;  /* 0x0000000180027824 */ /* 0x000fc600078e0a02 */
[----:B------:R-:W-:Y:S04]  /*3000*/  LDSM.16.MT88.4 R72, [R216+0x3100] ;  /* 0x00310000d848783b */ /* 0x000fe80000004200 */
[----:B------:R-:W-:Y:S04]  /*3010*/  LDSM.16.MT88.4 R68, [R219+0x3900] ;  /* 0x00390000db44783b */ /* 0x000fe80000004200 */
[----:B------:R-:W-:Y:S04]  /*3020*/  LDSM.16.MT88.4 R96, [R217+0x6100] ;  /* 0x00610000d960783b */ /* 0x000fe80000004200 */
[----:B------:R-:W-:Y:S04]  /*3030*/  LDSM.16.MT88.4 R92, [R218+0x3900] ;  /* 0x00390000da5c783b */ /* 0x000fe80000004200 */
[----:B------:R-:W0:Y:S01]  /*3040*/  LDGDEPBAR ;  /* 0x00000000000079af */ /* 0x000e220000000000 */
[----:B-1----:R-:W-:-:S05]  /*3050*/  IADD3 R3, R129, c[0x0][0x1d0], RZ ;  /* 0x0000740081037a10 */ /* 0x002fca0007ffe0ff */
        /* <DEDUP_REMOVED lines=8> */
[----:B------:R-:W-:Y:S01]  /*30e0*/  ISETP.GT.AND P5, PT, R2, 0x9, PT ;  /* 0x000000090200780c */ /* 0x000fe20003fa4270 */
[----:B------:R-:W-:Y:S01]  /*30f0*/  LDSM.16.MT88.4 R84, [R219+0x3100] ;  /* 0x00310000db54783b */ /* 0x000fe20000004200 */
[----:B------:R-:W-:Y:S02]  /*3100*/  FSEL R9, R80, -INF , P0 ;  /* 0xff80000050097808 */ /* 0x000fe40000000000 */
[----:B------:R-:W-:Y:S02]  /*3110*/  FMNMX.FTZ R3, R7, R8, !PT ;  /* 0x0000000807037209 */ /* 0x000fe40007810000 */
[----:B------:R-:W-:Y:S02]  /*3120*/  FSEL R21, R82, -INF , P0 ;  /* 0xff80000052157808 */ /* 0x000fe40000000000 */
[----:B------:R-:W-:-:S02]  /*3130*/  ISETP.GT.AND P0, PT, R2, 0x10, PT ;  /* 0x000000100200780c */ /* 0x000fc40003f04270 */
[----:B------:R-:W-:Y:S02]  /*3140*/  FSEL R10, R81, -INF , P5 ;  /* 0xff800000510a7808 */ /* 0x000fe40002800000 */
[----:B------:R-:W-:Y:S02]  /*3150*/  FMNMX.FTZ R3, R9, R3, !PT ;  /* 0x0000000309037209 */ /* 0x000fe40007810000 */
[----:B------:R-:W-:Y:S02]  /*3160*/  FSEL R24, R83, -INF , P5 ;  /* 0xff80000053187808 */ /* 0x000fe40002800000 */
[----:B------:R-:W-:Y:S01]  /*3170*/  ISETP.GT.AND P5, PT, R2, 0x11, PT ;  /* 0x000000110200780c */ /* 0x000fe20003fa4270 */
[----:B------:R-:W-:Y:S01]  /*3180*/  LDSM.16.MT88.4 R80, [R217+0x3100] ;  /* 0x00310000d950783b */ /* 0x000fe20000004200 */
[----:B------:R-:W-:Y:S02]  /*3190*/  FSEL R11, R76, -INF , P0 ;  /* 0xff8000004c0b7808 */ /* 0x000fe40000000000 */
[----:B------:R-:W-:-:S02]  /*31a0*/  FMNMX.FTZ R3, R10, R3, !PT ;  /* 0x000000030a037209 */ /* 0x000fc40007810000 */
[----:B------:R-:W-:Y:S02]  /*31b0*/  FSEL R25, R78, -INF , P0 ;  /* 0xff8000004e197808 */ /* 0x000fe40000000000 */
[C---:B------:R-:W-:Y:S02]  /*31c0*/  ISETP.GT.AND P0, PT, R2.reuse, 0x18, PT ;  /* 0x000000180200780c */ /* 0x040fe40003f04270 */
[----:B------:R-:W-:Y:S02]  /*31d0*/  FSEL R13, R77, -INF , P5 ;  /* 0xff8000004d0d7808 */ /* 0x000fe40002800000 */
[----:B------:R-:W-:Y:S02]  /*31e0*/  FMNMX.FTZ R3, R11, R3, !PT ;  /* 0x000000030b037209 */ /* 0x000fe40007810000 */
[----:B------:R-:W-:Y:S02]  /*31f0*/  FSEL R26, R79, -INF , P5 ;  /* 0xff8000004f1a7808 */ /* 0x000fe40002800000 */
[----:B------:R-:W-:Y:S01]  /*3200*/  ISETP.GT.AND P5, PT, R2, 0x19, PT ;  /* 0x000000190200780c */ /* 0x000fe20003fa4270 */
[----:B------:R-:W-:Y:S01]  /*3210*/  LDSM.16.MT88.4 R76, [R218+0x3100] ;  /* 0x00310000da4c783b */ /* 0x000fe20000004200 */
[----:B------:R-:W-:-:S02]  /*3220*/  FSEL R14, R64, -INF , P0 ;  /* 0xff800000400e7808 */ /* 0x000fc40000000000 */
[----:B------:R-:W-:Y:S02]  /*3230*/  FMNMX.FTZ R3, R13, R3, !PT ;  /* 0x000000030d037209 */ /* 0x000fe40007810000 */
[----:B------:R-:W-:Y:S02]  /*3240*/  FSEL R27, R66, -INF , P0 ;  /* 0xff800000421b7808 */ /* 0x000fe40000000000 */
[----:B------:R-:W-:Y:S02]  /*3250*/  ISETP.GT.AND P0, PT, R2, 0x20, PT ;  /* 0x000000200200780c */ /* 0x000fe40003f04270 */
[----:B------:R-:W-:Y:S02]  /*3260*/  FSEL R15, R65, -INF , P5 ;  /* 0xff800000410f7808 */ /* 0x000fe40002800000 */
[----:B------:R-:W-:Y:S02]  /*3270*/  FMNMX.FTZ R3, R14, R3, !PT ;  /* 0x000000030e037209 */ /* 0x000fe40007810000 */
[----:B------:R-:W-:-:S02]  /*3280*/  FSEL R28, R67, -INF , P5 ;  /* 0xff800000431c7808 */ /* 0x000fc40002800000 */
[----:B------:R-:W-:Y:S01]  /*3290*/  ISETP.GT.AND P5, PT, R2, 0x21, PT ;  /* 0x000000210200780c */ /* 0x000fe20003fa4270 */
[----:B------:R-:W-:Y:S01]  /*32a0*/  LDSM.16.MT88.4 R64, [R218+0x900] ;  /* 0x00090000da40783b */ /* 0x000fe20000004200 */
[----:B------:R-:W-:Y:S02]  /*32b0*/  FSEL R120, R52, -INF , P0 ;  /* 0xff80000034787808 */ /* 0x000fe40000000000 */
[----:B------:R-:W-:Y:S02]  /*32c0*/  FMNMX.FTZ R3, R15, R3, !PT ;  /* 0x000000030f037209 */ /* 0x000fe40007810000 */
[----:B------:R-:W-:Y:S02]  /*32d0*/  FSEL R123, R54, -INF , P0 ;  /* 0xff800000367b7808 */ /* 0x000fe40000000000 */
[----:B------:R-:W-:Y:S02]  /*32e0*/  ISETP.GT.AND P0, PT, R2, 0x28, PT ;  /* 0x000000280200780c */ /* 0x000fe40003f04270 */
[----:B------:R-:W-:-:S02]  /*32f0*/  FSEL R118, R53, -INF , P5 ;  /* 0xff80000035767808 */ /* 0x000fc40002800000 */
[----:B------:R-:W-:Y:S02]  /*3300*/  FMNMX.FTZ R3, R120, R3, !PT ;  /* 0x0000000378037209 */ /* 0x000fe40007810000 */
[----:B------:R-:W-:Y:S02]  /*3310*/  FSEL R122, R55, -INF , P5 ;  /* 0xff800000377a7808 */ /* 0x000fe40002800000 */
[----:B------:R-:W-:Y:S02]  /*3320*/  ISETP.GT.AND P5, PT, R2, 0x29, PT ;  /* 0x000000290200780c */ /* 0x000fe40003fa4270 */
[----:B------:R-:W-:Y:S02]  /*3330*/  FSEL R117, R88, -INF , P0 ;  /* 0xff80000058757808 */ /* 0x000fe40000000000 */
[----:B------:R-:W-:Y:S02]  /*3340*/  FMNMX.FTZ R3, R118, R3, !PT ;  /* 0x0000000376037209 */ /* 0x000fe40007810000 */
[----:B------:R-:W-:-:S02]  /*3350*/  FSEL R121, R90, -INF , P0 ;  /* 0xff8000005a797808 */ /* 0x000fc40000000000 */
        /* <DEDUP_REMOVED lines=12> */
[----:B------:R-:W-:-:S02]  /*3420*/  FMNMX.FTZ R6, R16, R20, !PT ;  /* 0x0000001410067209 */ /* 0x000fc40007810000 */
        /* <DEDUP_REMOVED lines=11> */
[----:B------:R-:W-:Y:S02]  /*34e0*/  ISETP.GT.AND P0, PT, R2, 0x41, PT ;  /* 0x000000410200780c */ /* 0x000fe40003f04270 */
[----:B------:R-:W-:Y:S02]  /*34f0*/  FSEL R251, R32, -INF , P5 ;  /* 0xff80000020fb7808 */ /* 0x000fe40002800000 */
[----:B------:R-:W-:-:S02]  /*3500*/  FMNMX.FTZ R3, R165, R3, !PT ;  /* 0x00000003a5037209 */ /* 0x000fc40007810000 */
[----:B------:R-:W-:Y:S02]  /*3510*/  FMNMX.FTZ R6, R25, R6, !PT ;  /* 0x0000000619067209 */ /* 0x000fe40007810000 */
[----:B------:R-:W-:Y:S02]  /*3520*/  FSEL R101, R34, -INF , P5 ;  /* 0xff80000022657808 */ /* 0x000fe40002800000 */
[----:B------:R-:W-:Y:S02]  /*3530*/  FSEL R250, R33, -INF , P0 ;  /* 0xff80000021fa7808 */ /* 0x000fe40000000000 */
[----:B------:R-:W-:Y:S02]  /*3540*/  ISETP.GT.AND P5, PT, R2, 0x48, PT ;  /* 0x000000480200780c */ /* 0x000fe40003fa4270 */
        /* <DEDUP_REMOVED lines=8> */
[----:B------:R-:W-:Y:S02]  /*35d0*/  FSEL R206, R41, -INF , P0 ;  /* 0xff80000029ce7808 */ /* 0x000fe40000000000 */
[----:B------:R-:W-:Y:S02]  /*35e0*/  ISETP.GT.AND P5, PT, R2, 0x50, PT ;  /* 0x000000500200780c */ /* 0x000fe40003fa4270 */
[----:B------:R-:W-:Y:S02]  /*35f0*/  FMNMX.FTZ R3, R207, R3, !PT ;  /* 0x00000003cf037209 */ /* 0x000fe40007810000 */
[----:B------:R-:W-:Y:S02]  /*3600*/  FMNMX.FTZ R6, R28, R6, !PT ;  /* 0x000000061c067209 */ /* 0x000fe40007810000 */
[----:B------:R-:W-:Y:S02]  /*3610*/  FSEL R252, R43, -INF , P0 ;  /* 0xff8000002bfc7808 */ /* 0x000fe40000000000 */
[----:B------:R-:W-:-:S02]  /*3620*/  ISETP.GT.AND P0, PT, R2, 0x51, PT ;  /* 0x000000510200780c */ /* 0x000fc40003f04270 */
[----:B------:R-:W-:Y:S02]  /*3630*/  FSEL R108, R48, -INF , P5 ;  /* 0xff800000306c7808 */ /* 0x000fe40002800000 */
[----:B------:R-:W-:Y:S02]  /*3640*/  FMNMX.FTZ R3, R206, R3, !PT ;  /* 0x00000003ce037209 */ /* 0x000fe40007810000 */
[----:B------:R-:W-:Y:S02]  /*3650*/  FMNMX.FTZ R6, R123, R6, !PT ;  /* 0x000000067b067209 */ /* 0x000fe40007810000 */
[----:B------:R-:W-:Y:S02]  /*3660*/  FSEL R210, R50, -INF , P5 ;  /* 0xff80000032d27808 */ /* 0x000fe40002800000 */
[----:B------:R-:W-:Y:S02]  /*3670*/  FSEL R100, R51, -INF , P0 ;  /* 0xff80000033647808 */ /* 0x000fe40000000000 */
[----:B------:R-:W-:-:S02]  /*3680*/  FSEL R109, R49, -INF , P0 ;  /* 0xff800000316d7808 */ /* 0x000fc40000000000 */
[----:B------:R-:W-:Y:S02]  /*3690*/  ISETP.GT.AND P5, PT, R2, 0x58, PT ;  /* 0x000000580200780c */ /* 0x000fe40003fa4270 */
[----:B------:R-:W-:Y:S02]  /*36a0*/  FMNMX.FTZ R3, R108, R3, !PT ;  /* 0x000000036c037209 */ /* 0x000fe40007810000 */
[----:B------:R-:W-:Y:S02]  /*36b0*/  ISETP.GT.AND P0, PT, R2, 0x59, PT ;  /* 0x000000590200780c */ /* 0x000fe40003f04270 */
[----:B------:R-:W-:Y:S02]  /*36c0*/  FMNMX.FTZ R2, R122, R6, !PT ;  /* 0x000000067a027209 */ /* 0x000fe40007810000 */
[----:B------:R-:W-:Y:S02]  /*36d0*/  FSEL R211, R56, -INF , P5 ;  /* 0xff80000038d37808 */ /* 0x000fe40002800000 */
[----:B------:R-:W-:-:S02]  /*36e0*/  FMNMX.FTZ R164, R109, R3, !PT ;  /* 0x000000036da47209 */ /* 0x000fc40007810000 */
[----:B------:R-:W-:Y:S02]  /*36f0*/  FMNMX.FTZ R2, R121, R2, !PT ;  /* 0x0000000279027209 */ /* 0x000fe40007810000 */
[----:B------:R-:W-:Y:S02]  /*3700*/  FSEL R167, R57, -INF , P0 ;  /* 0xff80000039a77808 */ /* 0x000fe40000000000 */
[----:B------:R-:W-:Y:S02]  /*3710*/  FMNMX.FTZ R164, R211, R164, !PT ;  /* 0x000000a4d3a47209 */ /* 0x000fe40007810000 */
[----:B------:R-:W-:Y:S02]  /*3720*/  FMNMX.FTZ R2, R119, R2, !PT ;  /* 0x0000000277027209 */ /* 0x000fe40007810000 */
[----:B------:R-:W-:Y:S02]  /*3730*/  FMNMX.FTZ R164, R167, R164, !PT ;  /* 0x000000a4a7a47209 */ /* 0x000fe40007810000 */
[----:B------:R-:W-:-:S02]  /*3740*/  FMNMX.FTZ R2, R205, R2, !PT ;  /* 0x00000002cd027209 */ /* 0x000fc40007810000 */
[----:B------:R-:W-:Y:S01]  /*3750*/  FSEL R201, R39, -INF , P6 ;  /* 0xff80000027c97808 */ /* 0x000fe20003000000 */
[----:B------:R-:W1:Y:S01]  /*3760*/  SHFL.BFLY PT, R3, R164, 0x2, 0x1f ;  /* 0x0c401f00a4037f89 */ /* 0x000e6200000e0000 */
[----:B------:R-:W-:Y:S02]  /*3770*/  FMNMX.FTZ R2, R204, R2, !PT ;  /* 0x00000002cc027209 */ /* 0x000fe40007810000 */
[----:B------:R-:W-:Y:S01]  /*3780*/  FSEL R208, R58, -INF , P5 ;  /* 0xff8000003ad07808 */ /* 0x000fe20002800000 */
[----:B------:R-:W-:Y:S01]  /*3790*/  LDSM.16.MT88.4 R36, [R217+0x900] ;  /* 0x00090000d924783b */ /* 0x000fe20000004200 */
[----:B------:R-:W-:Y:S02]  /*37a0*/  FMNMX.FTZ R2, R203, R2, !PT ;  /* 0x00000002cb027209 */ /* 0x000fe40007810000 */
[----:B------:R-:W-:Y:S02]  /*37b0*/  FSEL R104, R59, -INF , P0 ;  /* 0xff8000003b687808 */ /* 0x000fe40000000000 */
[----:B------:R-:W-:Y:S01]  /*37c0*/  FMNMX.FTZ R2, R201, R2, !PT ;  /* 0x00000002c9027209 */ /* 0x000fe20007810000 */
[----:B------:R-:W-:Y:S03]  /*37d0*/  LDSM.16.MT88.4 R56, [R217+0x3900] ;  /* 0x00390000d938783b */ /* 0x000fe60000004200 */
[----:B------:R-:W-:-:S04]  /*37e0*/  FMNMX.FTZ R2, R101, R2, !PT ;  /* 0x0000000265027209 */ /* 0x000fc80007810000 */
[----:B------:R-:W-:-:S04]  /*37f0*/  FMNMX.FTZ R2, R106, R2, !PT ;  /* 0x000000026a027209 */ /* 0x000fc80007810000 */
[----:B------:R-:W-:Y:S02]  /*3800*/  FMNMX.FTZ R2, R107, R2, !PT ;  /* 0x000000026b027209 */ /* 0x000fe40007810000 */
[----:B-1----:R-:W-:Y:S02]  /*3810*/  FMNMX.FTZ R164, R164, R3, !PT ;  /* 0x00000003a4a47209 */ /* 0x002fe40007810000 */
[----:B------:R-:W-:-:S03]  /*3820*/  FMNMX.FTZ R3, R252, R2, !PT ;  /* 0x00000002fc037209 */ /* 0x000fc60007810000 */
[----:B------:R-:W1:Y:S01]  /*3830*/  SHFL.BFLY PT, R2, R164, 0x1, 0x1f ;  /* 0x0c201f00a4027f89 */ /* 0x000e6200000e0000 */
[----:B------:R-:W-:-:S04]  /*3840*/  FMNMX.FTZ R3, R210, R3, !PT ;  /* 0x00000003d2037209 */ /* 0x000fc80007810000 */
[----:B------:R-:W-:-:S04]  /*3850*/  FMNMX.FTZ R3, R100, R3, !PT ;  /* 0x0000000364037209 */ /* 0x000fc80007810000 */
[----:B------:R-:W-:-:S04]  /*3860*/  FMNMX.FTZ R3, R208, R3, !PT ;  /* 0x00000003d0037209 */ /* 0x000fc80007810000 */
[----:B------:R-:W-:-:S05]  /*3870*/  FMNMX.FTZ R3, R104, R3, !PT ;  /* 0x0000000368037209 */ /* 0x000fca0007810000 */
[----:B------:R-:W2:Y:S01]  /*3880*/  SHFL.BFLY PT, R6, R3, 0x2, 0x1f ;  /* 0x0c401f0003067f89 */ /* 0x000ea200000e0000 */
[----:B-1----:R-:W-:-:S04]  /*3890*/  FMNMX.FTZ R164, R164, R2, !PT ;  /* 0x00000002a4a47209 */ /* 0x002fc80007810000 */
[C---:B------:R-:W-:Y:S01]  /*38a0*/  FSETP.NEU.FTZ.AND P0, PT, R164.reuse, -INF , PT ;  /* 0xff800000a400780b */ /* 0x040fe20003f1d000 */
[----:B------:R-:W-:-:S05]  /*38b0*/  FMUL.FTZ R12, R164, c[0x0][0x2d0] ;  /* 0x0000b400a40c7a20 */ /* 0x000fca0000410000 */
[----:B------:R-:W-:-:S05]  /*38c0*/  FSEL R12, R12, RZ, P0 ;  /* 0x000000ff0c0c7208 */ /* 0x000fca0000000000 */
[----:B------:R-:W-:Y:S01]  /*38d0*/  FFMA.FTZ R2, R7, c[0x0][0x2d0], -R12 ;  /* 0x0000b40007027a23 */ /* 0x000fe2000001080c */
[----:B--2---:R-:W-:-:S03]  /*38e0*/  FMNMX.FTZ R3, R3, R6, !PT ;  /* 0x0000000603037209 */ /* 0x004fc60007810000 */
[----:B------:R1:W2:Y:S02]  /*38f0*/  MUFU.EX2 R17, R2 ;  /* 0x0000000200117308 */ /* 0x0002a40000000800 */
[----:B------:R-:W3:Y:S01]  /*3900*/  SHFL.BFLY PT, R6, R3, 0x1, 0x1f ;  /* 0x0c201f0003067f89 */ /* 0x000ee200000e0000 */
[----:B-1----:R-:W-:-:S05]  /*3910*/  FFMA.FTZ R2, R8, c[0x0][0x2d0], -R12 ;  /* 0x0000b40008027a23 */ /* 0x002fca000001080c */
[----:B------:R1:W4:Y:S01]  /*3920*/  MUFU.EX2 R220, R2 ;  /* 0x0000000200dc7308 */ /* 0x0003220000000800 */
[----:B---3--:R-:W-:Y:S01]  /*3930*/  FMNMX.FTZ R3, R3, R6, !PT ;  /* 0x0000000603037209 */ /* 0x008fe20007810000 */
[----:B------:R-:W-:-:S03]  /*3940*/  FFMA.FTZ R6, R14, c[0x0][0x2d0], -R12 ;  /* 0x0000b4000e067a23 */ /* 0x000fc6000001080c */
[----:B------:R-:W-:-:S03]  /*3950*/  FSETP.NEU.FTZ.AND P0, PT, R3, -INF , PT ;  /* 0xff8000000300780b */ /* 0x000fc60003f1d000 */
[----:B------:R3:W-:Y:S01]  /*3960*/  MUFU.EX2 R215, R6 ;  /* 0x0000000600d77308 */ /* 0x0007e20000000800 */
[----:B-1----:R-:W-:-:S07]  /*3970*/  FFMA.FTZ R2, R9, c[0x0][0x2d0], -R12 ;  /* 0x0000b40009027a23 */ /* 0x002fce000001080c */
[----:B------:R1:W-:Y:S01]  /*3980*/  MUFU.EX2 R103, R2 ;  /* 0x0000000200677308 */ /* 0x0003e20000000800 */
[----:B---3--:R-:W-:Y:S02]  /*3990*/  FFMA.FTZ R6, R15, c[0x0][0x2d0], -R12 ;  /* 0x0000b4000f067a23 */ /* 0x008fe4000001080c */
[----:B--2---:R-:W-:-:S05]  /*39a0*/  IMAD.MOV.U32 R15, RZ, RZ, R17 ;  /* 0x000000ffff0f7224 */ /* 0x004fca00078e0011 */
[----:B------:R-:W2:Y:S01]  /*39b0*/  MUFU.EX2 R209, R6 ;  /* 0x0000000600d17308 */ /* 0x000ea20000000800 */
[----:B----4-:R-:W-:Y:S01]  /*39c0*/  F2FP.PACK_AB R8, R220, R15 ;  /* 0x0000000fdc08723e */ /* 0x010fe200000000ff */
[----:B-1----:R-:W-:-:S06]  /*39d0*/  FFMA.FTZ R2, R10, c[0x0][0x2d0], -R12 ;  /* 0x0000b4000a027a23 */ /* 0x002fcc000001080c */
[----:B------:R1:W3:Y:S01]  /*39e0*/  MUFU.EX2 R212, R2 ;  /* 0x0000000200d47308 */ /* 0x0002e20000000800 */
[----:B--2---:R-:W-:Y:S01]  /*39f0*/  F2FP.PACK_AB R6, R209, R215 ;  /* 0x000000d7d106723e */ /* 0x004fe200000000ff */
[----:B-1----:R-:W-:Y:S01]  /*3a00*/  FFMA.FTZ R2, R11, c[0x0][0x2d0], -R12 ;  /* 0x0000b4000b027a23 */ /* 0x002fe2000001080c */
[----:B---3--:R-:W-:-:S05]  /*3a10*/  F2FP.PACK_AB R10, R212, R103 ;  /* 0x00000067d40a723e */ /* 0x008fca00000000ff */
[----:B------:R1:W-:Y:S02]  /*3a20*/  MUFU.EX2 R102, R2 ;  /* 0x0000000200667308 */ /* 0x0003e40000000800 */
[----:B-1----:R-:W-:-:S06]  /*3a30*/  FFMA.FTZ R2, R13, c[0x0][0x2d0], -R12 ;  /* 0x0000b4000d027a23 */ /* 0x002fcc000001080c */
[----:B------:R1:W2:Y:S02]  /*3a40*/  MUFU.EX2 R60, R2 ;  /* 0x00000002003c7308 */ /* 0x0002a40000000800 */
[----:B-1----:R-:W-:Y:S02]  /*3a50*/  FMUL.FTZ R2, R3, c[0x0][0x2d0] ;  /* 0x0000b40003027a20 */ /* 0x002fe40000410000 */
[----:B--2---:R-:W-:Y:S02]  /*3a60*/  IMAD.MOV.U32 R0, RZ, RZ, R60 ;  /* 0x000000ffff007224 */ /* 0x004fe400078e003c */
[----:B------:R-:W-:Y:S01]  /*3a70*/  LDSM.16.MT88.4 R60, [R216+0x3900] ;  /* 0x00390000d83c783b */ /* 0x000fe20000004200 */
[----:B------:R-:W-:-:S05]  /*3a80*/  FSEL R2, R2, RZ, P0 ;  /* 0x000000ff02027208 */ /* 0x000fca0000000000 */
[--C-:B------:R-:W-:Y:S02]  /*3a90*/  FFMA.FTZ R5, R16, c[0x0][0x2d0], -R2.reuse ;  /* 0x0000b40010057a23 */ /* 0x100fe40000010802 */
[----:B------:R-:W1:Y:S01]  /*3aa0*/  LDSM.16.MT88.4 R16, [R216+0x100] ;  /* 0x00010000d810783b */ /* 0x000e620000004200 */
[--C-:B------:R-:W-:Y:S01]  /*3ab0*/  FFMA.FTZ R4, R21, c[0x0][0x2d0], -R2.reuse ;  /* 0x0000b40015047a23 */ /* 0x100fe20000010802 */
[----:B------:R2:W-:Y:S08]  /*3ac0*/  MUFU.EX2 R110, R5 ;  /* 0x00000005006e7308 */ /* 0x0005f00000000800 */
[----:B------:R3:W-:Y:S01]  /*3ad0*/  MUFU.EX2 R105, R4 ;  /* 0x0000000400697308 */ /* 0x0007e20000000800 */
[----:B--2---:R-:W-:-:S02]  /*3ae0*/  FFMA.FTZ R5, R20, c[0x0][0x2d0], -R2 ;  /* 0x0000b40014057a23 */ /* 0x004fc40000010802 */
[----:B------:R-:W2:Y:S05]  /*3af0*/  LDSM.16.MT88.4 R20, [R217+0x100] ;  /* 0x00010000d914783b */ /* 0x000eaa0000004200 */
[----:B------:R-:W4:Y:S01]  /*3b00*/  MUFU.EX2 R214, R5 ;  /* 0x0000000500d67308 */ /* 0x000f220000000800 */
[----:B---3--:R-:W-:-:S07]  /*3b10*/  FFMA.FTZ R4, R24, c[0x0][0x2d0], -R2 ;  /* 0x0000b40018047a23 */ /* 0x008fce0000010802 */
[----:B------:R3:W1:Y:S01]  /*3b20*/  MUFU.EX2 R111, R4 ;  /* 0x00000004006f7308 */ /* 0x0006620000000800 */
[----:B----4-:R-:W-:Y:S01]  /*3b30*/  F2FP.PACK_AB R9, R214, R110 ;  /* 0x0000006ed609723e */ /* 0x010fe200000000ff */
[----:B---3--:R-:W-:Y:S01]  /*3b40*/  FFMA.FTZ R4, R25, c[0x0][0x2d0], -R2 ;  /* 0x0000b40019047a23 */ /* 0x008fe20000010802 */
[----:B-1----:R-:W-:-:S05]  /*3b50*/  F2FP.PACK_AB R11, R111, R105 ;  /* 0x000000696f0b723e */ /* 0x002fca00000000ff */
[----:B------:R1:W-:Y:S02]  /*3b60*/  MUFU.EX2 R13, R4 ;  /* 0x00000004000d7308 */ /* 0x0003e40000000800 */
[C---:B------:R-:W-:Y:S08]  /*3b70*/  HMMA.16816.F32 R40, R8.reuse, R16, RZ ;  /* 0x000000100828723c */ /* 0x040ff000000018ff */
[----:B------:R-:W-:Y:S01]  /*3b80*/  HMMA.16816.F32 R32, R8, R18, RZ ;  /* 0x000000120820723c */ /* 0x000fe200000018ff */
[----:B-1----:R-:W-:-:S04]  /*3b90*/  FFMA.FTZ R4, R26, c[0x0][0x2d0], -R2 ;  /* 0x0000b4001a047a23 */ /* 0x002fc80000010802 */
[----:B------:R1:W3:Y:S03]  /*3ba0*/  MUFU.EX2 R14, R4 ;  /* 0x00000004000e7308 */ /* 0x0002e60000000800 */
[----:B--2---:R-:W-:Y:S01]  /*3bb0*/  HMMA.16816.F32 R16, R8, R22, RZ ;  /* 0x000000160810723c */ /* 0x004fe200000018ff */
[----:B-1----:R-:W-:Y:S01]  /*3bc0*/  FFMA.FTZ R4, R27, c[0x0][0x2d0], -R2 ;  /* 0x0000b4001b047a23 */ /* 0x002fe20000010802 */
[----:B---3--:R-:W-:-:S06]  /*3bd0*/  F2FP.PACK_AB R5, R14, R13 ;  /* 0x0000000d0e05723e */ /* 0x008fcc00000000ff */
[----:B------:R-:W-:Y:S01]  /*3be0*/  HMMA.16816.F32 R24, R8, R20, RZ ;  /* 0x000000140818723c */ /* 0x000fe200000018ff */
[----:B------:R-:W-:Y:S01]  /*3bf0*/  LDSM.16.MT88.4 R20, [R218+0x100] ;  /* 0x00010000da14783b */ /* 0x000fe20000004200 */
[----:B------:R1:W-:Y:S02]  /*3c00*/  MUFU.EX2 R213, R4 ;  /* 0x0000000400d57308 */ /* 0x0003e40000000800 */
[----:B-1----:R-:W-:Y:S02]  /*3c10*/  FFMA.FTZ R4, R28, c[0x0][0x2d0], -R2 ;  /* 0x0000b4001c047a23 */ /* 0x002fe40000010802 */
[----:B------:R-:W1:Y:S04]  /*3c20*/  LDSM.16.MT88.4 R28, [R219+0x100] ;  /* 0x00010000db1c783b */ /* 0x000e680000004200 */
[----:B------:R2:W3:Y:S02]  /*3c30*/  MUFU.EX2 R221, R4 ;  /* 0x0000000400dd7308 */ /* 0x0004e40000000800 */
[----:B--2---:R-:W-:-:S02]  /*3c40*/  F2FP.PACK_AB R4, R0, R102 ;  /* 0x000000660004723e */ /* 0x004fc400000000ff */
[----:B---3--:R-:W-:-:S07]  /*3c50*/  F2FP.PACK_AB R7, R221, R213 ;  /* 0x000000d5dd07723e */ /* 0x008fce00000000ff */
[C---:B------:R-:W-:Y:S08]  /*3c60*/  HMMA.16816.F32 R188, R4.reuse, R46, R32 ;  /* 0x0000002e04bc723c */ /* 0x040ff00000001820 */
[C---:B------:R-:W-:Y:S08]  /*3c70*/  HMMA.16816.F32 R184, R4.reuse, R36, R24 ;  /* 0x0000002404b8723c */ /* 0x040ff00000001818 */
[----:B------:R-:W-:Y:S08]  /*3c80*/  HMMA.16816.F32 R180, R4, R38, R16 ;  /* 0x0000002604b4723c */ /* 0x000ff00000001810 */
[C---:B-1----:R-:W-:Y:S08]  /*3c90*/  HMMA.16816.F32 R52, R8.reuse, R28, RZ ;  /* 0x0000001c0834723c */ /* 0x042ff000000018ff */
[----:B------:R-:W-:Y:S08]  /*3ca0*/  HMMA.16816.F32 R48, R8, R30, RZ ;  /* 0x0000001e0830723c */ /* 0x000ff000000018ff */
[----:B------:R-:W-:Y:S08]  /*3cb0*/  HMMA.16816.F32 R192, R4, R44, R40 ;  /* 0x0000002c04c0723c */ /* 0x000ff00000001828 */
[C---:B------:R-:W-:Y:S08]  /*3cc0*/  HMMA.16816.F32 R36, R8.reuse, R22, RZ ;  /* 0x000000160824723c */ /* 0x040ff000000018ff */
[C---:B------:R-:W-:Y:S08]  /*3cd0*/  HMMA.16816.F32 R32, R8.reuse, R72, RZ ;  /* 0x000000480820723c */ /* 0x040ff000000018ff */
[C---:B------:R-:W-:Y:S01]  /*3ce0*/  HMMA.16816.F32 R28, R8.reuse, R74, RZ ;  /* 0x0000004a081c723c */ /* 0x040fe200000018ff */
[----:B------:R-:W1:Y:S07]  /*3cf0*/  LDSM.16.MT88.4 R72, [R216+0x6100] ;  /* 0x00610000d848783b */ /* 0x000e6e0000004200 */
[C---:B------:R-:W-:Y:S08]  /*3d00*/  HMMA.16816.F32 R44, R8.reuse, R86, RZ ;  /* 0x00000056082c723c */ /* 0x040ff000000018ff */
[C---:B------:R-:W-:Y:S08]  /*3d10*/  HMMA.16816.F32 R40, R8.reuse, R20, RZ ;  /* 0x000000140828723c */ /* 0x040ff000000018ff */
[C---:B------:R-:W-:Y:S08]  /*3d20*/  HMMA.16816.F32 R20, R8.reuse, R82, RZ ;  /* 0x000000520814723c */ /* 0x040ff000000018ff */
[----:B------:R-:W-:Y:S01]  /*3d30*/  HMMA.16816.F32 R16, R8, R84, RZ ;  /* 0x000000540810723c */ /* 0x000fe200000018ff */
[----:B------:R-:W-:Y:S07]  /*3d40*/  LDSM.16.MT88.4 R84, [R219+0x6900] ;  /* 0x00690000db54783b */ /* 0x000fee0000004200 */
[C---:B------:R-:W-:Y:S01]  /*3d50*/  HMMA.16816.F32 R176, R4.reuse, R66, R36 ;  /* 0x0000004204b0723c */ /* 0x040fe20000001824 */
[----:B------:R-:W2:Y:S07]  /*3d60*/  LDSM.16.MT88.4 R36, [R216+0x6900] ;  /* 0x00690000d824783b */ /* 0x000eae0000004200 */
[----:B------:R-:W-:Y:S01]  /*3d70*/  HMMA.16816.F32 R196, R4, R70, R44 ;  /* 0x0000004604c4723c */ /* 0x000fe2000000182c */
[----:B------:R-:W3:Y:S07]  /*3d80*/  LDSM.16.MT88.4 R44, [R218+0x6100] ;  /* 0x00610000da2c783b */ /* 0x000eee0000004200 */
[----:B------:R-:W-:Y:S01]  /*3d90*/  HMMA.16816.F32 R24, R8, R80, RZ ;  /* 0x000000500818723c */ /* 0x000fe200000018ff */
[----:B------:R-:W-:Y:S07]  /*3da0*/  LDSM.16.MT88.4 R80, [R218+0x6900] ;  /* 0x00690000da50783b */ /* 0x000fee0000004200 */
[----:B------:R-:W-:Y:S08]  /*3db0*/  HMMA.16816.F32 R148, R4, R58, R20 ;  /* 0x0000003a0494723c */ /* 0x000ff00000001814 */
[----:B-1----:R-:W-:Y:S08]  /*3dc0*/  HMMA.16816.F32 R20, R8, R74, RZ ;  /* 0x0000004a0814723c */ /* 0x002ff000000018ff */
[C---:B------:R-:W-:Y:S01]  /*3dd0*/  HMMA.16816.F32 R132, R4.reuse, R64, R40 ;  /* 0x000000400484723c */ /* 0x040fe20000001828 */
[----:B------:R-:W1:Y:S07]  /*3de0*/  LDSM.16.MT88.4 R40, [R219+0x6100] ;  /* 0x00610000db28783b */ /* 0x000e6e0000004200 */
[C---:B------:R-:W-:Y:S01]  /*3df0*/  HMMA.16816.F32 R152, R4.reuse, R68, R16 ;  /* 0x000000440498723c */ /* 0x040fe20000001810 */
[----:B------:R-:W4:Y:S07]  /*3e00*/  LDSM.16.MT88.4 R68, [R217+0x6900] ;  /* 0x00690000d944783b */ /* 0x000f2e0000004200 */
[C---:B------:R-:W-:Y:S01]  /*3e10*/  HMMA.16816.F32 R136, R4.reuse, R90, R48 ;  /* 0x0000005a0488723c */ /* 0x040fe20000001830 */
[----:B------:R-:W1:Y:S07]  /*3e20*/  LDSM.16.MT88.4 R48, [R216+0x9100] ;  /* 0x00910000d830783b */ /* 0x000e6e0000004200 */
[----:B------:R-:W-:Y:S08]  /*3e30*/  HMMA.16816.F32 R172, R4, R60, R32 ;  /* 0x0000003c04ac723c */ /* 0x000ff00000001820 */
[----:B------:R-:W-:Y:S08]  /*3e40*/  HMMA.16816.F32 R32, R8, R76, RZ ;  /* 0x0000004c0820723c */ /* 0x000ff000000018ff */
[----:B------:R-:W-:Y:S08]  /*3e50*/  HMMA.16816.F32 R168, R4, R62, R28 ;  /* 0x0000003e04a8723c */ /* 0x000ff0000000181c */
[C---:B------:R-:W-:Y:S01]  /*3e60*/  HMMA.16816.F32 R28, R8.reuse, R78, RZ ;  /* 0x0000004e081c723c */ /* 0x040fe200000018ff */
[----:B------:R-:W-:Y:S07]  /*3e70*/  LDSM.16.MT88.4 R76, [R218+0x9100] ;  /* 0x00910000da4c783b */ /* 0x000fee0000004200 */
[----:B------:R-:W-:Y:S08]  /*3e80*/  HMMA.16816.F32 R16, R8, R96, RZ ;  /* 0x000000600810723c */ /* 0x000ff000000018ff */
[----:B------:R-:W-:Y:S08]  /*3e90*/  HMMA.16816.F32 R144, R4, R56, R24 ;  /* 0x000000380490723c */ /* 0x000ff00000001818 */
[----:B------:R-:W-:Y:S01]  /*3ea0*/  HMMA.16816.F32 R24, R8, R72, RZ ;  /* 0x000000480818723c */ /* 0x000fe200000018ff */
[----:B------:R-:W4:Y:S07]  /*3eb0*/  LDSM.16.MT88.4 R72, [R219+0x9100] ;  /* 0x00910000db48783b */ /* 0x000f2e0000004200 */
[C---:B--2---:R-:W-:Y:S08]  /*3ec0*/  HMMA.16816.F32 R124, R4.reuse, R38, R20 ;  /* 0x00000026047c723c */ /* 0x044ff00000001814 */
[----:B------:R-:W-:Y:S01]  /*3ed0*/  HMMA.16816.F32 R140, R4, R88, R52 ;  /* 0x00000058048c723c */ /* 0x000fe20000001834 */
[----:B------:R-:W2:Y:S04]  /*3ee0*/  LDSM.16.MT88.4 R52, [R217+0x9100] ;  /* 0x00910000d934783b */ /* 0x000ea80000004200 */
[----:B------:R-:W2:Y:S03]  /*3ef0*/  LDSM.16.MT88.4 R88, [R216+0x9900] ;  /* 0x00990000d858783b */ /* 0x000ea60000004200 */
[----:B---3--:R-:W-:Y:S08]  /*3f00*/  HMMA.16816.F32 R20, R8, R46, RZ ;  /* 0x0000002e0814723c */ /* 0x008ff000000018ff */
[----:B------:R-:W-:Y:S08]  /*3f10*/  HMMA.16816.F32 R160, R4, R92, R32 ;  /* 0x0000005c04a0723c */ /* 0x000ff00000001820 */
[----:B-1----:R-:W-:Y:S08]  /*3f20*/  HMMA.16816.F32 R32, R8, R40, RZ ;  /* 0x000000280820723c */ /* 0x002ff000000018ff */
[C---:B------:R-:W-:Y:S08]  /*3f30*/  HMMA.16816.F32 R156, R4.reuse, R94, R28 ;  /* 0x0000005e049c723c */ /* 0x040ff0000000181c */
[----:B----4-:R-:W-:Y:S07]  /*3f40*/  HMMA.16816.F32 R112, R4, R68, R16 ;  /* 0x000000440470723c */ /* 0x010fee0000001810 */
[----:B------:R-:W-:Y:S01]  /*3f50*/  IMAD.MOV.U32 R69, RZ, RZ, R111 ;  /* 0x000000ffff457224 */ /* 0x000fe200078e006f */
[----:B------:R-:W-:Y:S01]  /*3f60*/  HMMA.16816.F32 R28, R8, R42, RZ ;  /* 0x0000002a081c723c */ /* 0x000fe200000018ff */
[----:B------:R-:W-:-:S07]  /*3f70*/  MOV R68, R110 ;  /* 0x0000006e00447202 */ /* 0x000fce0000000f00 */
[----:B------:R-:W-:Y:S08]  /*3f80*/  HMMA.16816.F32 R16, R8, R48, RZ ;  /* 0x000000300810723c */ /* 0x000ff000000018ff */
[C---:B------:R-:W-:Y:S01]  /*3f90*/  HMMA.16816.F32 R92, R4.reuse, R82, R20 ;  /* 0x00000052045c723c */ /* 0x040fe20000001814 */
[----:B------:R-:W1:Y:S07]  /*3fa0*/  LDSM.16.MT88.4 R20, [R217+0x9900] ;  /* 0x00990000d914783b */ /* 0x000e6e0000004200 */
[----:B------:R-:W-:Y:S08]  /*3fb0*/  HMMA.16816.F32 R128, R4, R36, R24 ;  /* 0x000000240480723c */ /* 0x000ff00000001818 */
[C---:B------:R-:W-:Y:S08]  /*3fc0*/  HMMA.16816.F32 R24, R8.reuse, R44, RZ ;  /* 0x0000002c0818723c */ /* 0x040ff000000018ff */
[C---:B------:R-:W-:Y:S07]  /*3fd0*/  HMMA.16816.F32 R44, R8.reuse, R74, RZ ;  /* 0x0000004a082c723c */ /* 0x040fee00000018ff */
[----:B------:R-:W-:Y:S01]  /*3fe0*/  MOV R74, R107 ;  /* 0x0000006b004a7202 */ /* 0x000fe20000000f00 */
[----:B------:R-:W-:Y:S01]  /*3ff0*/  HMMA.16816.F32 R40, R8, R76, RZ ;  /* 0x0000004c0828723c */ /* 0x000fe200000018ff */
[----:B------:R-:W-:-:S06]  /*4000*/  IMAD.MOV.U32 R75, RZ, RZ, R106 ;  /* 0x000000ffff4b7224 */ /* 0x000fcc00078e006a */
[----:B------:R-:W-:Y:S01]  /*4010*/  IMAD.MOV.U32 R76, RZ, RZ, R105 ;  /* 0x000000ffff4c7224 */ /* 0x000fe200078e0069 */
[----:B------:R-:W-:Y:S01]  /*4020*/  HMMA.16816.F32 R36, R8, R78, RZ ;  /* 0x0000004e0824723c */ /* 0x000fe200000018ff */
[----:B------:R-:W-:Y:S01]  /*4030*/  MOV R77, R13 ;  /* 0x0000000d004d7202 */ /* 0x000fe20000000f00 */
[----:B------:R-:W-:-:S05]  /*4040*/  IMAD.MOV.U32 R13, RZ, RZ, R100 ;  /* 0x000000ffff0d7224 */ /* 0x000fca00078e0064 */
[----:B------:R-:W-:Y:S01]  /*4050*/  IMAD.MOV.U32 R79, RZ, RZ, R104 ;  /* 0x000000ffff4f7224 */ /* 0x000fe200078e0068 */
[----:B--2---:R-:W-:Y:S08]  /*4060*/  HMMA.16816.F32 R56, R8, R52, RZ ;  /* 0x000000340838723c */ /* 0x004ff000000018ff */
[----:B------:R-:W-:Y:S07]  /*4070*/  HMMA.16816.F32 R104, R4, R84, R32 ;  /* 0x000000540468723c */ /* 0x000fee0000001820 */
[----:B------:R-:W-:Y:S01]  /*4080*/  IMAD.MOV.U32 R35, RZ, RZ, R103 ;  /* 0x000000ffff237224 */ /* 0x000fe200078e0067 */
[----:B------:R-:W-:Y:S01]  /*4090*/  MOV R34, R102 ;  /* 0x0000006600227202 */ /* 0x000fe20000000f00 */
[----:B------:R-:W-:Y:S01]  /*40a0*/  IMAD.MOV.U32 R33, RZ, RZ, R101 ;  /* 0x000000ffff217224 */ /* 0x000fe200078e0065 */
[----:B------:R-:W-:Y:S08]  /*40b0*/  HMMA.16816.F32 R60, R8, R50, RZ ;  /* 0x00000032083c723c */ /* 0x000ff000000018ff */
[C---:B------:R-:W-:Y:S07]  /*40c0*/  HMMA.16816.F32 R100, R4.reuse, R86, R28 ;  /* 0x000000560464723c */ /* 0x040fee000000181c */
[----:B------:R-:W-:Y:S01]  /*40d0*/  MOV R29, R213 ;  /* 0x000000d5001d7202 */ /* 0x000fe20000000f00 */
[----:B------:R-:W-:Y:S01]  /*40e0*/  HMMA.16816.F32 R84, R4, R88, R16 ;  /* 0x000000580454723c */ /* 0x000fe20000001810 */
[----:B------:R-:W2:Y:S01]  /*40f0*/  LDSM.16.MT88.4 R16, [R219+0x9900] ;  /* 0x00990000db10783b */ /* 0x000ea20000004200 */
[----:B------:R-:W-:-:S02]  /*4100*/  IMAD.MOV.U32 R31, RZ, RZ, R68 ;  /* 0x000000ffff1f7224 */ /* 0x000fc400078e0044 */
[----:B------:R-:W-:-:S04]  /*4110*/  IMAD.MOV.U32 R30, RZ, RZ, R69 ;  /* 0x000000ffff1e7224 */ /* 0x000fc800078e0045 */
[C---:B------:R-:W-:Y:S08]  /*4120*/  HMMA.16816.F32 R64, R8.reuse, R98, RZ ;  /* 0x000000620840723c */ /* 0x040ff000000018ff */
[C---:B------:R-:W-:Y:S08]  /*4130*/  HMMA.16816.F32 R52, R8.reuse, R54, RZ ;  /* 0x000000360834723c */ /* 0x040ff000000018ff */
[----:B------:R-:W-:Y:S01]  /*4140*/  HMMA.16816.F32 R48, R8, R72, RZ ;  /* 0x000000480830723c */ /* 0x000fe200000018ff */
[----:B------:R-:W3:Y:S06]  /*4150*/  LDSM.16.MT88.4 R8, [R218+0x9900] ;  /* 0x00990000da08783b */ /* 0x000eec0000004200 */
[----:B------:R-:W-:Y:S01]  /*4160*/  IMAD.MOV.U32 R73, RZ, RZ, R108 ;  /* 0x000000ffff497224 */ /* 0x000fe200078e006c */
[C---:B------:R-:W-:Y:S01]  /*4170*/  HMMA.16816.F32 R96, R4.reuse, R80, R24 ;  /* 0x000000500460723c */ /* 0x040fe20000001818 */
[----:B------:R-:W-:Y:S01]  /*4180*/  IMAD.MOV.U32 R72, RZ, RZ, R109 ;  /* 0x000000ffff487224 */ /* 0x000fe200078e006d */
[----:B------:R-:W-:Y:S06]  /*4190*/  LDSM.16.MT88.4 R24, [R218+0x1100] ;  /* 0x00110000da18783b */ /* 0x000fec0000004200 */
[C---:B-1----:R-:W-:Y:S07]  /*41a0*/  HMMA.16816.F32 R80, R4.reuse, R20, R56 ;  /* 0x000000140450723c */ /* 0x042fee0000001838 */
[----:B------:R-:W-:Y:S01]  /*41b0*/  MOV R56, R0 ;  /* 0x0000000000387202 */ /* 0x000fe20000000f00 */
[----:B------:R-:W-:Y:S01]  /*41c0*/  FFMA.FTZ R0, R120, c[0x0][0x2d0], -R12 ;  /* 0x0000b40078007a23 */ /* 0x000fe2000001080c */
[----:B------:R-:W-:Y:S01]  /*41d0*/  HMMA.16816.F32 R88, R4, R90, R60 ;  /* 0x0000005a0458723c */ /* 0x000fe2000000183c */
[----:B------:R-:W-:Y:S01]  /*41e0*/  IMAD.MOV.U32 R59, RZ, RZ, R75 ;  /* 0x000000ffff3b7224 */ /* 0x000fe200078e004b */
[----:B------:R-:W-:Y:S01]  /*41f0*/  MOV R57, R73 ;  /* 0x0000004900397202 */ /* 0x000fe20000000f00 */
[----:B------:R1:W-:Y:S01]  /*4200*/  MUFU.EX2 R213, R0 ;  /* 0x0000000000d57308 */ /* 0x0003e20000000800 */
[----:B------:R-:W-:-:S03]  /*4210*/  IMAD.MOV.U32 R58, RZ, RZ, R72 ;  /* 0x000000ffff3a7224 */ /* 0x000fc600078e0048 */
[----:B------:R-:W-:Y:S01]  /*4220*/  MOV R63, R79 ;  /* 0x0000004f003f7202 */ /* 0x000fe20000000f00 */
[----:B------:R-:W-:Y:S01]  /*4230*/  IMAD.MOV.U32 R62, RZ, RZ, R76 ;  /* 0x000000ffff3e7224 */ /* 0x000fe200078e004c */
[----:B------:R-:W-:Y:S01]  /*4240*/  HMMA.16816.F32 R108, R4, R70, R64 ;  /* 0x00000046046c723c */ /* 0x000fe20000001840 */
[----:B------:R-:W-:Y:S01]  /*4250*/  IMAD.MOV.U32 R61, RZ, RZ, R77 ;  /* 0x000000ffff3d7224 */ /* 0x000fe200078e004d */
[----:B------:R-:W-:-:S06]  /*4260*/  MOV R60, R74 ;  /* 0x0000004a003c7202 */ /* 0x000fcc0000000f00 */
[----:B------:R-:W-:Y:S01]  /*4270*/  HMMA.16816.F32 R76, R4, R22, R52 ;  /* 0x00000016044c723c */ /* 0x000fe20000001834 */
[----:B------:R-:W4:Y:S01]  /*4280*/  LDSM.16.MT88.4 R20, [R216+0x1100] ;  /* 0x00110000d814783b */ /* 0x000f220000004200 */
[----:B-1----:R-:W-:Y:S02]  /*4290*/  FFMA.FTZ R0, R118, c[0x0][0x2d0], -R12 ;  /* 0x0000b40076007a23 */ /* 0x002fe4000001080c */
[----:B------:R-:W-:-:S03]  /*42a0*/  IMAD.MOV.U32 R118, RZ, RZ, R56 ;  /* 0x000000ffff767224 */ /* 0x000fc600078e0038 */
[----:B------:R-:W-:Y:S01]  /*42b0*/  IMAD.MOV.U32 R52, RZ, RZ, R14 ;  /* 0x000000ffff347224 */ /* 0x000fe200078e000e */
[C---:B--2---:R-:W-:Y:S01]  /*42c0*/  HMMA.16816.F32 R72, R4.reuse, R16, R48 ;  /* 0x000000100448723c */ /* 0x044fe20000001830 */
[----:B------:R1:W-:Y:S01]  /*42d0*/  MUFU.EX2 R14, R0 ;  /* 0x00000000000e7308 */ /* 0x0003e20000000800 */
[----:B------:R-:W-:Y:S02]  /*42e0*/  IMAD.MOV.U32 R55, RZ, RZ, R221 ;  /* 0x000000ffff377224 */ /* 0x000fe400078e00dd */
[----:B------:R-:W-:Y:S02]  /*42f0*/  IMAD.MOV.U32 R54, RZ, RZ, R220 ;  /* 0x000000ffff367224 */ /* 0x000fe400078e00dc */
[----:B------:R-:W-:Y:S01]  /*4300*/  IMAD.MOV.U32 R53, RZ, RZ, R211 ;  /* 0x000000ffff357224 */ /* 0x000fe200078e00d3 */
[----:B------:R-:W-:Y:S01]  /*4310*/  MOV R120, R55 ;  /* 0x0000003700787202 */ /* 0x000fe20000000f00 */
[C---:B------:R-:W-:Y:S01]  /*4320*/  HMMA.16816.F32 R64, R4.reuse, R18, R44 ;  /* 0x000000120440723c */ /* 0x040fe2000000182c */
[----:B------:R-:W2:Y:S07]  /*4330*/  LDSM.16.MT88.4 R16, [R217+0x1100] ;  /* 0x00110000d910783b */ /* 0x000eae0000004200 */
[----:B---3--:R-:W-:Y:S01]  /*4340*/  HMMA.16816.F32 R48, R4, R8, R40 ;  /* 0x000000080430723c */ /* 0x008fe20000001828 */
[----:B-1----:R-:W-:-:S02]  /*4350*/  FFMA.FTZ R0, R117, c[0x0][0x2d0], -R12 ;  /* 0x0000b40075007a23 */ /* 0x002fc4000001080c */
[----:B------:R-:W-:Y:S02]  /*4360*/  IMAD.MOV.U32 R117, RZ, RZ, R57 ;  /* 0x000000ffff757224 */ /* 0x000fe400078e0039 */
[----:B------:R1:W-:Y:S03]  /*4370*/  MUFU.EX2 R221, R0 ;  /* 0x0000000000dd7308 */ /* 0x0003e60000000800 */
[----:B------:R-:W-:Y:S01]  /*4380*/  HMMA.16816.F32 R36, R4, R10, R36 ;  /* 0x0000000a0424723c */ /* 0x000fe20000001824 */
[----:B------:R-:W3:Y:S06]  /*4390*/  LDSM.16.MT88.4 R8, [R219+0x1100] ;  /* 0x00110000db08783b */ /* 0x000eec0000004200 */
[----:B------:R-:W-:-:S02]  /*43a0*/  FFMA.FTZ R4, R121, c[0x0][0x2d0], -R2 ;  /* 0x0000b40079047a23 */ /* 0x000fc40000010802 */
[----:B------:R-:W-:Y:S02]  /*43b0*/  IMAD.MOV.U32 R121, RZ, RZ, R60 ;  /* 0x000000ffff797224 */ /* 0x000fe400078e003c */
[----:B-1----:R-:W-:Y:S01]  /*43c0*/  FFMA.FTZ R0, R116, c[0x0][0x2d0], -R12 ;  /* 0x0000b40074007a23 */ /* 0x002fe2000001080c */
[----:B------:R-:W-:-:S03]  /*43d0*/  MOV R116, R58 ;  /* 0x0000003a00747202 */ /* 0x000fc60000000f00 */
[----:B------:R1:W1:Y:S02]  /*43e0*/  MUFU.EX2 R220, R0 ;  /* 0x0000000000dc7308 */ /* 0x0002640000000800 */
[----:B-1----:R-:W-:Y:S01]  /*43f0*/  FFMA.FTZ R0, R123, c[0x0][0x2d0], -R2 ;  /* 0x0000b4007b007a23 */ /* 0x002fe20000010802 */
[----:B------:R-:W-:Y:S01]  /*4400*/  F2FP.PACK_AB R6, R220, R221 ;  /* 0x000000dddc06723e */ /* 0x000fe200000000ff */
[----:B------:R-:W-:-:S04]  /*4410*/  IMAD.MOV.U32 R123, RZ, RZ, R59 ;  /* 0x000000ffff7b7224 */ /* 0x000fc800078e003b */
[----:B------:R1:W-:Y:S02]  /*4420*/  MUFU.EX2 R211, R0 ;  /* 0x0000000000d37308 */ /* 0x0003e40000000800 */
[----:B-1----:R-:W-:-:S06]  /*4430*/  FFMA.FTZ R0, R122, c[0x0][0x2d0], -R2 ;  /* 0x0000b4007a007a23 */ /* 0x002fcc0000010802 */
[----:B------:R1:W-:Y:S08]  /*4440*/  MUFU.EX2 R122, R4 ;  /* 0x00000004007a7308 */ /* 0x0003f00000000800 */
[----:B------:R2:W2:Y:S01]  /*4450*/  MUFU.EX2 R28, R0 ;  /* 0x00000000001c7308 */ /* 0x0004a20000000800 */
[----:B-1----:R-:W-:Y:S01]  /*4460*/  F2FP.PACK_AB R4, R14, R213 ;  /* 0x000000d50e04723e */ /* 0x002fe200000000ff */
[----:B--2---:R-:W-:Y:S01]  /*4470*/  FFMA.FTZ R0, R119, c[0x0][0x2d0], -R2 ;  /* 0x0000b40077007a23 */ /* 0x004fe20000010802 */
[----:B------:R-:W-:-:S02]  /*4480*/  F2FP.PACK_AB R5, R28, R211 ;  /* 0x000000d31c05723e */ /* 0x000fc400000000ff */
[----:B------:R-:W-:-:S03]  /*4490*/  MOV R119, R61 ;  /* 0x0000003d00777202 */ /* 0x000fc60000000f00 */
[----:B------:R-:W1:Y:S02]  /*44a0*/  MUFU.EX2 R32, R0 ;  /* 0x0000000000207308 */ /* 0x000e640000000800 */
[----:B-1----:R-:W-:Y:S01]  /*44b0*/  F2FP.PACK_AB R7, R32, R122 ;  /* 0x0000007a2007723e */ /* 0x002fe200000000ff */
[----:B------:R-:W-:-:S06]  /*44c0*/  IMAD.MOV.U32 R0, RZ, RZ, R54 ;  /* 0x000000ffff007224 */ /* 0x000fcc00078e0036 */
[C---:B----4-:R-:W-:Y:S07]  /*44d0*/  HMMA.16816.F32 R68, R4.reuse, R20, R192 ;  /* 0x000000140444723c */ /* 0x050fee00000018c0 */
[----:B------:R-:W-:Y:S01]  /*44e0*/  MOV R193, R52 ;  /* 0x0000003400c17202 */ /* 0x000fe20000000f00 */
[----:B------:R-:W-:Y:S01]  /*44f0*/  IMAD.MOV.U32 R192, RZ, RZ, R53 ;  /* 0x000000ffffc07224 */ /* 0x000fe200078e0035 */
[----:B------:R-:W-:Y:S01]  /*4500*/  HMMA.16816.F32 R56, R4, R16, R184 ;  /* 0x000000100438723c */ /* 0x000fe200000018b8 */
[----:B------:R-:W-:-:S02]  /*4510*/  IMAD.MOV.U32 R195, RZ, RZ, R62 ;  /* 0x000000ffffc37224 */ /* 0x000fc400078e003e */
[----:B------:R-:W-:-:S05]  /*4520*/  IMAD.MOV.U32 R194, RZ, RZ, R63 ;  /* 0x000000ffffc27224 */ /* 0x000fca00078e003f */
[C---:B------:R-:W-:Y:S01]  /*4530*/  HMMA.16816.F32 R52, R4.reuse, R18, R180 ;  /* 0x000000120434723c */ /* 0x040fe200000018b4 */
[----:B------:R-:W1:Y:S07]  /*4540*/  LDSM.16.MT88.4 R16, [R216+0x4100] ;  /* 0x00410000d810783b */ /* 0x000e6e0000004200 */
[C---:B---3--:R-:W-:Y:S08]  /*4550*/  HMMA.16816.F32 R44, R4.reuse, R8, R140 ;  /* 0x00000008042c723c */ /* 0x048ff0000000188c */
[C---:B------:R-:W-:Y:S01]  /*4560*/  HMMA.16816.F32 R40, R4.reuse, R10, R136 ;  /* 0x0000000a0428723c */ /* 0x040fe20000001888 */
[----:B------:R-:W2:Y:S07]  /*4570*/  LDSM.16.MT88.4 R8, [R217+0x4100] ;  /* 0x00410000d908783b */ /* 0x000eae0000004200 */
[----:B------:R-:W-:Y:S01]  /*4580*/  HMMA.16816.F32 R60, R4, R22, R188 ;  /* 0x00000016043c723c */ /* 0x000fe200000018bc */
[----:B------:R-:W3:Y:S06]  /*4590*/  LDSM.16.MT88.4 R20, [R219+0x4100] ;  /* 0x00410000db14783b */ /* 0x000eec0000004200 */
[----:B------:R-:W-:Y:S01]  /*45a0*/  MOV R188, R33 ;  /* 0x0000002100bc7202 */ /* 0x000fe20000000f00 */
[----:B------:R-:W-:Y:S01]  /*45b0*/  IMAD.MOV.U32 R189, RZ, RZ, R34 ;  /* 0x000000ffffbd7224 */ /* 0x000fe200078e0022 */
[----:B------:R-:W-:Y:S01]  /*45c0*/  MOV R191, R35 ;  /* 0x0000002300bf7202 */ /* 0x000fe20000000f00 */
[----:B------:R-:W-:-:S02]  /*45d0*/  IMAD.MOV.U32 R190, RZ, RZ, R32 ;  /* 0x000000ffffbe7224 */ /* 0x000fc400078e0020 */
[C---:B------:R-:W-:Y:S08]  /*45e0*/  HMMA.16816.F32 R32, R4.reuse, R24, R132 ;  /* 0x000000180420723c */ /* 0x040ff00000001884 */
[C---:B-1----:R-:W-:Y:S08]  /*45f0*/  HMMA.16816.F32 R136, R4.reuse, R16, R172 ;  /* 0x000000100488723c */ /* 0x042ff000000018ac */
[C---:B------:R-:W-:Y:S01]  /*4600*/  HMMA.16816.F32 R140, R4.reuse, R18, R168 ;  /* 0x00000012048c723c */ /* 0x040fe200000018a8 */
[----:B------:R-:W1:Y:S06]  /*4610*/  LDSM.16.MT88.4 R16, [R218+0x4100] ;  /* 0x00410000da10783b */ /* 0x000e6c0000004200 */
[----:B------:R-:W-:Y:S01]  /*4620*/  MOV R170, R28 ;  /* 0x0000001c00aa7202 */ /* 0x000fe20000000f00 */
[----:B--2---:R-:W-:Y:S01]  /*4630*/  HMMA.16816.F32 R144, R4, R8, R144 ;  /* 0x000000080490723c */ /* 0x004fe20000001890 */
[----:B------:R-:W-:-:S02]  /*4640*/  IMAD.MOV.U32 R171, RZ, RZ, R29 ;  /* 0x000000ffffab7224 */ /* 0x000fc400078e001d */
[----:B------:R-:W-:Y:S02]  /*4650*/  IMAD.MOV.U32 R168, RZ, RZ, R188 ;  /* 0x000000ffffa87224 */ /* 0x000fe400078e00bc */
[----:B------:R-:W-:-:S03]  /*4660*/  IMAD.MOV.U32 R169, RZ, RZ, R189 ;  /* 0x000000ffffa97224 */ /* 0x000fc600078e00bd */
[C---:B------:R-:W-:Y:S01]  /*4670*/  HMMA.16816.F32 R148, R4.reuse, R10, R148 ;  /* 0x0000000a0494723c */ /* 0x040fe20000001894 */
[----:B------:R-:W2:Y:S07]  /*4680*/  LDSM.16.MT88.4 R8, [R216+0x7100] ;  /* 0x00710000d808783b */ /* 0x000eae0000004200 */
[C---:B---3--:R-:W-:Y:S07]  /*4690*/  HMMA.16816.F32 R152, R4.reuse, R20, R152 ;  /* 0x000000140498723c */ /* 0x048fee0000001898 */
[----:B------:R-:W-:Y:S01]  /*46a0*/  IMAD.MOV.U32 R20, RZ, RZ, R30 ;  /* 0x000000ffff147224 */ /* 0x000fe200078e001e */
[----:B------:R-:W-:Y:S01]  /*46b0*/  MOV R21, R31 ;  /* 0x0000001f00157202 */ /* 0x000fe20000000f00 */
[C---:B------:R-:W-:Y:S01]  /*46c0*/  HMMA.16816.F32 R132, R4.reuse, R26, R176 ;  /* 0x0000001a0484723c */ /* 0x040fe200000018b0 */
[----:B------:R-:W3:Y:S04]  /*46d0*/  LDSM.16.MT88.4 R28, [R217+0x7100] ;  /* 0x00710000d91c783b */ /* 0x000ee80000004200 */
[----:B------:R-:W-:Y:S03]  /*46e0*/  LDSM.16.MT88.4 R24, [R216+0xa100] ;  /* 0x00a10000d818783b */ /* 0x000fe60000004200 */
[C---:B-1----:R-:W-:Y:S08]  /*46f0*/  HMMA.16816.F32 R184, R4.reuse, R16, R160 ;  /* 0x0000001004b8723c */ /* 0x042ff000000018a0 */
[C---:B------:R-:W-:Y:S01]  /*4700*/  HMMA.16816.F32 R180, R4.reuse, R18, R156 ;  /* 0x0000001204b4723c */ /* 0x040fe2000000189c */
[----:B------:R-:W1:Y:S07]  /*4710*/  LDSM.16.MT88.4 R16, [R219+0x7100] ;  /* 0x00710000db10783b */ /* 0x000e6e0000004200 */
[C---:B--2---:R-:W-:Y:S08]  /*4720*/  HMMA.16816.F32 R176, R4.reuse, R8, R128 ;  /* 0x0000000804b0723c */ /* 0x044ff00000001880 */
[C---:B------:R-:W-:Y:S01]  /*4730*/  HMMA.16816.F32 R156, R4.reuse, R10, R124 ;  /* 0x0000000a049c723c */ /* 0x040fe2000000187c */
[----:B------:R-:W2:Y:S07]  /*4740*/  LDSM.16.MT88.4 R8, [R218+0x7100] ;  /* 0x00710000da08783b */ /* 0x000eae0000004200 */
[C---:B------:R-:W-:Y:S07]  /*4750*/  HMMA.16816.F32 R196, R4.reuse, R22, R196 ;  /* 0x0000001604c4723c */ /* 0x040fee00000018c4 */
[----:B------:R-:W-:Y:S01]  /*4760*/  IMAD.MOV.U32 R22, RZ, RZ, R190 ;  /* 0x000000ffff167224 */ /* 0x000fe200078e00be */
[----:B---3--:R-:W-:Y:S01]  /*4770*/  HMMA.16816.F32 R172, R4, R28, R112 ;  /* 0x0000001c04ac723c */ /* 0x008fe20000001870 */
[----:B------:R-:W-:-:S06]  /*4780*/  IMAD.MOV.U32 R23, RZ, RZ, R191 ;  /* 0x000000ffff177224 */ /* 0x000fcc00078e00bf */
[----:B------:R-:W-:Y:S01]  /*4790*/  IMAD.MOV.U32 R28, RZ, RZ, R169 ;  /* 0x000000ffff1c7224 */ /* 0x000fe200078e00a9 */
[----:B------:R-:W-:Y:S01]  /*47a0*/  HMMA.16816.F32 R188, R4, R30, R108 ;  /* 0x0000001e04bc723c */ /* 0x000fe2000000186c */
[----:B------:R-:W-:-:S06]  /*47b0*/  MOV R29, R171 ;  /* 0x000000ab001d7202 */ /* 0x000fcc0000000f00 */
[----:B------:R-:W-:Y:S01]  /*47c0*/  MOV R31, R168 ;  /* 0x000000a8001f7202 */ /* 0x000fe20000000f00 */
[----:B------:R-:W-:Y:S01]  /*47d0*/  IMAD.MOV.U32 R30, RZ, RZ, R170 ;  /* 0x000000ffff1e7224 */ /* 0x000fe200078e00aa */
[C---:B-1----:R-:W-:Y:S07]  /*47e0*/  HMMA.16816.F32 R160, R4.reuse, R18, R100 ;  /* 0x0000001204a0723c */ /* 0x042fee0000001864 */
[----:B------:R-:W-:Y:S01]  /*47f0*/  MOV R101, R121 ;  /* 0x0000007900657202 */ /* 0x000fe20000000f00 */
[----:B------:R-:W-:Y:S01]  /*4800*/  HMMA.16816.F32 R168, R4, R16, R104 ;  /* 0x0000001004a8723c */ /* 0x000fe20000001868 */
[----:B------:R-:W1:Y:S01]  /*4810*/  LDSM.16.MT88.4 R16, [R219+0xa100] ;  /* 0x00a10000db10783b */ /* 0x000e620000004200 */
[----:B------:R-:W-:-:S02]  /*4820*/  IMAD.MOV.U32 R100, RZ, RZ, R119 ;  /* 0x000000ffff647224 */ /* 0x000fc400078e0077 */
[----:B------:R-:W-:Y:S02]  /*4830*/  IMAD.MOV.U32 R103, RZ, RZ, R123 ;  /* 0x000000ffff677224 */ /* 0x000fe400078e007b */
[----:B------:R-:W-:Y:S01]  /*4840*/  IMAD.MOV.U32 R102, RZ, RZ, R122 ;  /* 0x000000ffff667224 */ /* 0x000fe200078e007a */
[----:B------:R-:W-:Y:S01]  /*4850*/  MOV R107, R20 ;  /* 0x00000014006b7202 */ /* 0x000fe20000000f00 */
[----:B------:R-:W-:Y:S01]  /*4860*/  IMAD.MOV.U32 R105, RZ, RZ, R22 ;  /* 0x000000ffff697224 */ /* 0x000fe200078e0016 */
[C---:B--2---:R-:W-:Y:S01]  /*4870*/  HMMA.16816.F32 R128, R4.reuse, R8, R96 ;  /* 0x000000080480723c */ /* 0x044fe20000001860 */
[----:B------:R-:W-:Y:S02]  /*4880*/  IMAD.MOV.U32 R104, RZ, RZ, R23 ;  /* 0x000000ffff687224 */ /* 0x000fe400078e0017 */
[----:B------:R-:W-:Y:S02]  /*4890*/  IMAD.MOV.U32 R106, RZ, RZ, R21 ;  /* 0x000000ffff6a7224 */ /* 0x000fe400078e0015 */
[----:B------:R-:W2:Y:S03]  /*48a0*/  LDSM.16.MT88.4 R20, [R217+0xa100] ;  /* 0x00a10000d914783b */ /* 0x000ea60000004200 */
[C---:B------:R-:W-:Y:S01]  /*48b0*/  HMMA.16816.F32 R124, R4.reuse, R10, R92 ;  /* 0x0000000a047c723c */ /* 0x040fe2000000185c */
[----:B------:R-:W3:Y:S06]  /*48c0*/  LDSM.16.MT88.4 R8, [R218+0xa100] ;  /* 0x00a10000da08783b */ /* 0x000eec0000004200 */
[----:B------:R-:W-:Y:S01]  /*48d0*/  MOV R92, R116 ;  /* 0x00000074005c7202 */ /* 0x000fe20000000f00 */
[----:B------:R-:W-:Y:S01]  /*48e0*/  IMAD.MOV.U32 R93, RZ, RZ, R117 ;  /* 0x000000ffff5d7224 */ /* 0x000fe200078e0075 */
[----:B------:R-:W-:Y:S01]  /*48f0*/  MOV R95, R120 ;  /* 0x00000078005f7202 */ /* 0x000fe20000000f00 */
[----:B------:R-:W-:Y:S01]  /*4900*/  IMAD.MOV.U32 R94, RZ, RZ, R118 ;  /* 0x000000ffff5e7224 */ /* 0x000fe200078e0076 */
[C---:B------:R-:W-:Y:S07]  /*4910*/  HMMA.16816.F32 R120, R4.reuse, R26, R88 ;  /* 0x0000001a0478723c */ /* 0x040fee0000001858 */
[----:B------:R-:W-:Y:S01]  /*4920*/  MOV R27, R94 ;  /* 0x0000005e001b7202 */ /* 0x000fe20000000f00 */
[----:B------:R-:W-:Y:S01]  /*4930*/  HMMA.16816.F32 R116, R4, R24, R84 ;  /* 0x000000180474723c */ /* 0x000fe20000001854 */
[----:B------:R-:W-:-:S02]  /*4940*/  IMAD.MOV.U32 R94, RZ, RZ, R103 ;  /* 0x000000ffff5e7224 */ /* 0x000fc400078e0067 */
[----:B------:R-:W-:Y:S02]  /*4950*/  IMAD.MOV.U32 R103, RZ, RZ, R214 ;  /* 0x000000ffff677224 */ /* 0x000fe400078e00d6 */
[----:B------:R-:W-:Y:S02]  /*4960*/  IMAD.MOV.U32 R26, RZ, RZ, R93 ;  /* 0x000000ffff1a7224 */ /* 0x000fe400078e005d */
[----:B------:R-:W-:Y:S01]  /*4970*/  IMAD.MOV.U32 R24, RZ, RZ, R95 ;  /* 0x000000ffff187224 */ /* 0x000fe200078e005f */
[----:B------:R-:W-:Y:S01]  /*4980*/  MOV R95, R30 ;  /* 0x0000001e005f7202 */ /* 0x000fe20000000f00 */
[----:B------:R-:W-:Y:S01]  /*4990*/  IMAD.MOV.U32 R25, RZ, RZ, R100 ;  /* 0x000000ffff197224 */ /* 0x000fe200078e0064 */
[----:B------:R-:W-:Y:S01]  /*49a0*/  MOV R30, R211 ;  /* 0x000000d3001e7202 */ /* 0x000fe20000000f00 */
[----:B------:R-:W-:Y:S01]  /*49b0*/  IMAD.MOV.U32 R100, RZ, RZ, R31 ;  /* 0x000000ffff647224 */ /* 0x000fe200078e001f */
[----:B-1----:R-:W-:Y:S01]  /*49c0*/  HMMA.16816.F32 R96, R4, R16, R72 ;  /* 0x000000100460723c */ /* 0x002fe20000001848 */
[----:B------:R-:W-:-:S02]  /*49d0*/  IMAD.MOV.U32 R31, RZ, RZ, R213 ;  /* 0x000000ffff1f7224 */ /* 0x000fc400078e00d5 */
[----:B------:R-:W-:Y:S01]  /*49e0*/  IMAD.MOV.U32 R93, RZ, RZ, R102 ;  /* 0x000000ffff5d7224 */ /* 0x000fe200078e0066 */
[----:B------:R-:W-:-:S03]  /*49f0*/  MOV R102, R215 ;  /* 0x000000d700667202 */ /* 0x000fc60000000f00 */
[----:B------:R-:W-:Y:S01]  /*4a00*/  MOV R74, R27 ;  /* 0x0000001b004a7202 */ /* 0x000fe20000000f00 */
[----:B--2---:R-:W-:Y:S01]  /*4a10*/  HMMA.16816.F32 R112, R4, R20, R80 ;  /* 0x000000140470723c */ /* 0x004fe20000001850 */
[----:B------:R-:W-:-:S07]  /*4a20*/  IMAD.MOV.U32 R75, RZ, RZ, R24 ;  /* 0x000000ffff4b7224 */ /* 0x000fce00078e0018 */
[C---:B---3--:R-:W-:Y:S07]  /*4a30*/  HMMA.16816.F32 R80, R4.reuse, R10, R36 ;  /* 0x0000000a0450723c */ /* 0x048fee0000001824 */
[----:B------:R-:W-:Y:S01]  /*4a40*/  IMAD.MOV.U32 R36, RZ, RZ, R92 ;  /* 0x000000ffff247224 */ /* 0x000fe200078e005c */
[----:B------:R-:W-:Y:S01]  /*4a50*/  MOV R92, R101 ;  /* 0x00000065005c7202 */ /* 0x000fe20000000f00 */
[----:B------:R-:W-:Y:S01]  /*4a60*/  IMAD.MOV.U32 R101, RZ, RZ, R0 ;  /* 0x000000ffff657224 */ /* 0x000fe200078e0000 */
[----:B------:R-:W-:Y:S01]  /*4a70*/  HMMA.16816.F32 R88, R4, R18, R64 ;  /* 0x000000120458723c */ /* 0x000fe20000001840 */
[----:B------:R-:W-:Y:S01]  /*4a80*/  FFMA.FTZ R0, R202, c[0x0][0x2d0], -R12 ;  /* 0x0000b400ca007a23 */ /* 0x000fe2000001080c */
[----:B------:R-:W1:Y:S01]  /*4a90*/  LDSM.16.MT88.4 R16, [R217+0x1900] ;  /* 0x00190000d910783b */ /* 0x000e620000004200 */
[----:B------:R-:W-:-:S02]  /*4aa0*/  MOV R39, R75 ;  /* 0x0000004b00277202 */ /* 0x000fc40000000f00 */
[----:B------:R2:W-:Y:S03]  /*4ab0*/  MUFU.EX2 R211, R0 ;  /* 0x0000000000d37308 */ /* 0x0005e60000000800 */
[C---:B------:R-:W-:Y:S01]  /*4ac0*/  HMMA.16816.F32 R84, R4.reuse, R8, R48 ;  /* 0x000000080454723c */ /* 0x040fe20000001830 */
[----:B------:R-:W-:Y:S07]  /*4ad0*/  LDSM.16.MT88.4 R8, [R219+0x1900] ;  /* 0x00190000db08783b */ /* 0x000fee0000004200 */
[----:B------:R-:W-:Y:S01]  /*4ae0*/  HMMA.16816.F32 R108, R4, R22, R76 ;  /* 0x00000016046c723c */ /* 0x000fe2000000184c */
[----:B------:R-:W3:Y:S01]  /*4af0*/  LDSM.16.MT88.4 R20, [R216+0x1900] ;  /* 0x00190000d814783b */ /* 0x000ee20000004200 */
[----:B--2---:R-:W-:-:S05]  /*4b00*/  FFMA.FTZ R0, R200, c[0x0][0x2d0], -R12 ;  /* 0x0000b400c8007a23 */ /* 0x004fca000001080c */
[----:B------:R-:W-:Y:S01]  /*4b10*/  MOV R77, R92 ;  /* 0x0000005c004d7202 */ /* 0x000fe20000000f00 */
[----:B------:R-:W-:Y:S01]  /*4b20*/  IMAD.MOV.U32 R78, RZ, RZ, R93 ;  /* 0x000000ffff4e7224 */ /* 0x000fe200078e005d */
[----:B------:R2:W4:Y:S01]  /*4b30*/  MUFU.EX2 R214, R0 ;  /* 0x0000000000d67308 */ /* 0x0005220000000800 */
[----:B------:R-:W-:Y:S01]  /*4b40*/  MOV R92, R95 ;  /* 0x0000005f005c7202 */ /* 0x000fe20000000f00 */
[----:B------:R-:W-:Y:S01]  /*4b50*/  IMAD.MOV.U32 R79, RZ, RZ, R94 ;  /* 0x000000ffff4f7224 */ /* 0x000fe200078e005e */
[----:B------:R-:W-:Y:S01]  /*4b60*/  MOV R95, R102 ;  /* 0x00000066005f7202 */ /* 0x000fe20000000f00 */
[----:B------:R-:W-:Y:S01]  /*4b70*/  IMAD.MOV.U32 R93, RZ, RZ, R100 ;  /* 0x000000ffff5d7224 */ /* 0x000fe200078e0064 */
[----:B------:R-:W-:Y:S01]  /*4b80*/  MOV R102, R105 ;  /* 0x0000006900667202 */ /* 0x000fe20000000f00 */
[----:B------:R-:W-:Y:S01]  /*4b90*/  FFMA.FTZ R4, R203, c[0x0][0x2d0], -R2 ;  /* 0x0000b400cb047a23 */ /* 0x000fe20000010802 */
[----:B------:R-:W-:Y:S01]  /*4ba0*/  MOV R105, R210 ;  /* 0x000000d200697202 */ /* 0x000fe20000000f00 */
[----:B------:R-:W-:Y:S01]  /*4bb0*/  IMAD.MOV.U32 R94, RZ, RZ, R101 ;  /* 0x000000ffff5e7224 */ /* 0x000fe200078e0065 */
[----:B------:R-:W-:Y:S01]  /*4bc0*/  MOV R73, R78 ;  /* 0x0000004e00497202 */ /* 0x000fe20000000f00 */
[----:B------:R-:W-:Y:S01]  /*4bd0*/  IMAD.MOV.U32 R100, RZ, RZ, R103 ;  /* 0x000000ffff647224 */ /* 0x000fe200078e0067 */
[----:B------:R-:W-:Y:S01]  /*4be0*/  MOV R64, R93 ;  /* 0x0000005d00407202 */ /* 0x000fe20000000f00 */
[----:B------:R-:W-:-:S02]  /*4bf0*/  IMAD.MOV.U32 R101, RZ, RZ, R104 ;  /* 0x000000ffff657224 */ /* 0x000fc400078e0068 */
[----:B------:R-:W-:Y:S01]  /*4c00*/  IMAD.MOV.U32 R103, RZ, RZ, R194 ;  /* 0x000000ffff677224 */ /* 0x000fe200078e00c2 */
[----:B------:R-:W-:Y:S01]  /*4c10*/  MOV R67, R100 ;  /* 0x0000006400437202 */ /* 0x000fe20000000f00 */
[----:B--2---:R-:W-:Y:S02]  /*4c20*/  FFMA.FTZ R0, R166, c[0x0][0x2d0], -R12 ;  /* 0x0000b400a6007a23 */ /* 0x004fe4000001080c */
[----:B------:R-:W-:Y:S01]  /*4c30*/  IMAD.MOV.U32 R104, RZ, RZ, R212 ;  /* 0x000000ffff687224 */ /* 0x000fe200078e00d4 */
[----:B------:R-:W-:Y:S01]  /*4c40*/  MOV R51, R103 ;  /* 0x0000006700337202 */ /* 0x000fe20000000f00 */
[----:B------:R2:W-:Y:S01]  /*4c50*/  MUFU.EX2 R213, R0 ;  /* 0x0000000000d57308 */ /* 0x0005e20000000800 */
[----:B------:R-:W-:Y:S02]  /*4c60*/  IMAD.MOV.U32 R194, RZ, RZ, R209 ;  /* 0x000000ffffc27224 */ /* 0x000fe400078e00d1 */
[----:B------:R-:W-:Y:S02]  /*4c70*/  IMAD.MOV.U32 R76, RZ, RZ, R25 ;  /* 0x000000ffff4c7224 */ /* 0x000fe400078e0019 */
[----:B------:R-:W-:-:S02]  /*4c80*/  IMAD.MOV.U32 R72, RZ, RZ, R77 ;  /* 0x000000ffff487224 */ /* 0x000fc400078e004d */
[----:B------:R-:W-:Y:S01]  /*4c90*/  IMAD.MOV.U32 R75, RZ, RZ, R92 ;  /* 0x000000ffff4b7224 */ /* 0x000fe200078e005c */
[----:B------:R4:W-:Y:S01]  /*4ca0*/  MUFU.EX2 R209, R4 ;  /* 0x0000000400d17308 */ /* 0x0009e20000000800 */
[----:B------:R-:W-:Y:S02]  /*4cb0*/  IMAD.MOV.U32 R48, RZ, RZ, R76 ;  /* 0x000000ffff307224 */ /* 0x000fe400078e004c */
[----:B------:R-:W-:Y:S02]  /*4cc0*/  IMAD.MOV.U32 R65, RZ, RZ, R94 ;  /* 0x000000ffff417224 */ /* 0x000fe400078e005e */
[----:B------:R-:W-:Y:S02]  /*4cd0*/  IMAD.MOV.U32 R66, RZ, RZ, R95 ;  /* 0x000000ffff427224 */ /* 0x000fe400078e005f */
[----:B------:R-:W-:Y:S02]  /*4ce0*/  IMAD.MOV.U32 R166, RZ, RZ, R73 ;  /* 0x000000ffffa67224 */ /* 0x000fe400078e0049 */
[----:B--2---:R-:W-:-:S02]  /*4cf0*/  FFMA.FTZ R0, R165, c[0x0][0x2d0], -R12 ;  /* 0x0000b400a5007a23 */ /* 0x004fc4000001080c */
[----:B------:R-:W-:Y:S02]  /*4d00*/  IMAD.MOV.U32 R165, RZ, RZ, R75 ;  /* 0x000000ffffa57224 */ /* 0x000fe400078e004b */
[----:B------:R2:W1:Y:S01]  /*4d10*/  MUFU.EX2 R215, R0 ;  /* 0x0000000000d77308 */ /* 0x0004620000000800 */
[----:B------:R-:W-:Y:S01]  /*4d20*/  IMAD.MOV.U32 R49, RZ, RZ, R101 ;  /* 0x000000ffff317224 */ /* 0x000fe200078e0065 */
[----:B----4-:R-:W-:Y:S01]  /*4d30*/  F2FP.PACK_AB R4, R214, R211 ;  /* 0x000000d3d604723e */ /* 0x010fe200000000ff */
[----:B------:R-:W-:Y:S01]  /*4d40*/  IMAD.MOV.U32 R50, RZ, RZ, R102 ;  /* 0x000000ffff327224 */ /* 0x000fe200078e0066 */
[----:B------:R-:W-:Y:S01]  /*4d50*/  MOV R102, R106 ;  /* 0x0000006a00667202 */ /* 0x000fe20000000f00 */
[----:B------:R-:W-:Y:S02]  /*4d60*/  IMAD.MOV.U32 R100, RZ, RZ, R104 ;  /* 0x000000ffff647224 */ /* 0x000fe400078e0068 */
[----:B------:R-:W-:Y:S02]  /*4d70*/  IMAD.MOV.U32 R101, RZ, RZ, R105 ;  /* 0x000000ffff657224 */ /* 0x000fe400078e0069 */
[----:B------:R-:W-:-:S02]  /*4d80*/  IMAD.MOV.U32 R103, RZ, RZ, R107 ;  /* 0x000000ffff677224 */ /* 0x000fc400078e006b */
[----:B------:R-:W-:-:S03]  /*4d90*/  IMAD.MOV.U32 R37, RZ, RZ, R101 ;  /* 0x000000ffff257224 */ /* 0x000fc600078e0065 */
[----:B------:R-:W-:Y:S01]  /*4da0*/  MOV R38, R103 ;  /* 0x0000006700267202 */ /* 0x000fe20000000f00 */
[----:B--2---:R-:W-:Y:S01]  /*4db0*/  FFMA.FTZ R0, R205, c[0x0][0x2d0], -R2 ;  /* 0x0000b400cd007a23 */ /* 0x004fe20000010802 */
[----:B-1----:R-:W-:Y:S01]  /*4dc0*/  F2FP.PACK_AB R6, R215, R213 ;  /* 0x000000d5d706723e */ /* 0x002fe200000000ff */
[----:B------:R-:W-:Y:S02]  /*4dd0*/  IMAD.MOV.U32 R205, RZ, RZ, R208 ;  /* 0x000000ffffcd7224 */ /* 0x000fe400078e00d0 */
[----:B------:R1:W-:Y:S02]  /*4de0*/  MUFU.EX2 R208, R0 ;  /* 0x0000000000d07308 */ /* 0x0003e40000000800 */
[----:B-1----:R-:W-:Y:S02]  /*4df0*/  FFMA.FTZ R0, R204, c[0x0][0x2d0], -R2 ;  /* 0x0000b400cc007a23 */ /* 0x002fe40000010802 */
[----:B------:R-:W-:-:S04]  /*4e00*/  IMAD.MOV.U32 R204, RZ, RZ, R26 ;  /* 0x000000ffffcc7224 */ /* 0x000fc800078e001a */
[----:B------:R1:W2:Y:S01]  /*4e10*/  MUFU.EX2 R210, R0 ;  /* 0x0000000000d27308 */ /* 0x0002a20000000800 */
[----:B------:R-:W-:Y:S01]  /*4e20*/  LDSM.16.MT88.4 R24, [R218+0x1900] ;  /* 0x00190000da18783b */ /* 0x000fe20000004200 */
[----:B-1----:R-:W-:Y:S01]  /*4e30*/  FFMA.FTZ R0, R201, c[0x0][0x2d0], -R2 ;  /* 0x0000b400c9007a23 */ /* 0x002fe20000010802 */
[----:B--2---:R-:W-:-:S05]  /*4e40*/  F2FP.PACK_AB R5, R210, R208 ;  /* 0x000000d0d205723e */ /* 0x004fca00000000ff */
[----:B------:R-:W1:Y:S02]  /*4e50*/  MUFU.EX2 R212, R0 ;  /* 0x0000000000d47308 */ /* 0x000e640000000800 */
[----:B-1----:R-:W-:Y:S01]  /*4e60*/  F2FP.PACK_AB R7, R212, R209 ;  /* 0x000000d1d407723e */ /* 0x002fe200000000ff */
[----:B------:R-:W-:Y:S02]  /*4e70*/  IMAD.MOV.U32 R0, RZ, RZ, R74 ;  /* 0x000000ffff007224 */ /* 0x000fe400078e004a */
[----:B------:R-:W-:-:S04]  /*4e80*/  IMAD.MOV.U32 R74, RZ, RZ, R79 ;  /* 0x000000ffff4a7224 */ /* 0x000fc800078e004f */
[C---:B------:R-:W-:Y:S08]  /*4e90*/  HMMA.16816.F32 R92, R4.reuse, R16, R56 ;  /* 0x00000010045c723c */ /* 0x040ff00000001838 */
[C---:B------:R-:W-:Y:S01]  /*4ea0*/  HMMA.16816.F32 R76, R4.reuse, R18, R52 ;  /* 0x00000012044c723c */ /* 0x040fe20000001834 */
[----:B------:R-:W1:Y:S06]  /*4eb0*/  LDSM.16.MT88.4 R16, [R216+0x4900] ;  /* 0x00490000d810783b */ /* 0x000e6c0000004200 */
[----:B------:R-:W-:Y:S01]  /*4ec0*/  IMAD.MOV.U32 R53, RZ, RZ, R72 ;  /* 0x000000ffff357224 */ /* 0x000fe200078e0048 */
[----:B------:R-:W-:Y:S01]  /*4ed0*/  MOV R52, R74 ;  /* 0x0000004a00347202 */ /* 0x000fe20000000f00 */
[----:B---3--:R-:W-:Y:S01]  /*4ee0*/  HMMA.16816.F32 R200, R4, R20, R68 ;  /* 0x0000001404c8723c */ /* 0x008fe20000001844 */
[----:B------:R-:W-:Y:S01]  /*4ef0*/  MOV R54, R48 ;  /* 0x0000003000367202 */ /* 0x000fe20000000f00 */
[----:B------:R-:W-:-:S02]  /*4f00*/  IMAD.MOV.U32 R55, RZ, RZ, R39 ;  /* 0x000000ffff377224 */ /* 0x000fc400078e0027 */
[----:B------:R-:W-:-:S04]  /*4f10*/  IMAD.MOV.U32 R39, RZ, RZ, R102 ;  /* 0x000000ffff277224 */ /* 0x000fc800078e0066 */
[C---:B------:R-:W-:Y:S07]  /*4f20*/  HMMA.16816.F32 R72, R4.reuse, R8, R44 ;  /* 0x000000080448723c */ /* 0x040fee000000182c */
[----:B------:R-:W-:Y:S01]  /*4f30*/  IMAD.MOV.U32 R47, RZ, RZ, R64 ;  /* 0x000000ffff2f7224 */ /* 0x000fe200078e0040 */
[----:B------:R-:W-:Y:S01]  /*4f40*/  MOV R46, R65 ;  /* 0x00000041002e7202 */ /* 0x000fe20000000f00 */
[----:B------:R-:W-:Y:S01]  /*4f50*/  IMAD.MOV.U32 R45, RZ, RZ, R66 ;  /* 0x000000ffff2d7224 */ /* 0x000fe200078e0042 */
[C---:B------:R-:W-:Y:S01]  /*4f60*/  HMMA.16816.F32 R104, R4.reuse, R22, R60 ;  /* 0x000000160468723c */ /* 0x040fe2000000183c */
[----:B------:R-:W-:Y:S01]  /*4f70*/  IMAD.MOV.U32 R44, RZ, RZ, R67 ;  /* 0x000000ffff2c7224 */ /* 0x000fe200078e0043 */
[----:B------:R-:W2:Y:S06]  /*4f80*/  LDSM.16.MT88.4 R20, [R219+0x4900] ;  /* 0x00490000db14783b */ /* 0x000eac0000004200 */
[C---:B------:R-:W-:Y:S01]  /*4f90*/  HMMA.16816.F32 R64, R4.reuse, R10, R40 ;  /* 0x0000000a0440723c */ /* 0x040fe20000001828 */
[----:B------:R-:W3:Y:S07]  /*4fa0*/  LDSM.16.MT88.4 R8, [R217+0x4900] ;  /* 0x00490000d908783b */ /* 0x000eee0000004200 */
[C---:B-1----:R-:W-:Y:S08]  /*4fb0*/  HMMA.16816.F32 R68, R4.reuse, R16, R136 ;  /* 0x000000100444723c */ /* 0x042ff00000001888 */
[C---:B------:R-:W-:Y:S01]  /*4fc0*/  HMMA.16816.F32 R60, R4.reuse, R18, R140 ;  /* 0x00000012043c723c */ /* 0x040fe2000000188c */
[----:B------:R-:W1:Y:S07]  /*4fd0*/  LDSM.16.MT88.4 R16, [R218+0x4900] ;  /* 0x00490000da10783b */ /* 0x000e6e0000004200 */
[C---:B------:R-:W-:Y:S07]  /*4fe0*/  HMMA.16816.F32 R40, R4.reuse, R24, R32 ;  /* 0x000000180428723c */ /* 0x040fee0000001820 */
[----:B------:R-:W-:Y:S01]  /*4ff0*/  MOV R35, R49 ;  /* 0x0000003100237202 */ /* 0x000fe20000000f00 */
[----:B------:R-:W-:Y:S01]  /*5000*/  IMAD.MOV.U32 R34, RZ, RZ, R50 ;  /* 0x000000ffff227224 */ /* 0x000fe200078e0032 */
[----:B------:R-:W-:Y:S01]  /*5010*/  MOV R32, R100 ;  /* 0x0000006400207202 */ /* 0x000fe20000000f00 */
[----:B------:R-:W-:Y:S01]  /*5020*/  IMAD.MOV.U32 R33, RZ, RZ, R51 ;  /* 0x000000ffff217224 */ /* 0x000fe200078e0033 */
[C---:B--2---:R-:W-:Y:S08]  /*5030*/  HMMA.16816.F32 R140, R4.reuse, R20, R152 ;  /* 0x00000014048c723c */ /* 0x044ff00000001898 */
[C---:B---3--:R-:W-:Y:S08]  /*5040*/  HMMA.16816.F32 R56, R4.reuse, R8, R144 ;  /* 0x000000080438723c */ /* 0x048ff00000001890 */
[C---:B------:R-:W-:Y:S01]  /*5050*/  HMMA.16816.F32 R48, R4.reuse, R10, R148 ;  /* 0x0000000a0430723c */ /* 0x040fe20000001894 */
[----:B------:R-:W2:Y:S07]  /*5060*/  LDSM.16.MT88.4 R8, [R216+0x7900] ;  /* 0x00790000d808783b */ /* 0x000eae0000004200 */
[C---:B-1----:R-:W-:Y:S08]  /*5070*/  HMMA.16816.F32 R144, R4.reuse, R16, R184 ;  /* 0x000000100490723c */ /* 0x042ff000000018b8 */
[C---:B------:R-:W-:Y:S01]  /*5080*/  HMMA.16816.F32 R148, R4.reuse, R18, R180 ;  /* 0x000000120494723c */ /* 0x040fe200000018b4 */
[----:B------:R-:W1:Y:S07]  /*5090*/  LDSM.16.MT88.4 R16, [R219+0x7900] ;  /* 0x00790000db10783b */ /* 0x000e6e0000004200 */
[C---:B------:R-:W-:Y:S01]  /*50a0*/  HMMA.16816.F32 R100, R4.reuse, R26, R132 ;  /* 0x0000001a0464723c */ /* 0x040fe20000001884 */
[----:B------:R-:W3:Y:S06]  /*50b0*/  LDSM.16.MT88.4 R24, [R216+0xa900] ;  /* 0x00a90000d818783b */ /* 0x000eec0000004200 */
[----:B------:R-:W-:Y:S01]  /*50c0*/  IMAD.MOV.U32 R132, RZ, RZ, R30 ;  /* 0x000000ffff847224 */ /* 0x000fe200078e001e */
[----:B------:R-:W-:Y:S01]  /*50d0*/  MOV R134, R28 ;  /* 0x0000001c00867202 */ /* 0x000fe20000000f00 */
[----:B------:R-:W-:Y:S01]  /*50e0*/  IMAD.MOV.U32 R133, RZ, RZ, R31 ;  /* 0x000000ffff857224 */ /* 0x000fe200078e001f */
[C---:B------:R-:W-:Y:S01]  /*50f0*/  HMMA.16816.F32 R196, R4.reuse, R22, R196 ;  /* 0x0000001604c4723c */ /* 0x040fe200000018c4 */
[----:B------:R-:W-:Y:S01]  /*5100*/  IMAD.MOV.U32 R135, RZ, RZ, R29 ;  /* 0x000000ffff877224 */ /* 0x000fe200078e001d */
[----:B------:R-:W-:Y:S04]  /*5110*/  LDSM.16.MT88.4 R20, [R217+0xa900] ;  /* 0x00a90000d914783b */ /* 0x000fe80000004200 */
[----:B------:R-:W4:Y:S02]  /*5120*/  LDSM.16.MT88.4 R28, [R217+0x7900] ;  /* 0x00790000d91c783b */ /* 0x000f240000004200 */
[C---:B--2---:R-:W-:Y:S08]  /*5130*/  HMMA.16816.F32 R152, R4.reuse, R8, R176 ;  /* 0x000000080498723c */ /* 0x044ff000000018b0 */
[C---:B------:R-:W-:Y:S01]  /*5140*/  HMMA.16816.F32 R156, R4.reuse, R10, R156 ;  /* 0x0000000a049c723c */ /* 0x040fe2000000189c */
[----:B------:R-:W2:Y:S07]  /*5150*/  LDSM.16.MT88.4 R8, [R218+0x7900] ;  /* 0x00790000da08783b */ /* 0x000eae0000004200 */
[C---:B-1----:R-:W-:Y:S07]  /*5160*/  HMMA.16816.F32 R184, R4.reuse, R16, R168 ;  /* 0x0000001004b8723c */ /* 0x042fee00000018a8 */
[----:B------:R-:W-:Y:S01]  /*5170*/  IMAD.MOV.U32 R169, RZ, RZ, R134 ;  /* 0x000000ffffa97224 */ /* 0x000fe200078e0086 */
[C---:B------:R-:W-:Y:S01]  /*5180*/  HMMA.16816.F32 R176, R4.reuse, R18, R160 ;  /* 0x0000001204b0723c */ /* 0x040fe200000018a0 */
[----:B------:R-:W1:Y:S01]  /*5190*/  LDSM.16.MT88.4 R16, [R219+0xa900] ;  /* 0x00a90000db10783b */ /* 0x000e620000004200 */
[----:B------:R-:W-:Y:S01]  /*51a0*/  MOV R134, R32 ;  /* 0x0000002000867202 */ /* 0x000fe20000000f00 */
[----:B------:R-:W-:Y:S01]  /*51b0*/  IMAD.MOV.U32 R32, RZ, RZ, R34 ;  /* 0x000000ffff207224 */ /* 0x000fe200078e0022 */
[----:B------:R-:W-:Y:S01]  /*51c0*/  MOV R170, R133 ;  /* 0x0000008500aa7202 */ /* 0x000fe20000000f00 */
[----:B------:R-:W-:Y:S01]  /*51d0*/  IMAD.MOV.U32 R34, RZ, RZ, R44 ;  /* 0x000000ffff227224 */ /* 0x000fe200078e002c */
[----:B------:R-:W-:Y:S01]  /*51e0*/  MOV R44, R46 ;  /* 0x0000002e002c7202 */ /* 0x000fe20000000f00 */
[----:B------:R-:W-:Y:S01]  /*51f0*/  IMAD.MOV.U32 R46, RZ, RZ, R52 ;  /* 0x000000ffff2e7224 */ /* 0x000fe200078e0034 */
[C---:B---3--:R-:W-:Y:S01]  /*5200*/  HMMA.16816.F32 R136, R4.reuse, R24, R116 ;  /* 0x000000180488723c */ /* 0x048fe20000001874 */
[----:B------:R-:W-:Y:S01]  /*5210*/  IMAD.MOV.U32 R52, RZ, RZ, R54 ;  /* 0x000000ffff347224 */ /* 0x000fe200078e0036 */
[----:B------:R-:W-:Y:S01]  /*5220*/  MOV R54, R0 ;  /* 0x0000000000367202 */ /* 0x000fe20000000f00 */
[----:B------:R-:W-:Y:S01]  /*5230*/  IMAD.MOV.U32 R168, RZ, RZ, R135 ;  /* 0x000000ffffa87224 */ /* 0x000fe200078e0087 */
[----:B------:R-:W-:Y:S01]  /*5240*/  MOV R0, R205 ;  /* 0x000000cd00007202 */ /* 0x000fe20000000f00 */
[----:B------:R-:W-:Y:S01]  /*5250*/  IMAD.MOV.U32 R135, RZ, RZ, R33 ;  /* 0x000000ffff877224 */ /* 0x000fe200078e0021 */
[----:B------:R-:W-:Y:S01]  /*5260*/  MOV R33, R35 ;  /* 0x0000002300217202 */ /* 0x000fe20000000f00 */
[----:B------:R-:W-:Y:S01]  /*5270*/  IMAD.MOV.U32 R35, RZ, RZ, R45 ;  /* 0x000000ffff237224 */ /* 0x000fe200078e002d */
[C---:B----4-:R-:W-:Y:S01]  /*5280*/  HMMA.16816.F32 R172, R4.reuse, R28, R172 ;  /* 0x0000001c04ac723c */ /* 0x050fe200000018ac */
[----:B------:R-:W-:Y:S01]  /*5290*/  IMAD.MOV.U32 R45, RZ, RZ, R47 ;  /* 0x000000ffff2d7224 */ /* 0x000fe200078e002f */
[----:B------:R-:W-:Y:S01]  /*52a0*/  MOV R47, R53 ;  /* 0x00000035002f7202 */ /* 0x000fe20000000f00 */
[----:B------:R-:W-:Y:S01]  /*52b0*/  IMAD.MOV.U32 R53, RZ, RZ, R55 ;  /* 0x000000ffff357224 */ /* 0x000fe200078e0037 */
[----:B------:R-:W-:Y:S01]  /*52c0*/  MOV R205, R192 ;  /* 0x000000c000cd7202 */ /* 0x000fe20000000f00 */
[----:B------:R-:W-:Y:S01]  /*52d0*/  IMAD.MOV.U32 R55, RZ, RZ, R204 ;  /* 0x000000ffff377224 */ /* 0x000fe200078e00cc */
[----:B------:R-:W-:Y:S01]  /*52e0*/  MOV R25, R194 ;  /* 0x000000c200197202 */ /* 0x000fe20000000f00 */
[----:B------:R-:W-:Y:S01]  /*52f0*/  IMAD.MOV.U32 R204, RZ, RZ, R36 ;  /* 0x000000ffffcc7224 */ /* 0x000fe200078e0024 */
[----:B------:R-:W-:Y:S01]  /*5300*/  MOV R28, R0 ;  /* 0x00000000001c7202 */ /* 0x000fe20000000f00 */
[----:B--2---:R-:W-:Y:S01]  /*5310*/  HMMA.16816.F32 R180, R4, R8, R128 ;  /* 0x0000000804b4723c */ /* 0x004fe20000001880 */
[----:B------:R-:W-:Y:S01]  /*5320*/  FFMA.FTZ R0, R251, c[0x0][0x2d0], -R12 ;  /* 0x0000b400fb007a23 */ /* 0x000fe2000001080c */
[----:B------:R-:W-:Y:S01]  /*5330*/  MOV R119, R44 ;  /* 0x0000002c00777202 */ /* 0x000fe20000000f00 */
[----:B------:R-:W-:Y:S01]  /*5340*/  IMAD.MOV.U32 R36, RZ, RZ, R193 ;  /* 0x000000ffff247224 */ /* 0x000fe200078e00c1 */
[----:B------:R-:W-:Y:S01]  /*5350*/  MOV R117, R34 ;  /* 0x0000002200757202 */ /* 0x000fe20000000f00 */
[----:B------:R-:W-:-:S02]  /*5360*/  IMAD.MOV.U32 R24, RZ, RZ, R195 ;  /* 0x000000ffff187224 */ /* 0x000fc400078e00c3 */
[----:B------:R-:W-:Y:S01]  /*5370*/  MOV R131, R52 ;  /* 0x0000003400837202 */ /* 0x000fe20000000f00 */
[C---:B------:R-:W-:Y:S01]  /*5380*/  HMMA.16816.F32 R160, R4.reuse, R10, R124 ;  /* 0x0000000a04a0723c */ /* 0x040fe2000000187c */
[----:B------:R-:W2:Y:S01]  /*5390*/  LDSM.16.MT88.4 R8, [R218+0xa900] ;  /* 0x00a90000da08783b */ /* 0x000ea20000004200 */
[----:B------:R-:W-:Y:S01]  /*53a0*/  IMAD.MOV.U32 R130, RZ, RZ, R53 ;  /* 0x000000ffff827224 */ /* 0x000fe200078e0035 */
[----:B------:R-:W-:Y:S01]  /*53b0*/  MOV R129, R54 ;  /* 0x0000003600817202 */ /* 0x000fe20000000f00 */
[----:B------:R-:W-:Y:S02]  /*53c0*/  IMAD.MOV.U32 R29, RZ, RZ, R55 ;  /* 0x000000ffff1d7224 */ /* 0x000fe400078e0037 */
[----:B------:R-:W-:Y:S01]  /*53d0*/  IMAD.MOV.U32 R171, RZ, RZ, R132 ;  /* 0x000000ffffab7224 */ /* 0x000fe200078e0084 */
[----:B------:R-:W-:Y:S01]  /*53e0*/  MOV R127, R37 ;  /* 0x00000025007f7202 */ /* 0x000fe20000000f00 */
[----:B------:R-:W-:Y:S01]  /*53f0*/  IMAD.MOV.U32 R124, RZ, RZ, R15 ;  /* 0x000000ffff7c7224 */ /* 0x000fe200078e000f */
[----:B------:R-:W-:Y:S01]  /*5400*/  HMMA.16816.F32 R188, R4, R30, R188 ;  /* 0x0000001e04bc723c */ /* 0x000fe200000018bc */
[----:B------:R3:W-:Y:S01]  /*5410*/  MUFU.EX2 R15, R0 ;  /* 0x00000000000f7308 */ /* 0x0007e20000000800 */
[----:B------:R-:W-:Y:S01]  /*5420*/  IMAD.MOV.U32 R116, RZ, RZ, R33 ;  /* 0x000000ffff747224 */ /* 0x000fe200078e0021 */
[----:B------:R-:W-:Y:S01]  /*5430*/  MOV R125, R39 ;  /* 0x00000027007d7202 */ /* 0x000fe20000000f00 */
[----:B------:R-:W-:-:S02]  /*5440*/  IMAD.MOV.U32 R118, RZ, RZ, R35 ;  /* 0x000000ffff767224 */ /* 0x000fc400078e0023 */
[----:B------:R-:W-:Y:S01]  /*5450*/  IMAD.MOV.U32 R128, RZ, RZ, R36 ;  /* 0x000000ffff807224 */ /* 0x000fe200078e0024 */
[----:B------:R-:W-:Y:S01]  /*5460*/  MOV R30, R205 ;  /* 0x000000cd001e7202 */ /* 0x000fe20000000f00 */
[----:B------:R-:W-:Y:S01]  /*5470*/  IMAD.MOV.U32 R31, RZ, RZ, R204 ;  /* 0x000000ffff1f7224 */ /* 0x000fe200078e00cc */
[----:B------:R-:W-:Y:S01]  /*5480*/  HMMA.16816.F32 R192, R4, R26, R120 ;  /* 0x0000001a04c0723c */ /* 0x000fe20000001878 */
[----:B------:R-:W-:-:S06]  /*5490*/  IMAD.MOV.U32 R126, RZ, RZ, R38 ;  /* 0x000000ffff7e7224 */ /* 0x000fcc00078e0026 */
[----:B------:R-:W-:Y:S01]  /*54a0*/  IMAD.MOV.U32 R26, RZ, RZ, R45 ;  /* 0x000000ffff1a7224 */ /* 0x000fe200078e002d */
[----:B------:R-:W-:Y:S01]  /*54b0*/  MOV R27, R46 ;  /* 0x0000002e001b7202 */ /* 0x000fe20000000f00 */
[----:B---3--:R-:W-:Y:S01]  /*54c0*/  FFMA.FTZ R0, R250, c[0x0][0x2d0], -R12 ;  /* 0x0000b400fa007a23 */ /* 0x008fe2000001080c */
[----:B------:R-:W-:Y:S01]  /*54d0*/  MOV R122, R134 ;  /* 0x00000086007a7202 */ /* 0x000fe20000000f00 */
[----:B------:R-:W-:Y:S01]  /*54e0*/  IMAD.MOV.U32 R121, RZ, RZ, R135 ;  /* 0x000000ffff797224 */ /* 0x000fe200078e0087 */
[----:B-1----:R-:W-:Y:S01]  /*54f0*/  HMMA.16816.F32 R52, R4, R16, R96 ;  /* 0x000000100434723c */ /* 0x002fe20000001860 */
[----:B------:R1:W-:Y:S01]  /*5500*/  MUFU.EX2 R204, R0 ;  /* 0x0000000000cc7308 */ /* 0x0003e20000000800 */
[----:B------:R-:W-:Y:S01]  /*5510*/  IMAD.MOV.U32 R120, RZ, RZ, R47 ;  /* 0x000000ffff787224 */ /* 0x000fe200078e002f */
[----:B------:R-:W-:-:S05]  /*5520*/  MOV R123, R32 ;  /* 0x00000020007b7202 */ /* 0x000fca0000000f00 */
[C---:B------:R-:W-:Y:S01]  /*5530*/  HMMA.16816.F32 R44, R4.reuse, R18, R88 ;  /* 0x00000012042c723c */ /* 0x040fe20000001858 */
[----:B------:R-:W3:Y:S07]  /*5540*/  LDSM.16.MT88.4 R16, [R217+0x2100] ;  /* 0x00210000d910783b */ /* 0x000eee0000004200 */
[----:B--2---:R-:W-:Y:S01]  /*5550*/  HMMA.16816.F32 R36, R4, R8, R84 ;  /* 0x000000080424723c */ /* 0x004fe20000001854 */
[----:B-1----:R-:W-:-:S04]  /*5560*/  FFMA.FTZ R0, R207, c[0x0][0x2d0], -R12 ;  /* 0x0000b400cf007a23 */ /* 0x002fc8000001080c */
[----:B------:R1:W-:Y:S03]  /*5570*/  MUFU.EX2 R205, R0 ;  /* 0x0000000000cd7308 */ /* 0x0003e60000000800 */
[C---:B------:R-:W-:Y:S01]  /*5580*/  HMMA.16816.F32 R32, R4.reuse, R10, R80 ;  /* 0x0000000a0420723c */ /* 0x040fe20000001850 */
[----:B------:R-:W2:Y:S07]  /*5590*/  LDSM.16.MT88.4 R8, [R219+0x2100] ;  /* 0x00210000db08783b */ /* 0x000eae0000004200 */
[----:B------:R-:W-:Y:S01]  /*55a0*/  HMMA.16816.F32 R132, R4, R20, R112 ;  /* 0x000000140484723c */ /* 0x000fe20000001870 */
[----:B-1----:R-:W-:-:S07]  /*55b0*/  FFMA.FTZ R0, R206, c[0x0][0x2d0], -R12 ;  /* 0x0000b400ce007a23 */ /* 0x002fce000001080c */
[----:B------:R-:W-:Y:S01]  /*55c0*/  HMMA.16816.F32 R112, R4, R22, R108 ;  /* 0x000000160470723c */ /* 0x000fe2000000186c */
[----:B------:R1:W4:Y:S02]  /*55d0*/  MUFU.EX2 R207, R0 ;  /* 0x0000000000cf7308 */ /* 0x0003240000000800 */
[----:B-1----:R-:W-:Y:S01]  /*55e0*/  FFMA.FTZ R0, R26, c[0x0][0x2d0], -R2 ;  /* 0x0000b4001a007a23 */ /* 0x002fe20000010802 */
[----:B------:R-:W-:Y:S01]  /*55f0*/  MOV R26, R27 ;  /* 0x0000001b001a7202 */ /* 0x000fe20000000f00 */
        /* <DEDUP_REMOVED lines=11> */
[----:B------:R1:W-:Y:S01]  /*56b0*/  MUFU.EX2 R14, R0 ;  /* 0x00000000000e7308 */ /* 0x0003e20000000800 */
[----:B------:R-:W-:-:S02]  /*56c0*/  IMAD.MOV.U32 R27, RZ, RZ, R121 ;  /* 0x000000ffff1b7224 */ /* 0x000fc400078e0079 */
[----:B------:R-:W-:Y:S02]  /*56d0*/  IMAD.MOV.U32 R121, RZ, RZ, R24 ;  /* 0x000000ffff797224 */ /* 0x000fe400078e0018 */
[----:B------:R-:W-:Y:S02]  /*56e0*/  IMAD.MOV.U32 R24, RZ, RZ, R168 ;  /* 0x000000ffff187224 */ /* 0x000fe400078e00a8 */
[----:B------:R-:W-:Y:S02]  /*56f0*/  IMAD.MOV.U32 R168, RZ, RZ, R170 ;  /* 0x000000ffffa87224 */ /* 0x000fe400078e00aa */
[----:B------:R-:W-:Y:S02]  /*5700*/  IMAD.MOV.U32 R170, RZ, RZ, R165 ;  /* 0x000000ffffaa7224 */ /* 0x000fe400078e00a5 */
[--C-:B------:R-:W-:Y:S02]  /*5710*/  FFMA.FTZ R4, R21, c[0x0][0x2d0], -R2.reuse ;  /* 0x0000b40015047a23 */ /* 0x100fe40000010802 */
[----:B-1----:R-:W-:Y:S01]  /*5720*/  FFMA.FTZ R0, R26, c[0x0][0x2d0], -R2 ;  /* 0x0000b4001a007a23 */ /* 0x002fe20000010802 */
[----:B------:R-:W-:Y:S01]  /*5730*/  MOV R96, R121 ;  /* 0x0000007900607202 */ /* 0x000fe20000000f00 */
[----:B------:R-:W1:Y:S01]  /*5740*/  LDSM.16.MT88.4 R20, [R216+0x2100] ;  /* 0x00210000d814783b */ /* 0x000e620000004200 */
[----:B----4-:R-:W-:Y:S01]  /*5750*/  F2FP.PACK_AB R6, R207, R205 ;  /* 0x000000cdcf06723e */ /* 0x010fe200000000ff */
[----:B------:R4:W2:Y:S01]  /*5760*/  MUFU.EX2 R165, R0 ;  /* 0x0000000000a57308 */ /* 0x0008a20000000800 */
[----:B------:R-:W-:-:S02]  /*5770*/  MOV R121, R166 ;  /* 0x000000a600797202 */ /* 0x000fc40000000f00 */
[----:B------:R-:W-:Y:S02]  /*5780*/  MOV R26, R120 ;  /* 0x00000078001a7202 */ /* 0x000fe40000000f00 */
[----:B------:R-:W-:Y:S02]  /*5790*/  MOV R120, R122 ;  /* 0x0000007a00787202 */ /* 0x000fe40000000f00 */
[----:B------:R-:W-:Y:S01]  /*57a0*/  MOV R122, R25 ;  /* 0x00000019007a7202 */ /* 0x000fe20000000f00 */
[----:B------:R3:W-:Y:S01]  /*57b0*/  MUFU.EX2 R166, R4 ;  /* 0x0000000400a67308 */ /* 0x0007e20000000800 */
[----:B------:R-:W-:Y:S01]  /*57c0*/  MOV R25, R169 ;  /* 0x000000a900197202 */ /* 0x000fe20000000f00 */
[----:B----4-:R-:W-:Y:S01]  /*57d0*/  FFMA.FTZ R0, R252, c[0x0][0x2d0], -R2 ;  /* 0x0000b400fc007a23 */ /* 0x010fe20000010802 */
[----:B--2---:R-:W-:Y:S01]  /*57e0*/  F2FP.PACK_AB R5, R165, R14 ;  /* 0x0000000ea505723e */ /* 0x004fe200000000ff */
[----:B------:R-:W-:Y:S01]  /*57f0*/  IMAD.MOV.U32 R250, RZ, RZ, R26 ;  /* 0x000000fffffa7224 */ /* 0x000fe200078e001a */
[----:B------:R-:W-:-:S03]  /*5800*/  MOV R98, R27 ;  /* 0x0000001b00627202 */ /* 0x000fc60000000f00 */
[----:B------:R-:W2:Y:S01]  /*5810*/  MUFU.EX2 R206, R0 ;  /* 0x0000000000ce7308 */ /* 0x000ea20000000800 */
[----:B---3--:R-:W-:Y:S02]  /*5820*/  F2FP.PACK_AB R4, R204, R15 ;  /* 0x0000000fcc04723e */ /* 0x008fe400000000ff */
[----:B------:R-:W-:Y:S02]  /*5830*/  MOV R99, R24 ;  /* 0x0000001800637202 */ /* 0x000fe40000000f00 */
[----:B------:R-:W-:Y:S01]  /*5840*/  MOV R169, R171 ;  /* 0x000000ab00a97202 */ /* 0x000fe20000000f00 */
[----:B------:R-:W-:Y:S01]  /*5850*/  IMAD.MOV.U32 R108, RZ, RZ, R25 ;  /* 0x000000ffff6c7224 */ /* 0x000fe200078e0019 */
[----:B------:R-:W-:Y:S01]  /*5860*/  MOV R171, R221 ;  /* 0x000000dd00ab7202 */ /* 0x000fe20000000f00 */
[----:B------:R-:W-:Y:S01]  /*5870*/  LDSM.16.MT88.4 R24, [R218+0x2100] ;  /* 0x00210000da18783b */ /* 0x000fe20000004200 */
[----:B--2---:R-:W-:Y:S01]  /*5880*/  F2FP.PACK_AB R7, R206, R166 ;  /* 0x000000a6ce07723e */ /* 0x004fe200000000ff */
[----:B------:R-:W-:Y:S01]  /*5890*/  IMAD.MOV.U32 R97, RZ, RZ, R120 ;  /* 0x000000ffff617224 */ /* 0x000fe200078e0078 */
[----:B------:R-:W-:Y:S01]  /*58a0*/  MOV R109, R168 ;  /* 0x000000a8006d7202 */ /* 0x000fe20000000f00 */
[----:B------:R-:W-:Y:S01]  /*58b0*/  IMAD.MOV.U32 R251, RZ, RZ, R122 ;  /* 0x000000fffffb7224 */ /* 0x000fe200078e007a */
[----:B------:R-:W-:Y:S01]  /*58c0*/  MOV R111, R170 ;  /* 0x000000aa006f7202 */ /* 0x000fe20000000f00 */
[----:B------:R-:W-:Y:S01]  /*58d0*/  IMAD.MOV.U32 R110, RZ, RZ, R169 ;  /* 0x000000ffff6e7224 */ /* 0x000fe200078e00a9 */
[----:B------:R2:W5:Y:S01]  /*58e0*/  LDL.LU R221, [R1+0x64] ;  /* 0x0000640001dd7983 */ /* 0x0005620000300800 */
[----:B------:R-:W-:Y:S01]  /*58f0*/  HMMA.16816.F32 R88, R4, R16, R92 ;  /* 0x000000100458723c */ /* 0x000fe2000000185c */
[----:B------:R-:W-:-:S02]  /*5900*/  IMAD.MOV.U32 R120, RZ, RZ, R171 ;  /* 0x000000ffff787224 */ /* 0x000fc400078e00ab */
[----:B------:R-:W-:-:S05]  /*5910*/  IMAD.MOV.U32 R122, RZ, RZ, R220 ;  /* 0x000000ffff7a7224 */ /* 0x000fca00078e00dc */
[C---:B------:R-:W-:Y:S01]  /*5920*/  HMMA.16816.F32 R80, R4.reuse, R18, R76 ;  /* 0x000000120450723c */ /* 0x040fe2000000184c */
[----:B------:R-:W3:Y:S01]  /*5930*/  LDSM.16.MT88.4 R16, [R216+0x5100] ;  /* 0x00510000d810783b */ /* 0x000ee20000004200 */
[----:B------:R-:W-:Y:S01]  /*5940*/  MOV R252, R111 ;  /* 0x0000006f00fc7202 */ /* 0x000fe20000000f00 */
[----:B------:R-:W-:Y:S02]  /*5950*/  IMAD.MOV.U32 R0, RZ, RZ, R110 ;  /* 0x000000ffff007224 */ /* 0x000fe400078e006e */
[----:B------:R2:W5:Y:S01]  /*5960*/  LDL.LU R220, [R1+0x60] ;  /* 0x0000600001dc7983 */ /* 0x0005620000300800 */
[----:B------:R-:W-:Y:S01]  /*5970*/  IMAD.MOV.U32 R110, RZ, RZ, R116 ;  /* 0x000000ffff6e7224 */ /* 0x000fe200078e0074 */
[----:B------:R-:W-:Y:S01]  /*5980*/  MOV R111, R117 ;  /* 0x00000075006f7202 */ /* 0x000fe20000000f00 */
[----:B------:R-:W-:Y:S01]  /*5990*/  HMMA.16816.F32 R76, R4, R8, R72 ;  /* 0x00000008044c723c */ /* 0x000fe20000001848 */
[----:B------:R-:W-:Y:S01]  /*59a0*/  IMAD.MOV.U32 R116, RZ, RZ, R124 ;  /* 0x000000ffff747224 */ /* 0x000fe200078e007c */
[----:B------:R-:W-:-:S06]  /*59b0*/  MOV R117, R125 ;  /* 0x0000007d00757202 */ /* 0x000fcc0000000f00 */
[C---:B------:R-:W-:Y:S01]  /*59c0*/  HMMA.16816.F32 R72, R4.reuse, R10, R64 ;  /* 0x0000000a0448723c */ /* 0x040fe20000001840 */
[----:B------:R-:W4:Y:S06]  /*59d0*/  LDSM.16.MT88.4 R8, [R217+0x5100] ;  /* 0x00510000d908783b */ /* 0x000f2c0000004200 */
[----:B------:R-:W-:Y:S01]  /*59e0*/  MOV R67, R250 ;  /* 0x000000fa00437202 */ /* 0x000fe20000000f00 */
[----:B-1----:R-:W-:Y:S01]  /*59f0*/  HMMA.16816.F32 R168, R4, R20, R200 ;  /* 0x0000001404a8723c */ /* 0x002fe200000018c8 */
[----:B------:R-:W-:Y:S01]  /*5a00*/  IMAD.MOV.U32 R250, RZ, RZ, R120 ;  /* 0x000000fffffa7224 */ /* 0x000fe200078e0078 */
[----:B------:R-:W-:Y:S01]  /*5a10*/  MOV R64, R131 ;  /* 0x0000008300407202 */ /* 0x000fe20000000f00 */
[----:B------:R-:W-:-:S02]  /*5a20*/  IMAD.MOV.U32 R65, RZ, RZ, R130 ;  /* 0x000000ffff417224 */ /* 0x000fc400078e0082 */
[----:B------:R-:W-:Y:S02]  /*5a30*/  IMAD.MOV.U32 R66, RZ, RZ, R28 ;  /* 0x000000ffff427224 */ /* 0x000fe400078e001c */
[----:B------:R-:W-:Y:S01]  /*5a40*/  IMAD.MOV.U32 R202, RZ, RZ, R108 ;  /* 0x000000ffffca7224 */ /* 0x000fe200078e006c */
[C---:B------:R-:W-:Y:S01]  /*5a50*/  HMMA.16816.F32 R84, R4.reuse, R22, R104 ;  /* 0x000000160454723c */ /* 0x040fe20000001868 */
[----:B------:R-:W-:Y:S01]  /*5a60*/  MOV R203, R109 ;  /* 0x0000006d00cb7202 */ /* 0x000fe20000000f00 */
[----:B------:R-:W-:Y:S01]  /*5a70*/  IMAD.MOV.U32 R108, RZ, RZ, R122 ;  /* 0x000000ffff6c7224 */ /* 0x000fe200078e007a */
[----:B------:R-:W-:Y:S01]  /*5a80*/  MOV R109, R123 ;  /* 0x0000007b006d7202 */ /* 0x000fe20000000f00 */
[----:B------:R-:W1:Y:S01]  /*5a90*/  LDSM.16.MT88.4 R20, [R219+0x5100] ;  /* 0x00510000db14783b */ /* 0x000e620000004200 */
[----:B------:R-:W-:Y:S01]  /*5aa0*/  MOV R201, R99 ;  /* 0x0000006300c97202 */ /* 0x000fe20000000f00 */
[----:B------:R-:W-:Y:S01]  /*5ab0*/  IMAD.MOV.U32 R200, RZ, RZ, R203 ;  /* 0x000000ffffc87224 */ /* 0x000fe200078e00cb */
[----:B------:R-:W-:Y:S01]  /*5ac0*/  MOV R203, R250 ;  /* 0x000000fa00cb7202 */ /* 0x000fe20000000f00 */
[----:B------:R-:W-:Y:S01]  /*5ad0*/  IMAD.MOV.U32 R107, RZ, RZ, R251 ;  /* 0x000000ffff6b7224 */ /* 0x000fe200078e00fb */
[----:B------:R-:W-:Y:S01]  /*5ae0*/  MOV R251, R121 ;  /* 0x0000007900fb7202 */ /* 0x000fe20000000f00 */
[----:B------:R-:W-:Y:S01]  /*5af0*/  IMAD.MOV.U32 R105, RZ, RZ, R128 ;  /* 0x000000ffff697224 */ /* 0x000fe200078e0080 */
[----:B---3--:R-:W-:Y:S01]  /*5b00*/  HMMA.16816.F32 R120, R4, R16, R68 ;  /* 0x000000100478723c */ /* 0x008fe20000001844 */
[----:B------:R-:W-:Y:S01]  /*5b10*/  MOV R104, R129 ;  /* 0x0000008100687202 */ /* 0x000fe20000000f00 */
[----:B------:R-:W-:Y:S01]  /*5b20*/  IMAD.MOV.U32 R106, RZ, RZ, R118 ;  /* 0x000000ffff6a7224 */ /* 0x000fe200078e0076 */
[----:B------:R-:W-:Y:S01]  /*5b30*/  MOV R250, R108 ;  /* 0x0000006c00fa7202 */ /* 0x000fe20000000f00 */
[----:B------:R-:W-:Y:S01]  /*5b40*/  IMAD.MOV.U32 R118, RZ, RZ, R126 ;  /* 0x000000ffff767224 */ /* 0x000fe200078e007e */
[----:B------:R-:W-:-:S02]  /*5b50*/  MOV R99, R119 ;  /* 0x0000007700637202 */ /* 0x000fc40000000f00 */
[----:B------:R-:W-:Y:S01]  /*5b60*/  MOV R70, R202 ;  /* 0x000000ca00467202 */ /* 0x000fe20000000f00 */
[----:B------:R-:W-:Y:S01]  /*5b70*/  IMAD.MOV.U32 R202, RZ, RZ, R252 ;  /* 0x000000ffffca7224 */ /* 0x000fe200078e00fc */
[----:B------:R-:W-:Y:S01]  /*5b80*/  MOV R69, R110 ;  /* 0x0000006e00457202 */ /* 0x000fe20000000f00 */
[----:B------:R-:W-:Y:S01]  /*5b90*/  IMAD.MOV.U32 R252, RZ, RZ, R251 ;  /* 0x000000fffffc7224 */ /* 0x000fe200078e00fb */
[----:B------:R-:W-:Y:S01]  /*5ba0*/  HMMA.16816.F32 R128, R4, R24, R40 ;  /* 0x000000180480723c */ /* 0x000fe20000001828 */
[----:B------:R-:W-:Y:S01]  /*5bb0*/  IMAD.MOV.U32 R251, RZ, RZ, R109 ;  /* 0x000000fffffb7224 */ /* 0x000fe200078e006d */
[----:B------:R-:W-:Y:S01]  /*5bc0*/  MOV R119, R127 ;  /* 0x0000007f00777202 */ /* 0x000fe20000000f00 */
[----:B------:R-:W-:Y:S02]  /*5bd0*/  IMAD.MOV.U32 R68, RZ, RZ, R111 ;  /* 0x000000ffff447224 */ /* 0x000fe400078e006f */
[----:B------:R-:W-:Y:S01]  /*5be0*/  IMAD.MOV.U32 R71, RZ, RZ, R201 ;  /* 0x000000ffff477224 */ /* 0x000fe200078e00c9 */
[----:B------:R-:W-:-:S02]  /*5bf0*/  MOV R201, R0 ;  /* 0x0000000000c97202 */ /* 0x000fc40000000f00 */
[----:B------:R-:W-:Y:S01]  /*5c00*/  HMMA.16816.F32 R108, R4, R18, R60 ;  /* 0x00000012046c723c */ /* 0x000fe2000000183c */
[----:B------:R-:W3:Y:S01]  /*5c10*/  LDSM.16.MT88.4 R16, [R218+0x5100] ;  /* 0x00510000da10783b */ /* 0x000ee20000004200 */
[----:B------:R-:W-:-:S05]  /*5c20*/  MOV R0, R29 ;  /* 0x0000001d00007202 */ /* 0x000fca0000000f00 */
[----:B------:R-:W-:Y:S01]  /*5c30*/  MOV R63, R99 ;  /* 0x00000063003f7202 */ /* 0x000fe20000000f00 */
[C---:B----4-:R-:W-:Y:S01]  /*5c40*/  HMMA.16816.F32 R40, R4.reuse, R8, R56 ;  /* 0x000000080428723c */ /* 0x050fe20000001838 */
[----:B------:R-:W-:Y:S01]  /*5c50*/  IMAD.MOV.U32 R61, RZ, RZ, R116 ;  /* 0x000000ffff3d7224 */ /* 0x000fe200078e0074 */
[----:B------:R-:W-:Y:S01]  /*5c60*/  MOV R62, R117 ;  /* 0x00000075003e7202 */ /* 0x000fe20000000f00 */
[----:B------:R-:W-:Y:S01]  /*5c70*/  IMAD.MOV.U32 R99, RZ, RZ, R118 ;  /* 0x000000ffff637224 */ /* 0x000fe200078e0076 */
[----:B------:R-:W-:Y:S01]  /*5c80*/  MOV R60, R119 ;  /* 0x00000077003c7202 */ /* 0x000fe20000000f00 */
[----:B------:R-:W-:Y:S02]  /*5c90*/  FFMA.FTZ R0, R0, c[0x0][0x2d0], -R12 ;  /* 0x0000b40000007a23 */ /* 0x000fe4000001080c */
[----:B------:R-:W-:Y:S01]  /*5ca0*/  IMAD.MOV.U32 R59, RZ, RZ, R30 ;  /* 0x000000ffff3b7224 */ /* 0x000fe200078e001e */
[----:B------:R-:W-:Y:S01]  /*5cb0*/  HMMA.16816.F32 R48, R4, R10, R48 ;  /* 0x0000000a0430723c */ /* 0x000fe20000001830 */
[----:B------:R-:W4:Y:S01]  /*5cc0*/  LDSM.16.MT88.4 R8, [R216+0x8100] ;  /* 0x00810000d808783b */ /* 0x000f220000004200 */
[----:B------:R-:W-:-:S03]  /*5cd0*/  MOV R58, R31 ;  /* 0x0000001f003a7202 */ /* 0x000fc60000000f00 */
[----:B------:R-:W2:Y:S02]  /*5ce0*/  LDSM.16.MT88.4 R28, [R217+0x8100] ;  /* 0x00810000d91c783b */ /* 0x000ea40000004200 */
[----:B------:R-:W-:Y:S01]  /*5cf0*/  IMAD.MOV.U32 R57, RZ, RZ, R58 ;  /* 0x000000ffff397224 */ /* 0x000fe200078e003a */
[C---:B-1----:R-:W-:Y:S01]  /*5d00*/  HMMA.16816.F32 R92, R4.reuse, R20, R140 ;  /* 0x00000014045c723c */ /* 0x042fe2000000188c */
[----:B------:R-:W-:Y:S02]  /*5d10*/  MOV R58, R167 ;  /* 0x000000a7003a7202 */ /* 0x000fe40000000f00 */
[----:B------:R1:W5:Y:S05]  /*5d20*/  LDL.LU R167, [R1+0x5c] ;  /* 0x00005c0001a77983 */ /* 0x00036a0000300800 */
[C---:B------:R-:W-:Y:S01]  /*5d30*/  HMMA.16816.F32 R124, R4.reuse, R26, R100 ;  /* 0x0000001a047c723c */ /* 0x040fe20000001864 */
[----:B------:R-:W1:Y:S07]  /*5d40*/  LDSM.16.MT88.4 R24, [R216+0xb100] ;  /* 0x00b10000d818783b */ /* 0x000e6e0000004200 */
[C---:B------:R-:W-:Y:S01]  /*5d50*/  HMMA.16816.F32 R100, R4.reuse, R22, R196 ;  /* 0x000000160464723c */ /* 0x040fe200000018c4 */
[----:B------:R-:W-:Y:S07]  /*5d60*/  LDSM.16.MT88.4 R20, [R217+0xb100] ;  /* 0x00b10000d914783b */ /* 0x000fee0000004200 */
[C---:B---3--:R-:W-:Y:S08]  /*5d70*/  HMMA.16816.F32 R116, R4.reuse, R16, R144 ;  /* 0x000000100474723c */ /* 0x048ff00000001890 */
[C---:B------:R-:W-:Y:S01]  /*5d80*/  HMMA.16816.F32 R140, R4.reuse, R18, R148 ;  /* 0x00000012048c723c */ /* 0x040fe20000001894 */
[----:B------:R-:W3:Y:S07]  /*5d90*/  LDSM.16.MT88.4 R16, [R219+0x8100] ;  /* 0x00810000db10783b */ /* 0x000eee0000004200 */
[C---:B----4-:R-:W-:Y:S08]  /*5da0*/  HMMA.16816.F32 R144, R4.reuse, R8, R152 ;  /* 0x000000080490723c */ /* 0x050ff00000001898 */
[C---:B------:R-:W-:Y:S01]  /*5db0*/  HMMA.16816.F32 R148, R4.reuse, R10, R156 ;  /* 0x0000000a0494723c */ /* 0x040fe2000000189c */
[----:B------:R-:W4:Y:S07]  /*5dc0*/  LDSM.16.MT88.4 R8, [R218+0x8100] ;  /* 0x00810000da08783b */ /* 0x000f2e0000004200 */
[C---:B--2---:R-:W-:Y:S01]  /*5dd0*/  HMMA.16816.F32 R152, R4.reuse, R28, R172 ;  /* 0x0000001c0498723c */ /* 0x044fe200000018ac */
[----:B------:R-:W-:Y:S07]  /*5de0*/  LDSM.16.MT88.4 R172, [R216+0x2900] ;  /* 0x00290000d8ac783b */ /* 0x000fee0000004200 */
[C---:B------:R-:W-:Y:S08]  /*5df0*/  HMMA.16816.F32 R28, R4.reuse, R30, R188 ;  /* 0x0000001e041c723c */ /* 0x040ff000000018bc */
[C---:B-1----:R-:W-:Y:S08]  /*5e00*/  HMMA.16816.F32 R188, R4.reuse, R24, R136 ;  /* 0x0000001804bc723c */ /* 0x042ff00000001888 */
[C---:B---3--:R-:W-:Y:S08]  /*5e10*/  HMMA.16816.F32 R156, R4.reuse, R16, R184 ;  /* 0x00000010049c723c */ /* 0x048ff000000018b8 */
        /* <DEDUP_REMOVED lines=8> */
[C---:B-1----:R-:W-:Y:S08]  /*5ea0*/  HMMA.16816.F32 R196, R4.reuse, R16, R52 ;  /* 0x0000001004c4723c */ /* 0x042ff00000001834 */
[C---:B------:R-:W-:Y:S08]  /*5eb0*/  HMMA.16816.F32 R44, R4.reuse, R18, R44 ;  /* 0x00000012042c723c */ /* 0x040ff0000000182c */
[C---:B--2---:R-:W-:Y:S01]  /*5ec0*/  HMMA.16816.F32 R36, R4.reuse, R8, R36 ;  /* 0x000000080424723c */ /* 0x044fe20000001824 */
[----:B------:R1:W-:Y:S07]  /*5ed0*/  MUFU.EX2 R9, R0 ;  /* 0x0000000000097308 */ /* 0x0003ee0000000800 */
[----:B------:R-:W-:Y:S01]  /*5ee0*/  HMMA.16816.F32 R32, R4, R10, R32 ;  /* 0x0000000a0420723c */ /* 0x000fe20000001820 */
[----:B-1----:R-:W-:-:S04]  /*5ef0*/  FFMA.FTZ R0, R57, c[0x0][0x2d0], -R12 ;  /* 0x0000b40039007a23 */ /* 0x002fc8000001080c */
[----:B------:R1:W2:Y:S02]  /*5f00*/  MUFU.EX2 R10, R0 ;  /* 0x00000000000a7308 */ /* 0x0002a40000000800 */
[----:B-1----:R-:W-:Y:S02]  /*5f10*/  FFMA.FTZ R0, R59, c[0x0][0x2d0], -R12 ;  /* 0x0000b4003b007a23 */ /* 0x002fe4000001080c */
        /* <DEDUP_REMOVED lines=9> */
[----:B------:R-:W-:-:S02]  /*5fb0*/  MOV R65, R13 ;  /* 0x0000000d00417202 */ /* 0x000fc40000000f00 */
[----:B------:R1:W-:Y:S02]  /*5fc0*/  MUFU.EX2 R13, R0 ;  /* 0x00000000000d7308 */ /* 0x0003e40000000800 */
[----:B-1----:R-:W-:-:S06]  /*5fd0*/  FFMA.FTZ R0, R58, c[0x0][0x2d0], -R12 ;  /* 0x0000b4003a007a23 */ /* 0x002fcc000001080c */
[----:B------:R1:W3:Y:S02]  /*5fe0*/  MUFU.EX2 R11, R0 ;  /* 0x00000000000b7308 */ /* 0x0002e40000000800 */
[--C-:B-1----:R-:W-:Y:S02]  /*5ff0*/  FFMA.FTZ R0, R59, c[0x0][0x2d0], -R2.reuse ;  /* 0x0000b4003b007a23 */ /* 0x102fe40000010802 */
[----:B------:R-:W1:Y:S04]  /*6000*/  LDSM.16.MT88.4 R56, [R217+0x2900] ;  /* 0x00290000d938783b */ /* 0x000e680000004200 */
[----:B------:R4:W-:Y:S01]  /*6010*/  MUFU.EX2 R5, R0 ;  /* 0x0000000000057308 */ /* 0x0009e20000000800 */
[----:B------:R-:W-:Y:S01]  /*6020*/  IMAD.MOV.U32 R163, RZ, RZ, R61 ;  /* 0x000000ffffa37224 */ /* 0x000fe200078e003d */
[----:B------:R-:W-:Y:S01]  /*6030*/  MOV R61, R63 ;  /* 0x0000003f003d7202 */ /* 0x000fe20000000f00 */
[----:B----4-:R-:W-:-:S05]  /*6040*/  FFMA.FTZ R0, R65, c[0x0][0x2d0], -R2 ;  /* 0x0000b40041007a23 */ /* 0x010fca0000010802 */
[----:B------:R4:W1:Y:S01]  /*6050*/  MUFU.EX2 R7, R0 ;  /* 0x0000000000077308 */ /* 0x0008620000000800 */
[----:B------:R-:W-:Y:S01]  /*6060*/  IMAD.MOV.U32 R63, RZ, RZ, R68 ;  /* 0x000000ffff3f7224 */ /* 0x000fe200078e0044 */
[----:B------:R-:W-:Y:S01]  /*6070*/  MOV R68, R69 ;  /* 0x0000004500447202 */ /* 0x000fe20000000f00 */
[----:B------:R-:W-:Y:S01]  /*6080*/  IMAD.MOV.U32 R69, RZ, RZ, R70 ;  /* 0x000000ffff457224 */ /* 0x000fe200078e0046 */
[----:B------:R-:W-:Y:S01]  /*6090*/  MOV R70, R71 ;  /* 0x0000004700467202 */ /* 0x000fe20000000f00 */
[--C-:B----4-:R-:W-:Y:S02]  /*60a0*/  FFMA.FTZ R0, R66, c[0x0][0x2d0], -R2.reuse ;  /* 0x0000b40042007a23 */ /* 0x110fe40000010802 */
[----:B------:R-:W-:Y:S02]  /*60b0*/  FFMA.FTZ R2, R67, c[0x0][0x2d0], -R2 ;  /* 0x0000b40043027a23 */ /* 0x000fe40000010802 */
[----:B------:R4:W-:Y:S08]  /*60c0*/  MUFU.EX2 R6, R0 ;  /* 0x0000000000067308 */ /* 0x0009f00000000800 */
[----:B------:R-:W1:Y:S01]  /*60d0*/  MUFU.EX2 R8, R2 ;  /* 0x0000000200087308 */ /* 0x000e620000000800 */
[----:B------:R-:W-:-:S02]  /*60e0*/  IMAD.MOV.U32 R71, RZ, RZ, R64 ;  /* 0x000000ffff477224 */ /* 0x000fc400078e0040 */
[----:B------:R-:W1:Y:S01]  /*60f0*/  LDSM.16.MT88.4 R64, [R219+0x2900] ;  /* 0x00290000db40783b */ /* 0x000e620000004200 */
[----:B--2---:R-:W-:Y:S02]  /*6100*/  F2FP.PACK_AB R160, R10, R9 ;  /* 0x000000090aa0723e */ /* 0x004fe400000000ff */
[----:B---3--:R-:W-:Y:S01]  /*6110*/  F2FP.PACK_AB R162, R11, R13 ;  /* 0x0000000d0ba2723e */ /* 0x008fe200000000ff */
[----:B----4-:R-:W-:Y:S01]  /*6120*/  FADD.FTZ R0, R60, R163 ;  /* 0x000000a33c007221 */ /* 0x010fe20000010000 */
[----:B-1----:R-:W-:Y:S02]  /*6130*/  F2FP.PACK_AB R161, R7, R5 ;  /* 0x0000000507a1723e */ /* 0x002fe400000000ff */
[----:B------:R-:W-:-:S07]  /*6140*/  F2FP.PACK_AB R163, R8, R6 ;  /* 0x0000000608a3723e */ /* 0x000fce00000000ff */
[----:B------:R-:W-:Y:S01]  /*6150*/  HMMA.16816.F32 R52, R160, R56, R88 ;  /* 0x00000038a034723c */ /* 0x000fe20000001858 */
[----:B------:R-:W1:Y:S01]  /*6160*/  LDSM.16.MT88.4 R88, [R217+0x5900] ;  /* 0x00590000d958783b */ /* 0x000e620000004200 */
[----:B------:R-:W-:Y:S02]  /*6170*/  FADD.FTZ R2, R62, R61 ;  /* 0x0000003d3e027221 */ /* 0x000fe40000010000 */
[----:B------:R-:W-:Y:S01]  /*6180*/  FADD.FTZ R4, R63, R0 ;  /* 0x000000003f047221 */ /* 0x000fe20000010000 */
[----:B------:R-:W-:-:S03]  /*6190*/  MOV R138, R98 ;  /* 0x00000062008a7202 */ /* 0x000fc60000000f00 */
[C---:B------:R-:W-:Y:S08]  /*61a0*/  HMMA.16816.F32 R60, R160.reuse, R64, R76 ;  /* 0x00000040a03c723c */ /* 0x040ff0000000184c */
[----:B------:R-:W-:Y:S01]  /*61b0*/  HMMA.16816.F32 R64, R160, R66, R72 ;  /* 0x00000042a040723c */ /* 0x000fe20000001848 */
[----:B------:R-:W2:Y:S01]  /*61c0*/  LDSM.16.MT88.4 R72, [R218+0x2900] ;  /* 0x00290000da48783b */ /* 0x000ea20000004200 */
[----:B------:R-:W-:-:S02]  /*61d0*/  IMAD.MOV.U32 R0, RZ, RZ, R97 ;  /* 0x000000ffff007224 */ /* 0x000fc400078e0061 */
[----:B------:R-:W-:-:S04]  /*61e0*/  IMAD.MOV.U32 R139, RZ, RZ, R99 ;  /* 0x000000ffff8b7224 */ /* 0x000fc800078e0063 */
[----:B------:R-:W-:Y:S01]  /*61f0*/  HMMA.16816.F32 R168, R160, R172, R168 ;  /* 0x000000aca0a8723c */ /* 0x000fe200000018a8 */
[----:B------:R-:W-:Y:S01]  /*6200*/  IMAD.MOV.U32 R114, RZ, RZ, R69 ;  /* 0x000000ffff727224 */ /* 0x000fe200078e0045 */
[----:B------:R-:W-:Y:S01]  /*6210*/  MOV R115, R70 ;  /* 0x0000004600737202 */ /* 0x000fe20000000f00 */
[----:B------:R-:W-:-:S05]  /*6220*/  FADD.FTZ R0, R0, R2 ;  /* 0x0000000200007221 */ /* 0x000fca0000010000 */
[----:B------:R-:W-:Y:S01]  /*6230*/  HMMA.16816.F32 R172, R160, R174, R84 ;  /* 0x000000aea0ac723c */ /* 0x000fe20000001854 */
[----:B------:R-:W-:Y:S01]  /*6240*/  MOV R133, R104 ;  /* 0x0000006800857202 */ /* 0x000fe20000000f00 */
[----:B------:R-:W-:-:S06]  /*6250*/  IMAD.MOV.U32 R134, RZ, RZ, R105 ;  /* 0x000000ffff867224 */ /* 0x000fcc00078e0069 */
[C---:B-1----:R-:W-:Y:S08]  /*6260*/  HMMA.16816.F32 R84, R160.reuse, R88, R40 ;  /* 0x00000058a054723c */ /* 0x042ff00000001828 */
[----:B------:R-:W-:Y:S01]  /*6270*/  HMMA.16816.F32 R88, R160, R90, R48 ;  /* 0x0000005aa058723c */ /* 0x000fe20000001830 */
[----:B------:R-:W-:-:S06]  /*6280*/  MOV R40, R114 ;  /* 0x0000007200287202 */ /* 0x000fcc0000000f00 */
[----:B------:R-:W-:Y:S01]  /*6290*/  MOV R50, R138 ;  /* 0x0000008a00327202 */ /* 0x000fe20000000f00 */
[----:B------:R-:W-:Y:S02]  /*62a0*/  IMAD.MOV.U32 R51, RZ, RZ, R139 ;  /* 0x000000ffff337224 */ /* 0x000fe400078e008b */
[----:B------:R-:W-:Y:S02]  /*62b0*/  IMAD.MOV.U32 R41, RZ, RZ, R115 ;  /* 0x000000ffff297224 */ /* 0x000fe400078e0073 */
[----:B------:R-:W-:Y:S01]  /*62c0*/  FADD.FTZ R2, R50, R4 ;  /* 0x0000000432027221 */ /* 0x000fe20000010000 */
[----:B------:R-:W-:Y:S01]  /*62d0*/  MOV R135, R106 ;  /* 0x0000006a00877202 */ /* 0x000fe20000000f00 */
[----:B------:R-:W-:Y:S01]  /*62e0*/  FADD.FTZ R0, R51, R0 ;  /* 0x0000000033007221 */ /* 0x000fe20000010000 */
[----:B------:R-:W-:Y:S01]  /*62f0*/  MOV R19, R134 ;  /* 0x0000008600137202 */ /* 0x000fe20000000f00 */
[----:B------:R-:W-:Y:S01]  /*6300*/  IMAD.MOV.U32 R136, RZ, RZ, R107 ;  /* 0x000000ffff887224 */ /* 0x000fe200078e006b */
[----:B------:R-:W-:Y:S01]  /*6310*/  MOV R137, R96 ;  /* 0x0000006000897202 */ /* 0x000fe20000000f00 */
[----:B------:R-:W-:-:S02]  /*6320*/  IMAD.MOV.U32 R18, RZ, RZ, R133 ;  /* 0x000000ffff127224 */ /* 0x000fc400078e0085 */
[----:B------:R-:W-:Y:S01]  /*6330*/  IMAD.MOV.U32 R132, RZ, RZ, R71 ;  /* 0x000000ffff847224 */ /* 0x000fe200078e0047 */
[----:B------:R-:W-:Y:S01]  /*6340*/  MOV R12, R68 ;  /* 0x00000044000c7202 */ /* 0x000fe20000000f00 */
[----:B------:R-:W-:Y:S01]  /*6350*/  FADD.FTZ R2, R40, R2 ;  /* 0x0000000228027221 */ /* 0x000fe20000010000 */
[----:B------:R-:W-:Y:S01]  /*6360*/  HMMA.16816.F32 R56, R160, R58, R80 ;  /* 0x0000003aa038723c */ /* 0x000fe20000001850 */
[----:B------:R-:W-:Y:S01]  /*6370*/  FADD.FTZ R0, R41, R0 ;  /* 0x0000000029007221 */ /* 0x000fe20000010000 */
[----:B------:R-:W-:Y:S01]  /*6380*/  MOV R17, R136 ;  /* 0x0000008800117202 */ /* 0x000fe20000000f00 */
[----:B------:R-:W-:Y:S01]  /*6390*/  IMAD.MOV.U32 R16, RZ, RZ, R135 ;  /* 0x000000ffff107224 */ /* 0x000fe200078e0087 */
[----:B------:R-:W-:Y:S01]  /*63a0*/  MOV R43, R132 ;  /* 0x00000084002b7202 */ /* 0x000fe20000000f00 */
[----:B------:R-:W-:Y:S01]  /*63b0*/  FADD.FTZ R2, R18, R2 ;  /* 0x0000000212027221 */ /* 0x000fe20000010000 */
[----:B------:R-:W1:Y:S01]  /*63c0*/  LDSM.16.MT88.4 R80, [R216+0x5900] ;  /* 0x00590000d850783b */ /* 0x000e620000004200 */
[----:B------:R-:W-:-:S02]  /*63d0*/  FADD.FTZ R0, R19, R0 ;  /* 0x0000000013007221 */ /* 0x000fc40000010000 */
[----:B------:R-:W-:Y:S01]  /*63e0*/  IMAD.MOV.U32 R42, RZ, RZ, R137 ;  /* 0x000000ffff2a7224 */ /* 0x000fe200078e0089 */
[----:B------:R-:W3:Y:S01]  /*63f0*/  LDSM.16.MT88.4 R112, [R216+0x8900] ;  /* 0x00890000d870783b */ /* 0x000ee20000004200 */
[----:B------:R-:W-:Y:S02]  /*6400*/  FADD.FTZ R2, R16, R2 ;  /* 0x0000000210027221 */ /* 0x000fe40000010000 */
[----:B------:R-:W-:Y:S01]  /*6410*/  FADD.FTZ R0, R17, R0 ;  /* 0x0000000011007221 */ /* 0x000fe20000010000 */
[----:B--2---:R-:W-:Y:S01]  /*6420*/  HMMA.16816.F32 R68, R160, R72, R128 ;  /* 0x00000048a044723c */ /* 0x004fe20000001880 */
[----:B------:R-:W-:Y:S01]  /*6430*/  FADD.FTZ R2, R42, R2 ;  /* 0x000000022a027221 */ /* 0x000fe20000010000 */
[----:B------:R-:W2:Y:S01]  /*6440*/  LDSM.16.MT88.4 R128, [R219+0x8900] ;  /* 0x00890000db80783b */ /* 0x000ea20000004200 */
[----:B------:R-:W-:Y:S02]  /*6450*/  FADD.FTZ R0, R43, R0 ;  /* 0x000000002b007221 */ /* 0x000fe40000010000 */
[----:B------:R-:W-:Y:S01]  /*6460*/  FADD.FTZ R2, R12, R2 ;  /* 0x000000020c027221 */ /* 0x000fe20000010000 */
[----:B------:R-:W4:Y:S01]  /*6470*/  LDSM.16.MT88.4 R96, [R219+0x5900] ;  /* 0x00590000db60783b */ /* 0x000f220000004200 */
[----:B------:R-:W-:-:S02]  /*6480*/  FADD.FTZ R0, R200, R0 ;  /* 0x00000000c8007221 */ /* 0x000fc40000010000 */
[----:B------:R-:W-:Y:S01]  /*6490*/  FADD.FTZ R2, R201, R2 ;  /* 0x00000002c9027221 */ /* 0x000fe20000010000 */
[----:B------:R-:W2:Y:S01]  /*64a0*/  LDSM.16.MT88.4 R104, [R218+0x5900] ;  /* 0x00590000da68783b */ /* 0x000ea20000004200 */
[----:B------:R-:W-:Y:S02]  /*64b0*/  FADD.FTZ R0, R202, R0 ;  /* 0x00000000ca007221 */ /* 0x000fe40000010000 */
[----:B------:R-:W-:Y:S01]  /*64c0*/  FADD.FTZ R2, R203, R2 ;  /* 0x00000002cb027221 */ /* 0x000fe20000010000 */
[----:B------:R-:W-:Y:S01]  /*64d0*/  LDSM.16.MT88.4 R136, [R218+0x8900] ;  /* 0x00890000da88783b */ /* 0x000fe20000004200 */
[----:B------:R-:W-:Y:S02]  /*64e0*/  FADD.FTZ R0, R252, R0 ;  /* 0x00000000fc007221 */ /* 0x000fe40000010000 */
[----:B------:R-:W-:Y:S01]  /*64f0*/  FADD.FTZ R2, R250, R2 ;  /* 0x00000002fa027221 */ /* 0x000fe20000010000 */
[----:B------:R-:W-:Y:S01]  /*6500*/  LDSM.16.MT88.4 R16, [R218+0xb900] ;  /* 0x00b90000da10783b */ /* 0x000fe20000004200 */
[----:B------:R-:W-:-:S02]  /*6510*/  FADD.FTZ R0, R251, R0 ;  /* 0x00000000fb007221 */ /* 0x000fc40000010000 */
[----:B------:R-:W-:Y:S02]  /*6520*/  FADD.FTZ R2, R211, R2 ;  /* 0x00000002d3027221 */ /* 0x000fe40000010000 */
[----:B------:R-:W-:Y:S02]  /*6530*/  FADD.FTZ R0, R208, R0 ;  /* 0x00000000d0007221 */ /* 0x000fe40000010000 */
[----:B------:R-:W-:Y:S02]  /*6540*/  FADD.FTZ R2, R214, R2 ;  /* 0x00000002d6027221 */ /* 0x000fe40000010000 */
[----:B------:R-:W-:Y:S02]  /*6550*/  FADD.FTZ R0, R210, R0 ;  /* 0x00000000d2007221 */ /* 0x000fe40000010000 */
[----:B------:R-:W-:Y:S02]  /*6560*/  FADD.FTZ R2, R213, R2 ;  /* 0x00000002d5027221 */ /* 0x000fe40000010000 */
[----:B------:R-:W-:-:S02]  /*6570*/  FADD.FTZ R0, R209, R0 ;  /* 0x00000000d1007221 */ /* 0x000fc40000010000 */
[----:B------:R-:W-:Y:S02]  /*6580*/  FADD.FTZ R2, R215, R2 ;  /* 0x00000002d7027221 */ /* 0x000fe40000010000 */
[----:B------:R-:W-:Y:S02]  /*6590*/  FADD.FTZ R0, R212, R0 ;  /* 0x00000000d4007221 */ /* 0x000fe40000010000 */
[----:B------:R-:W-:Y:S02]  /*65a0*/  FADD.FTZ R2, R15, R2 ;  /* 0x000000020f027221 */ /* 0x000fe40000010000 */
[----:B------:R-:W-:Y:S02]  /*65b0*/  FADD.FTZ R0, R14, R0 ;  /* 0x000000000e007221 */ /* 0x000fe40000010000 */
[----:B------:R-:W-:Y:S01]  /*65c0*/  FADD.FTZ R2, R204, R2 ;  /* 0x00000002cc027221 */ /* 0x000fe20000010000 */
[----:B-1----:R-:W-:Y:S01]  /*65d0*/  HMMA.16816.F32 R76, R160, R80, R120 ;  /* 0x00000050a04c723c */ /* 0x002fe20000001878 */
[----:B------:R-:W-:Y:S01]  /*65e0*/  FADD.FTZ R0, R165, R0 ;  /* 0x00000000a5007221 */ /* 0x000fe20000010000 */
[----:B------:R-:W1:Y:S01]  /*65f0*/  LDSM.16.MT88.4 R120, [R217+0x8900] ;  /* 0x00890000d978783b */ /* 0x000e620000004200 */
[----:B------:R-:W-:-:S02]  /*6600*/  FADD.FTZ R4, R205, R2 ;  /* 0x00000002cd047221 */ /* 0x000fc40000010000 */
[----:B------:R-:W-:-:S03]  /*6610*/  FADD.FTZ R2, R166, R0 ;  /* 0x00000000a6027221 */ /* 0x000fc60000010000 */
[----:B------:R-:W-:Y:S01]  /*6620*/  HMMA.16816.F32 R80, R160, R82, R108 ;  /* 0x00000052a050723c */ /* 0x000fe2000000186c */
[----:B------:R-:W-:Y:S02]  /*6630*/  FADD.FTZ R0, R207, R4 ;  /* 0x00000004cf007221 */ /* 0x000fe40000010000 */
[----:B------:R-:W-:-:S05]  /*6640*/  FADD.FTZ R2, R206, R2 ;  /* 0x00000002ce027221 */ /* 0x000fca0000010000 */
[C---:B------:R-:W-:Y:S08]  /*6650*/  HMMA.16816.F32 R72, R160.reuse, R74, R124 ;  /* 0x0000004aa048723c */ /* 0x040ff0000000187c */
[C---:B---3--:R-:W-:Y:S01]  /*6660*/  HMMA.16816.F32 R108, R160.reuse, R112, R144 ;  /* 0x00000070a06c723c */ /* 0x048fe20000001890 */
[----:B------:R-:W3:Y:S07]  /*6670*/  LDSM.16.MT88.4 R144, [R216+0xb900] ;  /* 0x00b90000d890783b */ /* 0x000eee0000004200 */
[C---:B------:R-:W-:Y:S01]  /*6680*/  HMMA.16816.F32 R112, R160.reuse, R114, R148 ;  /* 0x00000072a070723c */ /* 0x040fe20000001894 */
[----:B------:R-:W1:Y:S07]  /*6690*/  LDSM.16.MT88.4 R148, [R217+0xb900] ;  /* 0x00b90000d994783b */ /* 0x000e6e0000004200 */
[----:B--2---:R-:W-:Y:S01]  /*66a0*/  HMMA.16816.F32 R124, R160, R128, R156 ;  /* 0x00000080a07c723c */ /* 0x004fe2000000189c */
[----:B------:R-:W2:Y:S01]  /*66b0*/  LDSM.16.MT88.4 R156, [R219+0xb900] ;  /* 0x00b90000db9c783b */ /* 0x000ea20000004200 */
[----:B------:R-:W-:-:S02]  /*66c0*/  FADD.FTZ R0, R9, R0 ;  /* 0x0000000009007221 */ /* 0x000fc40000010000 */
[----:B------:R-:W-:Y:S02]  /*66d0*/  FADD.FTZ R2, R5, R2 ;  /* 0x0000000205027221 */ /* 0x000fe40000010000 */
[----:B------:R-:W-:Y:S02]  /*66e0*/  FADD.FTZ R0, R10, R0 ;  /* 0x000000000a007221 */ /* 0x000fe40000010000 */
[----:B------:R-:W-:Y:S02]  /*66f0*/  FADD.FTZ R2, R7, R2 ;  /* 0x0000000207027221 */ /* 0x000fe40000010000 */
[----:B------:R-:W-:Y:S02]  /*6700*/  FADD.FTZ R0, R13, R0 ;  /* 0x000000000d007221 */ /* 0x000fe40000010000 */
[----:B------:R-:W-:Y:S02]  /*6710*/  FADD.FTZ R2, R6, R2 ;  /* 0x0000000206027221 */ /* 0x000fe40000010000 */
[----:B------:R-:W-:-:S02]  /*6720*/  FADD.FTZ R4, R11, R0 ;  /* 0x000000000b047221 */ /* 0x000fc40000010000 */
[----:B------:R-:W-:Y:S01]  /*6730*/  FADD.FTZ R0, R8, R2 ;  /* 0x0000000208007221 */ /* 0x000fe20000010000 */
[----:B------:R-:W-:-:S04]  /*6740*/  MOV R251, c[0x0][0x1d0] ;  /* 0x0000740000fb7a02 */ /* 0x000fc80000000f00 */
[----:B------:R1:W-:Y:S04]  /*6750*/  STL [R1+0x4], R0 ;  /* 0x0000040001007387 */ /* 0x0003e80000100800 */
[----:B------:R1:W-:Y:S01]  /*6760*/  STL [R1], R4 ;  /* 0x0000000401007387 */ /* 0x0003e20000100800 */
[----:B------:R-:W-:Y:S01]  /*6770*/  ISETP.GE.AND P6, PT, R251, 0x61, PT ;  /* 0x00000061fb00780c */ /* 0x000fe20003fc6270 */
[C---:B----4-:R-:W-:Y:S08]  /*6780*/  HMMA.16816.F32 R92, R160.reuse, R96, R92 ;  /* 0x00000060a05c723c */ /* 0x050ff0000000185c */
[C---:B------:R-:W-:Y:S08]  /*6790*/  HMMA.16816.F32 R96, R160.reuse, R98, R100 ;  /* 0x00000062a060723c */ /* 0x040ff00000001864 */
[C---:B------:R-:W-:Y:S08]  /*67a0*/  HMMA.16816.F32 R100, R160.reuse, R104, R116 ;  /* 0x00000068a064723c */ /* 0x040ff00000001874 */
[C---:B------:R-:W-:Y:S08]  /*67b0*/  HMMA.16816.F32 R104, R160.reuse, R106, R140 ;  /* 0x0000006aa068723c */ /* 0x040ff0000000188c */
[C---:B-1----:R-:W-:Y:S08]  /*67c0*/  HMMA.16816.F32 R116, R160.reuse, R120, R152 ;  /* 0x00000078a074723c */ /* 0x042ff00000001898 */
[C---:B------:R-:W-:Y:S08]  /*67d0*/  HMMA.16816.F32 R128, R160.reuse, R130, R176 ;  /* 0x00000082a080723c */ /* 0x040ff000000018b0 */
[C---:B------:R-:W-:Y:S08]  /*67e0*/  HMMA.16816.F32 R132, R160.reuse, R136, R180 ;  /* 0x00000088a084723c */ /* 0x040ff000000018b4 */
[C---:B---3--:R-:W-:Y:S08]  /*67f0*/  HMMA.16816.F32 R140, R160.reuse, R144, R188 ;  /* 0x00000090a08c723c */ /* 0x048ff000000018bc */
        /* <DEDUP_REMOVED lines=10> */
[----:B------:R-:W2:Y:S01]  /*68a0*/  LDL.LU R251, [R1+0x3c] ;  /* 0x00003c0001fb7983 */ /* 0x000ea20000300800 */
[----:B------:R-:W-:Y:S01]  /*68b0*/  UMOV UR6, 0x6 ;  /* 0x0000000600067882 */ /* 0x000fe20000000000 */
[----:B------:R-:W-:Y:S01]  /*68c0*/  IMAD.MOV.U32 R166, RZ, RZ, R3 ;  /* 0x000000ffffa67224 */ /* 0x000fe200078e0003 */
[----:B------:R-:W-:Y:S01]  /*68d0*/  ULDC.64 UR4, c[0x0][0x208] ;  /* 0x0000820000047ab9 */ /* 0x000fe20000000a00 */
[----:B------:R-:W-:Y:S01]  /*68e0*/  MOV R165, R164 ;  /* 0x000000a400a57202 */ /* 0x000fe20000000f00 */
[----:B------:R-:W-:-:S02]  /*68f0*/  USHF.L.U64.HI UR5, UR4, UR6, UR5 ;  /* 0x0000000604057299 */ /* 0x000fc40008010205 */
[----:B------:R-:W-:Y:S01]  /*6900*/  USHF.L.U32 UR4, UR4, 0x6, URZ ;  /* 0x0000000604047899 */ /* 0x000fe2000800063f */
[----:B--2---:R-:W-:-:S08]  /*6910*/  IADD3 R251, R251, -0x2, RZ ;  /* 0xfffffffefbfb7810 */ /* 0x004fd00007ffe0ff */
[----:B------:R-:W2:Y:S04]  /*6920*/  LDL.LU.64 R200, [R1+0x48] ;  /* 0x0000480001c87983 */ /* 0x000ea80000300a00 */
[----:B------:R-:W3:Y:S04]  /*6930*/  LDL.LU.64 R202, [R1+0x50] ;  /* 0x0000500001ca7983 */ /* 0x000ee80000300a00 */
[----:B------:R-:W4:Y:S01]  /*6940*/  LDL R250, [R1+0x38] ;  /* 0x0000380001fa7983 */ /* 0x000f220000100800 */
[----:B--2---:R-:W-:-:S02]  /*6950*/  MOV R3, R201 ;  /* 0x000000c900037202 */ /* 0x004fc40000000f00 */
[----:B---3--:R-:W-:Y:S02]  /*6960*/  MOV R2, R202 ;  /* 0x000000ca00027202 */ /* 0x008fe40000000f00 */
[----:B----4-:R-:W-:-:S03]  /*6970*/  SHF.L.U32 R250, R250, 0x1, RZ ;  /* 0x00000001fafa7819 */ /* 0x010fc600000006ff */
[----:B------:R1:W-:Y:S04]  /*6980*/  STL.64 [R1+0x10], R2 ;  /* 0x0000100201007387 */ /* 0x0003e80000100a00 */
.L_x_685:
[----:B------:R-:W2:Y:S01]  /*6990*/  LDL.64 R12, [R1+0x10] ;  /* 0x00001000010c7983 */ /* 0x000ea20000100a00 */
[----:B-1----:R-:W-:Y:S01]  /*69a0*/  SHF.R.S32.HI R0, RZ, 0x1f, R251 ;  /* 0x0000001fff007819 */ /* 0x002fe200000114fb */
[----:B------:R-:W-:Y:S04]  /*69b0*/  DEPBAR.LE SB0, 0x0 ;  /* 0x000080000000791a */ /* 0x000fe80000000000 */
[----:B------:R-:W-:Y:S01]  /*69c0*/  IMAD R0, R0, c[0x0][0x208], RZ ;  /* 0x0000820000007a24 */ /* 0x000fe200078e02ff */
[----:B------:R-:W-:Y:S01]  /*69d0*/  BAR.SYNC.DEFER_BLOCKING 0x0 ;  /* 0x0000000000007b1d */ /* 0x000fe20000010000 */
[C---:B-1----:R-:W-:Y:S04]  /*69e0*/  IMAD.WIDE.U32 R2, R251.reuse, c[0x0][0x208], RZ ;  /* 0x00008200fb027a25 */ /* 0x042fe800078e00ff */
[----:B------:R-:W-:Y:S05]  /*69f0*/  IMAD R0, R251, c[0x0][0x20c], R0 ;  /* 0x00008300fb007a24 */ /* 0x000fea00078e0200 */
[----:B------:R-:W-:Y:S05]  /*6a00*/  IADD3 R0, R3, R0, RZ ;  /* 0x0000000003007210 */ /* 0x000fea0007ffe0ff */
[----:B------:R-:W-:Y:S01]  /*6a10*/  IMAD R0, R0, 0x60, RZ ;  /* 0x0000006000007824 */ /* 0x000fe200078e02ff */
[----:B------:R-:W-:Y:S06]  /*6a20*/  LDSM.16.M88.4 R48, [R223] ;  /* 0x00000000df30783b */ /* 0x000fec0000000200 */
[----:B-----5:R-:W1:Y:S06]  /*6a30*/  LDSM.16.M88.4 R8, [R167+0xc100] ;  /* 0x00c10000a708783b */ /* 0x020e6c0000000200 */
[----:B------:R-:W3:Y:S06]  /*6a40*/  LDSM.16.M88.4 R16, [R167+0xc900] ;  /* 0x00c90000a710783b */ /* 0x000eec0000000200 */
[----:B------:R-:W4:Y:S06]  /*6a50*/  LDSM.16.M88.4 R24, [R167+0xd100] ;  /* 0x00d10000a718783b */ /* 0x000f2c0000000200 */
[----:B------:R-:W2:Y:S06]  /*6a60*/  LDSM.16.M88.4 R32, [R167+0xd900] ;  /* 0x00d90000a720783b */ /* 0x000eac0000000200 */
[----:B------:R-:W2:Y:S06]  /*6a70*/  LDSM.16.M88.4 R40, [R167+0xe100] ;  /* 0x00e10000a728783b */ /* 0x000eac0000000200 */
[----:B------:R-:W2:Y:S06]  /*6a80*/  LDSM.16.M88.4 R184, [R167+0xe900] ;  /* 0x00e90000a7b8783b */ /* 0x000eac0000000200 */
[----:B------:R-:W-:Y:S01]  /*6a90*/  LDSM.16.M88.4 R188, [R222] ;  /* 0x00000000debc783b */ /* 0x000fe20000000200 */
[C---:B-1----:R-:W-:Y:S05]  /*6aa0*/  HMMA.16816.F32 R4, R48.reuse, R8, RZ ;  /* 0x000000083004723c */ /* 0x042fea00000018ff */
[----:B------:R-:W1:Y:S03]  /*6ab0*/  LDSM.16.M88.4 R192, [R226] ;  /* 0x00000000e2c0783b */ /* 0x000e660000000200 */
[C---:B------:R-:W-:Y:S03]  /*6ac0*/  HMMA.16816.F32 R8, R48.reuse, R10, RZ ;  /* 0x0000000a3008723c */ /* 0x040fe600000018ff */
[----:B------:R-:W1:Y:S06]  /*6ad0*/  LDSM.16.M88.4 R196, [R249] ;  /* 0x00000000f9c4783b */ /* 0x000e6c0000000200 */
[----:B------:R-:W1:Y:S06]  /*6ae0*/  LDSM.16.M88.4 R200, [R248] ;  /* 0x00000000f8c8783b */ /* 0x000e6c0000000200 */
[----:B------:R-:W1:Y:S06]  /*6af0*/  LDSM.16.M88.4 R204, [R247] ;  /* 0x00000000f7cc783b */ /* 0x000e6c0000000200 */
[----:B------:R-:W1:Y:S06]  /*6b00*/  LDSM.16.M88.4 R208, [R246] ;  /* 0x00000000f6d0783b */ /* 0x000e6c0000000200 */
[----:B------:R-:W1:Y:S01]  /*6b10*/  LDSM.16.M88.4 R212, [R245] ;  /* 0x00000000f5d4783b */ /* 0x000e620000000200 */
[----:B--2---:R-:W-:Y:S02]  /*6b20*/  IMAD.WIDE.U32 R2, R2, 0x60, R12 ;  /* 0x0000006002027825 */ /* 0x004fe400078e000c */
[C---:B---3--:R-:W-:Y:S03]  /*6b30*/  HMMA.16816.F32 R12, R48.reuse, R16, RZ ;  /* 0x00000010300c723c */ /* 0x048fe600000018ff */
[----:B------:R-:W-:Y:S02]  /*6b40*/  IADD3 R28, R3, R0, RZ ;  /* 0x00000000031c7210 */ /* 0x000fe40007ffe0ff */
[C---:B------:R-:W-:Y:S02]  /*6b50*/  SHF.L.U32 R0, R2.reuse, 0x1, RZ ;  /* 0x0000000102007819 */ /* 0x040fe400000006ff */
[----:B------:R-:W-:Y:S01]  /*6b60*/  SHF.L.U64.HI R28, R2, 0x1, R28 ;  /* 0x00000001021c7819 */ /* 0x000fe2000001021c */
[C---:B------:R-:W-:Y:S01]  /*6b70*/  HMMA.16816.F32 R16, R48.reuse, R18, RZ ;  /* 0x000000123010723c */ /* 0x040fe200000018ff */
[C---:B------:R-:W-:Y:S03]  /*6b80*/  IADD3 R2, P6, R0.reuse, c[0x0][0x1f8], RZ ;  /* 0x00007e0000027a10 */ /* 0x040fe60007fde0ff */
[----:B------:R-:W-:Y:S02]  /*6b90*/  IADD3 R30, P5, R0, 0x80, RZ ;  /* 0x00000080001e7810 */ /* 0x000fe40007fbe0ff */
[----:B------:R-:W-:Y:S02]  /*6ba0*/  IADD3.X R3, R28, c[0x0][0x1fc], RZ, P6, !PT ;  /* 0x00007f001c037a10 */ /* 0x000fe400037fe4ff */
[----:B------:R-:W-:Y:S03]  /*6bb0*/  IADD3 R36, P6, R0, 0x100, RZ ;  /* 0x0000010000247810 */ /* 0x000fe60007fde0ff */
[----:B------:R-:W-:Y:S01]  /*6bc0*/  @!PT LDS RZ, [RZ] ;  /* 0x00000000fffff984 */ /* 0x000fe20000000800 */
[----:B------:R-:W-:Y:S01]  /*6bd0*/  @!PT LDS RZ, [RZ] ;  /* 0x00000000fffff984 */ /* 0x000fe20000000800 */
[----:B------:R-:W-:Y:S01]  /*6be0*/  @!PT LDS RZ, [RZ] ;  /* 0x00000000fffff984 */ /* 0x000fe20000000800 */
[----:B------:R2:W-:Y:S01]  /*6bf0*/  LDGSTS.E.BYPASS.LTC128B.128 [R250+0x100], [R2.64], !P1 ;  /* 0x0010000002fa7fae */ /* 0x0005e2000c901d48 */
[----:B------:R-:W-:Y:S02]  /*6c00*/  IADD3 R30, P0, R30, c[0x0][0x1f8], RZ ;  /* 0x00007e001e1e7a10 */ /* 0x000fe40007f1e0ff */
[----:B------:R-:W-:Y:S02]  /*6c10*/  P2R R20, PR, RZ, 0x40 ;  /* 0x00000040ff147803 */ /* 0x000fe40000000000 */
[--C-:B------:R-:W-:Y:S02]  /*6c20*/  IADD3.X R31, RZ, c[0x0][0x1fc], R28.reuse, P0, P5 ;  /* 0x00007f00ff1f7a10 */ /* 0x100fe400007ea41c */
[----:B------:R-:W-:Y:S02]  /*6c30*/  IADD3 R36, P0, R36, c[0x0][0x1f8], RZ ;  /* 0x00007e0024247a10 */ /* 0x000fe40007f1e0ff */
[----:B------:R-:W-:Y:S01]  /*6c40*/  ISETP.NE.AND P5, PT, R20, RZ, PT ;  /* 0x000000ff1400720c */ /* 0x000fe20003fa5270 */
[----:B------:R3:W-:Y:S01]  /*6c50*/  LDGSTS.E.BYPASS.LTC128B.128 [R250+0x3100], [R30.64], !P4 ;  /* 0x031000001efa7fae */ /* 0x0007e2000e101d48 */
[C---:B----4-:R-:W-:Y:S01]  /*6c60*/  HMMA.16816.F32 R20, R48.reuse, R24, RZ ;  /* 0x000000183014723c */ /* 0x050fe200000018ff */
[----:B------:R-:W-:Y:S02]  /*6c70*/  IADD3 R0, P6, R0, 0x180, RZ ;  /* 0x0000018000007810 */ /* 0x000fe40007fde0ff */
[--C-:B------:R-:W-:Y:S02]  /*6c80*/  IADD3.X R37, RZ, c[0x0][0x1fc], R28.reuse, P0, P5 ;  /* 0x00007f00ff257a10 */ /* 0x100fe400007ea41c */
[----:B------:R-:W-:Y:S03]  /*6c90*/  IADD3 R38, P5, R0, c[0x0][0x1f8], RZ ;  /* 0x00007e0000267a10 */ /* 0x000fe60007fbe0ff */
[C---:B------:R-:W-:Y:S01]  /*6ca0*/  HMMA.16816.F32 R24, R48.reuse, R26, RZ ;  /* 0x0000001a3018723c */ /* 0x040fe200000018ff */
[----:B------:R4:W-:Y:S03]  /*6cb0*/  LDGSTS.E.BYPASS.LTC128B.128 [R250+0x6100], [R36.64], !P3 ;  /* 0x0610000024fa7fae */ /* 0x0009e6000d901d48 */
[----:B------:R-:W-:Y:S02]  /*6cc0*/  IADD3.X R39, RZ, c[0x0][0x1fc], R28, P5, P6 ;  /* 0x00007f00ff277a10 */ /* 0x000fe40002fec41c */
[----:B--2---:R-:W-:Y:S03]  /*6cd0*/  IADD3 R2, P0, R2, UR4, RZ ;  /* 0x0000000402027c10 */ /* 0x004fe6000ff1e0ff */
[----:B------:R2:W-:Y:S03]  /*6ce0*/  LDGSTS.E.BYPASS.LTC128B.128 [R250+0x9100], [R38.64], !P2 ;  /* 0x0910000026fa7fae */ /* 0x0005e6000d101d48 */
[----:B------:R-:W-:Y:S05]  /*6cf0*/  IADD3.X R3, R3, UR5, RZ, P0, !PT ;  /* 0x0000000503037c10 */ /* 0x000fea00087fe4ff */
[----:B------:R1:W-:Y:S01]  /*6d00*/  LDGSTS.E.BYPASS.LTC128B.128 [R250+0x1100], [R2.64], !P1 ;  /* 0x0110000002fa7fae */ /* 0x0003e2000c901d48 */
[C---:B---3--:R-:W-:Y:S05]  /*6d10*/  HMMA.16816.F32 R28, R48.reuse, R32, RZ ;  /* 0x00000020301c723c */ /* 0x048fea00000018ff */
[----:B------:R3:W-:Y:S03]  /*6d20*/  LDGSTS.E.BYPASS.LTC128B.128 [R250+0x4100], [R2.64+0x80], !P4 ;  /* 0x0410008002fa7fae */ /* 0x0007e6000e101d48 */
[C---:B------:R-:W-:Y:S03]  /*6d30*/  HMMA.16816.F32 R32, R48.reuse, R34, RZ ;  /* 0x000000223020723c */ /* 0x040fe600000018ff */
[----:B------:R3:W-:Y:S01]  /*6d40*/  LDGSTS.E.BYPASS.LTC128B.128 [R250+0x7100], [R2.64+0x100], !P3 ;  /* 0x0710010002fa7fae */ /* 0x0007e2000d901d48 */
[----:B----4-:R-:W-:Y:S04]  /*6d50*/  IADD3 R36, P0, R2, UR4, RZ ;  /* 0x0000000402247c10 */ /* 0x010fe8000ff1e0ff */
[----:B------:R-:W-:Y:S01]  /*6d60*/  IADD3.X R37, R3, UR5, RZ, P0, !PT ;  /* 0x0000000503257c10 */ /* 0x000fe200087fe4ff */
[----:B------:R3:W-:Y:S01]  /*6d70*/  LDGSTS.E.BYPASS.LTC128B.128 [R250+0xa100], [R2.64+0x180], !P2 ;  /* 0x0a10018002fa7fae */ /* 0x0007e2000d101d48 */
[C---:B------:R-:W-:Y:S02]  /*6d80*/  ISETP.GT.AND P0, PT, R251.reuse, RZ, PT ;  /* 0x000000fffb00720c */ /* 0x040fe40003f04270 */
[----:B------:R-:W-:Y:S03]  /*6d90*/  IADD3 R251, R251, -0x1, RZ ;  /* 0xfffffffffbfb7810 */ /* 0x000fe60007ffe0ff */
[----:B------:R2:W-:Y:S06]  /*6da0*/  LDGSTS.E.BYPASS.LTC128B.128 [R250+0x2100], [R36.64], !P1 ;  /* 0x0210000024fa7fae */ /* 0x0005ec000c901d48 */
[----:B------:R2:W-:Y:S06]  /*6db0*/  LDGSTS.E.BYPASS.LTC128B.128 [R250+0x5100], [R36.64+0x80], !P4 ;  /* 0x0510008024fa7fae */ /* 0x0005ec000e101d48 */
[----:B------:R2:W-:Y:S06]  /*6dc0*/  LDGSTS.E.BYPASS.LTC128B.128 [R250+0x8100], [R36.64+0x100], !P3 ;  /* 0x0810010024fa7fae */ /* 0x0005ec000d901d48 */
[----:B------:R2:W-:Y:S06]  /*6dd0*/  LDGSTS.E.BYPASS.LTC128B.128 [R250+0xb100], [R36.64+0x180], !P2 ;  /* 0x0b10018024fa7fae */ /* 0x0005ec000d101d48 */
[----:B------:R-:W0:Y:S01]  /*6de0*/  LDGDEPBAR ;  /* 0x00000000000079af */ /* 0x000e220000000000 */
[C---:B--2---:R-:W-:Y:S08]  /*6df0*/  HMMA.16816.F32 R36, R48.reuse, R40, RZ ;  /* 0x000000283024723c */ /* 0x044ff000000018ff */
[C---:B------:R-:W-:Y:S08]  /*6e00*/  HMMA.16816.F32 R40, R48.reuse, R42, RZ ;  /* 0x0000002a3028723c */ /* 0x040ff000000018ff */
[C---:B------:R-:W-:Y:S08]  /*6e10*/  HMMA.16816.F32 R44, R48.reuse, R184, RZ ;  /* 0x000000b8302c723c */ /* 0x040ff000000018ff */
[----:B------:R-:W-:Y:S01]  /*6e20*/  HMMA.16816.F32 R48, R48, R186, RZ ;  /* 0x000000ba3030723c */ /* 0x000fe200000018ff */
[----:B------:R-:W-:Y:S07]  /*6e30*/  LDSM.16.M88.4 R184, [R225] ;  /* 0x00000000e1b8783b */ /* 0x000fee0000000200 */
[C---:B-1----:R-:W-:Y:S08]  /*6e40*/  HMMA.16816.F32 R4, R188.reuse, R192, R4 ;  /* 0x000000c0bc04723c */ /* 0x042ff00000001804 */
[C---:B------:R-:W-:Y:S01]  /*6e50*/  HMMA.16816.F32 R8, R188.reuse, R194, R8 ;  /* 0x000000c2bc08723c */ /* 0x040fe20000001808 */
[----:B------:R-:W1:Y:S07]  /*6e60*/  LDSM.16.M88.4 R192, [R221+0xc100] ;  /* 0x00c10000ddc0783b */ /* 0x000e6e0000000200 */
[C---:B------:R-:W-:Y:S08]  /*6e70*/  HMMA.16816.F32 R12, R188.reuse, R196, R12 ;  /* 0x000000c4bc0c723c */ /* 0x040ff0000000180c */
[C---:B------:R-:W-:Y:S01]  /*6e80*/  HMMA.16816.F32 R16, R188.reuse, R198, R16 ;  /* 0x000000c6bc10723c */ /* 0x040fe20000001810 */
[----:B------:R-:W2:Y:S07]  /*6e90*/  LDSM.16.M88.4 R196, [R221+0xc900] ;  /* 0x00c90000ddc4783b */ /* 0x000eae0000000200 */
[C---:B------:R-:W-:Y:S08]  /*6ea0*/  HMMA.16816.F32 R20, R188.reuse, R200, R20 ;  /* 0x000000c8bc14723c */ /* 0x040ff00000001814 */
[C---:B------:R-:W-:Y:S01]  /*6eb0*/  HMMA.16816.F32 R24, R188.reuse, R202, R24 ;  /* 0x000000cabc18723c */ /* 0x040fe20000001818 */
[----:B------:R-:W4:Y:S07]  /*6ec0*/  LDSM.16.M88.4 R200, [R221+0xd100] ;  /* 0x00d10000ddc8783b */ /* 0x000f2e0000000200 */
[C---:B------:R-:W-:Y:S08]  /*6ed0*/  HMMA.16816.F32 R28, R188.reuse, R204, R28 ;  /* 0x000000ccbc1c723c */ /* 0x040ff0000000181c */
[C---:B------:R-:W-:Y:S01]  /*6ee0*/  HMMA.16816.F32 R32, R188.reuse, R206, R32 ;  /* 0x000000cebc20723c */ /* 0x040fe20000001820 */
[----:B------:R-:W2:Y:S07]  /*6ef0*/  LDSM.16.M88.4 R204, [R221+0xd900] ;  /* 0x00d90000ddcc783b */ /* 0x000eae0000000200 */
[C---:B------:R-:W-:Y:S08]  /*6f00*/  HMMA.16816.F32 R36, R188.reuse, R208, R36 ;  /* 0x000000d0bc24723c */ /* 0x040ff00000001824 */
[C---:B------:R-:W-:Y:S01]  /*6f10*/  HMMA.16816.F32 R40, R188.reuse, R210, R40 ;  /* 0x000000d2bc28723c */ /* 0x040fe20000001828 */
[----:B------:R-:W-:Y:S07]  /*6f20*/  LDSM.16.M88.4 R208, [R221+0xe900] ;  /* 0x00e90000ddd0783b */ /* 0x000fee0000000200 */
[C---:B------:R-:W-:Y:S01]  /*6f30*/  HMMA.16816.F32 R44, R188.reuse, R212, R44 ;  /* 0x000000d4bc2c723c */ /* 0x040fe2000000182c */
[----:B------:R-:W3:Y:S07]  /*6f40*/  LDL.64 R212, [R1+0x30] ;  /* 0x0000300001d47983 */ /* 0x000eee0000100a00 */
[----:B------:R-:W-:Y:S01]  /*6f50*/  HMMA.16816.F32 R48, R188, R214, R48 ;  /* 0x000000d6bc30723c */ /* 0x000fe20000001830 */
[----:B------:R-:W4:Y:S06]  /*6f60*/  LDSM.16.M88.4 R188, [R221+0xe100] ;  /* 0x00e10000ddbc783b */ /* 0x000f2c0000000200 */
[----:B------:R-:W3:Y:S01]  /*6f70*/  LDL.64 R214, [R1+0x20] ;  /* 0x0000200001d67983 */ /* 0x000ee20000100a00 */
[C---:B-1----:R-:W-:Y:S08]  /*6f80*/  HMMA.16816.F32 R4, R184.reuse, R192, R4 ;  /* 0x000000c0b804723c */ /* 0x042ff00000001804 */
[C---:B------:R-:W-:Y:S01]  /*6f90*/  HMMA.16816.F32 R8, R184.reuse, R194, R8 ;  /* 0x000000c2b808723c */ /* 0x040fe20000001808 */
[----:B------:R-:W-:Y:S07]  /*6fa0*/  LDSM.16.M88.4 R192, [R220] ;  /* 0x00000000dcc0783b */ /* 0x000fee0000000200 */
[C---:B--2---:R-:W-:Y:S08]  /*6fb0*/  HMMA.16816.F32 R12, R184.reuse, R196, R12 ;  /* 0x000000c4b80c723c */ /* 0x044ff0000000180c */
[C---:B------:R-:W-:Y:S01]  /*6fc0*/  HMMA.16816.F32 R16, R184.reuse, R198, R16 ;  /* 0x000000c6b810723c */ /* 0x040fe20000001810 */
[----:B------:R-:W-:Y:S07]  /*6fd0*/  LDSM.16.M88.4 R196, [R220+0x800] ;  /* 0x00080000dcc4783b */ /* 0x000fee0000000200 */
[C---:B----4-:R-:W-:Y:S08]  /*6fe0*/  HMMA.16816.F32 R20, R184.reuse, R200, R20 ;  /* 0x000000c8b814723c */ /* 0x050ff00000001814 */
[C---:B------:R-:W-:Y:S01]  /*6ff0*/  HMMA.16816.F32 R24, R184.reuse, R202, R24 ;  /* 0x000000cab818723c */ /* 0x040fe20000001818 */
[----:B------:R-:W-:Y:S07]  /*7000*/  LDSM.16.M88.4 R200, [R220+0x1000] ;  /* 0x00100000dcc8783b */ /* 0x000fee0000000200 */
[C---:B------:R-:W-:Y:S08]  /*7010*/  HMMA.16816.F32 R28, R184.reuse, R204, R28 ;  /* 0x000000ccb81c723c */ /* 0x040ff0000000181c */
[C---:B------:R-:W-:Y:S01]  /*7020*/  HMMA.16816.F32 R32, R184.reuse, R206, R32 ;  /* 0x000000ceb820723c */ /* 0x040fe20000001820 */
[----:B------:R-:W-:Y:S07]  /*7030*/  LDSM.16.M88.4 R204, [R220+0x1800] ;  /* 0x00180000dccc783b */ /* 0x000fee0000000200 */
[C---:B------:R-:W-:Y:S08]  /*7040*/  HMMA.16816.F32 R36, R184.reuse, R188, R36 ;  /* 0x000000bcb824723c */ /* 0x040ff00000001824 */
[C---:B------:R-:W-:Y:S01]  /*7050*/  HMMA.16816.F32 R40, R184.reuse, R190, R40 ;  /* 0x000000beb828723c */ /* 0x040fe20000001828 */
[----:B------:R-:W1:Y:S07]  /*7060*/  LDSM.16.M88.4 R188, [R224] ;  /* 0x00000000e0bc783b */ /* 0x000e6e0000000200 */
[C---:B------:R-:W-:Y:S08]  /*7070*/  HMMA.16816.F32 R44, R184.reuse, R208, R44 ;  /* 0x000000d0b82c723c */ /* 0x040ff0000000182c */
[----:B------:R-:W-:Y:S01]  /*7080*/  HMMA.16816.F32 R48, R184, R210, R48 ;  /* 0x000000d2b830723c */ /* 0x000fe20000001830 */
[----:B------:R-:W2:Y:S06]  /*7090*/  LDSM.16.M88.4 R184, [R220+0x2000] ;  /* 0x00200000dcb8783b */ /* 0x000eac0000000200 */
[----:B------:R-:W4:Y:S01]  /*70a0*/  LDSM.16.M88.4 R208, [R220+0x2800] ;  /* 0x00280000dcd0783b */ /* 0x000f220000000200 */
        /* <DEDUP_REMOVED lines=12> */
[C---:B--2---:R-:W-:Y:S08]  /*7170*/  HMMA.16816.F32 R36, R188.reuse, R184, R36 ;  /* 0x000000b8bc24723c */ /* 0x044ff00000001824 */
[C---:B------:R-:W-:Y:S01]  /*7180*/  HMMA.16816.F32 R40, R188.reuse, R186, R40 ;  /* 0x000000babc28723c */ /* 0x040fe20000001828 */
[----:B------:R-:W1:Y:S07]  /*7190*/  LDSM.16.M88.4 R184, [R223+0x4000] ;  /* 0x00400000dfb8783b */ /* 0x000e6e0000000200 */
[C---:B----4-:R-:W-:Y:S08]  /*71a0*/  HMMA.16816.F32 R44, R188.reuse, R208, R44 ;  /* 0x000000d0bc2c723c */ /* 0x050ff0000000182c */
[----:B------:R-:W-:Y:S01]  /*71b0*/  HMMA.16816.F32 R48, R188, R210, R48 ;  /* 0x000000d2bc30723c */ /* 0x000fe20000001830 */
[----:B------:R-:W2:Y:S06]  /*71c0*/  LDSM.16.M88.4 R188, [R167+0x11100] ;  /* 0x01110000a7bc783b */ /* 0x000eac0000000200 */
[----:B------:R-:W4:Y:S01]  /*71d0*/  LDSM.16.M88.4 R208, [R167+0x11900] ;  /* 0x01190000a7d0783b */ /* 0x000f220000000200 */
[C---:B-1----:R-:W-:Y:S08]  /*71e0*/  HMMA.16816.F32 R4, R184.reuse, R192, R4 ;  /* 0x000000c0b804723c */ /* 0x042ff00000001804 */
[C---:B------:R-:W-:Y:S01]  /*71f0*/  HMMA.16816.F32 R8, R184.reuse, R194, R8 ;  /* 0x000000c2b808723c */ /* 0x040fe20000001808 */
[----:B------:R-:W-:Y:S07]  /*7200*/  LDSM.16.M88.4 R192, [R244] ;  /* 0x00000000f4c0783b */ /* 0x000fee0000000200 */
[C---:B------:R-:W-:Y:S08]  /*7210*/  HMMA.16816.F32 R12, R184.reuse, R196, R12 ;  /* 0x000000c4b80c723c */ /* 0x040ff0000000180c */
        /* <DEDUP_REMOVED lines=8> */
[C---:B--2---:R-:W-:Y:S08]  /*72a0*/  HMMA.16816.F32 R36, R184.reuse, R188, R36 ;  /* 0x000000bcb824723c */ /* 0x044ff00000001824 */
[C---:B------:R-:W-:Y:S01]  /*72b0*/  HMMA.16816.F32 R40, R184.reuse, R190, R40 ;  /* 0x000000beb828723c */ /* 0x040fe20000001828 */
[----:B------:R-:W1:Y:S07]  /*72c0*/  LDSM.16.M88.4 R188, [R222+0x4000] ;  /* 0x00400000debc783b */ /* 0x000e6e0000000200 */
[C---:B----4-:R-:W-:Y:S08]  /*72d0*/  HMMA.16816.F32 R44, R184.reuse, R208, R44 ;  /* 0x000000d0b82c723c */ /* 0x050ff0000000182c */
[----:B------:R-:W-:Y:S01]  /*72e0*/  HMMA.16816.F32 R48, R184, R210, R48 ;  /* 0x000000d2b830723c */ /* 0x000fe20000001830 */
[----:B------:R-:W2:Y:S06]  /*72f0*/  LDSM.16.M88.4 R184, [R240] ;  /* 0x00000000f0b8783b */ /* 0x000eac0000000200 */
[----:B------:R-:W4:Y:S01]  /*7300*/  LDSM.16.M88.4 R208, [R239] ;  /* 0x00000000efd0783b */ /* 0x000f220000000200 */
        /* <DEDUP_REMOVED lines=138> */
[----:B------:R-:W1:Y:S07]  /*7bb0*/  LDSM.16.M88.4 R196, [R232] ;  /* 0x00000000e8c4783b */ /* 0x000e6e0000000200 */
[C---:B------:R-:W-:Y:S08]  /*7bc0*/  HMMA.16816.F32 R20, R184.reuse, R200, R20 ;  /* 0x000000c8b814723c */ /* 0x040ff00000001814 */
[C---:B------:R-:W-:Y:S01]  /*7bd0*/  HMMA.16816.F32 R24, R184.reuse, R202, R24 ;  /* 0x000000cab818723c */ /* 0x040fe20000001818 */
[----:B------:R-:W1:Y:S07]  /*7be0*/  LDSM.16.M88.4 R200, [R231] ;  /* 0x00000000e7c8783b */ /* 0x000e6e0000000200 */
[C---:B------:R-:W-:Y:S08]  /*7bf0*/  HMMA.16816.F32 R28, R184.reuse, R204, R28 ;  /* 0x000000ccb81c723c */ /* 0x040ff0000000181c */
[C---:B------:R-:W-:Y:S01]  /*7c00*/  HMMA.16816.F32 R32, R184.reuse, R206, R32 ;  /* 0x000000ceb820723c */ /* 0x040fe20000001820 */
[----:B------:R-:W-:Y:S07]  /*7c10*/  LDSM.16.M88.4 R204, [R229] ;  /* 0x00000000e5cc783b */ /* 0x000fee0000000200 */
[C---:B--2---:R-:W-:Y:S08]  /*7c20*/  HMMA.16816.F32 R36, R184.reuse, R188, R36 ;  /* 0x000000bcb824723c */ /* 0x044ff00000001824 */
[C---:B------:R-:W-:Y:S01]  /*7c30*/  HMMA.16816.F32 R40, R184.reuse, R190, R40 ;  /* 0x000000beb828723c */ /* 0x040fe20000001828 */
[----:B------:R-:W2:Y:S07]  /*7c40*/  LDSM.16.M88.4 R188, [R230] ;  /* 0x00000000e6bc783b */ /* 0x000eae0000000200 */
[C---:B----4-:R-:W-:Y:S08]  /*7c50*/  HMMA.16816.F32 R44, R184.reuse, R208, R44 ;  /* 0x000000d0b82c723c */ /* 0x050ff0000000182c */
[----:B------:R-:W-:Y:S01]  /*7c60*/  HMMA.16816.F32 R48, R184, R210, R48 ;  /* 0x000000d2b830723c */ /* 0x000fe20000001830 */
[----:B------:R-:W4:Y:S06]  /*7c70*/  LDSM.16.M88.4 R184, [R228] ;  /* 0x00000000e4b8783b */ /* 0x000f2c0000000200 */
[----:B------:R-:W-:Y:S01]  /*7c80*/  LDSM.16.M88.4 R208, [R221+0x15900] ;  /* 0x01590000ddd0783b */ /* 0x000fe20000000200 */
[C---:B-1----:R-:W-:Y:S08]  /*7c90*/  HMMA.16816.F32 R4, R192.reuse, R196, R4 ;  /* 0x000000c4c004723c */ /* 0x042ff00000001804 */
[C---:B------:R-:W-:Y:S01]  /*7ca0*/  HMMA.16816.F32 R8, R192.reuse, R198, R8 ;  /* 0x000000c6c008723c */ /* 0x040fe20000001808 */
[----:B------:R-:W1:Y:S07]  /*7cb0*/  LDSM.16.M88.4 R196, [R227] ;  /* 0x00000000e3c4783b */ /* 0x000e6e0000000200 */
[C---:B------:R-:W-:Y:S08]  /*7cc0*/  HMMA.16816.F32 R12, R192.reuse, R200, R12 ;  /* 0x000000c8c00c723c */ /* 0x040ff0000000180c */
[C---:B------:R-:W-:Y:S01]  /*7cd0*/  HMMA.16816.F32 R16, R192.reuse, R202, R16 ;  /* 0x000000cac010723c */ /* 0x040fe20000001810 */
[----:B------:R-:W-:Y:S07]  /*7ce0*/  LDSM.16.M88.4 R200, [R221+0x15100] ;  /* 0x01510000ddc8783b */ /* 0x000fee0000000200 */
[C---:B--2---:R-:W-:Y:S08]  /*7cf0*/  HMMA.16816.F32 R20, R192.reuse, R188, R20 ;  /* 0x000000bcc014723c */ /* 0x044ff00000001814 */
[C---:B------:R-:W-:Y:S01]  /*7d00*/  HMMA.16816.F32 R24, R192.reuse, R190, R24 ;  /* 0x000000bec018723c */ /* 0x040fe20000001818 */
[----:B------:R-:W2:Y:S07]  /*7d10*/  LDSM.16.M88.4 R188, [R225+0xc000] ;  /* 0x00c00000e1bc783b */ /* 0x000eae0000000200 */
[C---:B------:R-:W-:Y:S08]  /*7d20*/  HMMA.16816.F32 R28, R192.reuse, R204, R28 ;  /* 0x000000ccc01c723c */ /* 0x040ff0000000181c */
[C---:B------:R-:W-:Y:S01]  /*7d30*/  HMMA.16816.F32 R32, R192.reuse, R206, R32 ;  /* 0x000000cec020723c */ /* 0x040fe20000001820 */
[----:B------:R-:W3:Y:S07]  /*7d40*/  LDSM.16.M88.4 R204, [R221+0x16100] ;  /* 0x01610000ddcc783b */ /* 0x000eee0000000200 */
[C---:B----4-:R-:W-:Y:S08]  /*7d50*/  HMMA.16816.F32 R36, R192.reuse, R184, R36 ;  /* 0x000000b8c024723c */ /* 0x050ff00000001824 */
[C---:B------:R-:W-:Y:S01]  /*7d60*/  HMMA.16816.F32 R40, R192.reuse, R186, R40 ;  /* 0x000000bac028723c */ /* 0x040fe20000001828 */
[----:B------:R-:W4:Y:S07]  /*7d70*/  LDSM.16.M88.4 R184, [R221+0x16900] ;  /* 0x01690000ddb8783b */ /* 0x000f2e0000000200 */
[C---:B-1----:R-:W-:Y:S08]  /*7d80*/  HMMA.16816.F32 R44, R192.reuse, R196, R44 ;  /* 0x000000c4c02c723c */ /* 0x042ff0000000182c */
[----:B------:R-:W-:Y:S01]  /*7d90*/  HMMA.16816.F32 R48, R192, R198, R48 ;  /* 0x000000c6c030723c */ /* 0x000fe20000001830 */
[----:B------:R-:W1:Y:S06]  /*7da0*/  LDSM.16.M88.4 R192, [R221+0x17100] ;  /* 0x01710000ddc0783b */ /* 0x000e6c0000000200 */
[----:B------:R-:W1:Y:S01]  /*7db0*/  LDSM.16.M88.4 R196, [R221+0x17900] ;  /* 0x01790000ddc4783b */ /* 0x000e620000000200 */
[C---:B--2---:R-:W-:Y:S08]  /*7dc0*/  HMMA.16816.F32 R4, R188.reuse, R200, R4 ;  /* 0x000000c8bc04723c */ /* 0x044ff00000001804 */
[C---:B------:R-:W-:Y:S01]  /*7dd0*/  HMMA.16816.F32 R8, R188.reuse, R202, R8 ;  /* 0x000000cabc08723c */ /* 0x040fe20000001808 */
[----:B------:R-:W-:Y:S07]  /*7de0*/  LDSM.16.M88.4 R200, [R224+0xc000] ;  /* 0x00c00000e0c8783b */ /* 0x000fee0000000200 */
[C---:B------:R-:W-:Y:S08]  /*7df0*/  HMMA.16816.F32 R12, R188.reuse, R208, R12 ;  /* 0x000000d0bc0c723c */ /* 0x040ff0000000180c */
[C---:B------:R-:W-:Y:S01]  /*7e00*/  HMMA.16816.F32 R16, R188.reuse, R210, R16 ;  /* 0x000000d2bc10723c */ /* 0x040fe20000001810 */
[----:B------:R-:W2:Y:S07]  /*7e10*/  LDSM.16.M88.4 R208, [R220+0x9000] ;  /* 0x00900000dcd0783b */ /* 0x000eae0000000200 */
[C---:B---3--:R-:W-:Y:S08]  /*7e20*/  HMMA.16816.F32 R20, R188.reuse, R204, R20 ;  /* 0x000000ccbc14723c */ /* 0x048ff00000001814 */
[C---:B------:R-:W-:Y:S01]  /*7e30*/  HMMA.16816.F32 R24, R188.reuse, R206, R24 ;  /* 0x000000cebc18723c */ /* 0x040fe20000001818 */
[----:B------:R-:W3:Y:S07]  /*7e40*/  LDSM.16.M88.4 R204, [R220+0x9800] ;  /* 0x00980000dccc783b */ /* 0x000eee0000000200 */
[C---:B----4-:R-:W-:Y:S08]  /*7e50*/  HMMA.16816.F32 R28, R188.reuse, R184, R28 ;  /* 0x000000b8bc1c723c */ /* 0x050ff0000000181c */
[C---:B------:R-:W-:Y:S01]  /*7e60*/  HMMA.16816.F32 R32, R188.reuse, R186, R32 ;  /* 0x000000babc20723c */ /* 0x040fe20000001820 */
[----:B------:R-:W4:Y:S07]  /*7e70*/  LDSM.16.M88.4 R184, [R220+0xa000] ;  /* 0x00a00000dcb8783b */ /* 0x000f2e0000000200 */
[C---:B-1----:R-:W-:Y:S08]  /*7e80*/  HMMA.16816.F32 R36, R188.reuse, R192, R36 ;  /* 0x000000c0bc24723c */ /* 0x042ff00000001824 */
[C---:B------:R-:W-:Y:S01]  /*7e90*/  HMMA.16816.F32 R40, R188.reuse, R194, R40 ;  /* 0x000000c2bc28723c */ /* 0x040fe20000001828 */
[----:B------:R-:W-:Y:S07]  /*7ea0*/  LDSM.16.M88.4 R192, [R220+0xb000] ;  /* 0x00b00000dcc0783b */ /* 0x000fee0000000200 */
[C---:B------:R-:W-:Y:S08]  /*7eb0*/  HMMA.16816.F32 R44, R188.reuse, R196, R44 ;  /* 0x000000c4bc2c723c */ /* 0x040ff0000000182c */
[----:B------:R-:W-:Y:S01]  /*7ec0*/  HMMA.16816.F32 R48, R188, R198, R48 ;  /* 0x000000c6bc30723c */ /* 0x000fe20000001830 */
[----:B------:R-:W1:Y:S07]  /*7ed0*/  LDSM.16.M88.4 R188, [R220+0xa800] ;  /* 0x00a80000dcbc783b */ /* 0x000e6e0000000200 */
[C---:B--2---:R-:W-:Y:S08]  /*7ee0*/  HMMA.16816.F32 R4, R200.reuse, R208, R4 ;  /* 0x000000d0c804723c */ /* 0x044ff00000001804 */
[C---:B------:R-:W-:Y:S08]  /*7ef0*/  HMMA.16816.F32 R8, R200.reuse, R210, R8 ;  /* 0x000000d2c808723c */ /* 0x040ff00000001808 */
[C---:B---3--:R-:W-:Y:S08]  /*7f00*/  HMMA.16816.F32 R12, R200.reuse, R204, R12 ;  /* 0x000000ccc80c723c */ /* 0x048ff0000000180c */
[C---:B------:R-:W-:Y:S04]  /*7f10*/  HMMA.16816.F32 R16, R200.reuse, R206, R16 ;  /* 0x000000cec810723c */ /* 0x040fe80000001810 */
[----:B------:R-:W-:Y:S02]  /*7f20*/  FMNMX.FTZ R0, R4, R165, !PT ;  /* 0x000000a504007209 */ /* 0x000fe40007810000 */
[----:B------:R-:W-:Y:S02]  /*7f30*/  FMNMX.FTZ R2, R6, R166, !PT ;  /* 0x000000a606027209 */ /* 0x000fe40007810000 */
[C---:B----4-:R-:W-:Y:S04]  /*7f40*/  HMMA.16816.F32 R20, R200.reuse, R184, R20 ;  /* 0x000000b8c814723c */ /* 0x050fe80000001814 */
[----:B------:R-:W-:Y:S02]  /*7f50*/  FMNMX.FTZ R0, R5, R0, !PT ;  /* 0x0000000005007209 */ /* 0x000fe40007810000 */
[----:B------:R-:W-:Y:S02]  /*7f60*/  FMNMX.FTZ R2, R7, R2, !PT ;  /* 0x0000000207027209 */ /* 0x000fe40007810000 */
[C---:B------:R-:W-:Y:S01]  /*7f70*/  HMMA.16816.F32 R24, R200.reuse, R186, R24 ;  /* 0x000000bac818723c */ /* 0x040fe20000001818 */
[----:B------:R-:W2:Y:S01]  /*7f80*/  LDSM.16.M88.4 R184, [R220+0xb800] ;  /* 0x00b80000dcb8783b */ /* 0x000ea20000000200 */
[----:B------:R-:W-:Y:S04]  /*7f90*/  DEPBAR.LE SB0, 0x0 ;  /* 0x000080000000791a */ /* 0x000fe80000000000 */
[----:B------:R-:W-:Y:S01]  /*7fa0*/  FMNMX.FTZ R0, R8, R0, !PT ;  /* 0x0000000008007209 */ /* 0x000fe20007810000 */
[----:B------:R-:W-:Y:S01]  /*7fb0*/  BAR.SYNC.DEFER_BLOCKING 0x0 ;  /* 0x0000000000007b1d */ /* 0x000fe20000010000 */
[C---:B-1----:R-:W-:Y:S05]  /*7fc0*/  HMMA.16816.F32 R28, R200.reuse, R188, R28 ;  /* 0x000000bcc81c723c */ /* 0x042fea000000181c */
[----:B------:R-:W-:Y:S02]  /*7fd0*/  FMNMX.FTZ R0, R9, R0, !PT ;  /* 0x0000000009007209 */ /* 0x000fe40007810000 */
[----:B------:R-:W-:Y:S01]  /*7fe0*/  FMNMX.FTZ R2, R10, R2, !PT ;  /* 0x000000020a027209 */ /* 0x000fe20007810000 */
[C---:B------:R-:W-:Y:S01]  /*7ff0*/  HMMA.16816.F32 R32, R200.reuse, R190, R32 ;  /* 0x000000bec820723c */ /* 0x040fe20000001820 */
[----:B------:R-:W-:Y:S03]  /*8000*/  MOV R188, c[0x0][0x1e0] ;  /* 0x0000780000bc7a02 */ /* 0x000fe60000000f00 */
[----:B------:R-:W-:Y:S02]  /*8010*/  FMNMX.FTZ R0, R12, R0, !PT ;  /* 0x000000000c007209 */ /* 0x000fe40007810000 */
[----:B------:R-:W-:Y:S02]  /*8020*/  FMNMX.FTZ R2, R11, R2, !PT ;  /* 0x000000020b027209 */ /* 0x000fe40007810000 */
[C---:B------:R-:W-:Y:S01]  /*8030*/  HMMA.16816.F32 R36, R200.reuse, R192, R36 ;  /* 0x000000c0c824723c */ /* 0x040fe20000001824 */
[----:B------:R-:W-:Y:S03]  /*8040*/  MOV R189, c[0x0][0x1e4] ;  /* 0x0000790000bd7a02 */ /* 0x000fe60000000f00 */
[----:B------:R-:W-:Y:S02]  /*8050*/  FMNMX.FTZ R0, R13, R0, !PT ;  /* 0x000000000d007209 */ /* 0x000fe40007810000 */
[----:B------:R-:W-:Y:S02]  /*8060*/  FMNMX.FTZ R2, R14, R2, !PT ;  /* 0x000000020e027209 */ /* 0x000fe40007810000 */
[C---:B------:R-:W-:Y:S04]  /*8070*/  HMMA.16816.F32 R40, R200.reuse, R194, R40 ;  /* 0x000000c2c828723c */ /* 0x040fe80000001828 */
[----:B------:R-:W-:Y:S02]  /*8080*/  FMNMX.FTZ R0, R16, R0, !PT ;  /* 0x0000000010007209 */ /* 0x000fe40007810000 */
[----:B------:R-:W-:Y:S02]  /*8090*/  FMNMX.FTZ R2, R15, R2, !PT ;  /* 0x000000020f027209 */ /* 0x000fe40007810000 */
[----:B------:R-:W-:Y:S01]  /*80a0*/  FMNMX.FTZ R0, R17, R0, !PT ;  /* 0x0000000011007209 */ /* 0x000fe20007810000 */
[C---:B--2---:R-:W-:Y:S03]  /*80b0*/  HMMA.16816.F32 R44, R200.reuse, R184, R44 ;  /* 0x000000b8c82c723c */ /* 0x044fe6000000182c */
[----:B------:R-:W-:Y:S02]  /*80c0*/  FMNMX.FTZ R0, R20, R0, !PT ;  /* 0x0000000014007209 */ /* 0x000fe40007810000 */
[----:B------:R-:W-:Y:S02]  /*80d0*/  FMNMX.FTZ R2, R18, R2, !PT ;  /* 0x0000000212027209 */ /* 0x000fe40007810000 */
[----:B------:R-:W-:Y:S01]  /*80e0*/  FMNMX.FTZ R0, R21, R0, !PT ;  /* 0x0000000015007209 */ /* 0x000fe20007810000 */
[----:B------:R-:W-:Y:S04]  /*80f0*/  HMMA.16816.F32 R48, R200, R186, R48 ;  /* 0x000000bac830723c */ /* 0x000fe80000001830 */
[----:B------:R-:W-:Y:S02]  /*8100*/  FMNMX.FTZ R2, R19, R2, !PT ;  /* 0x0000000213027209 */ /* 0x000fe40007810000 */
[----:B------:R-:W-:Y:S01]  /*8110*/  FMNMX.FTZ R0, R24, R0, !PT ;  /* 0x0000000018007209 */ /* 0x000fe20007810000 */
[----:B------:R-:W-:Y:S01]  /*8120*/  @P0 IMAD.WIDE.U32 R186, R251, c[0x0][0x1e0], RZ ;  /* 0x00007800fbba0a25 */ /* 0x000fe200078e00ff */
        /* <DEDUP_REMOVED lines=27> */
[----:B------:R-:W-:Y:S01]  /*82e0*/  @P0 MOV R185, R215 ;  /* 0x000000d700b90202 */ /* 0x000fe20000000f00 */
[----:B------:R-:W1:Y:S01]  /*82f0*/  SHFL.BFLY PT, R3, R164, 0x2, 0x1f ;  /* 0x0c401f00a4037f89 */ /* 0x000e6200000e0000 */
[----:B------:R-:W-:Y:S04]  /*8300*/  FMNMX.FTZ R0, R50, R0, !PT ;  /* 0x0000000032007209 */ /* 0x000fe80007810000 */
[----:B------:R-:W-:Y:S05]  /*8310*/  FMNMX.FTZ R0, R51, R0, !PT ;  /* 0x0000000033007209 */ /* 0x000fea0007810000 */
[----:B------:R-:W2:Y:S01]  /*8320*/  SHFL.BFLY PT, R2, R0, 0x2, 0x1f ;  /* 0x0c401f0000027f89 */ /* 0x000ea200000e0000 */
[----:B-1----:R-:W-:Y:S05]  /*8330*/  FMNMX.FTZ R164, R164, R3, !PT ;  /* 0x00000003a4a47209 */ /* 0x002fea0007810000 */
[----:B------:R-:W1:Y:S01]  /*8340*/  SHFL.BFLY PT, R184, R164, 0x1, 0x1f ;  /* 0x0c201f00a4b87f89 */ /* 0x000e6200000e0000 */
[----:B--2---:R-:W-:Y:S05]  /*8350*/  FMNMX.FTZ R0, R0, R2, !PT ;  /* 0x0000000200007209 */ /* 0x004fea0007810000 */
[----:B------:R-:W2:Y:S01]  /*8360*/  SHFL.BFLY PT, R3, R0, 0x1, 0x1f ;  /* 0x0c201f0000037f89 */ /* 0x000ea200000e0000 */
[----:B-1----:R-:W-:Y:S02]  /*8370*/  FMNMX.FTZ R164, R164, R184, !PT ;  /* 0x000000b8a4a47209 */ /* 0x002fe40007810000 */
[----:B------:R-:W-:Y:S03]  /*8380*/  @P0 SHF.R.S32.HI R184, RZ, 0x1f, R251 ;  /* 0x0000001fffb80819 */ /* 0x000fe600000114fb */
[C---:B------:R-:W-:Y:S02]  /*8390*/  FADD.FTZ R2, -R164.reuse, R165 ;  /* 0x000000a5a4027221 */ /* 0x040fe40000010100 */
[----:B------:R-:W-:Y:S02]  /*83a0*/  FMUL.FTZ R196, R164, c[0x0][0x2d0] ;  /* 0x0000b400a4c47a20 */ /* 0x000fe40000410000 */
[----:B------:R-:W-:Y:S01]  /*83b0*/  @P0 IMAD R165, R184, c[0x0][0x1e0], RZ ;  /* 0x00007800b8a50a24 */ /* 0x000fe200078e02ff */
[----:B--2---:R-:W-:Y:S01]  /*83c0*/  FMNMX.FTZ R3, R0, R3, !PT ;  /* 0x0000000300037209 */ /* 0x004fe20007810000 */
[----:B------:R-:W-:Y:S01]  /*83d0*/  FMUL.FTZ R0, R2, c[0x0][0x2d0] ;  /* 0x0000b40002007a20 */ /* 0x000fe20000410000 */
[----:B------:R-:W-:Y:S01]  /*83e0*/  @P0 MOV R184, R212 ;  /* 0x000000d400b80202 */ /* 0x000fe20000000f00 */
[--C-:B------:R-:W-:Y:S02]  /*83f0*/  FFMA.FTZ R4, R4, c[0x0][0x2d0], -R196.reuse ;  /* 0x0000b40004047a23 */ /* 0x100fe400000108c4 */
[----:B------:R1:W2:Y:S01]  /*8400*/  MUFU.EX2 R2, R0 ;  /* 0x0000000000027308 */ /* 0x0002a20000000800 */
[----:B------:R-:W-:Y:S02]  /*8410*/  FFMA.FTZ R5, R5, c[0x0][0x2d0], -R196 ;  /* 0x0000b40005057a23 */ /* 0x000fe400000108c4 */
[----:B------:R-:W-:Y:S02]  /*8420*/  @P0 IMAD R165, R251, c[0x0][0x1e4], R165 ;  /* 0x00007900fba50a24 */ /* 0x000fe400078e02a5 */
[----:B------:R-:W-:Y:S03]  /*8430*/  @P0 IMAD.WIDE.U32 R184, R186, 0x60, R184 ;  /* 0x00000060bab80825 */ /* 0x000fe600078e00b8 */
[----:B------:R-:W-:Y:S01]  /*8440*/  @P0 IADD3 R165, R187, R165, RZ ;  /* 0x000000a5bba50210 */ /* 0x000fe20007ffe0ff */
[--C-:B------:R-:W-:Y:S01]  /*8450*/  FFMA.FTZ R8, R8, c[0x0][0x2d0], -R196.reuse ;  /* 0x0000b40008087a23 */ /* 0x100fe200000108c4 */
[----:B------:R3:W-:Y:S01]  /*8460*/  MUFU.EX2 R252, R4 ;  /* 0x0000000400fc7308 */ /* 0x0007e20000000800 */
[--C-:B------:R-:W-:Y:S02]  /*8470*/  FFMA.FTZ R9, R9, c[0x0][0x2d0], -R196.reuse ;  /* 0x0000b40009097a23 */ /* 0x100fe400000108c4 */
[----:B------:R-:W-:Y:S02]  /*8480*/  @P0 IMAD R165, R165, 0x60, RZ ;  /* 0x00000060a5a50824 */ /* 0x000fe400078e02ff */
[--C-:B------:R-:W-:Y:S02]  /*8490*/  FFMA.FTZ R20, R20, c[0x0][0x2d0], -R196.reuse ;  /* 0x0000b40014147a23 */ /* 0x100fe400000108c4 */
[--C-:B------:R-:W-:Y:S01]  /*84a0*/  FFMA.FTZ R21, R21, c[0x0][0x2d0], -R196.reuse ;  /* 0x0000b40015157a23 */ /* 0x100fe200000108c4 */
[----:B------:R-:W-:Y:S01]  /*84b0*/  @P0 IADD3 R165, R185, R165, RZ ;  /* 0x000000a5b9a50210 */ /* 0x000fe20007ffe0ff */
[--C-:B------:R-:W-:Y:S01]  /*84c0*/  FFMA.FTZ R24, R24, c[0x0][0x2d0], -R196.reuse ;  /* 0x0000b40018187a23 */ /* 0x100fe200000108c4 */
[----:B------:R4:W-:Y:S01]  /*84d0*/  MUFU.EX2 R198, R5 ;  /* 0x0000000500c67308 */ /* 0x0009e20000000800 */
[--C-:B------:R-:W-:Y:S01]  /*84e0*/  FFMA.FTZ R25, R25, c[0x0][0x2d0], -R196.reuse ;  /* 0x0000b40019197a23 */ /* 0x100fe200000108c4 */
[----:B------:R-:W-:Y:S01]  /*84f0*/  @P0 SHF.L.U64.HI R165, R184, 0x1, R165 ;  /* 0x00000001b8a50819 */ /* 0x000fe200000102a5 */
[----:B------:R-:W-:Y:S02]  /*8500*/  FFMA.FTZ R28, R28, c[0x0][0x2d0], -R196 ;  /* 0x0000b4001c1c7a23 */ /* 0x000fe400000108c4 */
[----:B-1----:R-:W-:Y:S01]  /*8510*/  FADD.FTZ R0, -R3, R166 ;  /* 0x000000a603007221 */ /* 0x002fe20000010100 */
[----:B------:R-:W-:Y:S01]  /*8520*/  @P0 SHF.L.U32 R166, R184, 0x1, RZ ;  /* 0x00000001b8a60819 */ /* 0x000fe200000006ff */
[----:B--2---:R-:W-:Y:S02]  /*8530*/  FMUL.FTZ R52, R2, R52 ;  /* 0x0000003402347220 */ /* 0x004fe40000410000 */
[----:B------:R-:W-:Y:S01]  /*8540*/  FMUL.FTZ R0, R0, c[0x0][0x2d0] ;  /* 0x0000b40000007a20 */ /* 0x000fe20000410000 */
[----:B------:R-:W-:Y:S01]  /*8550*/  @P0 IADD3 R185, P6, R166, 0x80, RZ ;  /* 0x00000080a6b90810 */ /* 0x000fe20007fde0ff */
[----:B------:R1:W-:Y:S01]  /*8560*/  MUFU.EX2 R205, R8 ;  /* 0x0000000800cd7308 */ /* 0x0003e20000000800 */
[C---:B------:R-:W-:Y:S02]  /*8570*/  FMUL.FTZ R53, R2.reuse, R53 ;  /* 0x0000003502357220 */ /* 0x040fe40000410000 */
[----:B------:R-:W-:Y:S01]  /*8580*/  @P0 IADD3 R184, P5, R185, c[0x0][0x1c8], RZ ;  /* 0x00007200b9b80a10 */ /* 0x000fe20007fbe0ff */
[C---:B------:R-:W-:Y:S02]  /*8590*/  FMUL.FTZ R56, R2.reuse, R56 ;  /* 0x0000003802387220 */ /* 0x040fe40000410000 */
[C---:B------:R-:W-:Y:S01]  /*85a0*/  FMUL.FTZ R57, R2.reuse, R57 ;  /* 0x0000003902397220 */ /* 0x040fe20000410000 */
[--C-:B------:R-:W-:Y:S01]  /*85b0*/  @P0 IADD3.X R185, RZ, c[0x0][0x1cc], R165.reuse, P5, P6 ;  /* 0x00007300ffb90a10 */ /* 0x100fe20002fec4a5 */
[----:B------:R-:W-:Y:S01]  /*85c0*/  FMUL.FTZ R60, R2, R60 ;  /* 0x0000003c023c7220 */ /* 0x000fe20000410000 */
[C---:B---3--:R-:W-:Y:S01]  /*85d0*/  @P0 IADD3 R4, P5, R166.reuse, c[0x0][0x1c8], RZ ;  /* 0x00007200a6040a10 */ /* 0x048fe20007fbe0ff */
[----:B------:R2:W-:Y:S01]  /*85e0*/  MUFU.EX2 R204, R9 ;  /* 0x0000000900cc7308 */ /* 0x0005e20000000800 */
[----:B------:R-:W-:Y:S01]  /*85f0*/  @P0 IADD3 R186, P6, R166, 0x100, RZ ;  /* 0x00000100a6ba0810 */ /* 0x000fe20007fde0ff */
[C---:B------:R-:W-:Y:S01]  /*8600*/  FMUL.FTZ R61, R2.reuse, R61 ;  /* 0x0000003d023d7220 */ /* 0x040fe20000410000 */
[----:B----4-:R-:W-:Y:S01]  /*8610*/  @P0 IADD3.X R5, R165, c[0x0][0x1cc], RZ, P5, !PT ;  /* 0x00007300a5050a10 */ /* 0x010fe20002ffe4ff */
[----:B------:R-:W-:Y:S01]  /*8620*/  FMUL.FTZ R64, R2, R64 ;  /* 0x0000004002407220 */ /* 0x000fe20000410000 */
[----:B------:R-:W-:Y:S01]  /*8630*/  @P0 IADD3 R186, P5, R186, c[0x0][0x1c8], RZ ;  /* 0x00007200baba0a10 */ /* 0x000fe20007fbe0ff */
[C---:B------:R-:W-:Y:S02]  /*8640*/  FMUL.FTZ R65, R2.reuse, R65 ;  /* 0x0000004102417220 */ /* 0x040fe40000410000 */
[----:B------:R3:W-:Y:S01]  /*8650*/  @P0 LDGSTS.E.BYPASS.LTC128B.128 [R250+0xc100], [R4.64], !P1 ;  /* 0x0c10000004fa0fae */ /* 0x0007e2000c901d48 */
[--C-:B------:R-:W-:Y:S01]  /*8660*/  @P0 IADD3.X R187, RZ, c[0x0][0x1cc], R165.reuse, P5, P6 ;  /* 0x00007300ffbb0a10 */ /* 0x100fe20002fec4a5 */
[----:B------:R-:W4:Y:S01]  /*8670*/  MUFU.EX2 R0, R0 ;  /* 0x0000000000007308 */ /* 0x000f220000000800 */
[C---:B------:R-:W-:Y:S02]  /*8680*/  FMUL.FTZ R68, R2.reuse, R68 ;  /* 0x0000004402447220 */ /* 0x040fe40000410000 */
[----:B------:R-:W-:Y:S01]  /*8690*/  FMUL.FTZ R69, R2, R69 ;  /* 0x0000004502457220 */ /* 0x000fe20000410000 */
[----:B------:R3:W-:Y:S01]  /*86a0*/  @P0 LDGSTS.E.BYPASS.LTC128B.128 [R250+0xf100], [R184.64], !P4 ;  /* 0x0f100000b8fa0fae */ /* 0x0007e2000e101d48 */
[----:B-1----:R-:W-:Y:S01]  /*86b0*/  @P0 IADD3 R8, P6, R166, 0x180, RZ ;  /* 0x00000180a6080810 */ /* 0x002fe20007fde0ff */
[----:B------:R-:W-:Y:S02]  /*86c0*/  FMUL.FTZ R166, R3, c[0x0][0x2d0] ;  /* 0x0000b40003a67a20 */ /* 0x000fe40000410000 */
[----:B------:R-:W-:Y:S01]  /*86d0*/  FMUL.FTZ R72, R2, R72 ;  /* 0x0000004802487220 */ /* 0x000fe20000410000 */
[----:B------:R-:W-:Y:S01]  /*86e0*/  @P0 IADD3 R8, P5, R8, c[0x0][0x1c8], RZ ;  /* 0x0000720008080a10 */ /* 0x000fe20007fbe0ff */
[----:B------:R1:W-:Y:S01]  /*86f0*/  @P0 LDGSTS.E.BYPASS.LTC128B.128 [R250+0x12100], [R186.64], !P3 ;  /* 0x12100000bafa0fae */ /* 0x0003e2000d901d48 */
[--C-:B------:R-:W-:Y:S01]  /*8700*/  FFMA.FTZ R6, R6, c[0x0][0x2d0], -R166.reuse ;  /* 0x0000b40006067a23 */ /* 0x100fe200000108a6 */
[----:B------:R-:W-:Y:S01]  /*8710*/  MUFU.EX2 R211, R20 ;  /* 0x0000001400d37308 */ /* 0x000fe20000000800 */
[--C-:B------:R-:W-:Y:S01]  /*8720*/  FFMA.FTZ R10, R10, c[0x0][0x2d0], -R166.reuse ;  /* 0x0000b4000a0a7a23 */ /* 0x100fe200000108a6 */
[----:B--2---:R-:W-:Y:S01]  /*8730*/  @P0 IADD3.X R9, RZ, c[0x0][0x1cc], R165, P5, P6 ;  /* 0x00007300ff090a10 */ /* 0x004fe20002fec4a5 */
[--C-:B------:R-:W-:Y:S02]  /*8740*/  FFMA.FTZ R11, R11, c[0x0][0x2d0], -R166.reuse ;  /* 0x0000b4000b0b7a23 */ /* 0x100fe400000108a6 */
[C---:B------:R-:W-:Y:S02]  /*8750*/  FMUL.FTZ R73, R2.reuse, R73 ;  /* 0x0000004902497220 */ /* 0x040fe40000410000 */
[----:B------:R2:W-:Y:S01]  /*8760*/  @P0 LDGSTS.E.BYPASS.LTC128B.128 [R250+0x15100], [R8.64], !P2 ;  /* 0x1510000008fa0fae */ /* 0x0005e2000d101d48 */
[C---:B------:R-:W-:Y:S02]  /*8770*/  FMUL.FTZ R76, R2.reuse, R76 ;  /* 0x0000004c024c7220 */ /* 0x040fe40000410000 */
[----:B------:R1:W-:Y:S01]  /*8780*/  MUFU.EX2 R200, R6 ;  /* 0x0000000600c87308 */ /* 0x0003e20000000800 */
[----:B------:R-:W-:Y:S02]  /*8790*/  FMUL.FTZ R77, R2, R77 ;  /* 0x0000004d024d7220 */ /* 0x000fe40000410000 */
[C---:B----4-:R-:W-:Y:S02]  /*87a0*/  FMUL.FTZ R54, R0.reuse, R54 ;  /* 0x0000003600367220 */ /* 0x050fe40000410000 */
[C---:B------:R-:W-:Y:S02]  /*87b0*/  FMUL.FTZ R55, R0.reuse, R55 ;  /* 0x0000003700377220 */ /* 0x040fe40000410000 */
[----:B------:R-:W-:Y:S01]  /*87c0*/  FMUL.FTZ R58, R0, R58 ;  /* 0x0000003a003a7220 */ /* 0x000fe20000410000 */
[C---:B---3--:R-:W-:Y:S02]  /*87d0*/  @P0 SHF.L.U32 R184, R188.reuse, 0x6, RZ ;  /* 0x00000006bcb80819 */ /* 0x048fe400000006ff */
[----:B------:R3:W-:Y:S01]  /*87e0*/  MUFU.EX2 R202, R10 ;  /* 0x0000000a00ca7308 */ /* 0x0007e20000000800 */
[----:B------:R-:W-:Y:S01]  /*87f0*/  @P0 SHF.L.U64.HI R185, R188, 0x6, R189 ;  /* 0x00000006bcb90819 */ /* 0x000fe200000102bd */
[----:B------:R-:W-:Y:S01]  /*8800*/  FMUL.FTZ R59, R0, R59 ;  /* 0x0000003b003b7220 */ /* 0x000fe20000410000 */
[----:B------:R-:W-:Y:S01]  /*8810*/  @P0 IADD3 R4, P6, R4, R184, RZ ;  /* 0x000000b804040210 */ /* 0x000fe20007fde0ff */
[C---:B------:R-:W-:Y:S02]  /*8820*/  FMUL.FTZ R62, R0.reuse, R62 ;  /* 0x0000003e003e7220 */ /* 0x040fe40000410000 */
[C---:B------:R-:W-:Y:S01]  /*8830*/  FMUL.FTZ R63, R0.reuse, R63 ;  /* 0x0000003f003f7220 */ /* 0x040fe20000410000 */
[----:B------:R-:W-:Y:S01]  /*8840*/  @P0 IADD3.X R5, R5, R185, RZ, P6, !PT ;  /* 0x000000b905050210 */ /* 0x000fe200037fe4ff */
[C---:B------:R-:W-:Y:S02]  /*8850*/  FMUL.FTZ R66, R0.reuse, R66 ;  /* 0x0000004200427220 */ /* 0x040fe40000410000 */
[----:B------:R4:W-:Y:S01]  /*8860*/  MUFU.EX2 R201, R11 ;  /* 0x0000000b00c97308 */ /* 0x0009e20000000800 */
[C---:B------:R-:W-:Y:S01]  /*8870*/  FMUL.FTZ R67, R0.reuse, R67 ;  /* 0x0000004300437220 */ /* 0x040fe20000410000 */
[----:B------:R4:W-:Y:S01]  /*8880*/  @P0 LDGSTS.E.BYPASS.LTC128B.128 [R250+0xd100], [R4.64], !P1 ;  /* 0x0d10000004fa0fae */ /* 0x0009e2000c901d48 */
[----:B------:R-:W-:Y:S01]  /*8890*/  FMUL.FTZ R70, R0, R70 ;  /* 0x0000004600467220 */ /* 0x000fe20000410000 */
[----:B-1----:R-:W-:Y:S01]  /*88a0*/  @P0 IADD3 R6, P5, R184, R4, RZ ;  /* 0x00000004b8060210 */ /* 0x002fe20007fbe0ff */
[--C-:B--2---:R-:W-:Y:S02]  /*88b0*/  FFMA.FTZ R8, R7, c[0x0][0x2d0], -R166.reuse ;  /* 0x0000b40007087a23 */ /* 0x104fe400000108a6 */
[----:B------:R-:W-:Y:S01]  /*88c0*/  FMUL.FTZ R9, R2, R173 ;  /* 0x000000ad02097220 */ /* 0x000fe20000410000 */
[----:B------:R1:W-:Y:S01]  /*88d0*/  @P0 LDGSTS.E.BYPASS.LTC128B.128 [R250+0x10100], [R4.64+0x80], !P4 ;  /* 0x1010008004fa0fae */ /* 0x0003e2000e101d48 */
[----:B------:R-:W-:Y:S01]  /*88e0*/  @P0 IADD3.X R7, R185, R5, RZ, P5, !PT ;  /* 0x00000005b9070210 */ /* 0x000fe20002ffe4ff */
[----:B------:R2:W1:Y:S01]  /*88f0*/  MUFU.EX2 R203, R8 ;  /* 0x0000000800cb7308 */ /* 0x0004620000000800 */
[C---:B------:R-:W-:Y:S02]  /*8900*/  FMUL.FTZ R71, R0.reuse, R71 ;  /* 0x0000004700477220 */ /* 0x040fe40000410000 */
[C---:B------:R-:W-:Y:S01]  /*8910*/  FMUL.FTZ R74, R0.reuse, R74 ;  /* 0x0000004a004a7220 */ /* 0x040fe20000410000 */
[----:B------:R1:W-:Y:S01]  /*8920*/  @P0 LDGSTS.E.BYPASS.LTC128B.128 [R250+0x13100], [R4.64+0x100], !P3 ;  /* 0x1310010004fa0fae */ /* 0x0003e2000d901d48 */
[C---:B---3--:R-:W-:Y:S02]  /*8930*/  FMUL.FTZ R10, R0.reuse, R174 ;  /* 0x000000ae000a7220 */ /* 0x048fe40000410000 */
[C---:B------:R-:W-:Y:S02]  /*8940*/  FMUL.FTZ R75, R0.reuse, R75 ;  /* 0x0000004b004b7220 */ /* 0x040fe40000410000 */
[C---:B------:R-:W-:Y:S01]  /*8950*/  FMUL.FTZ R78, R0.reuse, R78 ;  /* 0x0000004e004e7220 */ /* 0x040fe20000410000 */
[----:B------:R1:W-:Y:S01]  /*8960*/  @P0 LDGSTS.E.BYPASS.LTC128B.128 [R250+0x16100], [R4.64+0x180], !P2 ;  /* 0x1610018004fa0fae */ /* 0x0003e2000d101d48 */
[----:B------:R-:W-:Y:S01]  /*8970*/  FMUL.FTZ R79, R0, R79 ;  /* 0x0000004f004f7220 */ /* 0x000fe20000410000 */
[----:B------:R-:W-:Y:S01]  /*8980*/  MUFU.EX2 R210, R21 ;  /* 0x0000001500d27308 */ /* 0x000fe20000000800 */
[----:B------:R-:W-:Y:S02]  /*8990*/  FMUL.FTZ R80, R2, R80 ;  /* 0x0000005002507220 */ /* 0x000fe40000410000 */
[----:B----4-:R-:W-:Y:S01]  /*89a0*/  FMUL.FTZ R11, R0, R175 ;  /* 0x000000af000b7220 */ /* 0x010fe20000410000 */
[----:B------:R3:W-:Y:S01]  /*89b0*/  @P0 LDGSTS.E.BYPASS.LTC128B.128 [R250+0xe100], [R6.64], !P1 ;  /* 0x0e10000006fa0fae */ /* 0x0007e2000c901d48 */
[----:B------:R-:W-:Y:S02]  /*89c0*/  FMUL.FTZ R81, R2, R81 ;  /* 0x0000005102517220 */ /* 0x000fe40000410000 */
[C---:B------:R-:W-:Y:S02]  /*89d0*/  FMUL.FTZ R82, R0.reuse, R82 ;  /* 0x0000005200527220 */ /* 0x040fe40000410000 */
[----:B------:R-:W-:Y:S01]  /*89e0*/  FMUL.FTZ R83, R0, R83 ;  /* 0x0000005300537220 */ /* 0x000fe20000410000 */
[----:B------:R3:W-:Y:S01]  /*89f0*/  @P0 LDGSTS.E.BYPASS.LTC128B.128 [R250+0x11100], [R6.64+0x80], !P4 ;  /* 0x1110008006fa0fae */ /* 0x0007e2000e101d48 */
[--C-:B------:R-:W-:Y:S01]  /*8a00*/  FFMA.FTZ R22, R22, c[0x0][0x2d0], -R166.reuse ;  /* 0x0000b40016167a23 */ /* 0x100fe200000108a6 */
[----:B------:R-:W-:Y:S01]  /*8a10*/  MUFU.EX2 R209, R24 ;  /* 0x0000001800d17308 */ /* 0x000fe20000000800 */
[----:B--2---:R-:W-:Y:S02]  /*8a20*/  FMUL.FTZ R8, R2, R172 ;  /* 0x000000ac02087220 */ /* 0x004fe40000410000 */
[--C-:B------:R-:W-:Y:S01]  /*8a30*/  FFMA.FTZ R23, R23, c[0x0][0x2d0], -R166.reuse ;  /* 0x0000b40017177a23 */ /* 0x100fe200000108a6 */
[----:B------:R3:W-:Y:S01]  /*8a40*/  @P0 LDGSTS.E.BYPASS.LTC128B.128 [R250+0x14100], [R6.64+0x100], !P3 ;  /* 0x1410010006fa0fae */ /* 0x0007e2000d901d48 */
[--C-:B------:R-:W-:Y:S02]  /*8a50*/  FFMA.FTZ R26, R26, c[0x0][0x2d0], -R166.reuse ;  /* 0x0000b4001a1a7a23 */ /* 0x100fe400000108a6 */
[----:B------:R-:W-:Y:S02]  /*8a60*/  FFMA.FTZ R27, R27, c[0x0][0x2d0], -R166 ;  /* 0x0000b4001b1b7a23 */ /* 0x000fe400000108a6 */
[----:B------:R-:W-:Y:S01]  /*8a70*/  FFMA.FTZ R29, R29, c[0x0][0x2d0], -R196 ;  /* 0x0000b4001d1d7a23 */ /* 0x000fe200000108c4 */
[----:B------:R3:W-:Y:S01]  /*8a80*/  @P0 LDGSTS.E.BYPASS.LTC128B.128 [R250+0x17100], [R6.64+0x180], !P2 ;  /* 0x1710018006fa0fae */ /* 0x0007e2000d101d48 */
[----:B------:R-:W-:Y:S01]  /*8a90*/  MUFU.EX2 R208, R25 ;  /* 0x0000001900d07308 */ /* 0x000fe20000000800 */
[--C-:B------:R-:W-:Y:S02]  /*8aa0*/  FFMA.FTZ R30, R30, c[0x0][0x2d0], -R166.reuse ;  /* 0x0000b4001e1e7a23 */ /* 0x100fe400000108a6 */
[----:B-1----:R-:W-:Y:S01]  /*8ab0*/  FMUL.FTZ R4, R2, R168 ;  /* 0x000000a802047220 */ /* 0x002fe20000410000 */
[----:B------:R-:W-:Y:S01]  /*8ac0*/  F2FP.PACK_AB R168, R198, R252 ;  /* 0x000000fcc6a8723e */ /* 0x000fe200000000ff */
[----:B------:R-:W1:Y:S01]  /*8ad0*/  LDSM.16.MT88.4 R184, [R216+0x100] ;  /* 0x00010000d8b8783b */ /* 0x000e620000004200 */
[----:B------:R-:W-:Y:S01]  /*8ae0*/  FMUL.FTZ R5, R2, R169 ;  /* 0x000000a902057220 */ /* 0x000fe20000410000 */
[----:B------:R-:W-:Y:S01]  /*8af0*/  F2FP.PACK_AB R169, R203, R200 ;  /* 0x000000c8cba9723e */ /* 0x000fe200000000ff */
[----:B------:R-:W-:Y:S02]  /*8b00*/  FFMA.FTZ R31, R31, c[0x0][0x2d0], -R166 ;  /* 0x0000b4001f1f7a23 */ /* 0x000fe400000108a6 */
[----:B------:R-:W-:Y:S01]  /*8b10*/  MUFU.EX2 R207, R28 ;  /* 0x0000001c00cf7308 */ /* 0x000fe20000000800 */
[----:B------:R-:W2:Y:S01]  /*8b20*/  LDSM.16.MT88.4 R188, [R217+0x100] ;  /* 0x00010000d9bc783b */ /* 0x000ea20000004200 */
[--C-:B------:R-:W-:Y:S02]  /*8b30*/  FFMA.FTZ R32, R32, c[0x0][0x2d0], -R196.reuse ;  /* 0x0000b40020207a23 */ /* 0x100fe400000108c4 */
[----:B------:R-:W-:Y:S02]  /*8b40*/  FFMA.FTZ R33, R33, c[0x0][0x2d0], -R196 ;  /* 0x0000b40021217a23 */ /* 0x000fe400000108c4 */
[--C-:B------:R-:W-:Y:S01]  /*8b50*/  FFMA.FTZ R34, R34, c[0x0][0x2d0], -R166.reuse ;  /* 0x0000b40022227a23 */ /* 0x100fe200000108a6 */
[----:B------:R-:W4:Y:S01]  /*8b60*/  LDSM.16.MT88.4 R192, [R219+0x100] ;  /* 0x00010000dbc0783b */ /* 0x000f220000004200 */
[----:B------:R-:W-:Y:S02]  /*8b70*/  FFMA.FTZ R35, R35, c[0x0][0x2d0], -R166 ;  /* 0x0000b40023237a23 */ /* 0x000fe400000108a6 */
[----:B------:R-:W-:Y:S01]  /*8b80*/  MUFU.EX2 R206, R29 ;  /* 0x0000001d00ce7308 */ /* 0x000fe20000000800 */
[--C-:B------:R-:W-:Y:S02]  /*8b90*/  FFMA.FTZ R36, R36, c[0x0][0x2d0], -R196.reuse ;  /* 0x0000b40024247a23 */ /* 0x100fe400000108c4 */
[----:B------:R-:W4:Y:S01]  /*8ba0*/  LDSM.16.MT88.4 R172, [R218+0x100] ;  /* 0x00010000daac783b */ /* 0x000f220000004200 */
[----:B------:R-:W-:Y:S02]  /*8bb0*/  FFMA.FTZ R37, R37, c[0x0][0x2d0], -R196 ;  /* 0x0000b40025257a23 */ /* 0x000fe400000108c4 */
[----:B---3--:R-:W-:Y:S01]  /*8bc0*/  FMUL.FTZ R6, R0, R170 ;  /* 0x000000aa00067220 */ /* 0x008fe20000410000 */
[----:B------:R-:W-:Y:S01]  /*8bd0*/  F2FP.PACK_AB R170, R204, R205 ;  /* 0x000000cdccaa723e */ /* 0x000fe200000000ff */
[----:B------:R-:W-:Y:S01]  /*8be0*/  FMUL.FTZ R7, R0, R171 ;  /* 0x000000ab00077220 */ /* 0x000fe20000410000 */
[----:B------:R-:W-:Y:S01]  /*8bf0*/  F2FP.PACK_AB R171, R201, R202 ;  /* 0x000000cac9ab723e */ /* 0x000fe200000000ff */
[----:B------:R-:W0:Y:S01]  /*8c00*/  LDGDEPBAR ;  /* 0x00000000000079af */ /* 0x000e220000000000 */
[--C-:B------:R-:W-:Y:S02]  /*8c10*/  FFMA.FTZ R38, R38, c[0x0][0x2d0], -R166.reuse ;  /* 0x0000b40026267a23 */ /* 0x100fe400000108a6 */
[----:B------:R-:W-:Y:S02]  /*8c20*/  FFMA.FTZ R39, R39, c[0x0][0x2d0], -R166 ;  /* 0x0000b40027277a23 */ /* 0x000fe400000108a6 */
[--C-:B------:R-:W-:Y:S02]  /*8c30*/  FFMA.FTZ R40, R40, c[0x0][0x2d0], -R196.reuse ;  /* 0x0000b40028287a23 */ /* 0x100fe400000108c4 */
[----:B------:R-:W-:Y:S02]  /*8c40*/  FFMA.FTZ R41, R41, c[0x0][0x2d0], -R196 ;  /* 0x0000b40029297a23 */ /* 0x000fe400000108c4 */
[--C-:B------:R-:W-:Y:S02]  /*8c50*/  FFMA.FTZ R42, R42, c[0x0][0x2d0], -R166.reuse ;  /* 0x0000b4002a2a7a23 */ /* 0x100fe400000108a6 */
[----:B------:R-:W-:Y:S02]  /*8c60*/  FFMA.FTZ R43, R43, c[0x0][0x2d0], -R166 ;  /* 0x0000b4002b2b7a23 */ /* 0x000fe400000108a6 */
[C---:B------:R-:W-:Y:S01]  /*8c70*/  FMUL.FTZ R84, R2.reuse, R84 ;  /* 0x0000005402547220 */ /* 0x040fe20000410000 */
[C---:B-1----:R-:W-:Y:S01]  /*8c80*/  HMMA.16816.F32 R4, R168.reuse, R184, R4 ;  /* 0x000000b8a804723c */ /* 0x042fe20000001804 */
[----:B------:R-:W-:Y:S04]  /*8c90*/  MUFU.EX2 R165, R43 ;  /* 0x0000002b00a57308 */ /* 0x000fe80000000800 */
[----:B------:R-:W-:Y:S02]  /*8ca0*/  FMUL.FTZ R85, R2, R85 ;  /* 0x0000005502557220 */ /* 0x000fe40000410000 */
[C---:B------:R-:W-:Y:S01]  /*8cb0*/  FMUL.FTZ R86, R0.reuse, R86 ;  /* 0x0000005600567220 */ /* 0x040fe20000410000 */
[C---:B------:R-:W-:Y:S01]  /*8cc0*/  HMMA.16816.F32 R8, R168.reuse, R186, R8 ;  /* 0x000000baa808723c */ /* 0x040fe20000001808 */
[----:B------:R-:W1:Y:S03]  /*8cd0*/  LDSM.16.MT88.4 R184, [R216+0x3100] ;  /* 0x00310000d8b8783b */ /* 0x000e660000004200 */
[----:B------:R-:W-:Y:S02]  /*8ce0*/  FMUL.FTZ R87, R0, R87 ;  /* 0x0000005700577220 */ /* 0x000fe40000410000 */
        /* <DEDUP_REMOVED lines=8> */
[C---:B----4-:R-:W-:Y:S01]  /*8d70*/  HMMA.16816.F32 R60, R168.reuse, R192, R60 ;  /* 0x000000c0a83c723c */ /* 0x050fe2000000183c */
[----:B------:R-:W-:Y:S03]  /*8d80*/  MUFU.EX2 R193, R22 ;  /* 0x0000001600c17308 */ /* 0x000fe60000000800 */
[----:B------:R-:W-:Y:S02]  /*8d90*/  FMUL.FTZ R93, R2, R93 ;  /* 0x0000005d025d7220 */ /* 0x000fe40000410000 */
[C---:B------:R-:W-:Y:S02]  /*8da0*/  FMUL.FTZ R94, R0.reuse, R94 ;  /* 0x0000005e005e7220 */ /* 0x040fe40000410000 */
[C---:B------:R-:W-:Y:S03]  /*8db0*/  HMMA.16816.F32 R64, R168.reuse, R194, R64 ;  /* 0x000000c2a840723c */ /* 0x040fe60000001840 */
[----:B------:R3:W-:Y:S01]  /*8dc0*/  MUFU.EX2 R192, R23 ;  /* 0x0000001700c07308 */ /* 0x0007e20000000800 */
[----:B------:R-:W-:Y:S02]  /*8dd0*/  FMUL.FTZ R95, R0, R95 ;  /* 0x0000005f005f7220 */ /* 0x000fe40000410000 */
[C---:B------:R-:W-:Y:S02]  /*8de0*/  FMUL.FTZ R96, R2.reuse, R96 ;  /* 0x0000006002607220 */ /* 0x040fe40000410000 */
[C---:B------:R-:W-:Y:S04]  /*8df0*/  HMMA.16816.F32 R68, R168.reuse, R172, R68 ;  /* 0x000000aca844723c */ /* 0x040fe80000001844 */
[----:B------:R-:W-:Y:S02]  /*8e00*/  FMUL.FTZ R97, R2, R97 ;  /* 0x0000006102617220 */ /* 0x000fe40000410000 */
[C---:B------:R-:W-:Y:S02]  /*8e10*/  FMUL.FTZ R98, R0.reuse, R98 ;  /* 0x0000006200627220 */ /* 0x040fe40000410000 */
[C---:B------:R-:W-:Y:S01]  /*8e20*/  HMMA.16816.F32 R72, R168.reuse, R174, R72 ;  /* 0x000000aea848723c */ /* 0x040fe20000001848 */
[----:B------:R-:W4:Y:S03]  /*8e30*/  LDSM.16.MT88.4 R172, [R219+0x3100] ;  /* 0x00310000dbac783b */ /* 0x000f260000004200 */
[----:B------:R-:W-:Y:S02]  /*8e40*/  FMUL.FTZ R99, R0, R99 ;  /* 0x0000006300637220 */ /* 0x000fe40000410000 */
[C---:B------:R-:W-:Y:S02]  /*8e50*/  FMUL.FTZ R100, R2.reuse, R100 ;  /* 0x0000006402647220 */ /* 0x040fe40000410000 */
[C---:B-1----:R-:W-:Y:S01]  /*8e60*/  HMMA.16816.F32 R76, R168.reuse, R184, R76 ;  /* 0x000000b8a84c723c */ /* 0x042fe2000000184c */
[----:B---3--:R-:W-:Y:S03]  /*8e70*/  LDSM.16.MT88.4 R20, [R218+0x9900] ;  /* 0x00990000da14783b */ /* 0x008fe60000004200 */
[----:B------:R-:W-:Y:S02]  /*8e80*/  FMUL.FTZ R101, R2, R101 ;  /* 0x0000006502657220 */ /* 0x000fe40000410000 */
[C---:B------:R-:W-:Y:S02]  /*8e90*/  FMUL.FTZ R102, R0.reuse, R102 ;  /* 0x0000006600667220 */ /* 0x040fe40000410000 */
        /* <DEDUP_REMOVED lines=11> */
[----:B------:R-:W-:Y:S01]  /*8f50*/  FMUL.FTZ R109, R2, R109 ;  /* 0x0000006d026d7220 */ /* 0x000fe20000410000 */
[C---:B----4-:R-:W-:Y:S03]  /*8f60*/  HMMA.16816.F32 R92, R168.reuse, R172, R92 ;  /* 0x000000aca85c723c */ /* 0x050fe6000000185c */
[C---:B------:R-:W-:Y:S02]  /*8f70*/  FMUL.FTZ R110, R0.reuse, R110 ;  /* 0x0000006e006e7220 */ /* 0x040fe40000410000 */
[----:B------:R-:W-:Y:S02]  /*8f80*/  FMUL.FTZ R111, R0, R111 ;  /* 0x0000006f006f7220 */ /* 0x000fe40000410000 */
[C---:B------:R-:W-:Y:S01]  /*8f90*/  FMUL.FTZ R112, R2.reuse, R112 ;  /* 0x0000007002707220 */ /* 0x040fe20000410000 */
[C---:B------:R-:W-:Y:S01]  /*8fa0*/  HMMA.16816.F32 R96, R168.reuse, R174, R96 ;  /* 0x000000aea860723c */ /* 0x040fe20000001860 */
[----:B------:R-:W3:Y:S03]  /*8fb0*/  LDSM.16.MT88.4 R172, [R217+0x6100] ;  /* 0x00610000d9ac783b */ /* 0x000ee60000004200 */
[----:B------:R-:W-:Y:S02]  /*8fc0*/  FMUL.FTZ R113, R2, R113 ;  /* 0x0000007102717220 */ /* 0x000fe40000410000 */
[C---:B------:R-:W-:Y:S02]  /*8fd0*/  FMUL.FTZ R114, R0.reuse, R114 ;  /* 0x0000007200727220 */ /* 0x040fe40000410000 */
[C---:B-1----:R-:W-:Y:S04]  /*8fe0*/  HMMA.16816.F32 R100, R168.reuse, R184, R100 ;  /* 0x000000b8a864723c */ /* 0x042fe80000001864 */
        /* <DEDUP_REMOVED lines=14> */
[C---:B---3--:R-:W-:Y:S03]  /*90d0*/  HMMA.16816.F32 R116, R168.reuse, R172, R116 ;  /* 0x000000aca874723c */ /* 0x048fe60000001874 */
[C---:B------:R-:W-:Y:S02]  /*90e0*/  FMUL.FTZ R124, R2.reuse, R124 ;  /* 0x0000007c027c7220 */ /* 0x040fe40000410000 */
[----:B------:R-:W-:Y:S02]  /*90f0*/  FMUL.FTZ R125, R2, R125 ;  /* 0x0000007d027d7220 */ /* 0x000fe40000410000 */
[C---:B------:R-:W-:Y:S01]  /*9100*/  FMUL.FTZ R126, R0.reuse, R126 ;  /* 0x0000007e007e7220 */ /* 0x040fe20000410000 */
[C---:B------:R-:W-:Y:S01]  /*9110*/  HMMA.16816.F32 R120, R168.reuse, R174, R120 ;  /* 0x000000aea878723c */ /* 0x040fe20000001878 */
[----:B------:R-:W3:Y:S03]  /*9120*/  LDSM.16.MT88.4 R172, [R216+0x9100] ;  /* 0x00910000d8ac783b */ /* 0x000ee60000004200 */
        /* <DEDUP_REMOVED lines=12> */
[--C-:B------:R-:W-:Y:S02]  /*91f0*/  FFMA.FTZ R12, R12, c[0x0][0x2d0], -R196.reuse ;  /* 0x0000b4000c0c7a23 */ /* 0x100fe400000108c4 */
[----:B------:R-:W-:Y:S02]  /*9200*/  FFMA.FTZ R13, R13, c[0x0][0x2d0], -R196 ;  /* 0x0000b4000d0d7a23 */ /* 0x000fe400000108c4 */
[----:B------:R4:W-:Y:S01]  /*9210*/  MUFU.EX2 R215, R12 ;  /* 0x0000000c00d77308 */ /* 0x0009e20000000800 */
[C---:B--2---:R-:W-:Y:S03]  /*9220*/  HMMA.16816.F32 R132, R168.reuse, R188, R132 ;  /* 0x000000bca884723c */ /* 0x044fe60000001884 */
[--C-:B------:R-:W-:Y:S02]  /*9230*/  FFMA.FTZ R14, R14, c[0x0][0x2d0], -R166.reuse ;  /* 0x0000b4000e0e7a23 */ /* 0x100fe400000108a6 */
[----:B------:R-:W-:Y:S02]  /*9240*/  FFMA.FTZ R15, R15, c[0x0][0x2d0], -R166 ;  /* 0x0000b4000f0f7a23 */ /* 0x000fe400000108a6 */
[C---:B------:R-:W-:Y:S02]  /*9250*/  FMUL.FTZ R136, R2.reuse, R136 ;  /* 0x0000008802887220 */ /* 0x040fe40000410000 */
[----:B------:R-:W-:Y:S01]  /*9260*/  FMUL.FTZ R137, R2, R137 ;  /* 0x0000008902897220 */ /* 0x000fe20000410000 */
[----:B------:R2:W1:Y:S02]  /*9270*/  MUFU.EX2 R214, R13 ;  /* 0x0000000d00d67308 */ /* 0x0004640000000800 */
[C---:B------:R-:W-:Y:S02]  /*9280*/  FMUL.FTZ R138, R0.reuse, R138 ;  /* 0x0000008a008a7220 */ /* 0x040fe40000410000 */
[----:B------:R-:W-:Y:S02]  /*9290*/  FMUL.FTZ R139, R0, R139 ;  /* 0x0000008b008b7220 */ /* 0x000fe40000410000 */
[C---:B------:R-:W-:Y:S02]  /*92a0*/  FMUL.FTZ R140, R2.reuse, R140 ;  /* 0x0000008c028c7220 */ /* 0x040fe40000410000 */
[----:B------:R-:W-:Y:S02]  /*92b0*/  FMUL.FTZ R141, R2, R141 ;  /* 0x0000008d028d7220 */ /* 0x000fe40000410000 */
[----:B------:R1:W-:Y:S01]  /*92c0*/  MUFU.EX2 R199, R14 ;  /* 0x0000000e00c77308 */ /* 0x0003e20000000800 */
[C---:B------:R-:W-:Y:S01]  /*92d0*/  HMMA.16816.F32 R136, R168.reuse, R190, R136 ;  /* 0x000000bea888723c */ /* 0x040fe20000001888 */
[----:B------:R-:W1:Y:S02]  /*92e0*/  LDSM.16.MT88.4 R188, [R219+0x9100] ;  /* 0x00910000dbbc783b */ /* 0x000e640000004200 */
[C---:B------:R-:W-:Y:S02]  /*92f0*/  FMUL.FTZ R142, R0.reuse, R142 ;  /* 0x0000008e008e7220 */ /* 0x040fe40000410000 */
[----:B------:R-:W-:Y:S02]  /*9300*/  FMUL.FTZ R143, R0, R143 ;  /* 0x0000008f008f7220 */ /* 0x000fe40000410000 */
[C---:B----4-:R-:W-:Y:S02]  /*9310*/  FMUL.FTZ R12, R2.reuse, R176 ;  /* 0x000000b0020c7220 */ /* 0x050fe40000410000 */
[----:B------:R4:W1:Y:S03]  /*9320*/  MUFU.EX2 R197, R15 ;  /* 0x0000000f00c57308 */ /* 0x0008660000000800 */
[C---:B---3--:R-:W-:Y:S03]  /*9330*/  HMMA.16816.F32 R140, R168.reuse, R172, R140 ;  /* 0x000000aca88c723c */ /* 0x048fe6000000188c */
[C---:B------:R-:W-:Y:S02]  /*9340*/  FMUL.FTZ R144, R2.reuse, R144 ;  /* 0x0000009002907220 */ /* 0x040fe40000410000 */
[----:B------:R-:W-:Y:S02]  /*9350*/  FMUL.FTZ R145, R2, R145 ;  /* 0x0000009102917220 */ /* 0x000fe40000410000 */
[C---:B------:R-:W-:Y:S02]  /*9360*/  FMUL.FTZ R146, R0.reuse, R146 ;  /* 0x0000009200927220 */ /* 0x040fe40000410000 */
[----:B------:R-:W-:Y:S03]  /*9370*/  FMUL.FTZ R147, R0, R147 ;  /* 0x0000009300937220 */ /* 0x000fe60000410000 */
[----:B--2---:R-:W-:Y:S02]  /*9380*/  FMUL.FTZ R13, R2, R177 ;  /* 0x000000b1020d7220 */ /* 0x004fe40000410000 */
[----:B-1----:R-:W-:Y:S02]  /*9390*/  FMUL.FTZ R14, R0, R178 ;  /* 0x000000b2000e7220 */ /* 0x002fe40000410000 */
[C---:B------:R-:W-:Y:S01]  /*93a0*/  HMMA.16816.F32 R144, R168.reuse, R174, R144 ;  /* 0x000000aea890723c */ /* 0x040fe20000001890 */
[----:B------:R-:W1:Y:S02]  /*93b0*/  LDSM.16.MT88.4 R172, [R218+0x9100] ;  /* 0x00910000daac783b */ /* 0x000e640000004200 */
[--C-:B------:R-:W-:Y:S02]  /*93c0*/  FFMA.FTZ R16, R16, c[0x0][0x2d0], -R196.reuse ;  /* 0x0000b40010107a23 */ /* 0x100fe400000108c4 */
[----:B----4-:R-:W-:Y:S02]  /*93d0*/  FMUL.FTZ R15, R0, R179 ;  /* 0x000000b3000f7220 */ /* 0x010fe40000410000 */
[----:B------:R-:W-:Y:S01]  /*93e0*/  FFMA.FTZ R17, R17, c[0x0][0x2d0], -R196 ;  /* 0x0000b40011117a23 */ /* 0x000fe200000108c4 */
[----:B------:R-:W2:Y:S01]  /*93f0*/  LDSM.16.MT88.4 R176, [R216+0x900] ;  /* 0x00090000d8b0783b */ /* 0x000ea20000004200 */
[--C-:B------:R-:W-:Y:S01]  /*9400*/  FFMA.FTZ R18, R18, c[0x0][0x2d0], -R166.reuse ;  /* 0x0000b40012127a23 */ /* 0x100fe200000108a6 */
[----:B------:R3:W-:Y:S02]  /*9410*/  MUFU.EX2 R213, R16 ;  /* 0x0000001000d57308 */ /* 0x0007e40000000800 */
[C---:B------:R-:W-:Y:S03]  /*9420*/  HMMA.16816.F32 R12, R168.reuse, R184, R12 ;  /* 0x000000b8a80c723c */ /* 0x040fe6000000180c */
[----:B------:R-:W-:Y:S02]  /*9430*/  FFMA.FTZ R19, R19, c[0x0][0x2d0], -R166 ;  /* 0x0000b40013137a23 */ /* 0x000fe400000108a6 */
[C---:B------:R-:W-:Y:S02]  /*9440*/  FMUL.FTZ R148, R2.reuse, R148 ;  /* 0x0000009402947220 */ /* 0x040fe40000410000 */
[----:B------:R-:W-:Y:S01]  /*9450*/  FMUL.FTZ R149, R2, R149 ;  /* 0x0000009502957220 */ /* 0x000fe20000410000 */
[----:B------:R4:W1:Y:S01]  /*9460*/  MUFU.EX2 R212, R17 ;  /* 0x0000001100d47308 */ /* 0x0008620000000800 */
[C---:B------:R-:W-:Y:S03]  /*9470*/  FMUL.FTZ R150, R0.reuse, R150 ;  /* 0x0000009600967220 */ /* 0x040fe60000410000 */
[----:B------:R-:W-:Y:S02]  /*9480*/  FMUL.FTZ R151, R0, R151 ;  /* 0x0000009700977220 */ /* 0x000fe40000410000 */
[C---:B------:R-:W-:Y:S02]  /*9490*/  FMUL.FTZ R152, R2.reuse, R152 ;  /* 0x0000009802987220 */ /* 0x040fe40000410000 */
[----:B------:R-:W-:Y:S02]  /*94a0*/  FMUL.FTZ R153, R2, R153 ;  /* 0x0000009902997220 */ /* 0x000fe40000410000 */
[----:B------:R1:W-:Y:S01]  /*94b0*/  MUFU.EX2 R195, R18 ;  /* 0x0000001200c37308 */ /* 0x0003e20000000800 */
[C---:B------:R-:W-:Y:S01]  /*94c0*/  HMMA.16816.F32 R148, R168.reuse, R186, R148 ;  /* 0x000000baa894723c */ /* 0x040fe20000001894 */
[----:B------:R-:W-:Y:S02]  /*94d0*/  LDSM.16.MT88.4 R184, [R219+0x900] ;  /* 0x00090000dbb8783b */ /* 0x000fe40000004200 */
[C---:B------:R-:W-:Y:S02]  /*94e0*/  FMUL.FTZ R154, R0.reuse, R154 ;  /* 0x0000009a009a7220 */ /* 0x040fe40000410000 */
[----:B------:R-:W-:Y:S02]  /*94f0*/  FMUL.FTZ R155, R0, R155 ;  /* 0x0000009b009b7220 */ /* 0x000fe40000410000 */
[C---:B---3--:R-:W-:Y:S02]  /*9500*/  FMUL.FTZ R16, R2.reuse, R180 ;  /* 0x000000b402107220 */ /* 0x048fe40000410000 */
[----:B------:R3:W2:Y:S03]  /*9510*/  MUFU.EX2 R194, R19 ;  /* 0x0000001300c27308 */ /* 0x0006a60000000800 */
[C---:B------:R-:W-:Y:S03]  /*9520*/  HMMA.16816.F32 R152, R168.reuse, R188, R152 ;  /* 0x000000bca898723c */ /* 0x040fe60000001898 */
[C---:B------:R-:W-:Y:S02]  /*9530*/  FMUL.FTZ R156, R2.reuse, R156 ;  /* 0x0000009c029c7220 */ /* 0x040fe40000410000 */
[----:B------:R-:W-:Y:S02]  /*9540*/  FMUL.FTZ R157, R2, R157 ;  /* 0x0000009d029d7220 */ /* 0x000fe40000410000 */
[C---:B------:R-:W-:Y:S02]  /*9550*/  FMUL.FTZ R158, R0.reuse, R158 ;  /* 0x0000009e009e7220 */ /* 0x040fe40000410000 */
[----:B------:R-:W-:Y:S03]  /*9560*/  FMUL.FTZ R159, R0, R159 ;  /* 0x0000009f009f7220 */ /* 0x000fe60000410000 */
[----:B----4-:R-:W-:Y:S02]  /*9570*/  FMUL.FTZ R17, R2, R181 ;  /* 0x000000b502117220 */ /* 0x010fe40000410000 */
[----:B-1----:R-:W-:Y:S02]  /*9580*/  FMUL.FTZ R18, R0, R182 ;  /* 0x000000b600127220 */ /* 0x002fe40000410000 */
[C---:B------:R-:W-:Y:S01]  /*9590*/  HMMA.16816.F32 R156, R168.reuse, R190, R156 ;  /* 0x000000bea89c723c */ /* 0x040fe2000000189c */
[----:B------:R-:W-:Y:S02]  /*95a0*/  LDSM.16.MT88.4 R188, [R219+0x3900] ;  /* 0x00390000dbbc783b */ /* 0x000fe40000004200 */
[----:B------:R-:W-:Y:S02]  /*95b0*/  FMUL.FTZ R160, R2, R160 ;  /* 0x000000a002a07220 */ /* 0x000fe40000410000 */
[----:B---3--:R-:W-:Y:S02]  /*95c0*/  FMUL.FTZ R19, R0, R183 ;  /* 0x000000b700137220 */ /* 0x008fe40000410000 */
[----:B------:R-:W1:Y:S01]  /*95d0*/  LDSM.16.MT88.4 R180, [R217+0x900] ;  /* 0x00090000d9b4783b */ /* 0x000e620000004200 */
[----:B------:R-:W-:Y:S04]  /*95e0*/  FMUL.FTZ R161, R2, R161 ;  /* 0x000000a102a17220 */ /* 0x000fe80000410000 */
[C---:B------:R-:W-:Y:S03]  /*95f0*/  HMMA.16816.F32 R16, R168.reuse, R172, R16 ;  /* 0x000000aca810723c */ /* 0x040fe60000001810 */
[C---:B------:R-:W-:Y:S02]  /*9600*/  FMUL.FTZ R162, R0.reuse, R162 ;  /* 0x000000a200a27220 */ /* 0x040fe40000410000 */
[----:B------:R-:W-:Y:S02]  /*9610*/  FMUL.FTZ R163, R0, R163 ;  /* 0x000000a300a37220 */ /* 0x000fe40000410000 */
[--C-:B------:R-:W-:Y:S02]  /*9620*/  FFMA.FTZ R49, R49, c[0x0][0x2d0], -R196.reuse ;  /* 0x0000b40031317a23 */ /* 0x100fe400000108c4 */
[--C-:B------:R-:W-:Y:S03]  /*9630*/  FFMA.FTZ R44, R44, c[0x0][0x2d0], -R196.reuse ;  /* 0x0000b4002c2c7a23 */ /* 0x100fe600000108c4 */
[----:B------:R-:W-:Y:S01]  /*9640*/  HMMA.16816.F32 R160, R168, R174, R160 ;  /* 0x000000aea8a0723c */ /* 0x000fe200000018a0 */
[----:B------:R-:W3:Y:S01]  /*9650*/  LDSM.16.MT88.4 R172, [R218+0x900] ;  /* 0x00090000daac783b */ /* 0x000ee20000004200 */
[----:B------:R-:W-:Y:S01]  /*9660*/  MUFU.EX2 R49, R49 ;  /* 0x0000003100317308 */ /* 0x000fe20000000800 */
[----:B------:R-:W-:Y:S02]  /*9670*/  FFMA.FTZ R45, R45, c[0x0][0x2d0], -R196 ;  /* 0x0000b4002d2d7a23 */ /* 0x000fe400000108c4 */
[--C-:B------:R-:W-:Y:S02]  /*9680*/  FFMA.FTZ R46, R46, c[0x0][0x2d0], -R166.reuse ;  /* 0x0000b4002e2e7a23 */ /* 0x100fe400000108a6 */
[----:B------:R-:W-:Y:S01]  /*9690*/  F2FP.PACK_AB R168, R214, R215 ;  /* 0x000000d7d6a8723e */ /* 0x000fe200000000ff */
[----:B------:R-:W-:Y:S01]  /*96a0*/  FFMA.FTZ R47, R47, c[0x0][0x2d0], -R166 ;  /* 0x0000b4002f2f7a23 */ /* 0x000fe200000108a6 */
[----:B------:R-:W-:Y:S03]  /*96b0*/  F2FP.PACK_AB R169, R197, R199 ;  /* 0x000000c7c5a9723e */ /* 0x000fe600000000ff */
[----:B------:R-:W-:Y:S01]  /*96c0*/  F2FP.PACK_AB R170, R212, R213 ;  /* 0x000000d5d4aa723e */ /* 0x000fe200000000ff */
[----:B------:R-:W-:Y:S01]  /*96d0*/  MUFU.EX2 R44, R44 ;  /* 0x0000002c002c7308 */ /* 0x000fe20000000800 */
[----:B--2---:R-:W-:Y:S01]  /*96e0*/  F2FP.PACK_AB R171, R194, R195 ;  /* 0x000000c3c2ab723e */ /* 0x004fe200000000ff */
[----:B------:R-:W-:Y:S02]  /*96f0*/  FFMA.FTZ R48, R48, c[0x0][0x2d0], -R196 ;  /* 0x0000b40030307a23 */ /* 0x000fe400000108c4 */
[--C-:B------:R-:W-:Y:S02]  /*9700*/  FFMA.FTZ R50, R50, c[0x0][0x2d0], -R166.reuse ;  /* 0x0000b40032327a23 */ /* 0x100fe400000108a6 */
[----:B------:R-:W-:Y:S02]  /*9710*/  FFMA.FTZ R166, R51, c[0x0][0x2d0], -R166 ;  /* 0x0000b40033a67a23 */ /* 0x000fe400000108a6 */
[C---:B------:R-:W-:Y:S02]  /*9720*/  HMMA.16816.F32 R4, R168.reuse, R176, R4 ;  /* 0x000000b0a804723c */ /* 0x040fe40000001804 */
[----:B------:R-:W-:Y:S06]  /*9730*/  MUFU.EX2 R45, R45 ;  /* 0x0000002d002d7308 */ /* 0x000fec0000000800 */
[C---:B------:R-:W-:Y:S01]  /*9740*/  HMMA.16816.F32 R8, R168.reuse, R178, R8 ;  /* 0x000000b2a808723c */ /* 0x040fe20000001808 */
[----:B------:R-:W2:Y:S03]  /*9750*/  LDSM.16.MT88.4 R176, [R216+0x3900] ;  /* 0x00390000d8b0783b */ /* 0x000ea60000004200 */
[----:B------:R-:W-:Y:S04]  /*9760*/  MUFU.EX2 R166, R166 ;  /* 0x000000a600a67308 */ /* 0x000fe80000000800 */
[C---:B-1----:R-:W-:Y:S06]  /*9770*/  HMMA.16816.F32 R52, R168.reuse, R180, R52 ;  /* 0x000000b4a834723c */ /* 0x042fec0000001834 */
[----:B------:R-:W-:Y:S02]  /*9780*/  MUFU.EX2 R46, R46 ;  /* 0x0000002e002e7308 */ /* 0x000fe40000000800 */
[C---:B------:R-:W-:Y:S01]  /*9790*/  HMMA.16816.F32 R56, R168.reuse, R182, R56 ;  /* 0x000000b6a838723c */ /* 0x040fe20000001838 */
[----:B------:R-:W1:Y:S07]  /*97a0*/  LDSM.16.MT88.4 R180, [R217+0x3900] ;  /* 0x00390000d9b4783b */ /* 0x000e6e0000004200 */
[C---:B------:R-:W-:Y:S01]  /*97b0*/  HMMA.16816.F32 R60, R168.reuse, R184, R60 ;  /* 0x000000b8a83c723c */ /* 0x040fe2000000183c */
[----:B------:R-:W-:Y:S07]  /*97c0*/  MUFU.EX2 R47, R47 ;  /* 0x0000002f002f7308 */ /* 0x000fee0000000800 */
[C---:B------:R-:W-:Y:S01]  /*97d0*/  HMMA.16816.F32 R64, R168.reuse, R186, R64 ;  /* 0x000000baa840723c */ /* 0x040fe20000001840 */
[----:B------:R-:W4:Y:S02]  /*97e0*/  LDSM.16.MT88.4 R184, [R218+0x3900] ;  /* 0x00390000dab8783b */ /* 0x000f240000004200 */
[----:B------:R-:W-:Y:S05]  /*97f0*/  MUFU.EX2 R48, R48 ;  /* 0x0000003000307308 */ /* 0x000fea0000000800 */
[C---:B---3--:R-:W-:Y:S05]  /*9800*/  HMMA.16816.F32 R68, R168.reuse, R172, R68 ;  /* 0x000000aca844723c */ /* 0x048fea0000001844 */
[----:B------:R-:W-:Y:S03]  /*9810*/  MUFU.EX2 R50, R50 ;  /* 0x0000003200327308 */ /* 0x000fe60000000800 */
[C---:B------:R-:W-:Y:S01]  /*9820*/  HMMA.16816.F32 R72, R168.reuse, R174, R72 ;  /* 0x000000aea848723c */ /* 0x040fe20000001848 */
[----:B------:R-:W3:Y:S07]  /*9830*/  LDSM.16.MT88.4 R172, [R216+0x6900] ;  /* 0x00690000d8ac783b */ /* 0x000eee0000004200 */
[C---:B--2---:R-:W-:Y:S08]  /*9840*/  HMMA.16816.F32 R76, R168.reuse, R176, R76 ;  /* 0x000000b0a84c723c */ /* 0x044ff0000000184c */
[C---:B------:R-:W-:Y:S01]  /*9850*/  HMMA.16816.F32 R80, R168.reuse, R178, R80 ;  /* 0x000000b2a850723c */ /* 0x040fe20000001850 */
[----:B------:R-:W2:Y:S07]  /*9860*/  LDSM.16.MT88.4 R176, [R217+0x6900] ;  /* 0x00690000d9b0783b */ /* 0x000eae0000004200 */
[C---:B-1----:R-:W-:Y:S08]  /*9870*/  HMMA.16816.F32 R84, R168.reuse, R180, R84 ;  /* 0x000000b4a854723c */ /* 0x042ff00000001854 */
[C---:B------:R-:W-:Y:S01]  /*9880*/  HMMA.16816.F32 R88, R168.reuse, R182, R88 ;  /* 0x000000b6a858723c */ /* 0x040fe20000001858 */
[----:B------:R-:W1:Y:S07]  /*9890*/  LDSM.16.MT88.4 R180, [R219+0x6900] ;  /* 0x00690000dbb4783b */ /* 0x000e6e0000004200 */
[C---:B------:R-:W-:Y:S08]  /*98a0*/  HMMA.16816.F32 R92, R168.reuse, R188, R92 ;  /* 0x000000bca85c723c */ /* 0x040ff0000000185c */
[C---:B------:R-:W-:Y:S01]  /*98b0*/  HMMA.16816.F32 R96, R168.reuse, R190, R96 ;  /* 0x000000bea860723c */ /* 0x040fe20000001860 */
[----:B------:R-:W-:Y:S07]  /*98c0*/  LDSM.16.MT88.4 R188, [R216+0x9900] ;  /* 0x00990000d8bc783b */ /* 0x000fee0000004200 */
[C---:B----4-:R-:W-:Y:S08]  /*98d0*/  HMMA.16816.F32 R100, R168.reuse, R184, R100 ;  /* 0x000000b8a864723c */ /* 0x050ff00000001864 */
[C---:B------:R-:W-:Y:S01]  /*98e0*/  HMMA.16816.F32 R104, R168.reuse, R186, R104 ;  /* 0x000000baa868723c */ /* 0x040fe20000001868 */
[----:B------:R-:W4:Y:S07]  /*98f0*/  LDSM.16.MT88.4 R184, [R218+0x6900] ;  /* 0x00690000dab8783b */ /* 0x000f2e0000004200 */
[C---:B---3--:R-:W-:Y:S08]  /*9900*/  HMMA.16816.F32 R108, R168.reuse, R172, R108 ;  /* 0x000000aca86c723c */ /* 0x048ff0000000186c */
[C---:B------:R-:W-:Y:S01]  /*9910*/  HMMA.16816.F32 R112, R168.reuse, R174, R112 ;  /* 0x000000aea870723c */ /* 0x040fe20000001870 */
[----:B------:R-:W3:Y:S07]  /*9920*/  LDSM.16.MT88.4 R172, [R217+0x9900] ;  /* 0x00990000d9ac783b */ /* 0x000eee0000004200 */
[C---:B--2---:R-:W-:Y:S08]  /*9930*/  HMMA.16816.F32 R116, R168.reuse, R176, R116 ;  /* 0x000000b0a874723c */ /* 0x044ff00000001874 */
[C---:B------:R-:W-:Y:S01]  /*9940*/  HMMA.16816.F32 R120, R168.reuse, R178, R120 ;  /* 0x000000b2a878723c */ /* 0x040fe20000001878 */
[----:B------:R-:W2:Y:S07]  /*9950*/  LDSM.16.MT88.4 R176, [R219+0x9900] ;  /* 0x00990000dbb0783b */ /* 0x000eae0000004200 */
[C---:B-1----:R-:W-:Y:S08]  /*9960*/  HMMA.16816.F32 R124, R168.reuse, R180, R124 ;  /* 0x000000b4a87c723c */ /* 0x042ff0000000187c */
[C---:B------:R-:W-:Y:S01]  /*9970*/  HMMA.16816.F32 R128, R168.reuse, R182, R128 ;  /* 0x000000b6a880723c */ /* 0x040fe20000001880 */
[----:B------:R-:W-:Y:S07]  /*9980*/  LDSM.16.MT88.4 R180, [R219+0x4100] ;  /* 0x00410000dbb4783b */ /* 0x000fee0000004200 */
[C---:B----4-:R-:W-:Y:S01]  /*9990*/  HMMA.16816.F32 R132, R168.reuse, R184, R132 ;  /* 0x000000b8a884723c */ /* 0x050fe20000001884 */
[----:B------:R-:W-:Y:S07]  /*99a0*/  MUFU.EX2 R185, R31 ;  /* 0x0000001f00b97308 */ /* 0x000fee0000000800 */
[C---:B------:R-:W-:Y:S03]  /*99b0*/  HMMA.16816.F32 R136, R168.reuse, R186, R136 ;  /* 0x000000baa888723c */ /* 0x040fe60000001888 */
[----:B------:R-:W-:Y:S05]  /*99c0*/  MUFU.EX2 R187, R27 ;  /* 0x0000001b00bb7308 */ /* 0x000fea0000000800 */
[C---:B------:R-:W-:Y:S05]  /*99d0*/  HMMA.16816.F32 R140, R168.reuse, R188, R140 ;  /* 0x000000bca88c723c */ /* 0x040fea000000188c */
[----:B------:R1:W4:Y:S03]  /*99e0*/  MUFU.EX2 R188, R26 ;  /* 0x0000001a00bc7308 */ /* 0x0003260000000800 */
[C---:B------:R-:W-:Y:S07]  /*99f0*/  HMMA.16816.F32 R144, R168.reuse, R190, R144 ;  /* 0x000000bea890723c */ /* 0x040fee0000001890 */
[----:B------:R4:W4:Y:S01]  /*9a00*/  MUFU.EX2 R186, R30 ;  /* 0x0000001e00ba7308 */ /* 0x0009220000000800 */
[C---:B---3--:R-:W-:Y:S08]  /*9a10*/  HMMA.16816.F32 R12, R168.reuse, R172, R12 ;  /* 0x000000aca80c723c */ /* 0x048ff0000000180c */
[C---:B------:R-:W-:Y:S01]  /*9a20*/  HMMA.16816.F32 R148, R168.reuse, R174, R148 ;  /* 0x000000aea894723c */ /* 0x040fe20000001894 */
[----:B------:R-:W3:Y:S01]  /*9a30*/  LDSM.16.MT88.4 R172, [R216+0x1100] ;  /* 0x00110000d8ac783b */ /* 0x000ee20000004200 */
[----:B------:R-:W-:Y:S05]  /*9a40*/  MUFU.EX2 R191, R37 ;  /* 0x0000002500bf7308 */ /* 0x000fea0000000800 */
[----:B-1----:R-:W1:Y:S01]  /*9a50*/  LDSM.16.MT88.4 R24, [R217+0x1100] ;  /* 0x00110000d918783b */ /* 0x002e620000004200 */
[C---:B--2---:R-:W-:Y:S04]  /*9a60*/  HMMA.16816.F32 R152, R168.reuse, R176, R152 ;  /* 0x000000b0a898723c */ /* 0x044fe80000001898 */
[----:B------:R-:W-:Y:S01]  /*9a70*/  MUFU.EX2 R190, R40 ;  /* 0x0000002800be7308 */ /* 0x000fe20000000800 */
[----:B----4-:R-:W-:Y:S03]  /*9a80*/  LDSM.16.MT88.4 R28, [R218+0xa100] ;  /* 0x00a10000da1c783b */ /* 0x010fe60000004200 */
[C---:B------:R-:W-:Y:S03]  /*9a90*/  HMMA.16816.F32 R156, R168.reuse, R178, R156 ;  /* 0x000000b2a89c723c */ /* 0x040fe6000000189c */
[----:B------:R-:W2:Y:S03]  /*9aa0*/  LDSM.16.MT88.4 R176, [R219+0x1100] ;  /* 0x00110000dbb0783b */ /* 0x000ea60000004200 */
[----:B------:R-:W-:Y:S02]  /*9ab0*/  MUFU.EX2 R189, R41 ;  /* 0x0000002900bd7308 */ /* 0x000fe40000000800 */
[C---:B------:R-:W-:Y:S07]  /*9ac0*/  HMMA.16816.F32 R16, R168.reuse, R20, R16 ;  /* 0x00000014a810723c */ /* 0x040fee0000001810 */
[----:B------:R-:W-:Y:S01]  /*9ad0*/  F2FP.PACK_AB R20, R210, R211 ;  /* 0x000000d3d214723e */ /* 0x000fe200000000ff */
[----:B------:R-:W-:Y:S01]  /*9ae0*/  HMMA.16816.F32 R160, R168, R22, R160 ;  /* 0x00000016a8a0723c */ /* 0x000fe200000018a0 */
[----:B------:R-:W4:Y:S01]  /*9af0*/  LDSM.16.MT88.4 R168, [R218+0x1100] ;  /* 0x00110000daa8783b */ /* 0x000f220000004200 */
[----:B------:R1:W-:Y:S02]  /*9b00*/  MUFU.EX2 R184, R42 ;  /* 0x0000002a00b87308 */ /* 0x0003e40000000800 */
[----:B------:R-:W-:Y:S03]  /*9b10*/  F2FP.PACK_AB R21, R192, R193 ;  /* 0x000000c1c015723e */ /* 0x000fe600000000ff */
[----:B------:R-:W-:Y:S02]  /*9b20*/  F2FP.PACK_AB R22, R208, R209 ;  /* 0x000000d1d016723e */ /* 0x000fe400000000ff */
[----:B------:R-:W-:Y:S07]  /*9b30*/  F2FP.PACK_AB R23, R187, R188 ;  /* 0x000000bcbb17723e */ /* 0x000fee00000000ff */
[C---:B---3--:R-:W-:Y:S08]  /*9b40*/  HMMA.16816.F32 R4, R20.reuse, R172, R4 ;  /* 0x000000ac1404723c */ /* 0x048ff00000001804 */
[C---:B------:R-:W-:Y:S01]  /*9b50*/  HMMA.16816.F32 R8, R20.reuse, R174, R8 ;  /* 0x000000ae1408723c */ /* 0x040fe20000001808 */
[----:B------:R-:W3:Y:S06]  /*9b60*/  LDSM.16.MT88.4 R172, [R216+0x4100] ;  /* 0x00410000d8ac783b */ /* 0x000eec0000004200 */
[----:B-1----:R-:W-:Y:S01]  /*9b70*/  LDSM.16.MT88.4 R40, [R218+0x2100] ;  /* 0x00210000da28783b */ /* 0x002fe20000004200 */
[C---:B------:R-:W-:Y:S08]  /*9b80*/  HMMA.16816.F32 R52, R20.reuse, R24, R52 ;  /* 0x000000181434723c */ /* 0x040ff00000001834 */
[C---:B------:R-:W-:Y:S01]  /*9b90*/  HMMA.16816.F32 R56, R20.reuse, R26, R56 ;  /* 0x0000001a1438723c */ /* 0x040fe20000001838 */
[----:B------:R-:W1:Y:S07]  /*9ba0*/  LDSM.16.MT88.4 R24, [R217+0x4100] ;  /* 0x00410000d918783b */ /* 0x000e6e0000004200 */
[C---:B--2---:R-:W-:Y:S08]  /*9bb0*/  HMMA.16816.F32 R60, R20.reuse, R176, R60 ;  /* 0x000000b0143c723c */ /* 0x044ff0000000183c */
[C---:B------:R-:W-:Y:S01]  /*9bc0*/  HMMA.16816.F32 R64, R20.reuse, R178, R64 ;  /* 0x000000b21440723c */ /* 0x040fe20000001840 */
[----:B------:R-:W2:Y:S07]  /*9bd0*/  LDSM.16.MT88.4 R176, [R218+0x4100] ;  /* 0x00410000dab0783b */ /* 0x000eae0000004200 */
[C---:B----4-:R-:W-:Y:S08]  /*9be0*/  HMMA.16816.F32 R68, R20.reuse, R168, R68 ;  /* 0x000000a81444723c */ /* 0x050ff00000001844 */
[C---:B------:R-:W-:Y:S01]  /*9bf0*/  HMMA.16816.F32 R72, R20.reuse, R170, R72 ;  /* 0x000000aa1448723c */ /* 0x040fe20000001848 */
[----:B------:R-:W4:Y:S07]  /*9c00*/  LDSM.16.MT88.4 R168, [R216+0x7100] ;  /* 0x00710000d8a8783b */ /* 0x000f2e0000004200 */
        /* <DEDUP_REMOVED lines=8> */
[----:B------:R-:W-:Y:S07]  /*9c90*/  LDSM.16.MT88.4 R180, [R216+0xa100] ;  /* 0x00a10000d8b4783b */ /* 0x000fee0000004200 */
[C---:B--2---:R-:W-:Y:S08]  /*9ca0*/  HMMA.16816.F32 R100, R20.reuse, R176, R100 ;  /* 0x000000b01464723c */ /* 0x044ff00000001864 */
[C---:B------:R-:W-:Y:S01]  /*9cb0*/  HMMA.16816.F32 R104, R20.reuse, R178, R104 ;  /* 0x000000b21468723c */ /* 0x040fe20000001868 */
[----:B------:R-:W2:Y:S07]  /*9cc0*/  LDSM.16.MT88.4 R176, [R218+0x7100] ;  /* 0x00710000dab0783b */ /* 0x000eae0000004200 */
[C---:B----4-:R-:W-:Y:S08]  /*9cd0*/  HMMA.16816.F32 R108, R20.reuse, R168, R108 ;  /* 0x000000a8146c723c */ /* 0x050ff0000000186c */
        /* <DEDUP_REMOVED lines=8> */
[C---:B--2---:R-:W-:Y:S07]  /*9d60*/  HMMA.16816.F32 R132, R20.reuse, R176, R132 ;  /* 0x000000b01484723c */ /* 0x044fee0000001884 */
[----:B------:R-:W-:Y:S01]  /*9d70*/  MOV R176, R205 ;  /* 0x000000cd00b07202 */ /* 0x000fe20000000f00 */
[C---:B------:R-:W-:Y:S01]  /*9d80*/  HMMA.16816.F32 R136, R20.reuse, R178, R136 ;  /* 0x000000b21488723c */ /* 0x040fe20000001888 */
[----:B------:R-:W2:Y:S01]  /*9d90*/  LDL.LU R178, [R1+0x4] ;  /* 0x0000040001b27983 */ /* 0x000ea20000300800 */
[----:B------:R-:W-:Y:S02]  /*9da0*/  MUFU.EX2 R205, R32 ;  /* 0x0000002000cd7308 */ /* 0x000fe40000000800 */
[----:B------:R-:W-:Y:S03]  /*9db0*/  MOV R177, R204 ;  /* 0x000000cc00b17202 */ /* 0x000fe60000000f00 */
[----:B------:R-:W-:Y:S01]  /*9dc0*/  MOV R179, R198 ;  /* 0x000000c600b37202 */ /* 0x000fe20000000f00 */
[C---:B------:R-:W-:Y:S04]  /*9dd0*/  HMMA.16816.F32 R140, R20.reuse, R180, R140 ;  /* 0x000000b4148c723c */ /* 0x040fe8000000188c */
[----:B------:R-:W3:Y:S04]  /*9de0*/  MUFU.EX2 R204, R33 ;  /* 0x0000002100cc7308 */ /* 0x000ee80000000800 */
[C---:B------:R-:W-:Y:S06]  /*9df0*/  HMMA.16816.F32 R144, R20.reuse, R182, R144 ;  /* 0x000000b61490723c */ /* 0x040fec0000001890 */
[----:B------:R-:W-:Y:S02]  /*9e00*/  MUFU.EX2 R183, R34 ;  /* 0x0000002200b77308 */ /* 0x000fe40000000800 */
[C---:B-1----:R-:W-:Y:S08]  /*9e10*/  HMMA.16816.F32 R12, R20.reuse, R24, R12 ;  /* 0x00000018140c723c */ /* 0x042ff0000000180c */
[C---:B------:R-:W-:Y:S01]  /*9e20*/  HMMA.16816.F32 R148, R20.reuse, R26, R148 ;  /* 0x0000001a1494723c */ /* 0x040fe20000001894 */
[----:B------:R1:W4:Y:S01]  /*9e30*/  MUFU.EX2 R182, R35 ;  /* 0x0000002300b67308 */ /* 0x0003220000000800 */
[----:B------:R-:W3:Y:S06]  /*9e40*/  LDSM.16.MT88.4 R24, [R216+0x1900] ;  /* 0x00190000d818783b */ /* 0x000eec0000004200 */
[C---:B------:R-:W-:Y:S03]  /*9e50*/  HMMA.16816.F32 R152, R20.reuse, R168, R152 ;  /* 0x000000a81498723c */ /* 0x040fe60000001898 */
[----:B------:R-:W2:Y:S05]  /*9e60*/  MUFU.EX2 R198, R36 ;  /* 0x0000002400c67308 */ /* 0x000eaa0000000800 */
[C---:B------:R-:W-:Y:S01]  /*9e70*/  HMMA.16816.F32 R156, R20.reuse, R170, R156 ;  /* 0x000000aa149c723c */ /* 0x040fe2000000189c */
[----:B------:R-:W-:Y:S04]  /*9e80*/  LDSM.16.MT88.4 R168, [R219+0x1900] ;  /* 0x00190000dba8783b */ /* 0x000fe80000004200 */
[----:B------:R-:W-:Y:S03]  /*9e90*/  MUFU.EX2 R181, R38 ;  /* 0x0000002600b57308 */ /* 0x000fe60000000800 */
[C---:B------:R-:W-:Y:S01]  /*9ea0*/  HMMA.16816.F32 R16, R20.reuse, R28, R16 ;  /* 0x0000001c1410723c */ /* 0x040fe20000001810 */
[----:B-1----:R-:W1:Y:S06]  /*9eb0*/  LDSM.16.MT88.4 R32, [R217+0x1900] ;  /* 0x00190000d920783b */ /* 0x002e6c0000004200 */
[----:B------:R4:W1:Y:S01]  /*9ec0*/  MUFU.EX2 R180, R39 ;  /* 0x0000002700b47308 */ /* 0x0008620000000800 */
[----:B------:R-:W-:Y:S01]  /*9ed0*/  HMMA.16816.F32 R160, R20, R30, R160 ;  /* 0x0000001e14a0723c */ /* 0x000fe200000018a0 */
[----:B------:R-:W1:Y:S06]  /*9ee0*/  LDSM.16.MT88.4 R28, [R218+0x1900] ;  /* 0x00190000da1c783b */ /* 0x000e6c0000004200 */
[----:B------:R-:W-:Y:S02]  /*9ef0*/  F2FP.PACK_AB R20, R206, R207 ;  /* 0x000000cfce14723e */ /* 0x000fe400000000ff */
[----:B------:R-:W-:Y:S03]  /*9f00*/  F2FP.PACK_AB R21, R185, R186 ;  /* 0x000000bab915723e */ /* 0x000fe600000000ff */
[----:B---3--:R-:W-:Y:S02]  /*9f10*/  F2FP.PACK_AB R22, R204, R205 ;  /* 0x000000cdcc16723e */ /* 0x008fe400000000ff */
[----:B----4-:R-:W-:Y:S07]  /*9f20*/  F2FP.PACK_AB R23, R182, R183 ;  /* 0x000000b7b617723e */ /* 0x010fee00000000ff */
[C---:B------:R-:W-:Y:S01]  /*9f30*/  HMMA.16816.F32 R4, R20.reuse, R24, R4 ;  /* 0x000000181404723c */ /* 0x040fe20000001804 */
[----:B------:R-:W-:Y:S07]  /*9f40*/  LDSM.16.MT88.4 R36, [R219+0x2100] ;  /* 0x00210000db24783b */ /* 0x000fee0000004200 */
[C---:B------:R-:W-:Y:S01]  /*9f50*/  HMMA.16816.F32 R8, R20.reuse, R26, R8 ;  /* 0x0000001a1408723c */ /* 0x040fe20000001808 */
[----:B------:R-:W3:Y:S07]  /*9f60*/  LDSM.16.MT88.4 R24, [R216+0x4900] ;  /* 0x00490000d818783b */ /* 0x000eee0000004200 */
[C---:B-1----:R-:W-:Y:S08]  /*9f70*/  HMMA.16816.F32 R52, R20.reuse, R32, R52 ;  /* 0x000000201434723c */ /* 0x042ff00000001834 */
[C---:B------:R-:W-:Y:S01]  /*9f80*/  HMMA.16816.F32 R56, R20.reuse, R34, R56 ;  /* 0x000000221438723c */ /* 0x040fe20000001838 */
[----:B------:R-:W1:Y:S07]  /*9f90*/  LDSM.16.MT88.4 R32, [R219+0x4900] ;  /* 0x00490000db20783b */ /* 0x000e6e0000004200 */
[C---:B------:R-:W-:Y:S08]  /*9fa0*/  HMMA.16816.F32 R60, R20.reuse, R168, R60 ;  /* 0x000000a8143c723c */ /* 0x040ff0000000183c */
[C---:B------:R-:W-:Y:S01]  /*9fb0*/  HMMA.16816.F32 R64, R20.reuse, R170, R64 ;  /* 0x000000aa1440723c */ /* 0x040fe20000001840 */
[----:B------:R-:W-:Y:S07]  /*9fc0*/  LDSM.16.MT88.4 R168, [R217+0x7900] ;  /* 0x00790000d9a8783b */ /* 0x000fee0000004200 */
[C---:B------:R-:W-:Y:S08]  /*9fd0*/  HMMA.16816.F32 R68, R20.reuse, R28, R68 ;  /* 0x0000001c1444723c */ /* 0x040ff00000001844 */
[C---:B------:R-:W-:Y:S01]  /*9fe0*/  HMMA.16816.F32 R72, R20.reuse, R30, R72 ;  /* 0x0000001e1448723c */ /* 0x040fe20000001848 */
[----:B------:R-:W4:Y:S07]  /*9ff0*/  LDSM.16.MT88.4 R28, [R218+0x4900] ;  /* 0x00490000da1c783b */ /* 0x000f2e0000004200 */
[C---:B---3--:R-:W-:Y:S08]  /*a000*/  HMMA.16816.F32 R76, R20.reuse, R24, R76 ;  /* 0x00000018144c723c */ /* 0x048ff0000000184c */
[C---:B------:R-:W-:Y:S01]  /*a010*/  HMMA.16816.F32 R80, R20.reuse, R26, R80 ;  /* 0x0000001a1450723c */ /* 0x040fe20000001850 */
[----:B------:R-:W3:Y:S07]  /*a020*/  LDSM.16.MT88.4 R24, [R216+0x7900] ;  /* 0x00790000d818783b */ /* 0x000eee0000004200 */
[C---:B------:R-:W-:Y:S08]  /*a030*/  HMMA.16816.F32 R84, R20.reuse, R172, R84 ;  /* 0x000000ac1454723c */ /* 0x040ff00000001854 */
[C---:B------:R-:W-:Y:S01]  /*a040*/  HMMA.16816.F32 R88, R20.reuse, R174, R88 ;  /* 0x000000ae1458723c */ /* 0x040fe20000001858 */
[----:B------:R-:W3:Y:S07]  /*a050*/  LDSM.16.MT88.4 R172, [R219+0x7900] ;  /* 0x00790000dbac783b */ /* 0x000eee0000004200 */
[C---:B-1----:R-:W-:Y:S08]  /*a060*/  HMMA.16816.F32 R92, R20.reuse, R32, R92 ;  /* 0x00000020145c723c */ /* 0x042ff0000000185c */
[C---:B------:R-:W-:Y:S01]  /*a070*/  HMMA.16816.F32 R96, R20.reuse, R34, R96 ;  /* 0x000000221460723c */ /* 0x040fe20000001860 */
[----:B------:R-:W-:Y:S07]  /*a080*/  LDSM.16.MT88.4 R32, [R217+0xa900] ;  /* 0x00a90000d920783b */ /* 0x000fee0000004200 */
[C---:B----4-:R-:W-:Y:S08]  /*a090*/  HMMA.16816.F32 R100, R20.reuse, R28, R100 ;  /* 0x0000001c1464723c */ /* 0x050ff00000001864 */
[C---:B------:R-:W-:Y:S01]  /*a0a0*/  HMMA.16816.F32 R104, R20.reuse, R30, R104 ;  /* 0x0000001e1468723c */ /* 0x040fe20000001868 */
[----:B------:R-:W1:Y:S07]  /*a0b0*/  LDSM.16.MT88.4 R28, [R218+0x7900] ;  /* 0x00790000da1c783b */ /* 0x000e6e0000004200 */
[C---:B---3--:R-:W-:Y:S08]  /*a0c0*/  HMMA.16816.F32 R108, R20.reuse, R24, R108 ;  /* 0x00000018146c723c */ /* 0x048ff0000000186c */
[C---:B------:R-:W-:Y:S01]  /*a0d0*/  HMMA.16816.F32 R112, R20.reuse, R26, R112 ;  /* 0x0000001a1470723c */ /* 0x040fe20000001870 */
[----:B------:R-:W3:Y:S07]  /*a0e0*/  LDSM.16.MT88.4 R24, [R216+0xa900] ;  /* 0x00a90000d818783b */ /* 0x000eee0000004200 */
[C---:B------:R-:W-:Y:S08]  /*a0f0*/  HMMA.16816.F32 R116, R20.reuse, R168, R116 ;  /* 0x000000a81474723c */ /* 0x040ff00000001874 */
[C---:B------:R-:W-:Y:S01]  /*a100*/  HMMA.16816.F32 R120, R20.reuse, R170, R120 ;  /* 0x000000aa1478723c */ /* 0x040fe20000001878 */
[----:B------:R-:W4:Y:S07]  /*a110*/  LDSM.16.MT88.4 R168, [R219+0xa900] ;  /* 0x00a90000dba8783b */ /* 0x000f2e0000004200 */
[C---:B------:R-:W-:Y:S08]  /*a120*/  HMMA.16816.F32 R124, R20.reuse, R172, R124 ;  /* 0x000000ac147c723c */ /* 0x040ff0000000187c */
[C---:B------:R-:W-:Y:S01]  /*a130*/  HMMA.16816.F32 R128, R20.reuse, R174, R128 ;  /* 0x000000ae1480723c */ /* 0x040fe20000001880 */
[----:B------:R-:W-:Y:S07]  /*a140*/  LDSM.16.MT88.4 R172, [R216+0x2900] ;  /* 0x00290000d8ac783b */ /* 0x000fee0000004200 */
[C---:B-1----:R-:W-:Y:S08]  /*a150*/  HMMA.16816.F32 R132, R20.reuse, R28, R132 ;  /* 0x0000001c1484723c */ /* 0x042ff00000001884 */
[C---:B------:R-:W-:Y:S01]  /*a160*/  HMMA.16816.F32 R136, R20.reuse, R30, R136 ;  /* 0x0000001e1488723c */ /* 0x040fe20000001888 */
[----:B------:R-:W1:Y:S07]  /*a170*/  LDSM.16.MT88.4 R28, [R218+0xa900] ;  /* 0x00a90000da1c783b */ /* 0x000e6e0000004200 */
[C---:B---3--:R-:W-:Y:S08]  /*a180*/  HMMA.16816.F32 R140, R20.reuse, R24, R140 ;  /* 0x00000018148c723c */ /* 0x048ff0000000188c */
[C---:B------:R-:W-:Y:S01]  /*a190*/  HMMA.16816.F32 R144, R20.reuse, R26, R144 ;  /* 0x0000001a1490723c */ /* 0x040fe20000001890 */
[----:B------:R-:W3:Y:S07]  /*a1a0*/  LDSM.16.MT88.4 R24, [R216+0x2100] ;  /* 0x00210000d818783b */ /* 0x000eee0000004200 */
[C---:B------:R-:W-:Y:S08]  /*a1b0*/  HMMA.16816.F32 R12, R20.reuse, R32, R12 ;  /* 0x00000020140c723c */ /* 0x040ff0000000180c */
[C---:B------:R-:W-:Y:S01]  /*a1c0*/  HMMA.16816.F32 R148, R20.reuse, R34, R148 ;  /* 0x000000221494723c */ /* 0x040fe20000001894 */
[----:B------:R-:W3:Y:S03]  /*a1d0*/  LDSM.16.MT88.4 R32, [R217+0x2100] ;  /* 0x00210000d920783b */ /* 0x000ee60000004200 */
[----:B--2---:R-:W-:Y:S04]  /*a1e0*/  FFMA.FTZ R0, R0, R178, R200 ;  /* 0x000000b200007223 */ /* 0x004fe800000100c8 */
[C---:B----4-:R-:W-:Y:S01]  /*a1f0*/  HMMA.16816.F32 R152, R20.reuse, R168, R152 ;  /* 0x000000a81498723c */ /* 0x050fe20000001898 */
[----:B------:R-:W2:Y:S03]  /*a200*/  LDL.LU R169, [R1] ;  /* 0x0000000001a97983 */ /* 0x000ea60000300800 */
[----:B------:R-:W-:Y:S04]  /*a210*/  FADD.FTZ R0, R203, R0 ;  /* 0x00000000cb007221 */ /* 0x000fe80000010000 */
[C---:B------:R-:W-:Y:S04]  /*a220*/  HMMA.16816.F32 R156, R20.reuse, R170, R156 ;  /* 0x000000aa149c723c */ /* 0x040fe8000000189c */
[----:B------:R-:W-:Y:S04]  /*a230*/  FADD.FTZ R0, R202, R0 ;  /* 0x00000000ca007221 */ /* 0x000fe80000010000 */
[C---:B-1----:R-:W-:Y:S04]  /*a240*/  HMMA.16816.F32 R16, R20.reuse, R28, R16 ;  /* 0x0000001c1410723c */ /* 0x042fe80000001810 */
[----:B------:R-:W-:Y:S04]  /*a250*/  FADD.FTZ R0, R201, R0 ;  /* 0x00000000c9007221 */ /* 0x000fe80000010000 */
[----:B------:R-:W-:Y:S01]  /*a260*/  HMMA.16816.F32 R160, R20, R30, R160 ;  /* 0x0000001e14a0723c */ /* 0x000fe200000018a0 */
[----:B------:R-:W1:Y:S03]  /*a270*/  LDSM.16.MT88.4 R28, [R216+0x5100] ;  /* 0x00510000d81c783b */ /* 0x000e660000004200 */
        /* <DEDUP_REMOVED lines=8> */
[C---:B---3--:R-:W-:Y:S03]  /*a300*/  HMMA.16816.F32 R4, R20.reuse, R24, R4 ;  /* 0x000000181404723c */ /* 0x048fe60000001804 */
[----:B------:R-:W-:Y:S04]  /*a310*/  FADD.FTZ R0, R193, R0 ;  /* 0x00000000c1007221 */ /* 0x000fe80000010000 */
[----:B------:R-:W-:Y:S01]  /*a320*/  FADD.FTZ R0, R192, R0 ;  /* 0x00000000c0007221 */ /* 0x000fe20000010000 */
[C---:B------:R-:W-:Y:S01]  /*a330*/  HMMA.16816.F32 R8, R20.reuse, R26, R8 ;  /* 0x0000001a1408723c */ /* 0x040fe20000001808 */
[----:B------:R-:W3:Y:S03]  /*a340*/  LDSM.16.MT88.4 R24, [R217+0x5100] ;  /* 0x00510000d918783b */ /* 0x000ee60000004200 */
[----:B------:R-:W-:Y:S04]  /*a350*/  FADD.FTZ R0, R188, R0 ;  /* 0x00000000bc007221 */ /* 0x000fe80000010000 */
[C---:B------:R-:W-:Y:S04]  /*a360*/  HMMA.16816.F32 R52, R20.reuse, R32, R52 ;  /* 0x000000201434723c */ /* 0x040fe80000001834 */
[----:B------:R-:W-:Y:S04]  /*a370*/  FADD.FTZ R0, R187, R0 ;  /* 0x00000000bb007221 */ /* 0x000fe80000010000 */
[C---:B------:R-:W-:Y:S01]  /*a380*/  HMMA.16816.F32 R56, R20.reuse, R34, R56 ;  /* 0x000000221438723c */ /* 0x040fe20000001838 */
[----:B------:R-:W4:Y:S03]  /*a390*/  LDSM.16.MT88.4 R32, [R219+0x5100] ;  /* 0x00510000db20783b */ /* 0x000f260000004200 */
        /* <DEDUP_REMOVED lines=11> */
[C---:B-1----:R-:W-:Y:S04]  /*a450*/  HMMA.16816.F32 R76, R20.reuse, R28, R76 ;  /* 0x0000001c144c723c */ /* 0x042fe8000000184c */
[----:B------:R-:W-:Y:S04]  /*a460*/  FADD.FTZ R0, R180, R0 ;  /* 0x00000000b4007221 */ /* 0x000fe80000010000 */
[C---:B------:R-:W-:Y:S01]  /*a470*/  HMMA.16816.F32 R80, R20.reuse, R30, R80 ;  /* 0x0000001e1450723c */ /* 0x040fe20000001850 */
[----:B------:R-:W-:Y:S03]  /*a480*/  LDSM.16.MT88.4 R28, [R219+0x8100] ;  /* 0x00810000db1c783b */ /* 0x000fe60000004200 */
[----:B------:R-:W-:Y:S04]  /*a490*/  FADD.FTZ R0, R184, R0 ;  /* 0x00000000b8007221 */ /* 0x000fe80000010000 */
[C---:B---3--:R-:W-:Y:S08]  /*a4a0*/  HMMA.16816.F32 R84, R20.reuse, R24, R84 ;  /* 0x000000181454723c */ /* 0x048ff00000001854 */
[C---:B------:R-:W-:Y:S01]  /*a4b0*/  HMMA.16816.F32 R88, R20.reuse, R26, R88 ;  /* 0x0000001a1458723c */ /* 0x040fe20000001858 */
[----:B------:R-:W1:Y:S07]  /*a4c0*/  LDSM.16.MT88.4 R24, [R217+0x8100] ;  /* 0x00810000d918783b */ /* 0x000e6e0000004200 */
[C---:B----4-:R-:W-:Y:S08]  /*a4d0*/  HMMA.16816.F32 R92, R20.reuse, R32, R92 ;  /* 0x00000020145c723c */ /* 0x050ff0000000185c */
        /* <DEDUP_REMOVED lines=13> */
[----:B------:R-:W1:Y:S07]  /*a5b0*/  LDSM.16.MT88.4 R28, [R219+0xb100] ;  /* 0x00b10000db1c783b */ /* 0x000e6e0000004200 */
[C---:B---3--:R-:W-:Y:S08]  /*a5c0*/  HMMA.16816.F32 R132, R20.reuse, R32, R132 ;  /* 0x000000201484723c */ /* 0x048ff00000001884 */
[C---:B------:R-:W-:Y:S01]  /*a5d0*/  HMMA.16816.F32 R136, R20.reuse, R34, R136 ;  /* 0x000000221488723c */ /* 0x040fe20000001888 */
[----:B------:R-:W3:Y:S07]  /*a5e0*/  LDSM.16.MT88.4 R32, [R218+0xb100] ;  /* 0x00b10000da20783b */ /* 0x000eee0000004200 */
        /* <DEDUP_REMOVED lines=8> */
[----:B------:R-:W4:Y:S07]  /*a670*/  LDSM.16.MT88.4 R28, [R218+0x2900] ;  /* 0x00290000da1c783b */ /* 0x000f2e0000004200 */
[C---:B---3--:R-:W-:Y:S08]  /*a680*/  HMMA.16816.F32 R16, R20.reuse, R32, R16 ;  /* 0x000000201410723c */ /* 0x048ff00000001810 */
[----:B------:R-:W-:Y:S01]  /*a690*/  HMMA.16816.F32 R160, R20, R34, R160 ;  /* 0x0000002214a0723c */ /* 0x000fe200000018a0 */
[----:B------:R-:W3:Y:S06]  /*a6a0*/  LDSM.16.MT88.4 R32, [R217+0x5900] ;  /* 0x00590000d920783b */ /* 0x000eec0000004200 */
[----:B------:R-:W-:Y:S01]  /*a6b0*/  F2FP.PACK_AB R20, R45, R44 ;  /* 0x0000002c2d14723e */ /* 0x000fe200000000ff */
[----:B--2---:R-:W-:Y:S01]  /*a6c0*/  FFMA.FTZ R2, R2, R169, R252 ;  /* 0x000000a902027223 */ /* 0x004fe200000100fc */
[----:B------:R-:W-:Y:S03]  /*a6d0*/  F2FP.PACK_AB R21, R47, R46 ;  /* 0x0000002e2f15723e */ /* 0x000fe600000000ff */
[----:B------:R-:W-:Y:S01]  /*a6e0*/  F2FP.PACK_AB R22, R49, R48 ;  /* 0x000000303116723e */ /* 0x000fe200000000ff */
[----:B------:R-:W-:Y:S01]  /*a6f0*/  FADD.FTZ R2, R179, R2 ;  /* 0x00000002b3027221 */ /* 0x000fe20000010000 */
[----:B------:R-:W-:Y:S03]  /*a700*/  F2FP.PACK_AB R23, R166, R50 ;  /* 0x00000032a617723e */ /* 0x000fe600000000ff */
[----:B------:R-:W-:Y:S04]  /*a710*/  FADD.FTZ R2, R176, R2 ;  /* 0x00000002b0027221 */ /* 0x000fe80000010000 */
[C---:B------:R-:W-:Y:S01]  /*a720*/  HMMA.16816.F32 R168, R20.reuse, R172, R4 ;  /* 0x000000ac14a8723c */ /* 0x040fe20000001804 */
[----:B------:R-:W2:Y:S02]  /*a730*/  LDSM.16.MT88.4 R4, [R219+0x5900] ;  /* 0x00590000db04783b */ /* 0x000ea40000004200 */
[----:B------:R-:W-:Y:S04]  /*a740*/  FADD.FTZ R2, R177, R2 ;  /* 0x00000002b1027221 */ /* 0x000fe80000010000 */
[----:B------:R-:W-:Y:S01]  /*a750*/  FADD.FTZ R2, R215, R2 ;  /* 0x00000002d7027221 */ /* 0x000fe20000010000 */
[C---:B------:R-:W-:Y:S01]  /*a760*/  HMMA.16816.F32 R172, R20.reuse, R174, R8 ;  /* 0x000000ae14ac723c */ /* 0x040fe20000001808 */
[----:B------:R-:W2:Y:S03]  /*a770*/  LDSM.16.MT88.4 R8, [R218+0x5900] ;  /* 0x00590000da08783b */ /* 0x000ea60000004200 */
[----:B------:R-:W-:Y:S04]  /*a780*/  FADD.FTZ R2, R214, R2 ;  /* 0x00000002d6027221 */ /* 0x000fe80000010000 */
[C---:B-1----:R-:W-:Y:S04]  /*a790*/  HMMA.16816.F32 R52, R20.reuse, R24, R52 ;  /* 0x000000181434723c */ /* 0x042fe80000001834 */
[----:B------:R-:W-:Y:S04]  /*a7a0*/  FADD.FTZ R2, R213, R2 ;  /* 0x00000002d5027221 */ /* 0x000fe80000010000 */
[C---:B------:R-:W-:Y:S01]  /*a7b0*/  HMMA.16816.F32 R56, R20.reuse, R26, R56 ;  /* 0x0000001a1438723c */ /* 0x040fe20000001838 */
[----:B------:R-:W1:Y:S03]  /*a7c0*/  LDSM.16.MT88.4 R24, [R216+0x8900] ;  /* 0x00890000d818783b */ /* 0x000e660000004200 */
[----:B------:R-:W-:Y:S04]  /*a7d0*/  FADD.FTZ R2, R212, R2 ;  /* 0x00000002d4027221 */ /* 0x000fe80000010000 */
[C---:B------:R-:W-:Y:S04]  /*a7e0*/  HMMA.16816.F32 R60, R20.reuse, R36, R60 ;  /* 0x00000024143c723c */ /* 0x040fe8000000183c */
[----:B------:R-:W-:Y:S04]  /*a7f0*/  FADD.FTZ R2, R211, R2 ;  /* 0x00000002d3027221 */ /* 0x000fe80000010000 */
[C---:B------:R-:W-:Y:S01]  /*a800*/  HMMA.16816.F32 R64, R20.reuse, R38, R64 ;  /* 0x000000261440723c */ /* 0x040fe20000001840 */
[----:B------:R-:W-:Y:S03]  /*a810*/  LDSM.16.MT88.4 R36, [R219+0x8900] ;  /* 0x00890000db24783b */ /* 0x000fe60000004200 */
[----:B------:R-:W-:Y:S04]  /*a820*/  FADD.FTZ R2, R210, R2 ;  /* 0x00000002d2027221 */ /* 0x000fe80000010000 */
[C---:B----4-:R-:W-:Y:S04]  /*a830*/  HMMA.16816.F32 R68, R20.reuse, R28, R68 ;  /* 0x0000001c1444723c */ /* 0x050fe80000001844 */
[----:B------:R-:W-:Y:S04]  /*a840*/  FADD.FTZ R2, R209, R2 ;  /* 0x00000002d1027221 */ /* 0x000fe80000010000 */
[C---:B------:R-:W-:Y:S01]  /*a850*/  HMMA.16816.F32 R72, R20.reuse, R30, R72 ;  /* 0x0000001e1448723c */ /* 0x040fe20000001848 */
[----:B------:R-:W4:Y:S03]  /*a860*/  LDSM.16.MT88.4 R28, [R217+0x8900] ;  /* 0x00890000d91c783b */ /* 0x000f260000004200 */
[----:B------:R-:W-:Y:S04]  /*a870*/  FADD.FTZ R2, R208, R2 ;  /* 0x00000002d0027221 */ /* 0x000fe80000010000 */
[C---:B------:R-:W-:Y:S04]  /*a880*/  HMMA.16816.F32 R76, R20.reuse, R40, R76 ;  /* 0x00000028144c723c */ /* 0x040fe8000000184c */
[----:B------:R-:W-:Y:S04]  /*a890*/  FADD.FTZ R2, R207, R2 ;  /* 0x00000002cf027221 */ /* 0x000fe80000010000 */
[C---:B------:R-:W-:Y:S01]  /*a8a0*/  HMMA.16816.F32 R80, R20.reuse, R42, R80 ;  /* 0x0000002a1450723c */ /* 0x040fe20000001850 */
[----:B------:R-:W1:Y:S03]  /*a8b0*/  LDSM.16.MT88.4 R40, [R218+0x8900] ;  /* 0x00890000da28783b */ /* 0x000e660000004200 */
[----:B------:R-:W-:Y:S04]  /*a8c0*/  FADD.FTZ R2, R206, R2 ;  /* 0x00000002ce027221 */ /* 0x000fe80000010000 */
[C---:B---3--:R-:W-:Y:S04]  /*a8d0*/  HMMA.16816.F32 R84, R20.reuse, R32, R84 ;  /* 0x000000201454723c */ /* 0x048fe80000001854 */
[----:B------:R-:W-:Y:S04]  /*a8e0*/  FADD.FTZ R2, R205, R2 ;  /* 0x00000002cd027221 */ /* 0x000fe80000010000 */
[C---:B------:R-:W-:Y:S04]  /*a8f0*/  HMMA.16816.F32 R88, R20.reuse, R34, R88 ;  /* 0x000000221458723c */ /* 0x040fe80000001858 */
[----:B------:R-:W-:Y:S04]  /*a900*/  FADD.FTZ R2, R204, R2 ;  /* 0x00000002cc027221 */ /* 0x000fe80000010000 */
[C---:B--2---:R-:W-:Y:S04]  /*a910*/  HMMA.16816.F32 R92, R20.reuse, R4, R92 ;  /* 0x00000004145c723c */ /* 0x044fe8000000185c */
[----:B------:R-:W-:Y:S04]  /*a920*/  FADD.FTZ R2, R198, R2 ;  /* 0x00000002c6027221 */ /* 0x000fe80000010000 */
[C---:B------:R-:W-:Y:S01]  /*a930*/  HMMA.16816.F32 R96, R20.reuse, R6, R96 ;  /* 0x000000061460723c */ /* 0x040fe20000001860 */
[----:B------:R-:W2:Y:S03]  /*a940*/  LDSM.16.MT88.4 R4, [R216+0xb900] ;  /* 0x00b90000d804783b */ /* 0x000ea60000004200 */
[----:B------:R-:W-:Y:S04]  /*a950*/  FADD.FTZ R2, R191, R2 ;  /* 0x00000002bf027221 */ /* 0x000fe80000010000 */
[C---:B------:R-:W-:Y:S04]  /*a960*/  HMMA.16816.F32 R100, R20.reuse, R8, R100 ;  /* 0x000000081464723c */ /* 0x040fe80000001864 */
[----:B------:R-:W-:Y:S04]  /*a970*/  FADD.FTZ R2, R190, R2 ;  /* 0x00000002be027221 */ /* 0x000fe80000010000 */
[C---:B------:R-:W-:Y:S01]  /*a980*/  HMMA.16816.F32 R104, R20.reuse, R10, R104 ;  /* 0x0000000a1468723c */ /* 0x040fe20000001868 */
[----:B------:R-:W3:Y:S03]  /*a990*/  LDSM.16.MT88.4 R8, [R217+0xb900] ;  /* 0x00b90000d908783b */ /* 0x000ee60000004200 */
[----:B------:R-:W-:Y:S04]  /*a9a0*/  FADD.FTZ R2, R189, R2 ;  /* 0x00000002bd027221 */ /* 0x000fe80000010000 */
[C---:B-1----:R-:W-:Y:S08]  /*a9b0*/  HMMA.16816.F32 R108, R20.reuse, R24, R108 ;  /* 0x00000018146c723c */ /* 0x042ff0000000186c */
[C---:B------:R-:W-:Y:S01]  /*a9c0*/  HMMA.16816.F32 R112, R20.reuse, R26, R112 ;  /* 0x0000001a1470723c */ /* 0x040fe20000001870 */
[----:B------:R-:W1:Y:S07]  /*a9d0*/  LDSM.16.MT88.4 R24, [R219+0xb900] ;  /* 0x00b90000db18783b */ /* 0x000e6e0000004200 */
[C---:B----4-:R-:W-:Y:S08]  /*a9e0*/  HMMA.16816.F32 R116, R20.reuse, R28, R116 ;  /* 0x0000001c1474723c */ /* 0x050ff00000001874 */
[C---:B------:R-:W-:Y:S08]  /*a9f0*/  HMMA.16816.F32 R120, R20.reuse, R30, R120 ;  /* 0x0000001e1478723c */ /* 0x040ff00000001878 */
[C---:B------:R-:W-:Y:S08]  /*aa00*/  HMMA.16816.F32 R124, R20.reuse, R36, R124 ;  /* 0x00000024147c723c */ /* 0x040ff0000000187c */
[C---:B------:R-:W-:Y:S08]  /*aa10*/  HMMA.16816.F32 R128, R20.reuse, R38, R128 ;  /* 0x000000261480723c */ /* 0x040ff00000001880 */
[C---:B------:R-:W-:Y:S08]  /*aa20*/  HMMA.16816.F32 R132, R20.reuse, R40, R132 ;  /* 0x000000281484723c */ /* 0x040ff00000001884 */
[C---:B------:R-:W-:Y:S08]  /*aa30*/  HMMA.16816.F32 R136, R20.reuse, R42, R136 ;  /* 0x0000002a1488723c */ /* 0x040ff00000001888 */
        /* <DEDUP_REMOVED lines=18> */
[----:B------:R1:W-:Y:S01]  /*ab60*/  STL [R1], R2 ;  /* 0x0000000201007387 */ /* 0x0003e20000100800 */
[----:B------:R-:W-:Y:S01]  /*ab70*/  FADD.FTZ R0, R166, R0 ;  /* 0x00000000a6007221 */ /* 0x000fe20000010000 */
[----:B------:R-:W-:Y:S04]  /*ab80*/  MOV R166, R3 ;  /* 0x0000000300a67202 */ /* 0x000fe80000000f00 */
[----:B------:R1:W-:Y:S01]  /*ab90*/  STL [R1+0x4], R0 ;  /* 0x0000040001007387 */ /* 0x0003e20000100800 */
[----:B------:R-:W-:-:S05]  /*aba0*/  @P0 BRA `(.L_x_685) ;  /* 0xffffbde000000947 */ /* 0x000fca000383ffff */
.L_x_684:
[----:B-1----:R-:W2:Y:S04]  /*abb0*/  LDL.LU R0, [R1] ;  /* 0x0000000001007983 */ /* 0x002ea80000300800 */
        /* <DEDUP_REMOVED lines=43> */
[----:B------:R-:W-:-:S05]  /*ae70*/  FMUL.FTZ R51, R4, R82 ;  /* 0x0000005204337220 */ /* 0x000fca0000410000 */
[----:B------:R-:W-:Y:S02]  /*ae80*/  F2FP.PACK_AB R51, R83, R51 ;  /* 0x000000335333723e */ /* 0x000fe400000000ff */
[----:B------:R-:W3:Y:S01]  /*ae90*/  LDL.LU R83, [R1+0x38] ;  /* 0x0000380001537983 */ /* 0x000ee20000300800 */
[C---:B------:R-:W-:Y:S02]  /*aea0*/  FMUL.FTZ R13, R0.reuse, R168 ;  /* 0x000000a8000d7220 */ /* 0x040fe40000410000 */
[C---:B------:R-:W-:Y:S02]  /*aeb0*/  FMUL.FTZ R168, R0.reuse, R56 ;  /* 0x0000003800a87220 */ /* 0x040fe40000410000 */
[C---:B------:R-:W-:Y:S02]  /*aec0*/  FMUL.FTZ R23, R0.reuse, R60 ;  /* 0x0000003c00177220 */ /* 0x040fe40000410000 */
[C---:B-----5:R-:W-:Y:S02]  /*aed0*/  FMUL.FTZ R167, R0.reuse, R64 ;  /* 0x0000004000a77220 */ /* 0x060fe40000410000 */
        /* <DEDUP_REMOVED lines=64> */
[----:B------:R-:W-:Y:S01]  /*b2e0*/  LEA.HI R0, R0, R2, RZ, 0x3 ;  /* 0x0000000200007211 */ /* 0x000fe200078f18ff */
[----:B------:R-:W-:-:S02]  /*b2f0*/  UIMAD.WIDE.U32 UR14, UR7, UR4, URZ ;  /* 0x00000004070e72a5 */ /* 0x000fc4000f8e003f */
[----:B------:R-:W-:Y:S01]  /*b300*/  UIMAD UR6, UR6, UR4, URZ ;  /* 0x00000004060672a4 */ /* 0x000fe2000f8e023f */
[----:B------:R-:W-:Y:S02]  /*b310*/  F2FP.PACK_AB R53, R15, R53 ;  /* 0x000000350f35723e */ /* 0x000fe400000000ff */
[----:B------:R-:W3:Y:S01]  /*b320*/  @P1 MUFU.LG2 R11, R11 ;  /* 0x0000000b000b1308 */ /* 0x000ee20000000c00 */
[----:B------:R-:W-:Y:S01]  /*b330*/  LOP3.LUT R0, R0, 0xfffffff8, RZ, 0xc0, !PT ;  /* 0xfffffff800007812 */ /* 0x000fe200078ec0ff */
[----:B------:R-:W4:Y:S03]  /*b340*/  S2R R15, SR_CTAID.Z ;  /* 0x00000000000f7919 */ /* 0x000f260000002700 */
[----:B------:R-:W-:Y:S01]  /*b350*/  IADD3 R10, R2, -R0, RZ ;  /* 0x80000000020a7210 */ /* 0x000fe20007ffe0ff */
[C---:B------:R-:W-:Y:S01]  /*b360*/  FMUL.FTZ R21, R4.reuse, R55 ;  /* 0x0000003704157220 */ /* 0x040fe20000410000 */
[----:B------:R-:W-:Y:S01]  /*b370*/  @P1 MOV R2, 0x3f317218 ;  /* 0x3f31721800021802 */ /* 0x000fe20000000f00 */
[C---:B------:R-:W-:Y:S01]  /*b380*/  FMUL.FTZ R25, R4.reuse, R63 ;  /* 0x0000003f04197220 */ /* 0x040fe20000410000 */
[----:B------:R-:W-:Y:S01]  /*b390*/  @P0 MOV R0, 0x3f317218 ;  /* 0x3f31721800000802 */ /* 0x000fe20000000f00 */
[----:B------:R-:W-:Y:S01]  /*b3a0*/  FMUL.FTZ R30, R4, R67 ;  /* 0x00000043041e7220 */ /* 0x000fe20000410000 */
[----:B------:R-:W-:Y:S01]  /*b3b0*/  MOV R9, UR15 ;  /* 0x0000000f00097c02 */ /* 0x000fe20008000f00 */
[----:B------:R-:W-:-:S02]  /*b3c0*/  @P1 FMUL.FTZ R9, R2, c[0x0][0x2d0] ;  /* 0x0000b40002091a20 */ /* 0x000fc40000410000 */
        /* <DEDUP_REMOVED lines=51> */
[----:B------:R-:W-:Y:S01]  /*b700*/  FMUL.FTZ R162, R4, R162 ;  /* 0x000000a204a27220 */ /* 0x000fe20000410000 */
[----:B------:R-:W3:Y:S01]  /*b710*/  S2R R82, SR_CTAID.X ;  /* 0x0000000000527919 */ /* 0x000ee20000002500 */
[----:B-1----:R-:W-:Y:S02]  /*b720*/  @P0 FMUL.FTZ R2, R6, 0.69314718246459960938 ;  /* 0x3f31721806020820 */ /* 0x002fe40000410000 */
[----:B------:R-:W-:Y:S01]  /*b730*/  @P0 FMUL.FTZ R0, R0, c[0x0][0x2d0] ;  /* 0x0000b40000000a20 */ /* 0x000fe20000410000 */
[----:B------:R-:W-:Y:S01]  /*b740*/  MOV R79, 0xff800000 ;  /* 0xff800000004f7802 */ /* 0x000fe20000000f00 */
[----:B------:R-:W-:Y:S01]  /*b750*/  FMUL.FTZ R55, R4, R74 ;  /* 0x0000004a04377220 */ /* 0x000fe20000410000 */
[----:B------:R-:W-:Y:S01]  /*b760*/  F2FP.PACK_AB R52, R81, R52 ;  /* 0x000000345134723e */ /* 0x000fe200000000ff */
[----:B------:R-:W-:Y:S01]  /*b770*/  @P0 FFMA.FTZ R79, R0, R3, R2 ;  /* 0x00000003004f0223 */ /* 0x000fe20000010002 */
[----:B------:R-:W-:Y:S01]  /*b780*/  SHF.R.S32.HI R0, RZ, 0x5, R190 ;  /* 0x00000005ff007819 */ /* 0x000fe200000114be */
[C---:B------:R-:W-:Y:S01]  /*b790*/  FMUL.FTZ R75, R4.reuse, R138 ;  /* 0x0000008a044b7220 */ /* 0x040fe20000410000 */
[----:B------:R-:W-:Y:S01]  /*b7a0*/  UIMAD UR5, UR7, UR5, UR6 ;  /* 0x00000005070572a4 */ /* 0x000fe2000f8e0206 */
[C---:B------:R-:W-:Y:S01]  /*b7b0*/  FMUL.FTZ R71, R4.reuse, R146 ;  /* 0x0000009204477220 */ /* 0x040fe20000410000 */
[----:B------:R-:W-:Y:S01]  /*b7c0*/  MOV R80, 0xff800000 ;  /* 0xff80000000507802 */ /* 0x000fe20000000f00 */
[C---:B------:R-:W-:Y:S01]  /*b7d0*/  FMUL.FTZ R67, R4.reuse, R150 ;  /* 0x0000009604437220 */ /* 0x040fe20000410000 */
[----:B------:R-:W-:Y:S01]  /*b7e0*/  UIADD3 UR10, UR13, UR10, URZ ;  /* 0x0000000a0d0a7290 */ /* 0x000fe2000fffe03f */
[----:B------:R-:W-:Y:S01]  /*b7f0*/  FMUL.FTZ R63, R4, R158 ;  /* 0x0000009e043f7220 */ /* 0x000fe20000410000 */
[----:B------:R-:W-:Y:S01]  /*b800*/  MOV R4, UR12 ;  /* 0x0000000c00047c02 */ /* 0x000fe20008000f00 */
[----:B------:R-:W2:Y:S01]  /*b810*/  LDL R84, [R1+0x40] ;  /* 0x0000400001547983 */ /* 0x000ea20000100800 */
[----:B------:R-:W-:-:S02]  /*b820*/  MOV R8, UR14 ;  /* 0x0000000e00087c02 */ /* 0x000fc40008000f00 */
[----:B------:R-:W-:Y:S01]  /*b830*/  SHF.R.S32.HI R3, RZ, 0x1f, R0 ;  /* 0x0000001fff037819 */ /* 0x000fe20000011400 */
[----:B------:R-:W-:Y:S01]  /*b840*/  UIADD3 UR5, UR15, UR5, URZ ;  /* 0x000000050f057290 */ /* 0x000fe2000fffe03f */
[----:B------:R-:W-:Y:S02]  /*b850*/  MOV R6, R4 ;  /* 0x0000000400067202 */ /* 0x000fe40000000f00 */
[----:B------:R-:W-:Y:S02]  /*b860*/  MOV R4, R8 ;  /* 0x0000000800047202 */ /* 0x000fe40000000f00 */
[----:B------:R-:W-:Y:S02]  /*b870*/  LEA.HI R3, R3, R0, RZ, 0x3 ;  /* 0x0000000003037211 */ /* 0x000fe400078f18ff */
[----:B----4-:R-:W-:Y:S02]  /*b880*/  SHF.R.S32.HI R8, RZ, 0x1f, R15 ;  /* 0x0000001fff087819 */ /* 0x010fe4000001140f */
[----:B------:R-:W-:Y:S01]  /*b890*/  LEA.HI R2, R14, R14, RZ, 0x1 ;  /* 0x0000000e0e027211 */ /* 0x000fe200078f08ff */
[----:B---3--:R-:W-:Y:S01]  /*b8a0*/  @P1 FMUL.FTZ R11, R11, 0.69314718246459960938 ;  /* 0x3f3172180b0b1820 */ /* 0x008fe20000410000 */
[----:B------:R-:W-:Y:S01]  /*b8b0*/  MOV R5, UR13 ;  /* 0x0000000d00057c02 */ /* 0x000fe20008000f00 */
[----:B------:R-:W-:Y:S01]  /*b8c0*/  IMAD R81, R8, c[0x0][0x3f0], RZ ;  /* 0x0000fc0008517a24 */ /* 0x000fe200078e02ff */
[----:B------:R-:W-:-:S02]  /*b8d0*/  MOV R5, UR5 ;  /* 0x0000000500057c02 */ /* 0x000fc40008000f00 */
[----:B------:R-:W-:Y:S02]  /*b8e0*/  LOP3.LUT R3, R3, 0xffffff8, RZ, 0xc0, !PT ;  /* 0x0ffffff803037812 */ /* 0x000fe400078ec0ff */
[----:B------:R-:W-:Y:S01]  /*b8f0*/  LOP3.LUT R2, R2, 0x1ffffffe, RZ, 0xc0, !PT ;  /* 0x1ffffffe02027812 */ /* 0x000fe200078ec0ff */
[----:B------:R-:W-:Y:S01]  /*b900*/  @P1 FFMA.FTZ R80, R9, R164, R11 ;  /* 0x000000a409501223 */ /* 0x000fe2000001000b */
[----:B------:R-:W-:Y:S02]  /*b910*/  F2FP.PACK_AB R55, R16, R55 ;  /* 0x000000371037723e */ /* 0x000fe400000000ff */
[C---:B------:R-:W-:Y:S02]  /*b920*/  IADD3 R9, R0.reuse, -R3, RZ ;  /* 0x8000000300097210 */ /* 0x040fe40007ffe0ff */
[----:B------:R-:W-:Y:S01]  /*b930*/  LEA R16, R0, R14, 0x9 ;  /* 0x0000000e00107211 */ /* 0x000fe200078e48ff */
[C---:B------:R-:W-:Y:S01]  /*b940*/  IMAD R0, R15.reuse, c[0x0][0x3f4], R81 ;  /* 0x0000fd000f007a24 */ /* 0x040fe200078e0251 */
[----:B------:R-:W-:Y:S01]  /*b950*/  IADD3 R11, R14, -R2, RZ ;  /* 0x800000020e0b7210 */ /* 0x000fe20007ffe0ff */
[----:B------:R-:W-:Y:S01]  /*b960*/  IMAD.WIDE.U32 R2, R15, c[0x0][0x3f0], R4 ;  /* 0x0000fc000f027a25 */ /* 0x000fe200078e0004 */
[----:B------:R-:W-:-:S03]  /*b970*/  MOV R7, UR10 ;  /* 0x0000000a00077c02 */ /* 0x000fc60008000f00 */
[----:B------:R-:W-:Y:S01]  /*b980*/  IMAD R78, R8, c[0x0][0x498], RZ ;  /* 0x00012600084e7a24 */ /* 0x000fe200078e02ff */
[----:B------:R-:W-:Y:S02]  /*b990*/  SHF.R.S32.HI R8, RZ, 0x2, R192 ;  /* 0x00000002ff087819 */ /* 0x000fe400000114c0 */
[C---:B------:R-:W-:Y:S02]  /*b9a0*/  LOP3.LUT R5, R10.reuse, 0x1, RZ, 0xc0, !PT ;  /* 0x000000010a057812 */ /* 0x040fe400078ec0ff */
[----:B------:R-:W-:Y:S02]  /*b9b0*/  IADD3 R3, R3, R0, RZ ;  /* 0x0000000003037210 */ /* 0x000fe40007ffe0ff */
[----:B------:R-:W-:Y:S01]  /*b9c0*/  LEA R0, R9, R8, 0x4 ;  /* 0x0000000809007211 */ /* 0x000fe200078e20ff */
[C---:B------:R-:W-:Y:S01]  /*b9d0*/  IMAD R78, R15.reuse, c[0x0][0x49c], R78 ;  /* 0x000127000f4e7a24 */ /* 0x040fe200078e024e */
[C---:B------:R-:W-:Y:S01]  /*b9e0*/  SHF.L.U32 R4, R10.reuse, 0x6, RZ ;  /* 0x000000060a047819 */ /* 0x040fe200000006ff */
[----:B------:R-:W-:Y:S01]  /*b9f0*/  IMAD.WIDE.U32 R14, R15, c[0x0][0x498], R6 ;  /* 0x000126000f0e7a25 */ /* 0x000fe200078e0006 */
[----:B------:R-:W-:-:S02]  /*ba00*/  R2P PR, R10, 0x6 ;  /* 0x000000060a007804 */ /* 0x000fc40000000000 */
[----:B------:R-:W-:Y:S02]  /*ba10*/  ISETP.NE.U32.AND P0, PT, R5, 0x1, PT ;  /* 0x000000010500780c */ /* 0x000fe40003f05070 */
[----:B------:R-:W-:Y:S02]  /*ba20*/  SHF.R.S32.HI R6, RZ, 0x1f, R165 ;  /* 0x0000001fff067819 */ /* 0x000fe400000114a5 */
[-C--:B------:R-:W-:Y:S02]  /*ba30*/  LEA R5, R11, R0.reuse, 0x3 ;  /* 0x000000000b057211 */ /* 0x080fe400078e18ff */
[----:B------:R-:W-:Y:S01]  /*ba40*/  LOP3.LUT R4, R4, 0x1c0, RZ, 0xc0, !PT ;  /* 0x000001c004047812 */ /* 0x000fe200078ec0ff */
[----:B------:R-:W-:Y:S01]  /*ba50*/  IMAD R81, R191, c[0x0][0x388], RZ ;  /* 0x0000e200bf517a24 */ /* 0x000fe200078e02ff */
[C---:B------:R-:W-:Y:S02]  /*ba60*/  LEA R0, R82.reuse, R0, 0x7 ;  /* 0x0000000052007211 */ /* 0x040fe400078e38ff */
[----:B------:R-:W-:Y:S01]  /*ba70*/  LEA R10, R82, R5, 0x7 ;  /* 0x00000005520a7211 */ /* 0x000fe200078e38ff */
[----:B------:R-:W-:Y:S01]  /*ba80*/  IMAD R5, R6, c[0x0][0x3e0], RZ ;  /* 0x0000f80006057a24 */ /* 0x000fe200078e02ff */
[----:B------:R-:W-:Y:S01]  /*ba90*/  LEA.HI R4, R4, R4, RZ, 0x1d ;  /* 0x0000000404047211 */ /* 0x000fe200078fe8ff */
[----:B------:R-:W-:Y:S01]  /*baa0*/  IMAD.WIDE.U32 R2, R165, c[0x0][0x3e0], R2 ;  /* 0x0000f800a5027a25 */ /* 0x000fe200078e0002 */
[----:B------:R-:W-:-:S02]  /*bab0*/  ISETP.GE.OR P5, PT, R0, R81, P3 ;  /* 0x000000510000720c */ /* 0x000fc40001fa6670 */
[----:B------:R-:W-:Y:S01]  /*bac0*/  IADD3 R6, R0, 0x8, RZ ;  /* 0x0000000800067810 */ /* 0x000fe20007ffe0ff */
[----:B------:R-:W-:Y:S01]  /*bad0*/  IMAD R0, R165, c[0x0][0x3e4], R5 ;  /* 0x0000f900a5007a24 */ /* 0x000fe200078e0205 */
[----:B------:R-:W-:Y:S01]  /*bae0*/  LEA R4, R16, R4, 0x1 ;  /* 0x0000000410047211 */ /* 0x000fe200078e08ff */
[----:B------:R-:W-:Y:S01]  /*baf0*/  @P4 IMAD.HI.U32 R7, R10, c[0x0][0x4ec], RZ ;  /* 0x00013b000a074a27 */ /* 0x000fe200078e00ff */
[----:B------:R-:W-:Y:S02]  /*bb00*/  F2FP.PACK_AB R13, R189, R13 ;  /* 0x0000000dbd0d723e */ /* 0x000fe400000000ff */
[----:B------:R-:W-:Y:S02]  /*bb10*/  F2FP.PACK_AB R12, R171, R12 ;  /* 0x0000000cab0c723e */ /* 0x000fe400000000ff */
[----:B------:R-:W-:Y:S02]  /*bb20*/  SHF.L.U32 R4, R4, 0x1, RZ ;  /* 0x0000000104047819 */ /* 0x000fe400000006ff */
[----:B------:R-:W-:-:S02]  /*bb30*/  IADD3 R3, R3, R0, RZ ;  /* 0x0000000003037210 */ /* 0x000fc40007ffe0ff */
[----:B------:R-:W-:Y:S02]  /*bb40*/  ISETP.GE.OR P3, PT, R6, R81, P3 ;  /* 0x000000510600720c */ /* 0x000fe40001f66670 */
[----:B------:R-:W-:Y:S02]  /*bb50*/  MOV R5, R10 ;  /* 0x0000000a00057202 */ /* 0x000fe40000000f00 */
[----:B------:R-:W-:Y:S02]  /*bb60*/  SHF.R.S32.HI R6, RZ, 0x1f, R166 ;  /* 0x0000001fff067819 */ /* 0x000fe400000114a6 */
[----:B------:R-:W-:Y:S01]  /*bb70*/  @P4 SHF.R.U32.HI R5, RZ, c[0x0][0x4f0], R7 ;  /* 0x00013c00ff054a19 */ /* 0x000fe20000011607 */
[----:B------:R-:W-:Y:S01]  /*bb80*/  STS [R4+0x80], R13 ;  /* 0x0000800d04007388 */ /* 0x000fe20000000800 */
[----:B------:R-:W-:-:S03]  /*bb90*/  IADD3 R8, R4, 0x80, RZ ;  /* 0x0000008004087810 */ /* 0x000fc60007ffe0ff */
[----:B------:R1:W-:Y:S01]  /*bba0*/  STS [R4+0x480], R12 ;  /* 0x0004800c04007388 */ /* 0x0003e20000000800 */
[----:B------:R-:W-:Y:S01]  /*bbb0*/  IMAD R6, R6, c[0x0][0x3d8], RZ ;  /* 0x0000f60006067a24 */ /* 0x000fe200078e02ff */
[----:B------:R-:W-:Y:S02]  /*bbc0*/  MOV R7, 0x20 ;  /* 0x0000002000077802 */ /* 0x000fe40000000f00 */
[----:B------:R-:W-:Y:S01]  /*bbd0*/  IADD3 R0, R4, 0x70, RZ ;  /* 0x0000007004007810 */ /* 0x000fe20007ffe0ff */
[----:B------:R-:W-:Y:S01]  /*bbe0*/  IMAD R16, R166, c[0x0][0x3dc], R6 ;  /* 0x0000f700a6107a24 */ /* 0x000fe200078e0206 */
[----:B------:R-:W-:Y:S02]  /*bbf0*/  @P0 IADD3 R0, R8, 0x10, RZ ;  /* 0x0000001008000810 */ /* 0x000fe40007ffe0ff */
[----:B------:R-:W-:Y:S02]  /*bc00*/  SEL R7, R7, 0xffffffe0, !P1 ;  /* 0xffffffe007077807 */ /* 0x000fe40004800000 */
[----:B------:R-:W-:-:S02]  /*bc10*/  SHF.R.S32.HI R6, RZ, 0x1f, R5 ;  /* 0x0000001fff067819 */ /* 0x000fc40000011405 */
[----:B------:R-:W-:Y:S02]  /*bc20*/  IADD3 R8, P0, R5, R14, RZ ;  /* 0x0000000e05087210 */ /* 0x000fe40007f1e0ff */
[----:B------:R-:W-:Y:S01]  /*bc30*/  IADD3 R14, R7, R0, RZ ;  /* 0x00000000070e7210 */ /* 0x000fe20007ffe0ff */
[----:B-1----:R-:W-:Y:S01]  /*bc40*/  IMAD.WIDE.U32 R12, R166, c[0x0][0x3d8], R2 ;  /* 0x0000f600a60c7a25 */ /* 0x002fe200078e0002 */
[----:B------:R-:W-:-:S05]  /*bc50*/  IADD3 R3, -R5, RZ, RZ ;  /* 0x000000ff05037210 */ /* 0x000fca0007ffe1ff */
[----:B------:R-:W-:Y:S01]  /*bc60*/  IMAD R3, R3, c[0x0][0x4e8], R10 ;  /* 0x00013a0003037a24 */ /* 0x000fe200078e020a */
[----:B------:R-:W-:Y:S02]  /*bc70*/  IADD3 R2, R4, R7, RZ ;  /* 0x0000000704027210 */ /* 0x000fe40007ffe0ff */
[----:B------:R-:W-:Y:S02]  /*bc80*/  IADD3.X R9, R6, R15, R78, P0, !PT ;  /* 0x0000000f06097210 */ /* 0x000fe400007fe44e */
[----:B------:R-:W-:Y:S01]  /*bc90*/  SHF.R.S32.HI R7, RZ, 0x1f, R3 ;  /* 0x0000001fff077819 */ /* 0x000fe20000011403 */
[----:B------:R1:W5:Y:S01]  /*bca0*/  LDL R78, [R1+0x8] ;  /* 0x00000800014e7983 */ /* 0x0003620000100800 */
[----:B------:R-:W-:Y:S02]  /*bcb0*/  MOV R6, 0x40 ;  /* 0x0000004000067802 */ /* 0x000fe40000000f00 */
[----:B------:R-:W-:Y:S01]  /*bcc0*/  F2FP.PACK_AB R17, R188, R17 ;  /* 0x00000011bc11723e */ /* 0x000fe200000000ff */
[----:B------:R-:W-:Y:S01]  /*bcd0*/  IMAD R7, R7, c[0x0][0x488], RZ ;  /* 0x0001220007077a24 */ /* 0x000fe200078e02ff */
[----:B------:R-:W-:-:S02]  /*bce0*/  SEL R6, R6, 0xffffffc0, !P2 ;  /* 0xffffffc006067807 */ /* 0x000fc40005000000 */
[----:B------:R-:W-:Y:S02]  /*bcf0*/  F2FP.PACK_AB R18, R175, R18 ;  /* 0x00000012af12723e */ /* 0x000fe400000000ff */
[----:B------:R-:W-:Y:S02]  /*bd00*/  F2FP.PACK_AB R19, R187, R19 ;  /* 0x00000013bb13723e */ /* 0x000fe400000000ff */
[----:B------:R-:W-:Y:S01]  /*bd10*/  F2FP.PACK_AB R22, R21, R22 ;  /* 0x000000161516723e */ /* 0x000fe200000000ff */
[----:B------:R-:W-:Y:S01]  /*bd20*/  IMAD R10, R3, c[0x0][0x48c], R7 ;  /* 0x00012300030a7a24 */ /* 0x000fe200078e0207 */
[----:B------:R-:W-:Y:S02]  /*bd30*/  F2FP.PACK_AB R21, R186, R168 ;  /* 0x000000a8ba15723e */ /* 0x000fe400000000ff */
[----:B------:R-:W-:Y:S01]  /*bd40*/  F2FP.PACK_AB R20, R59, R20 ;  /* 0x000000143b14723e */ /* 0x000fe200000000ff */
        /* <DEDUP_REMOVED lines=15> */
[----:B------:R-:W-:Y:S01]  /*be40*/  IADD3 R6, R14, R6, RZ ;  /* 0x000000060e067210 */ /* 0x000fe20007ffe0ff */
[----:B------:R-:W-:Y:S01]  /*be50*/  STS [R14], R21 ;  /* 0x000000150e007388 */ /* 0x000fe20000000800 */
[----:B------:R-:W-:-:S03]  /*be60*/  F2FP.PACK_AB R54, R169, R60 ;  /* 0x0000003ca936723e */ /* 0x000fc600000000ff */
[----:B------:R-:W-:Y:S01]  /*be70*/  STS [R14+0x400], R20 ;  /* 0x000400140e007388 */ /* 0x000fe20000000800 */
[----:B------:R-:W-:Y:S02]  /*be80*/  F2FP.PACK_AB R50, R85, R50 ;  /* 0x000000325532723e */ /* 0x000fe400000000ff */
[----:B------:R-:W-:Y:S01]  /*be90*/  F2FP.PACK_AB R49, R87, R49 ;  /* 0x000000315731723e */ /* 0x000fe200000000ff */
        /* <DEDUP_REMOVED lines=67> */
[----:B------:R-:W-:Y:S04]  /*c2d0*/  STS [R6+0x8400], R75 ;  /* 0x0084004b06007388 */ /* 0x000fe80000000800 */
[----:B------:R-:W-:Y:S04]  /*c2e0*/  STS [R4+0xc080], R74 ;  /* 0x00c0804a04007388 */ /* 0x000fe80000000800 */
[----:B------:R1:W-:Y:S04]  /*c2f0*/  STS [R4+0xc480], R73 ;  /* 0x00c4804904007388 */ /* 0x0003e80000000800 */
[----:B---3--:R3:W5:Y:S04]  /*c300*/  LDL R77, [R1+0x2c] ;  /* 0x00002c00014d7983 */ /* 0x0087680000100800 */
[----:B----4-:R3:W5:Y:S01]  /*c310*/  LDL R76, [R1+0x28] ;  /* 0x00002800014c7983 */ /* 0x0107620000100800 */
[----:B-1----:R-:W-:-:S03]  /*c320*/  SHF.L.U32 R4, R83, 0x1, RZ ;  /* 0x0000000153047819 */ /* 0x002fc600000006ff */
[----:B------:R3:W5:Y:S01]  /*c330*/  LDL.64 R82, [R1+0x18] ;  /* 0x0000180001527983 */ /* 0x0007620000100a00 */
        /* <DEDUP_REMOVED lines=8> */
[----:B------:R-:W-:Y:S02]  /*c3c0*/  LEA R15, P0, R8, c[0x0][0x450], 0x2 ;  /* 0x00011400080f7a11 */ /* 0x000fe400078010ff */
[----:B------:R-:W-:Y:S01]  /*c3d0*/  IADD3 R9, R9, R10, RZ ;  /* 0x0000000a09097210 */ /* 0x000fe20007ffe0ff */
        /* <DEDUP_REMOVED lines=25> */
[----:B------:R-:W4:Y:S04]  /*c570*/  SHFL.IDX PT, R9, R9, 0x1, 0x1c1f ;  /* 0x003c1f0009097f89 */ /* 0x000f2800000e0000 */
[----:B-1----:R1:W-:Y:S04]  /*c580*/  @!P5 ST.E [R10.64], R80 ;  /* 0x000000500a00d985 */ /* 0x0023e8000c101908 */
[----:B----4-:R3:W-:Y:S04]  /*c590*/  @!P3 ST.E [R8.64], R79 ;  /* 0x0000004f0800b985 */ /* 0x0107e8000c101908 */
[----:B------:R3:W4:Y:S04]  /*c5a0*/  LDS.128 R40, [R4+0x1080] ;  /* 0x0010800004287984 */ /* 0x0007280000000c00 */
[----:B------:R3:W1:Y:S04]  /*c5b0*/  LDS.128 R56, [R4+0x2080] ;  /* 0x0020800004387984 */ /* 0x0006680000000c00 */
[----:B------:R3:W2:Y:S04]  /*c5c0*/  LDS.128 R68, [R4+0x3080] ;  /* 0x0030800004447984 */ /* 0x0006a80000000c00 */
[----:B------:R3:W2:Y:S04]  /*c5d0*/  LDS.128 R36, [R4+0x5080] ;  /* 0x0050800004247984 */ /* 0x0006a80000000c00 */
[----:B------:R3:W3:Y:S04]  /*c5e0*/  LDS.128 R52, [R4+0x6080] ;  /* 0x0060800004347984 */ /* 0x0006e80000000c00 */
[----:B------:R1:W3:Y:S04]  /*c5f0*/  LDS.128 R64, [R4+0x7080] ;  /* 0x0070800004407984 */ /* 0x0002e80000000c00 */
[----:B------:R1:W3:Y:S04]  /*c600*/  LDS.128 R32, [R4+0x9080] ;  /* 0x0090800004207984 */ /* 0x0002e80000000c00 */
[----:B------:R2:W3:Y:S04]  /*c610*/  LDS.128 R48, [R4+0xa080] ;  /* 0x00a0800004307984 */ /* 0x0004e80000000c00 */
[----:B------:R3:W3:Y:S04]  /*c620*/  LDS.128 R60, [R4+0xb080] ;  /* 0x00b08000043c7984 */ /* 0x0006e80000000c00 */
[----:B------:R3:W3:Y:S04]  /*c630*/  LDS.128 R28, [R4+0xd080] ;  /* 0x00d08000041c7984 */ /* 0x0006e80000000c00 */
[----:B------:R3:W3:Y:S04]  /*c640*/  LDS.128 R44, [R4+0xe080] ;  /* 0x00e08000042c7984 */ /* 0x0006e80000000c00 */
[----:B------:R3:W3:Y:S01]  /*c650*/  LDS.128 R72, [R4+0xf080] ;  /* 0x00f0800004487984 */ /* 0x0006e20000000c00 */
[----:B------:R-:W-:-:S02]  /*c660*/  IADD3 R0, R13, R16, RZ ;  /* 0x000000100d007210 */ /* 0x000fc40007ffe0ff */
[----:B-1----:R-:W-:-:S04]  /*c670*/  LEA R11, P0, R12, c[0x0][0x380], 0x1 ;  /* 0x0000e0000c0b7a11 */ /* 0x002fc800078008ff */
[----:B------:R-:W-:Y:S02]  /*c680*/  LEA.HI.X R10, R12, c[0x0][0x384], R0, 0x1, P0 ;  /* 0x0000e1000c0a7a11 */ /* 0x000fe400000f0c00 */
[----:B--2---:R-:W-:Y:S01]  /*c690*/  ISETP.GE.AND P0, PT, R84, R81, PT ;  /* 0x000000515400720c */ /* 0x004fe20003f06270 */
[----:B------:R1:W2:Y:S01]  /*c6a0*/  SHFL.IDX PT, R2, R11, RZ, 0x181f ;  /* 0x00181fff0b027589 */ /* 0x0002a200000e0000 */
[----:B------:R-:W-:Y:S03]  /*c6b0*/  BSSY B0, `(.L_x_686) ;  /* 0x000001c000007945 */ /* 0x000fe60003800000 */
[----:B------:R1:W1:Y:S08]  /*c6c0*/  SHFL.IDX PT, R3, R10, RZ, 0x181f ;  /* 0x00181fff0a037589 */ /* 0x00027000000e0000 */
[----:B------:R-:W-:Y:S05]  /*c6d0*/  @P0 BRA `(.L_x_687) ;  /* 0x0000019000000947 */ /* 0x000fea0003800000 */
[----:B----4-:R-:W4:Y:S01]  /*c6e0*/  LDS.128 R24, [R4+0x80] ;  /* 0x0000800004187984 */ /* 0x010f220000000c00 */
[----:B-----5:R-:W-:-:S02]  /*c6f0*/  ISETP.GE.AND P2, PT, R78, c[0x0][0x3c8], PT ;  /* 0x0000f2004e007a0c */ /* 0x020fc40003f46270 */
[----:B------:R-:W-:Y:S01]  /*c700*/  ISETP.GE.AND P1, PT, R77, c[0x0][0x3c8], PT ;  /* 0x0000f2004d007a0c */ /* 0x000fe20003f26270 */
[----:B------:R-:W3:Y:S01]  /*c710*/  LDS.128 R20, [R4+0x4080] ;  /* 0x0040800004147984 */ /* 0x000ee20000000c00 */
[----:B------:R-:W-:Y:S02]  /*c720*/  ISETP.GE.AND P0, PT, R76, c[0x0][0x3c8], PT ;  /* 0x0000f2004c007a0c */ /* 0x000fe40003f06270 */
[----:B------:R-:W-:Y:S01]  /*c730*/  ISETP.GE.AND P3, PT, R82, c[0x0][0x3c8], PT ;  /* 0x0000f20052007a0c */ /* 0x000fe20003f66270 */
[----:B------:R-:W2:Y:S04]  /*c740*/  LDS.128 R16, [R4+0x8080] ;  /* 0x0080800004107984 */ /* 0x000ea80000000c00 */
[----:B------:R1:W2:Y:S04]  /*c750*/  LDS.128 R12, [R4+0xc080] ;  /* 0x00c08000040c7984 */ /* 0x0002a80000000c00 */
[----:B------:R-:W-:-:S02]  /*c760*/  @!P1 SHF.R.S32.HI R0, RZ, 0x1f, R77 ;  /* 0x0000001fff009819 */ /* 0x000fc4000001144d */
[----:B------:R-:W-:Y:S02]  /*c770*/  @!P0 SHF.R.S32.HI R5, RZ, 0x1f, R76 ;  /* 0x0000001fff058819 */ /* 0x000fe4000001144c */
[----:B-123--:R-:W-:Y:S01]  /*c780*/  @!P3 IMAD.WIDE R8, R82, 0x2, R2 ;  /* 0x000000025208b825 */ /* 0x00efe200078e0202 */
[----:B------:R-:W-:-:S04]  /*c790*/  @!P2 SHF.R.S32.HI R4, RZ, 0x1f, R78 ;  /* 0x0000001fff04a819 */ /* 0x000fc8000001144e */
[----:B------:R-:W-:Y:S01]  /*c7a0*/  @!P2 LEA.HI R6, R4, R78, RZ, 0x3 ;  /* 0x0000004e0406a211 */ /* 0x000fe200078f18ff */
[----:B----4-:R1:W-:Y:S01]  /*c7b0*/  @!P3 ST.E.128 [R8.64], R24 ;  /* 0x000000180800b985 */ /* 0x0103e2000c101d08 */
        /* <DEDUP_REMOVED lines=11> */
.L_x_687:
[----:B----4-:R-:W-:Y:S05]  /*c870*/  BSYNC B0 ;  /* 0x0000000000007941 */ /* 0x010fea0003800000 */
.L_x_686:
[----:B------:R-:W-:Y:S01]  /*c880*/  IADD3 R0, R84, 0x20, RZ ;  /* 0x0000002054007810 */ /* 0x000fe20007ffe0ff */
[----:B-1----:R1:W4:Y:S01]  /*c890*/  SHFL.IDX PT, R3, R10, 0x1, 0x181f ;  /* 0x00381f000a037f89 */ /* 0x00232200000e0000 */
[----:B------:R-:W-:Y:S02]  /*c8a0*/  BSSY B0, `(.L_x_688) ;  /* 0x0000019000007945 */ /* 0x000fe40003800000 */
[----:B------:R-:W-:Y:S01]  /*c8b0*/  ISETP.GE.AND P0, PT, R0, R81, PT ;  /* 0x000000510000720c */ /* 0x000fe20003f06270 */
[----:B--2---:R1:W2:-:S12]  /*c8c0*/  SHFL.IDX PT, R2, R11, 0x1, 0x181f ;  /* 0x00381f000b027f89 */ /* 0x00429800000e0000 */
[----:B------:R-:W-:Y:S05]  /*c8d0*/  @P0 BRA `(.L_x_689) ;  /* 0x0000015000000947 */ /* 0x000fea0003800000 */
[----:B-----5:R-:W-:Y:S02]  /*c8e0*/  ISETP.GE.AND P2, PT, R78, c[0x0][0x3c8], PT ;  /* 0x0000f2004e007a0c */ /* 0x020fe40003f46270 */
        /* <DEDUP_REMOVED lines=20> */
.L_x_689:
[----:B------:R-:W-:Y:S05]  /*ca30*/  BSYNC B0 ;  /* 0x0000000000007941 */ /* 0x000fea0003800000 */
.L_x_688:
[----:B------:R-:W-:Y:S01]  /*ca40*/  IADD3 R0, R84, 0x40, RZ ;  /* 0x0000004054007810 */ /* 0x000fe20007ffe0ff */
[----:B--2-4-:R2:W4:Y:S01]  /*ca50*/  SHFL.IDX PT, R3, R10, 0x2, 0x181f ;  /* 0x00581f000a037f89 */ /* 0x01452200000e0000 */
[----:B------:R-:W-:Y:S02]  /*ca60*/  BSSY B0, `(.L_x_690) ;  /* 0x0000019000007945 */ /* 0x000fe40003800000 */
[----:B------:R-:W-:Y:S01]  /*ca70*/  ISETP.GE.AND P0, PT, R0, R81, PT ;  /* 0x000000510000720c */ /* 0x000fe20003f06270 */
[----:B------:R2:W1:-:S12]  /*ca80*/  SHFL.IDX PT, R2, R11, 0x2, 0x181f ;  /* 0x00581f000b027f89 */ /* 0x00045800000e0000 */
        /* <DEDUP_REMOVED lines=22> */
.L_x_691:
[----:B------:R-:W-:Y:S05]  /*cbf0*/  BSYNC B0 ;  /* 0x0000000000007941 */ /* 0x000fea0003800000 */
.L_x_690:
[----:B------:R-:W-:Y:S01]  /*cc00*/  IADD3 R0, R84, 0x60, RZ ;  /* 0x0000006054007810 */ /* 0x000fe20007ffe0ff */
[----:B-1--4-:R1:W4:Y:S03]  /*cc10*/  SHFL.IDX PT, R3, R10, 0x3, 0x181f ;  /* 0x00781f000a037f89 */ /* 0x01232600000e0000 */
[----:B------:R-:W-:Y:S01]  /*cc20*/  ISETP.GE.AND P0, PT, R0, R81, PT ;  /* 0x000000510000720c */ /* 0x000fe20003f06270 */
[----:B------:R1:W2:-:S12]  /*cc30*/  SHFL.IDX PT, R2, R11, 0x3, 0x181f ;  /* 0x00781f000b027f89 */ /* 0x00029800000e0000 */
[----:B------:R-:W-:Y:S05]  /*cc40*/  @P0 EXIT ;  /* 0x000000000000094d */ /* 0x000fea0003800000 */
[----:B-----5:R-:W-:Y:S02]  /*cc50*/  ISETP.GE.AND P1, PT, R78, c[0x0][0x3c8], PT ;  /* 0x0000f2004e007a0c */ /* 0x020fe40003f26270 */
[----:B------:R-:W-:Y:S02]  /*cc60*/  ISETP.GE.AND P0, PT, R77, c[0x0][0x3c8], PT ;  /* 0x0000f2004d007a0c */ /* 0x000fe40003f06270 */
[----:B------:R-:W-:-:S09]  /*cc70*/  ISETP.GE.AND P2, PT, R82, c[0x0][0x3c8], PT ;  /* 0x0000f20052007a0c */ /* 0x000fd20003f46270 */
[----:B---3--:R-:W-:Y:S02]  /*cc80*/  @!P1 SHF.R.S32.HI R4, RZ, 0x1f, R78 ;  /* 0x0000001fff049819 */ /* 0x008fe4000001144e */
        /* <DEDUP_REMOVED lines=19> */
.L_x_692:
        /* <DEDUP_REMOVED lines=12> */
.L_x_1472:


//--------------------- .text._ZN7cutlass13device_kernelIN5flash19enable_sm80_to_sm89INS1_16FlashAttnFwdSm80INS1_25CollectiveMainloopFwdSm80ILi8ELi1ELb0EN4cute5tupleIJNS5_1CILi128EEENS7_ILi96EEENS7_ILi256EEEEEELi256ENS_6half_tEfNS_4arch4Sm80ELb0ELb0ELb0ELb1ELb0ELb0ELb1ELb0EEENS1_21CollectiveEpilogueFwdINS6_IJS8_SA_S9_EEENS6_IJNS7_ILi1EEESI_SI_EEESC_SE_Li256ELb1ELb1ELb0ELb0EEENS1_19SingleTileSchedulerILb1ELb0ELb1ELi128EEEEEEEEEvNT_6ParamsE --------------------------
	.section	.text._ZN7cutlass13device_kernelIN5flash19enable_sm80_to_sm89INS1_16FlashAttnFwdSm80INS1_25CollectiveMainloopFwdSm80ILi8ELi1ELb0EN4cute5tupleIJNS5_1CILi128EEENS7_ILi96EEENS7_ILi256EEEEEELi256ENS_6half_tEfNS_4arch4Sm80ELb0ELb0ELb0ELb1ELb0ELb0ELb1ELb0EEENS1_21CollectiveEpilogueFwdINS6_IJS8_SA_S9_EEENS6_IJNS7_ILi1EEESI_SI_EEESC_SE_Li256ELb1ELb1ELb0ELb0EEENS1_19SingleTileSchedulerILb1ELb0ELb1ELi128EEEEEEEEEvNT_6ParamsE,"ax",@progbits
	.sectioninfo	@"SHI_REGISTERS=255"
	.align	128
.text._ZN7cutlass13device_kernelIN5flash19enable_sm80_to_sm89INS1_16FlashAttnFwdSm80INS1_25CollectiveMainloopFwdSm80ILi8ELi1ELb0EN4cute5tupleIJNS5_1CILi128EEENS7_ILi96EEENS7_ILi256EEEEEELi256ENS_6half_tEfNS_4arch4Sm80ELb0ELb0ELb0ELb1ELb0ELb0ELb1ELb0EEENS1_21CollectiveEpilogueFwdINS6_IJS8_SA_S9_EEENS6_IJNS7_ILi1EEESI_SI_EEESC_SE_Li256ELb1ELb1ELb0ELb0EEENS1_19SingleTileSchedulerILb1ELb0ELb1ELi128EEEEEEEEEvNT_6ParamsE:
        .type           _ZN7cutlass13device_kernelIN5flash19enable_sm80_to_sm89INS1_16FlashAttnFwdSm80INS1_25CollectiveMainloopFwdSm80ILi8ELi1ELb0EN4cute5tupleIJNS5_1CILi128EEENS7_ILi96EEENS7_ILi256EEEEEELi256ENS_6half_tEfNS_4arch4Sm80ELb0ELb0ELb0ELb1ELb0ELb0ELb1ELb0EEENS1_21CollectiveEpilogueFwdINS6_IJS8_SA_S9_EEENS6_IJNS7_ILi1EEESI_SI_EEESC_SE_Li256ELb1ELb1ELb0ELb0EEENS1_19SingleTileSchedulerILb1ELb0ELb1ELi128EEEEEEEEEvNT_6ParamsE,@function
        .size           _ZN7cutlass13device_kernelIN5flash19enable_sm80_to_sm89INS1_16FlashAttnFwdSm80INS1_25CollectiveMainloopFwdSm80ILi8ELi1ELb0EN4cute5tupleIJNS5_1CILi128EEENS7_ILi96EEENS7_ILi256EEEEEELi256ENS_6half_tEfNS_4arch4Sm80ELb0ELb0ELb0ELb1ELb0ELb0ELb1ELb0EEENS1_21CollectiveEpilogueFwdINS6_IJS8_SA_S9_EEENS6_IJNS7_ILi1EEESI_SI_EEESC_SE_Li256ELb1ELb1ELb0ELb0EEENS1_19SingleTileSchedulerILb1ELb0ELb1ELi128EEEEEEEEEvNT_6ParamsE,(.L_x_1473 - _ZN7cutlass13device_kernelIN5flash19enable_sm80_to_sm89INS1_16FlashAttnFwdSm80INS1_25CollectiveMainloopFwdSm80ILi8ELi1ELb0EN4cute5tupleIJNS5_1CILi128EEENS7_ILi96EEENS7_ILi256EEEEEELi256ENS_6half_tEfNS_4arch4Sm80ELb0ELb0ELb0ELb1ELb0ELb0ELb1ELb0EEENS1_21CollectiveEpilogueFwdINS6_IJS8_SA_S9_EEENS6_IJNS7_ILi1EEESI_SI_EEESC_SE_Li256ELb1ELb1ELb0ELb0EEENS1_19SingleTileSchedulerILb1ELb0ELb1ELi128EEEEEEEEEvNT_6ParamsE)
        .other          _ZN7cutlass13device_kernelIN5flash19enable_sm80_to_sm89INS1_16FlashAttnFwdSm80INS1_25CollectiveMainloopFwdSm80ILi8ELi1ELb0EN4cute5tupleIJNS5_1CILi128EEENS7_ILi96EEENS7_ILi256EEEEEELi256ENS_6half_tEfNS_4arch4Sm80ELb0ELb0ELb0ELb1ELb0ELb0ELb1ELb0EEENS1_21CollectiveEpilogueFwdINS6_IJS8_SA_S9_EEENS6_IJNS7_ILi1EEESI_SI_EEESC_SE_Li256ELb1ELb1ELb0ELb0EEENS1_19SingleTileSchedulerILb1ELb0ELb1ELi128EEEEEEEEEvNT_6ParamsE,@"STO_CUDA_ENTRY STV_DEFAULT"
_ZN7cutlass13device_kernelIN5flash19enable_sm80_to_sm89INS1_16FlashAttnFwdSm80INS1_25CollectiveMainloopFwdSm80ILi8ELi1ELb0EN4cute5tupleIJNS5_1CILi128EEENS7_ILi96EEENS7_ILi256EEEEEELi256ENS_6half_tEfNS_4arch4Sm80ELb0ELb0ELb0ELb1ELb0ELb0ELb1ELb0EEENS1_21CollectiveEpilogueFwdINS6_IJS8_SA_S9_EEENS6_IJNS7_ILi1EEESI_SI_EEESC_SE_Li256ELb1ELb1ELb0ELb0EEENS1_19SingleTileSchedulerILb1ELb0ELb1ELi128EEEEEEEEEvNT_6ParamsE:
        /* <DEDUP_REMOVED lines=17> */
.L_x_694:
        /* <DEDUP_REMOVED lines=8> */
.L_x_696:
[----:B------:R-:W-:-:S05]  /*0190*/  MOV R0, c[0x0][0x54c] ;  /* 0x0001530000007a02 */ /* 0x000fca0000000f00 */
.L_x_695:
[----:B-----5:R-:W-:Y:S01]  /*01a0*/  IMAD R0, R0, c[0x0][0x548], RZ ;  /* 0x0001520000007a24 */ /* 0x020fe200078e02ff */
[----:B-1----:R-:W-:-:S04]  /*01b0*/  SHF.L.U32 R2, R48, 0x7, RZ ;  /* 0x0000000730027819 */ /* 0x002fc800000006ff */
[----:B------:R-:W-:-:S04]  /*01c0*/  ISETP.GE.AND P0, PT, R2, R0, PT ;  /* 0x000000000200720c */ /* 0x000fc80003f06270 */
[----:B------:R-:W-:-:S05]  /*01d0*/  SEL R0, R5, 0xffffffff, !P0 ;  /* 0xffffffff05007807 */ /* 0x000fca0004000000 */
[----:B------:R1:W-:Y:S01]  /*01e0*/  STL [R1+0x8], R0 ;  /* 0x0000080001007387 */ /* 0x0003e20000100800 */
[----:B------:R-:W-:Y:S05]  /*01f0*/  BRA `(.L_x_697) ;  /* 0x0000013000007947 */ /* 0x000fea0003800000 */
.L_x_693:
[----:B---3--:R-:W-:-:S04]  /*0200*/  ISETP.NE.U32.AND P0, PT, RZ, c[0x0][0x568], PT ;  /* 0x00015a00ff007a0c */ /* 0x008fc80003f05070 */
[----:B------:R-:W-:-:S13]  /*0210*/  ISETP.NE.AND.EX P0, PT, RZ, c[0x0][0x56c], PT, P0 ;  /* 0x00015b00ff007a0c */ /* 0x000fda0003f05300 */
[----:B------:R-:W-:Y:S05]  /*0220*/  @!P0 BRA `(.L_x_698) ;  /* 0x0000002000008947 */ /* 0x000fea0003800000 */
[----:B------:R1:W5:Y:S01]  /*0230*/  LDG.E R0, [R2.64] ;  /* 0x0000000402007981 */ /* 0x000362000c1e1900 */
[----:B------:R-:W-:Y:S05]  /*0240*/  BRA `(.L_x_699) ;  /* 0x0000009000007947 */ /* 0x000fea0003800000 */
.L_x_698:
        /* <DEDUP_REMOVED lines=8> */
.L_x_700:
[----:B------:R-:W-:-:S05]  /*02d0*/  MOV R0, c[0x0][0x54c] ;  /* 0x0001530000007a02 */ /* 0x000fca0000000f00 */
.L_x_699:
[----:B-----5:R-:W-:Y:S01]  /*02e0*/  IMAD R0, R0, c[0x0][0x548], RZ ;  /* 0x0001520000007a24 */ /* 0x020fe200078e02ff */
[----:B-1----:R-:W-:-:S04]  /*02f0*/  SHF.L.U32 R2, R48, 0x7, RZ ;  /* 0x0000000730027819 */ /* 0x002fc800000006ff */
[----:B------:R-:W-:-:S04]  /*0300*/  ISETP.GE.AND P0, PT, R2, R0, PT ;  /* 0x000000000200720c */ /* 0x000fc80003f06270 */
[----:B------:R-:W-:-:S05]  /*0310*/  SEL R0, R5, 0xffffffff, !P0 ;  /* 0xffffffff05007807 */ /* 0x000fca0004000000 */
[----:B------:R1:W-:Y:S04]  /*0320*/  STL [R1+0x8], R0 ;  /* 0x0000080001007387 */ /* 0x0003e80000100800 */
.L_x_697:
        /* <DEDUP_REMOVED lines=28> */
.L_x_701:
[----:B------:R-:W-:-:S04]  /*04f0*/  ISETP.NE.U32.AND P0, PT, RZ, c[0x0][0x368], PT ;  /* 0x0000da00ff007a0c */ /* 0x000fc80003f05070 */
[----:B------:R-:W-:-:S13]  /*0500*/  ISETP.NE.AND.EX P0, PT, RZ, c[0x0][0x36c], PT, P0 ;  /* 0x0000db00ff007a0c */ /* 0x000fda0003f05300 */
[----:B------:R-:W-:Y:S05]  /*0510*/  @!P0 BRA `(.L_x_702) ;  /* 0x0000003000008947 */ /* 0x000fea0003800000 */
[----:B--2---:R-:W-:-:S05]  /*0520*/  IMAD.WIDE R2, R49, R27, c[0x0][0x368] ;  /* 0x0000da0031027625 */ /* 0x004fca00078e021b */
[----:B------:R1:W5:Y:S01]  /*0530*/  LDG.E R0, [R2.64] ;  /* 0x0000000402007981 */ /* 0x000362000c1e1900 */
[----:B------:R-:W-:Y:S05]  /*0540*/  BRA `(.L_x_703) ;  /* 0x0000004000007947 */ /* 0x000fea0003800000 */
.L_x_702:
[----:B------:R-:W-:Y:S05]  /*0550*/  @!P4 BRA `(.L_x_703) ;  /* 0x000000300000c947 */ /* 0x000fea0003800000 */
[----:B------:R1:W3:Y:S04]  /*0560*/  LDG.E R0, [R2.64] ;  /* 0x0000000402007981 */ /* 0x0002e8000c1e1900 */
[----:B-12---:R-:W3:Y:S02]  /*0570*/  LDG.E R2, [R2.64+0x4] ;  /* 0x0000040402027981 */ /* 0x006ee4000c1e1900 */
[----:B---3--:R-:W-:-:S05]  /*0580*/  IADD3 R0, -R0, R2, RZ ;  /* 0x0000000200007210 */ /* 0x008fca0007ffe1ff */
.L_x_703:
[--C-:B-----5:R-:W-:Y:S01]  /*0590*/  IMAD.IADD R141, R0, 0x1, -R11.reuse ;  /* 0x00000001008d7824 */ /* 0x120fe200078e0a0b */
[----:B------:R-:W-:Y:S01]  /*05a0*/  PLOP3.LUT P2, PT, PT, PT, PT, 0x80, 0x0 ;  /* 0x000000000000781c */ /* 0x000fe20003f4f070 */
[----:B------:R-:W-:Y:S01]  /*05b0*/  IMAD.IADD R12, R12, 0x1, R11 ;  /* 0x000000010c0c7824 */ /* 0x000fe200078e020b */
[----:B------:R-:W-:Y:S01]  /*05c0*/  CS2R R162, SRZ ;  /* 0x0000000000a27805 */ /* 0x000fe2000001ff00 */
[----:B------:R-:W-:Y:S01]  /*05d0*/  CS2R R14, SRZ ;  /* 0x00000000000e7805 */ /* 0x000fe2000001ff00 */
[C---:B------:R-:W-:Y:S01]  /*05e0*/  IADD3 R0, R141.reuse, 0x5f, RZ ;  /* 0x0000005f8d007810 */ /* 0x040fe20007ffe0ff */
[----:B------:R-:W-:Y:S01]  /*05f0*/  IMAD.MOV.U32 R182, RZ, RZ, RZ ;  /* 0x000000ffffb67224 */ /* 0x000fe200078e00ff */
[----:B------:R-:W-:Y:S01]  /*0600*/  ISETP.GE.AND P0, PT, R141, 0x1, PT ;  /* 0x000000018d00780c */ /* 0x000fe20003f06270 */
[----:B--2---:R-:W-:Y:S01]  /*0610*/  CS2R R8, SRZ ;  /* 0x0000000000087805 */ /* 0x004fe2000001ff00 */
[----:B------:R-:W-:Y:S01]  /*0620*/  MOV R160, RZ ;  /* 0x000000ff00a07202 */ /* 0x000fe20000000f00 */
[----:B------:R-:W-:Y:S01]  /*0630*/  IMAD.HI R0, R0, 0x2aaaaaab, RZ ;  /* 0x2aaaaaab00007827 */ /* 0x000fe200078e02ff */
[----:B------:R-:W-:Y:S01]  /*0640*/  MOV R11, RZ ;  /* 0x000000ff000b7202 */ /* 0x000fe20000000f00 */
[----:B------:R-:W-:Y:S01]  /*0650*/  CS2R R156, SRZ ;  /* 0x00000000009c7805 */ /* 0x000fe2000001ff00 */
[----:B------:R-:W-:Y:S01]  /*0660*/  CS2R R154, SRZ ;  /* 0x00000000009a7805 */ /* 0x000fe2000001ff00 */
[----:B------:R-:W-:Y:S01]  /*0670*/  IMAD.MOV.U32 R180, RZ, RZ, RZ ;  /* 0x000000ffffb47224 */ /* 0x000fe200078e00ff */
[----:B-1----:R-:W-:Y:S01]  /*0680*/  SHF.R.U32.HI R2, RZ, 0x1f, R0 ;  /* 0x0000001fff027819 */ /* 0x002fe20000011600 */
[----:B------:R-:W-:Y:S01]  /*0690*/  IMAD.MOV.U32 R158, RZ, RZ, RZ ;  /* 0x000000ffff9e7224 */ /* 0x000fe200078e00ff */
[----:B------:R-:W-:Y:S01]  /*06a0*/  CS2R R16, SRZ ;  /* 0x0000000000107805 */ /* 0x000fe2000001ff00 */
[----:B------:R-:W-:Y:S01]  /*06b0*/  MOV R152, RZ ;  /* 0x000000ff00987202 */ /* 0x000fe20000000f00 */
[----:B------:R-:W-:Y:S01]  /*06c0*/  IMAD.MOV.U32 R150, RZ, RZ, RZ ;  /* 0x000000ffff967224 */ /* 0x000fe200078e00ff */
[----:B------:R-:W-:Y:S01]  /*06d0*/  LEA.HI.SX32 R149, R0, R2, 0x1c ;  /* 0x0000000200957211 */ /* 0x000fe200078fe2ff */
[----:B------:R-:W-:Y:S01]  /*06e0*/  CS2R R18, SRZ ;  /* 0x0000000000127805 */ /* 0x000fe2000001ff00 */
[----:B------:R-:W-:Y:S01]  /*06f0*/  MOV R148, RZ ;  /* 0x000000ff00947202 */ /* 0x000fe20000000f00 */
[----:B------:R-:W-:Y:S01]  /*0700*/  IMAD.MOV.U32 R178, RZ, RZ, RZ ;  /* 0x000000ffffb27224 */ /* 0x000fe200078e00ff */
[----:B------:R-:W-:Y:S01]  /*0710*/  CS2R R20, SRZ ;  /* 0x0000000000147805 */ /* 0x000fe2000001ff00 */
[----:B------:R1:W-:Y:S01]  /*0720*/  STL [R1+0x28], R149 ;  /* 0x0000289501007387 */ /* 0x0003e20000100800 */
[----:B------:R-:W-:Y:S01]  /*0730*/  MOV R176, RZ ;  /* 0x000000ff00b07202 */ /* 0x000fe20000000f00 */
[----:B------:R-:W-:Y:S01]  /*0740*/  IMAD.MOV.U32 R146, RZ, RZ, RZ ;  /* 0x000000ffff927224 */ /* 0x000fe200078e00ff */
[----:B------:R-:W-:Y:S01]  /*0750*/  CS2R R22, SRZ ;  /* 0x0000000000167805 */ /* 0x000fe2000001ff00 */
[----:B------:R-:W-:Y:S01]  /*0760*/  MOV R144, RZ ;  /* 0x000000ff00907202 */ /* 0x000fe20000000f00 */
[----:B------:R-:W-:Y:S01]  /*0770*/  IMAD.MOV.U32 R142, RZ, RZ, RZ ;  /* 0x000000ffff8e7224 */ /* 0x000fe200078e00ff */
[----:B------:R-:W-:Y:S01]  /*0780*/  CS2R R24, SRZ ;  /* 0x0000000000187805 */ /* 0x000fe2000001ff00 */
[----:B------:R-:W-:Y:S01]  /*0790*/  MOV R140, RZ ;  /* 0x000000ff008c7202 */ /* 0x000fe20000000f00 */
[----:B------:R-:W-:Y:S01]  /*07a0*/  IMAD.MOV.U32 R138, RZ, RZ, RZ ;  /* 0x000000ffff8a7224 */ /* 0x000fe200078e00ff */
        /* <DEDUP_REMOVED lines=53> */
[----:B------:R-:W-:Y:S01]  /*0b00*/  IMAD.MOV.U32 R52, RZ, RZ, RZ ;  /* 0x000000ffff347224 */ /* 0x000fe200078e00ff */
[----:B------:R-:W-:Y:S01]  /*0b10*/  CS2R R174, SRZ ;  /* 0x0000000000ae7805 */ /* 0x000fe2000001ff00 */
[----:B------:R-:W-:Y:S01]  /*0b20*/  CS2R R172, SRZ ;  /* 0x0000000000ac7805 */ /* 0x000fe2000001ff00 */
[----:B------:R-:W-:Y:S01]  /*0b30*/  CS2R R170, SRZ ;  /* 0x0000000000aa7805 */ /* 0x000fe2000001ff00 */
[----:B------:R-:W-:Y:S01]  /*0b40*/  MOV R168, RZ ;  /* 0x000000ff00a87202 */ /* 0x000fe20000000f00 */
[----:B------:R-:W-:Y:S01]  /*0b50*/  CS2R R50, SRZ ;  /* 0x0000000000327805 */ /* 0x000fe2000001ff00 */
        /* <DEDUP_REMOVED lines=9> */
[----:B------:R-:W-:Y:S01]  /*0bf0*/  SHF.R.S32.HI R15, RZ, 0x1f, R49 ;  /* 0x0000001fff0f7819 */ /* 0x000fe20000011431 */
[----:B------:R-:W-:Y:S01]  /*0c00*/  IMAD R0, R0, c[0x0][0x178], RZ ;  /* 0x00005e0000007a24 */ /* 0x000fe200078e02ff */
[-C--:B------:R-:W-:Y:S01]  /*0c10*/  LEA.HI R4, R35, R145.reuse, RZ, 0x3 ;  /* 0x0000009123047211 */ /* 0x080fe200078f18ff */
[----:B------:R-:W-:Y:S01]  /*0c20*/  IMAD R29, R13, c[0x0][0x2c4], RZ ;  /* 0x0000b1000d1d7a24 */ /* 0x000fe200078e02ff */
[----:B------:R-:W-:Y:S01]  /*0c30*/  LEA.HI R14, R35, R145, RZ, 0x4 ;  /* 0x00000091230e7211 */ /* 0x000fe200078f20ff */
[----:B------:R-:W-:Y:S01]  /*0c40*/  IMAD R0, R10, c[0x0][0x17c], R0 ;  /* 0x00005f000a007a24 */ /* 0x000fe200078e0200 */
[----:B------:R-:W-:Y:S01]  /*0c50*/  ISETP.NE.AND P0, PT, R5, 0x1, PT ;  /* 0x000000010500780c */ /* 0x000fe20003f05270 */
[----:B------:R-:W-:Y:S01]  /*0c60*/  BSSY B0, `(.L_x_705) ;  /* 0x00000b5000007945 */ /* 0x000fe20003800000 */
[----:B------:R-:W-:-:S02]  /*0c70*/  SHF.R.S32.HI R6, RZ, 0x4, R14 ;  /* 0x00000004ff067819 */ /* 0x000fc4000001140e */
[----:B------:R-:W-:Y:S02]  /*0c80*/  SHF.R.S32.HI R23, RZ, 0x3, R4 ;  /* 0x00000003ff177819 */ /* 0x000fe40000011404 */
[----:B------:R-:W-:-:S03]  /*0c90*/  SHF.R.S32.HI R11, RZ, 0x1f, R12 ;  /* 0x0000001fff0b7819 */ /* 0x000fc6000001140c */
[----:B------:R-:W-:Y:S02]  /*0ca0*/  IMAD R31, R48, 0x80, R23 ;  /* 0x00000080301f7824 */ /* 0x000fe400078e0217 */
[----:B-1----:R-:W-:-:S03]  /*0cb0*/  IMAD.WIDE.U32 R2, R10, c[0x0][0x178], RZ ;  /* 0x00005e000a027a25 */ /* 0x002fc600078e00ff */
[----:B------:R-:W-:Y:S02]  /*0cc0*/  IADD3 R8, R31, 0x20, RZ ;  /* 0x000000201f087810 */ /* 0x000fe40007ffe0ff */
[----:B---3--:R-:W-:Y:S01]  /*0cd0*/  SHF.R.S32.HI R37, RZ, 0x1f, R36 ;  /* 0x0000001fff257819 */ /* 0x008fe20000011424 */
[----:B------:R-:W-:Y:S01]  /*0ce0*/  IMAD.IADD R3, R3, 0x1, R0 ;  /* 0x0000000103037824 */ /* 0x000fe200078e0200 */
[----:B------:R-:W-:-:S03]  /*0cf0*/  LOP3.LUT R0, R4, 0xfffffff8, RZ, 0xc0, !PT ;  /* 0xfffffff804007812 */ /* 0x000fc600078ec0ff */
[----:B------:R-:W-:Y:S02]  /*0d00*/  IMAD R4, R37, c[0x0][0x1b8], RZ ;  /* 0x00006e0025047a24 */ /* 0x000fe400078e02ff */
[----:B------:R-:W-:Y:S01]  /*0d10*/  IMAD.IADD R26, R145, 0x1, -R0 ;  /* 0x00000001911a7824 */ /* 0x000fe200078e0a00 */
[----:B------:R-:W-:Y:S01]  /*0d20*/  LEA.HI R0, R14, R6, RZ, 0x1 ;  /* 0x000000060e007211 */ /* 0x000fe200078f08ff */
[----:B------:R-:W-:Y:S02]  /*0d30*/  IMAD R4, R36, c[0x0][0x1bc], R4 ;  /* 0x00006f0024047a24 */ /* 0x000fe400078e0204 */
[----:B------:R-:W-:Y:S01]  /*0d40*/  IMAD R5, R26, 0x20, R23 ;  /* 0x000000201a057824 */ /* 0x000fe200078e0217 */
[----:B------:R-:W-:Y:S01]  /*0d50*/  LOP3.LUT R0, R0, 0xfffffffe, RZ, 0xc0, !PT ;  /* 0xfffffffe00007812 */ /* 0x000fe200078ec0ff */
[----:B------:R-:W-:-:S04]  /*0d60*/  IMAD.WIDE.U32 R2, R36, c[0x0][0x1b8], R2 ;  /* 0x00006e0024027a25 */ /* 0x000fc800078e0002 */
[----:B------:R-:W-:Y:S02]  /*0d70*/  IMAD R5, R48, 0x80, R5 ;  /* 0x0000008030057824 */ /* 0x000fe400078e0205 */
[----:B------:R-:W-:Y:S01]  /*0d80*/  IMAD.IADD R32, R6, 0x1, -R0 ;  /* 0x0000000106207824 */ /* 0x000fe200078e0a00 */
[----:B------:R-:W-:Y:S01]  /*0d90*/  SEL R6, R15, RZ, !P3 ;  /* 0x000000ff0f067207 */ /* 0x000fe20005800000 */
[----:B------:R-:W-:-:S04]  /*0da0*/  @P0 IMAD.HI.U32 R7, R5, c[0x0][0x2c8], RZ ;  /* 0x0000b20005070a27 */ /* 0x000fc800078e00ff */
[----:B------:R-:W-:Y:S01]  /*0db0*/  IMAD.IADD R3, R3, 0x1, R4 ;  /* 0x0000000103037824 */ /* 0x000fe200078e0204 */
[----:B------:R-:W-:Y:S01]  /*0dc0*/  SEL R4, R49, RZ, !P3 ;  /* 0x000000ff31047207 */ /* 0x000fe20005800000 */
[----:B------:R-:W-:Y:S01]  /*0dd0*/  IMAD.MOV.U32 R0, RZ, RZ, R5 ;  /* 0x000000ffff007224 */ /* 0x000fe200078e0005 */
[----:B------:R-:W-:Y:S01]  /*0de0*/  @P0 SHF.R.U32.HI R0, RZ, c[0x0][0x2cc], R7 ;  /* 0x0000b300ff000a19 */ /* 0x000fe20000011607 */
[----:B------:R-:W-:Y:S01]  /*0df0*/  IMAD R6, R6, c[0x0][0x1c0], RZ ;  /* 0x0000700006067a24 */ /* 0x000fe200078e02ff */
[----:B------:R-:W-:Y:S01]  /*0e00*/  ISETP.GE.AND P0, PT, R8, R29, PT ;  /* 0x0000001d0800720c */ /* 0x000fe20003f06270 */
[C---:B------:R-:W-:Y:S01]  /*0e10*/  IMAD.WIDE.U32 R2, R4.reuse, c[0x0][0x1c0], R2 ;  /* 0x0000700004027a25 */ /* 0x040fe200078e0002 */
[----:B------:R-:W-:Y:S02]  /*0e20*/  SHF.R.S32.HI R7, RZ, 0x1f, R0 ;  /* 0x0000001fff077819 */ /* 0x000fe40000011400 */
[----:B------:R-:W-:Y:S01]  /*0e30*/  P2R R30, PR, RZ, 0x1 ;  /* 0x00000001ff1e7803 */ /* 0x000fe20000000000 */
[----:B------:R-:W-:-:S02]  /*0e40*/  IMAD R6, R4, c[0x0][0x1c4], R6 ;  /* 0x0000710004067a24 */ /* 0x000fc400078e0206 */
[----:B------:R-:W-:Y:S02]  /*0e50*/  IMAD.MOV R4, RZ, RZ, -R0 ;  /* 0x000000ffff047224 */ /* 0x000fe400078e0a00 */
[----:B------:R-:W-:Y:S02]  /*0e60*/  IMAD.SHL.U32 R8, R23, 0x40, RZ ;  /* 0x0000004017087824 */ /* 0x000fe400078e00ff */
[----:B------:R-:W-:Y:S02]  /*0e70*/  IMAD.IADD R3, R3, 0x1, R6 ;  /* 0x0000000103037824 */ /* 0x000fe400078e0206 */
[----:B------:R-:W-:Y:S01]  /*0e80*/  IMAD R5, R4, c[0x0][0x2c4], R5 ;  /* 0x0000b10004057a24 */ /* 0x000fe200078e0205 */
[----:B------:R-:W-:Y:S01]  /*0e90*/  LOP3.LUT R4, R8, 0x1c0, RZ, 0xc0, !PT ;  /* 0x000001c008047812 */ /* 0x000fe200078ec0ff */
[----:B------:R-:W-:Y:S02]  /*0ea0*/  IMAD R6, R7, c[0x0][0x1b0], RZ ;  /* 0x00006c0007067a24 */ /* 0x000fe400078e02ff */
[----:B------:R-:W-:Y:S01]  /*0eb0*/  IMAD.SHL.U32 R8, R26, 0x8, RZ ;  /* 0x000000081a087824 */ /* 0x000fe200078e00ff */
[----:B------:R-:W-:Y:S01]  /*0ec0*/  SHF.R.U32.HI R9, RZ, 0x3, R4 ;  /* 0x00000003ff097819 */ /* 0x000fe20000011604 */
[----:B------:R-:W-:-:S02]  /*0ed0*/  IMAD R6, R0, c[0x0][0x1b4], R6 ;  /* 0x00006d0000067a24 */ /* 0x000fc400078e0206 */
[----:B------:R-:W-:Y:S01]  /*0ee0*/  IMAD.WIDE.U32 R2, R0, c[0x0][0x1b0], R2 ;  /* 0x00006c0000027a25 */ /* 0x000fe200078e0002 */
[----:B------:R-:W-:Y:S02]  /*0ef0*/  IADD3 R0, P0, R12, R23, RZ ;  /* 0x000000170c007210 */ /* 0x000fe40007f1e0ff */
[----:B------:R-:W-:Y:S01]  /*0f00*/  LOP3.LUT R10, R4, 0x38, R8, 0xf8, !PT ;  /* 0x00000038040a7812 */ /* 0x000fe200078ef808 */
[----:B------:R-:W-:Y:S01]  /*0f10*/  IMAD.IADD R3, R3, 0x1, R6 ;  /* 0x0000000103037824 */ /* 0x000fe200078e0206 */
[----:B------:R-:W-:Y:S02]  /*0f20*/  SHF.R.S32.HI R4, RZ, 0x1f, R5 ;  /* 0x0000001fff047819 */ /* 0x000fe40000011405 */
[----:B------:R-:W-:Y:S01]  /*0f30*/  IADD3 R7, R8, 0x80, RZ ;  /* 0x0000008008077810 */ /* 0x000fe20007ffe0ff */
[----:B------:R-:W-:Y:S01]  /*0f40*/  IMAD.WIDE.U32 R2, R5, c[0x0][0x1a8], R2 ;  /* 0x00006a0005027a25 */ /* 0x000fe200078e0002 */
[----:B------:R-:W-:Y:S02]  /*0f50*/  LEA.HI.X.SX32 R6, R23, R11, 0x1, P0 ;  /* 0x0000000b17067211 */ /* 0x000fe400000f0eff */
[----:B------:R-:W-:Y:S01]  /*0f60*/  ISETP.GE.AND P6, PT, R7, c[0x0][0x1d4], PT ;  /* 0x0000750007007a0c */ /* 0x000fe20003fc6270 */
[----:B------:R-:W-:Y:S01]  /*0f70*/  IMAD R4, R4, c[0x0][0x1a8], RZ ;  /* 0x00006a0004047a24 */ /* 0x000fe200078e02ff */
[----:B------:R-:W-:Y:S01]  /*0f80*/  LOP3.LUT R10, R10, R9, RZ, 0x3c, !PT ;  /* 0x000000090a0a7212 */ /* 0x000fe200078e3cff */
[C---:B------:R-:W-:Y:S01]  /*0f90*/  IMAD R7, R6.reuse, c[0x0][0x1e0], RZ ;  /* 0x0000780006077a24 */ /* 0x040fe200078e02ff */
[----:B------:R-:W-:Y:S01]  /*0fa0*/  SHF.R.S32.HI R9, RZ, 0x1f, R8 ;  /* 0x0000001fff097819 */ /* 0x000fe20000011408 */
[----:B------:R-:W-:Y:S01]  /*0fb0*/  IMAD R6, R6, c[0x0][0x208], RZ ;  /* 0x0000820006067a24 */ /* 0x000fe200078e02ff */
[----:B------:R-:W-:Y:S01]  /*0fc0*/  LEA R28, P1, R2, c[0x0][0x160], 0x1 ;  /* 0x00005800021c7a11 */ /* 0x000fe200078208ff */
[----:B------:R-:W-:Y:S01]  /*0fd0*/  IMAD R4, R5, c[0x0][0x1ac], R4 ;  /* 0x00006b0005047a24 */ /* 0x000fe200078e0204 */
[----:B------:R-:W-:Y:S01]  /*0fe0*/  ISETP.GE.AND P0, PT, R31, R29, PT ;  /* 0x0000001d1f00720c */ /* 0x000fe20003f06270 */
[----:B------:R-:W-:-:S02]  /*0ff0*/  IMAD R24, R0, c[0x0][0x1e4], R7 ;  /* 0x0000790000187a24 */ /* 0x000fc400078e0207 */
[C---:B------:R-:W-:Y:S02]  /*1000*/  IMAD R27, R0.reuse, c[0x0][0x20c], R6 ;  /* 0x00008300001b7a24 */ /* 0x040fe400078e0206 */
[----:B------:R-:W-:-:S04]  /*1010*/  IMAD.WIDE.U32 R6, R0, c[0x0][0x1e0], R8 ;  /* 0x0000780000067a25 */ /* 0x000fc800078e0008 */
[----:B------:R-:W-:-:S04]  /*1020*/  IMAD.WIDE.U32 R12, R0, c[0x0][0x208], R8 ;  /* 0x00008200000c7a25 */ /* 0x000fc800078e0008 */
[----:B------:R-:W-:Y:S01]  /*1030*/  IMAD.IADD R0, R3, 0x1, R4 ;  /* 0x0000000103007824 */ /* 0x000fe200078e0204 */
[----:B------:R-:W-:Y:S01]  /*1040*/  LOP3.LUT R3, R14, 0xfffffff0, RZ, 0xc0, !PT ;  /* 0xfffffff00e037812 */ /* 0x000fe200078ec0ff */
[----:B------:R-:W-:Y:S01]  /*1050*/  IMAD.SHL.U32 R14, R26, 0x8, RZ ;  /* 0x000000081a0e7824 */ /* 0x000fe200078e00ff */
[----:B------:R-:W-:Y:S01]  /*1060*/  LEA.HI R4, R35, R145, RZ, 0x6 ;  /* 0x0000009123047211 */ /* 0x000fe200078f30ff */
[----:B------:R-:W-:Y:S01]  /*1070*/  IMAD.IADD R7, R7, 0x1, R24 ;  /* 0x0000000107077824 */ /* 0x000fe200078e0218 */
[----:B------:R-:W-:Y:S01]  /*1080*/  LEA.HI.X R25, R2, c[0x0][0x164], R0, 0x1, P1 ;  /* 0x0000590002197a11 */ /* 0x000fe200008f0c00 */
[----:B------:R-:W-:Y:S01]  /*1090*/  IMAD.IADD R0, R145, 0x1, -R3 ;  /* 0x0000000191007824 */ /* 0x000fe200078e0a03 */
[----:B------:R-:W1:Y:S01]  /*10a0*/  SHFL.IDX PT, R2, R28, RZ, 0x181f ;  /* 0x00181fff1c027589 */ /* 0x000e6200000e0000 */
[----:B------:R-:W-:Y:S01]  /*10b0*/  IMAD.SHL.U32 R4, R4, 0x8, RZ ;  /* 0x0000000804047824 */ /* 0x000fe200078e00ff */
[----:B------:R-:W-:Y:S01]  /*10c0*/  IADD3 R33, R14, 0xc0, RZ ;  /* 0x000000c00e217810 */ /* 0x000fe20007ffe0ff */
[----:B------:R-:W-:Y:S01]  /*10d0*/  IMAD.WIDE.U32 R6, R36, c[0x0][0x1e8], R6 ;  /* 0x00007a0024067a25 */ /* 0x000fe200078e0006 */
[----:B------:R-:W3:Y:S01]  /*10e0*/  SHFL.IDX PT, R3, R25, RZ, 0x181f ;  /* 0x00181fff19037589 */ /* 0x000ee200000e0000 */
[----:B------:R-:W-:-:S02]  /*10f0*/  IADD3 R34, R14, 0x80, RZ ;  /* 0x000000800e227810 */ /* 0x000fc40007ffe0ff */
[----:B------:R-:W-:Y:S02]  /*1100*/  LOP3.LUT R251, R10, 0xfffffe00, R4, 0xf8, !PT ;  /* 0xfffffe000afb7812 */ /* 0x000fe400078ef804 */
[----:B------:R-:W-:Y:S02]  /*1110*/  SHF.R.S32.HI R4, RZ, 0x1f, R0 ;  /* 0x0000001fff047819 */ /* 0x000fe40000011400 */
[----:B------:R-:W-:Y:S02]  /*1120*/  @!P0 SHF.R.S32.HI R10, RZ, 0x1f, R34 ;  /* 0x0000001fff0a8819 */ /* 0x000fe40000011422 */
[----:B------:R-:W-:Y:S02]  /*1130*/  LEA.HI R22, R4, R0, RZ, 0x3 ;  /* 0x0000000004167211 */ /* 0x000fe400078f18ff */
[----:B------:R-:W-:Y:S02]  /*1140*/  @!P0 SHF.R.S32.HI R4, RZ, 0x1f, R33 ;  /* 0x0000001fff048819 */ /* 0x000fe40000011421 */
[----:B------:R-:W-:-:S02]  /*1150*/  LOP3.LUT R11, R22, 0xfffffff8, RZ, 0xc0, !PT ;  /* 0xfffffff8160b7812 */ /* 0x000fc400078ec0ff */
[----:B------:R-:W-:Y:S02]  /*1160*/  @!P0 LEA.HI R18, R4, R33, RZ, 0x3 ;  /* 0x0000002104128211 */ /* 0x000fe400078f18ff */
[----:B------:R-:W-:Y:S01]  /*1170*/  @!P0 LEA.HI R17, R10, R34, RZ, 0x3 ;  /* 0x000000220a118211 */ /* 0x000fe200078f18ff */
[----:B------:R-:W-:Y:S01]  /*1180*/  IMAD.IADD R19, R0, 0x1, -R11 ;  /* 0x0000000100137824 */ /* 0x000fe200078e0a0b */
[----:B------:R-:W-:Y:S01]  /*1190*/  ISETP.GE.AND P5, PT, R34, c[0x0][0x198], PT ;  /* 0x0000660022007a0c */ /* 0x000fe20003fa6270 */
[----:B------:R-:W-:Y:S01]  /*11a0*/  @!P0 IMAD.SHL.U32 R0, R251, 0x2, RZ ;  /* 0x00000002fb008824 */ /* 0x000fe200078e00ff */
[C---:B-1----:R-:W-:Y:S02]  /*11b0*/  @!P0 LEA R10, P1, R14.reuse, R2, 0x1 ;  /* 0x000000020e0a8211 */ /* 0x042fe400078208ff */
[----:B------:R-:W-:Y:S02]  /*11c0*/  ISETP.GE.AND P3, PT, R33, c[0x0][0x198], PT ;  /* 0x0000660021007a0c */ /* 0x000fe40003f66270 */
[----:B---3--:R-:W-:-:S02]  /*11d0*/  @!P0 LEA.HI.X R11, R14, R3, R9, 0x1, P1 ;  /* 0x000000030e0b8211 */ /* 0x008fc400008f0c09 */
[----:B------:R-:W-:Y:S02]  /*11e0*/  @!P0 LOP3.LUT R18, R18, 0xfffffff8, RZ, 0xc0, !PT ;  /* 0xfffffff812128812 */ /* 0x000fe400078ec0ff */
[--C-:B--2---:R-:W-:Y:S01]  /*11f0*/  @P2 SHF.R.S32.HI R5, RZ, 0x1f, R16.reuse ;  /* 0x0000001fff052819 */ /* 0x104fe20000011410 */
[----:B------:R-:W-:Y:S01]  /*1200*/  @!P2 IMAD.MOV.U32 R5, RZ, RZ, R15 ;  /* 0x000000ffff05a224 */ /* 0x000fe200078e000f */
[----:B------:R-:W-:Y:S01]  /*1210*/  IADD3 R15, R8, 0x40, RZ ;  /* 0x00000040080f7810 */ /* 0x000fe20007ffe0ff */
[----:B------:R-:W-:Y:S02]  /*1220*/  @P2 IMAD.MOV.U32 R4, RZ, RZ, R16 ;  /* 0x000000ffff042224 */ /* 0x000fe400078e0010 */
[----:B------:R-:W-:Y:S01]  /*1230*/  @!P2 IMAD.MOV.U32 R4, RZ, RZ, R49 ;  /* 0x000000ffff04a224 */ /* 0x000fe200078e0031 */
[----:B------:R-:W-:Y:S02]  /*1240*/  @!P0 SHF.R.S32.HI R16, RZ, 0x1f, R15 ;  /* 0x0000001fff108819 */ /* 0x000fe4000001140f */
[----:B------:R-:W-:-:S02]  /*1250*/  ISETP.GE.AND P2, PT, R14, c[0x0][0x198], PT ;  /* 0x000066000e007a0c */ /* 0x000fc40003f46270 */
[----:B------:R-:W-:Y:S02]  /*1260*/  @!P0 LEA.HI R16, R16, R15, RZ, 0x3 ;  /* 0x0000000f10108211 */ /* 0x000fe400078f18ff */
[----:B------:R-:W-:Y:S02]  /*1270*/  ISETP.GE.AND P1, PT, R15, c[0x0][0x198], PT ;  /* 0x000066000f007a0c */ /* 0x000fe40003f26270 */
[----:B------:R-:W-:Y:S01]  /*1280*/  SEL R21, R4, RZ, !P4 ;  /* 0x000000ff04157207 */ /* 0x000fe20006000000 */
[----:B------:R-:W-:Y:S01]  /*1290*/  IMAD.MOV.U32 R4, RZ, RZ, R12 ;  /* 0x000000ffff047224 */ /* 0x000fe200078e000c */
[----:B------:R-:W-:Y:S02]  /*12a0*/  @!P0 LOP3.LUT R16, R16, 0xfffffff8, RZ, 0xc0, !PT ;  /* 0xfffffff810108812 */ /* 0x000fe400078ec0ff */
[----:B------:R-:W-:Y:S02]  /*12b0*/  @!P0 LOP3.LUT R12, R17, 0xfffffff8, RZ, 0xc0, !PT ;  /* 0xfffffff8110c8812 */ /* 0x000fe400078ec0ff */
[----:B------:R-:W-:Y:S01]  /*12c0*/  SEL R20, R5, RZ, !P4 ;  /* 0x000000ff05147207 */ /* 0x000fe20006000000 */
[----:B------:R-:W-:Y:S01]  /*12d0*/  IMAD.IADD R5, R13, 0x1, R27 ;  /* 0x000000010d057824 */ /* 0x000fe200078e021b */
[----:B------:R-:W-:Y:S01]  /*12e0*/  @!PT LDS RZ, [RZ] ;  /* 0x00000000fffff984 */ /* 0x000fe20000000800 */
[----:B------:R1:W-:Y:S01]  /*12f0*/  @!P0 LDGSTS.E.BYPASS.LTC128B.128 [R0+0x18100], [R10.64], !P2 ;  /* 0x181000000a008fae */ /* 0x0003e2000d101d44 */
[----:B------:R-:W-:-:S04]  /*1300*/  @!P0 IMAD.WIDE R16, R16, 0x2, R2 ;  /* 0x0000000210108825 */ /* 0x000fc800078e0202 */
[--C-:B------:R-:W-:Y:S01]  /*1310*/  @!P0 IMAD.WIDE R12, R12, 0x2, R2.reuse ;  /* 0x000000020c0c8825 */ /* 0x100fe200078e0202 */
[----:B------:R2:W-:Y:S03]  /*1320*/  @!P0 LDGSTS.E.BYPASS.LTC128B.128 [R0+0x1c100], [R16.64], !P1 ;  /* 0x1c10000010008fae */ /* 0x0005e6000c901d44 */
[----:B------:R-:W-:Y:S01]  /*1330*/  @!P0 IMAD.WIDE R2, R18, 0x2, R2 ;  /* 0x0000000212028825 */ /* 0x000fe200078e0202 */
[----:B------:R3:W-:Y:S01]  /*1340*/  @!P0 LDGSTS.E.BYPASS.LTC128B.128 [R0+0x20100], [R12.64], !P5 ;  /* 0x201000000c008fae */ /* 0x0007e2000e901d44 */
[----:B------:R-:W-:-:S03]  /*1350*/  ISETP.GE.AND P5, PT, R15, c[0x0][0x1d4], PT ;  /* 0x000075000f007a0c */ /* 0x000fc60003fa6270 */
[----:B------:R2:W-:Y:S01]  /*1360*/  @!P0 LDGSTS.E.BYPASS.LTC128B.128 [R0+0x24100], [R2.64], !P3 ;  /* 0x2410000002008fae */ /* 0x0005e2000d901d44 */
[----:B------:R-:W-:Y:S02]  /*1370*/  LOP3.LUT P0, RZ, R19, 0x2, RZ, 0xc0, !PT ;  /* 0x0000000213ff7812 */ /* 0x000fe4000780c0ff */
[----:B------:R-:W-:Y:S01]  /*1380*/  ISETP.GE.AND P3, PT, R8, c[0x0][0x1d4], PT ;  /* 0x0000750008007a0c */ /* 0x000fe20003f66270 */
[----:B-1----:R-:W-:Y:S02]  /*1390*/  IMAD R11, R37, c[0x0][0x210], RZ ;  /* 0x00008400250b7a24 */ /* 0x002fe400078e02ff */
[----:B------:R-:W-:Y:S02]  /*13a0*/  IMAD.SHL.U32 R10, R32, 0x8, RZ ;  /* 0x00000008200a7824 */ /* 0x000fe400078e00ff */
[----:B------:R-:W-:Y:S02]  /*13b0*/  IMAD R11, R36, c[0x0][0x214], R11 ;  /* 0x00008500240b7a24 */ /* 0x000fe400078e020b */
[----:B---3--:R-:W-:-:S02]  /*13c0*/  IMAD.MOV.U32 R13, RZ, RZ, 0x10 ;  /* 0x00000010ff0d7424 */ /* 0x008fc400078e00ff */
[----:B------:R-:W-:Y:S02]  /*13d0*/  IMAD R12, R37, c[0x0][0x1e8], RZ ;  /* 0x00007a00250c7a24 */ /* 0x000fe400078e02ff */
[----:B--2---:R-:W-:Y:S02]  /*13e0*/  IMAD.SHL.U32 R0, R19, 0x40, RZ ;  /* 0x0000004013007824 */ /* 0x004fe400078e00ff */
[----:B------:R-:W-:Y:S01]  /*13f0*/  IMAD.WIDE.U32 R2, R36, c[0x0][0x210], R4 ;  /* 0x0000840024027a25 */ /* 0x000fe200078e0004 */
[----:B------:R-:W-:Y:S02]  /*1400*/  SEL R4, R13, 0xfffffff0, !P0 ;  /* 0xfffffff00d047807 */ /* 0x000fe40004000000 */
[----:B------:R-:W-:Y:S01]  /*1410*/  LOP3.LUT R0, R0, 0x1c0, RZ, 0xc0, !PT ;  /* 0x000001c000007812 */ /* 0x000fe200078ec0ff */
[----:B------:R-:W-:Y:S01]  /*1420*/  IMAD.IADD R11, R3, 0x1, R11 ;  /* 0x00000001030b7824 */ /* 0x000fe200078e020b */
[----:B------:R-:W-:Y:S01]  /*1430*/  LOP3.LUT P0, RZ, R19, 0x4, RZ, 0xc0, !PT ;  /* 0x0000000413ff7812 */ /* 0x000fe2000780c0ff */
[----:B------:R-:W-:Y:S01]  /*1440*/  IMAD.MOV.U32 R3, RZ, RZ, 0x20 ;  /* 0x00000020ff037424 */ /* 0x000fe200078e00ff */
[----:B------:R-:W-:Y:S01]  /*1450*/  LOP3.LUT R5, R0, 0x8, R10, 0xf8, !PT ;  /* 0x0000000800057812 */ /* 0x000fe200078ef80a */
[----:B------:R-:W-:Y:S01]  /*1460*/  IMAD R12, R36, c[0x0][0x1ec], R12 ;  /* 0x00007b00240c7a24 */ /* 0x000fe200078e020c */
[----:B------:R-:W-:Y:S01]  /*1470*/  SHF.R.U32.HI R0, RZ, 0x3, R0 ;  /* 0x00000003ff007819 */ /* 0x000fe20000011600 */
[----:B------:R-:W-:Y:S01]  /*1480*/  IMAD.MOV.U32 R10, RZ, RZ, R2 ;  /* 0x000000ffff0a7224 */ /* 0x000fe200078e0002 */
[----:B------:R-:W-:Y:S01]  /*1490*/  SEL R2, R3, 0xffffffe0, !P0 ;  /* 0xffffffe003027807 */ /* 0x000fe20004000000 */
[----:B------:R-:W-:Y:S01]  /*14a0*/  IMAD.IADD R13, R7, 0x1, R12 ;  /* 0x00000001070d7824 */ /* 0x000fe200078e020c */
[----:B------:R-:W-:Y:S01]  /*14b0*/  LOP3.LUT R17, R5, R0, RZ, 0x3c, !PT ;  /* 0x0000000005117212 */ /* 0x000fe200078e3cff */
[----:B------:R-:W-:Y:S01]  /*14c0*/  IMAD.MOV.U32 R12, RZ, RZ, R6 ;  /* 0x000000ffff0c7224 */ /* 0x000fe200078e0006 */
[----:B------:R-:W-:Y:S01]  /*14d0*/  ISETP.NE.AND P0, PT, R30, RZ, PT ;  /* 0x000000ff1e00720c */ /* 0x000fe20003f05270 */
[C---:B------:R-:W-:Y:S01]  /*14e0*/  IMAD R3, R20.reuse, c[0x0][0x1f0], RZ ;  /* 0x00007c0014037a24 */ /* 0x040fe200078e02ff */
[----:B------:R1:W2:Y:S01]  /*14f0*/  SHFL.IDX PT, R6, R28, 0x1, 0x181f ;  /* 0x00381f001c067f89 */ /* 0x0002a200000e0000 */
[----:B------:R-:W-:Y:S01]  /*1500*/  IMAD R0, R20, c[0x0][0x218], RZ ;  /* 0x0000860014007a24 */ /* 0x000fe200078e02ff */
[----:B------:R-:W-:Y:S01]  /*1510*/  SEL R20, RZ, 0x1, P3 ;  /* 0x00000001ff147807 */ /* 0x000fe20001800000 */
[C---:B------:R-:W-:Y:S01]  /*1520*/  IMAD R16, R21.reuse, c[0x0][0x1f4], R3 ;  /* 0x00007d0015107a24 */ /* 0x040fe200078e0203 */
[----:B------:R1:W3:Y:S01]  /*1530*/  SHFL.IDX PT, R7, R25, 0x1, 0x181f ;  /* 0x00381f0019077f89 */ /* 0x0002e200000e0000 */
[----:B------:R-:W-:-:S04]  /*1540*/  IMAD.WIDE.U32 R42, R21, c[0x0][0x1f0], R12 ;  /* 0x00007c00152a7a25 */ /* 0x000fc800078e000c */
[C---:B------:R-:W-:Y:S01]  /*1550*/  IMAD R3, R21.reuse, c[0x0][0x21c], R0 ;  /* 0x0000870015037a24 */ /* 0x040fe200078e0200 */
[----:B------:R1:W-:Y:S01]  /*1560*/  STL.64 [R1+0x20], R42 ;  /* 0x0000202a01007387 */ /* 0x0003e20000100a00 */
[----:B------:R-:W-:Y:S01]  /*1570*/  IMAD.WIDE.U32 R38, R21, c[0x0][0x218], R10 ;  /* 0x0000860015267a25 */ /* 0x000fe200078e000a */
[----:B------:R-:W-:-:S03]  /*1580*/  IADD3 R0, R8, 0xc0, RZ ;  /* 0x000000c008007810 */ /* 0x000fc60007ffe0ff */
[----:B------:R-:W-:Y:S01]  /*1590*/  IMAD.IADD R45, R43, 0x1, R16 ;  /* 0x000000012b2d7824 */ /* 0x000fe200078e0210 */
[----:B------:R1:W-:Y:S01]  /*15a0*/  STL.64 [R1+0x38], R38 ;  /* 0x0000382601007387 */ /* 0x0003e20000100a00 */
[----:B------:R-:W-:Y:S01]  /*15b0*/  IMAD.IADD R41, R39, 0x1, R3 ;  /* 0x0000000127297824 */ /* 0x000fe200078e0203 */
[----:B------:R-:W-:Y:S01]  /*15c0*/  ISETP.GE.AND P4, PT, R0, c[0x0][0x1d4], PT ;  /* 0x0000750000007a0c */ /* 0x000fe20003f86270 */
[----:B------:R-:W-:Y:S01]  /*15d0*/  IMAD.SHL.U32 R5, R22, 0x40, RZ ;  /* 0x0000004016057824 */ /* 0x000fe200078e00ff */
[----:B------:R1:W-:Y:S04]  /*15e0*/  STL [R1+0x1c], R45 ;  /* 0x00001c2d01007387 */ /* 0x0003e80000100800 */
[----:B------:R1:W-:Y:S01]  /*15f0*/  STL [R1+0x34], R41 ;  /* 0x0000342901007387 */ /* 0x0003e20000100800 */
[----:B------:R-:W-:Y:S01]  /*1600*/  LOP3.LUT R5, R17, 0xfffffe00, R5, 0xf8, !PT ;  /* 0xfffffe0011057812 */ /* 0x000fe200078ef805 */
[----:B------:R-:W-:Y:S05]  /*1610*/  @P0 BRA `(.L_x_706) ;  /* 0x0000019000000947 */ /* 0x000fea0003800000 */
[C---:B--2---:R-:W-:Y:S02]  /*1620*/  IADD3 R3, R14.reuse, 0x80, RZ ;  /* 0x000000800e037810 */ /* 0x044fe40007ffe0ff */
[----:B------:R-:W-:-:S02]  /*1630*/  IADD3 R13, R14, 0xc0, RZ ;  /* 0x000000c00e0d7810 */ /* 0x000fc40007ffe0ff */
[----:B------:R-:W-:Y:S02]  /*1640*/  SHF.R.S32.HI R0, RZ, 0x1f, R15 ;  /* 0x0000001fff007819 */ /* 0x000fe4000001140f */
[----:B------:R-:W-:Y:S02]  /*1650*/  SHF.R.S32.HI R16, RZ, 0x1f, R3 ;  /* 0x0000001fff107819 */ /* 0x000fe40000011403 */
[----:B------:R-:W-:Y:S02]  /*1660*/  LEA R10, P0, R14, R6, 0x1 ;  /* 0x000000060e0a7211 */ /* 0x000fe400078008ff */
[----:B------:R-:W-:Y:S02]  /*1670*/  SHF.R.S32.HI R17, RZ, 0x1f, R13 ;  /* 0x0000001fff117819 */ /* 0x000fe4000001140d */
[----:B------:R-:W-:Y:S02]  /*1680*/  LEA.HI R12, R0, R15, RZ, 0x3 ;  /* 0x0000000f000c7211 */ /* 0x000fe400078f18ff */
[----:B------:R-:W-:-:S02]  /*1690*/  P2R R19, PR, RZ, 0x8 ;  /* 0x00000008ff137803 */ /* 0x000fc40000000000 */
[----:B------:R-:W-:Y:S02]  /*16a0*/  LEA.HI R3, R16, R3, RZ, 0x3 ;  /* 0x0000000310037211 */ /* 0x000fe400078f18ff */
[----:B---3--:R-:W-:Y:S02]  /*16b0*/  LEA.HI.X R11, R14, R7, R9, 0x1, P0 ;  /* 0x000000070e0b7211 */ /* 0x008fe400000f0c09 */
[----:B------:R-:W-:Y:S02]  /*16c0*/  LEA.HI R0, R17, R13, RZ, 0x3 ;  /* 0x0000000d11007211 */ /* 0x000fe400078f18ff */
[----:B------:R-:W-:Y:S02]  /*16d0*/  ISETP.GE.AND P3, PT, R34, c[0x0][0x198], PT ;  /* 0x0000660022007a0c */ /* 0x000fe40003f66270 */
[----:B------:R-:W-:Y:S02]  /*16e0*/  ISETP.GE.AND P0, PT, R33, c[0x0][0x198], PT ;  /* 0x0000660021007a0c */ /* 0x000fe40003f06270 */
[----:B------:R-:W-:-:S02]  /*16f0*/  LOP3.LUT R12, R12, 0xfffffff8, RZ, 0xc0, !PT ;  /* 0xfffffff80c0c7812 */ /* 0x000fc400078ec0ff */
[----:B------:R-:W-:Y:S02]  /*1700*/  LOP3.LUT R3, R3, 0xfffffff8, RZ, 0xc0, !PT ;  /* 0xfffffff803037812 */ /* 0x000fe400078ec0ff */
[----:B------:R-:W-:Y:S01]  /*1710*/  LOP3.LUT R18, R0, 0xfffffff8, RZ, 0xc0, !PT ;  /* 0xfffffff800127812 */ /* 0x000fe200078ec0ff */
[----:B------:R-:W-:Y:S02]  /*1720*/  IMAD.SHL.U32 R0, R251, 0x2, RZ ;  /* 0x00000002fb007824 */ /* 0x000fe400078e00ff */
[----:B------:R-:W-:-:S03]  /*1730*/  IMAD.WIDE R16, R12, 0x2, R6 ;  /* 0x000000020c107825 */ /* 0x000fc600078e0206 */
[----:B------:R2:W-:Y:S01]  /*1740*/  LDGSTS.E.BYPASS.LTC128B.128 [R0+0x19100], [R10.64], !P2 ;  /* 0x191000000a007fae */ /* 0x0005e2000d101d44 */
[----:B------:R-:W-:-:S03]  /*1750*/  IMAD.WIDE R12, R3, 0x2, R6 ;  /* 0x00000002030c7825 */ /* 0x000fc600078e0206 */
[----:B------:R2:W-:Y:S01]  /*1760*/  LDGSTS.E.BYPASS.LTC128B.128 [R0+0x1d100], [R16.64], !P1 ;  /* 0x1d10000010007fae */ /* 0x0005e2000c901d44 */
[----:B------:R-:W-:-:S03]  /*1770*/  IMAD.WIDE R6, R18, 0x2, R6 ;  /* 0x0000000212067825 */ /* 0x000fc600078e0206 */
[----:B------:R2:W-:Y:S01]  /*1780*/  LDGSTS.E.BYPASS.LTC128B.128 [R0+0x21100], [R12.64], !P3 ;  /* 0x211000000c007fae */ /* 0x0005e2000d901d44 */
[----:B------:R-:W-:-:S03]  /*1790*/  ISETP.NE.AND P3, PT, R19, RZ, PT ;  /* 0x000000ff1300720c */ /* 0x000fc60003f65270 */
[----:B------:R2:W-:Y:S05]  /*17a0*/  LDGSTS.E.BYPASS.LTC128B.128 [R0+0x25100], [R6.64], !P0 ;  /* 0x2510000006007fae */ /* 0x0005ea000c101d44 */
.L_x_706:
[----:B--2---:R-:W-:Y:S05]  /*17b0*/  BSYNC B0 ;  /* 0x0000000000007941 */ /* 0x004fea0003800000 */
.L_x_705:
[----:B------:R-:W-:Y:S01]  /*17c0*/  IADD3 R0, R31, 0x40, RZ ;  /* 0x000000401f007810 */ /* 0x000fe20007ffe0ff */
[----:B---3--:R2:W3:Y:S01]  /*17d0*/  SHFL.IDX PT, R7, R25, 0x2, 0x181f ;  /* 0x00581f0019077f89 */ /* 0x0084e200000e0000 */
[----:B------:R-:W-:Y:S02]  /*17e0*/  BSSY B0, `(.L_x_707) ;  /* 0x000001e000007945 */ /* 0x000fe40003800000 */
[----:B------:R-:W-:Y:S01]  /*17f0*/  ISETP.GE.AND P0, PT, R0, R29, PT ;  /* 0x0000001d0000720c */ /* 0x000fe20003f06270 */
[----:B------:R2:W4:-:S12]  /*1800*/  SHFL.IDX PT, R6, R28, 0x2, 0x181f ;  /* 0x00581f001c067f89 */ /* 0x00051800000e0000 */
[----:B------:R-:W-:Y:S05]  /*1810*/  @P0 BRA `(.L_x_708) ;  /* 0x000001a000000947 */ /* 0x000fea0003800000 */
[C---:B------:R-:W-:Y:S02]  /*1820*/  IADD3 R3, R14.reuse, 0x80, RZ ;  /* 0x000000800e037810 */ /* 0x040fe40007ffe0ff */
[C---:B------:R-:W-:Y:S02]  /*1830*/  IADD3 R13, R14.reuse, 0xc0, RZ ;  /* 0x000000c00e0d7810 */ /* 0x040fe40007ffe0ff */
[----:B------:R-:W-:Y:S02]  /*1840*/  SHF.R.S32.HI R0, RZ, 0x1f, R15 ;  /* 0x0000001fff007819 */ /* 0x000fe4000001140f */
[----:B------:R-:W-:Y:S02]  /*1850*/  SHF.R.S32.HI R16, RZ, 0x1f, R3 ;  /* 0x0000001fff107819 */ /* 0x000fe40000011403 */
[----:B----4-:R-:W-:Y:S02]  /*1860*/  LEA R10, P0, R14, R6, 0x1 ;  /* 0x000000060e0a7211 */ /* 0x010fe400078008ff */
[----:B------:R-:W-:-:S02]  /*1870*/  SHF.R.S32.HI R17, RZ, 0x1f, R13 ;  /* 0x0000001fff117819 */ /* 0x000fc4000001140d */
[----:B------:R-:W-:Y:S02]  /*1880*/  LEA.HI R12, R0, R15, RZ, 0x3 ;  /* 0x0000000f000c7211 */ /* 0x000fe400078f18ff */
[----:B------:R-:W-:Y:S02]  /*1890*/  P2R R19, PR, RZ, 0x8 ;  /* 0x00000008ff137803 */ /* 0x000fe40000000000 */
[----:B------:R-:W-:Y:S02]  /*18a0*/  LEA.HI R3, R16, R3, RZ, 0x3 ;  /* 0x0000000310037211 */ /* 0x000fe400078f18ff */
[----:B---3--:R-:W-:Y:S02]  /*18b0*/  LEA.HI.X R11, R14, R7, R9, 0x1, P0 ;  /* 0x000000070e0b7211 */ /* 0x008fe400000f0c09 */
[----:B------:R-:W-:Y:S02]  /*18c0*/  LEA.HI R0, R17, R13, RZ, 0x3 ;  /* 0x0000000d11007211 */ /* 0x000fe400078f18ff */
[----:B------:R-:W-:-:S02]  /*18d0*/  ISETP.GE.AND P3, PT, R34, c[0x0][0x198], PT ;  /* 0x0000660022007a0c */ /* 0x000fc40003f66270 */
[----:B------:R-:W-:Y:S02]  /*18e0*/  ISETP.GE.AND P0, PT, R33, c[0x0][0x198], PT ;  /* 0x0000660021007a0c */ /* 0x000fe40003f06270 */
[----:B------:R-:W-:Y:S02]  /*18f0*/  LOP3.LUT R12, R12, 0xfffffff8, RZ, 0xc0, !PT ;  /* 0xfffffff80c0c7812 */ /* 0x000fe400078ec0ff */
[----:B------:R-:W-:Y:S02]  /*1900*/  LOP3.LUT R3, R3, 0xfffffff8, RZ, 0xc0, !PT ;  /* 0xfffffff803037812 */ /* 0x000fe400078ec0ff */
[----:B------:R-:W-:Y:S01]  /*1910*/  LOP3.LUT R18, R0, 0xfffffff8, RZ, 0xc0, !PT ;  /* 0xfffffff800127812 */ /* 0x000fe200078ec0ff */
[----:B------:R-:W-:Y:S02]  /*1920*/  IMAD.SHL.U32 R0, R251, 0x2, RZ ;  /* 0x00000002fb007824 */ /* 0x000fe400078e00ff */
[----:B------:R-:W-:-:S03]  /*1930*/  IMAD.WIDE R16, R12, 0x2, R6 ;  /* 0x000000020c107825 */ /* 0x000fc600078e0206 */
[----:B------:R-:W-:Y:S01]  /*1940*/  @!PT LDS RZ, [RZ] ;  /* 0x00000000fffff984 */ /* 0x000fe20000000800 */
[----:B------:R3:W-:Y:S01]  /*1950*/  LDGSTS.E.BYPASS.LTC128B.128 [R0+0x1a100], [R10.64], !P2 ;  /* 0x1a1000000a007fae */ /* 0x0007e2000d101d44 */
[----:B------:R-:W-:-:S03]  /*1960*/  IMAD.WIDE R12, R3, 0x2, R6 ;  /* 0x00000002030c7825 */ /* 0x000fc600078e0206 */
[----:B------:R3:W-:Y:S01]  /*1970*/  LDGSTS.E.BYPASS.LTC128B.128 [R0+0x1e100], [R16.64], !P1 ;  /* 0x1e10000010007fae */ /* 0x0007e2000c901d44 */
[----:B------:R-:W-:-:S03]  /*1980*/  IMAD.WIDE R6, R18, 0x2, R6 ;  /* 0x0000000212067825 */ /* 0x000fc600078e0206 */
[----:B------:R3:W-:Y:S01]  /*1990*/  LDGSTS.E.BYPASS.LTC128B.128 [R0+0x22100], [R12.64], !P3 ;  /* 0x221000000c007fae */ /* 0x0007e2000d901d44 */
[----:B------:R-:W-:-:S03]  /*19a0*/  ISETP.NE.AND P3, PT, R19, RZ, PT ;  /* 0x000000ff1300720c */ /* 0x000fc60003f65270 */
[----:B------:R3:W-:Y:S05]  /*19b0*/  LDGSTS.E.BYPASS.LTC128B.128 [R0+0x26100], [R6.64], !P0 ;  /* 0x2610000006007fae */ /* 0x0007ea000c101d44 */
.L_x_708:
[----:B------:R-:W-:Y:S05]  /*19c0*/  BSYNC B0 ;  /* 0x0000000000007941 */ /* 0x000fea0003800000 */
.L_x_707:
[----:B---3--:R-:W-:Y:S01]  /*19d0*/  IADD3 R0, R31, 0x60, RZ ;  /* 0x000000601f007810 */ /* 0x008fe20007ffe0ff */
[----:B------:R3:W1:Y:S01]  /*19e0*/  SHFL.IDX PT, R7, R25, 0x3, 0x181f ;  /* 0x00781f0019077f89 */ /* 0x00066200000e0000 */
[----:B------:R-:W-:Y:S01]  /*19f0*/  MOV R140, 0x60 ;  /* 0x00000060008c7802 */ /* 0x000fe20000000f00 */
[----:B------:R-:W-:Y:S01]  /*1a00*/  BSSY B0, `(.L_x_709) ;  /* 0x000001f000007945 */ /* 0x000fe20003800000 */
[----:B------:R-:W-:Y:S01]  /*1a10*/  ISETP.GE.AND P0, PT, R0, R29, PT ;  /* 0x0000001d0000720c */ /* 0x000fe20003f06270 */
[----:B----4-:R3:W4:Y:S02]  /*1a20*/  SHFL.IDX PT, R6, R28, 0x3, 0x181f ;  /* 0x00781f001c067f89 */ /* 0x01072400000e0000 */
[C---:B------:R-:W-:Y:S02]  /*1a30*/  IMAD R3, R140.reuse, c[0x0][0x1e4], RZ ;  /* 0x000079008c037a24 */ /* 0x040fe400078e02ff */
[----:B------:R-:W-:-:S05]  /*1a40*/  IMAD.WIDE.U32 R146, R140, c[0x0][0x1e0], RZ ;  /* 0x000078008c927a25 */ /* 0x000fca00078e00ff */
[----:B------:R-:W-:-:S03]  /*1a50*/  IADD3 R143, R147, R3, RZ ;  /* 0x00000003938f7210 */ /* 0x000fc60007ffe0ff */
[----:B------:R-:W-:Y:S05]  /*1a60*/  @P0 BRA `(.L_x_710) ;  /* 0x0000018000000947 */ /* 0x000fea0003800000 */
[C---:B----4-:R-:W-:Y:S01]  /*1a70*/  LEA R8, P0, R14.reuse, R6, 0x1 ;  /* 0x000000060e087211 */ /* 0x050fe200078008ff */
[----:B------:R-:W-:Y:S01]  /*1a80*/  IMAD.SHL.U32 R12, R251, 0x2, RZ ;  /* 0x00000002fb0c7824 */ /* 0x000fe200078e00ff */
[C---:B------:R-:W-:Y:S02]  /*1a90*/  IADD3 R3, R14.reuse, 0xc0, RZ ;  /* 0x000000c00e037810 */ /* 0x040fe40007ffe0ff */
[----:B-1----:R-:W-:Y:S02]  /*1aa0*/  LEA.HI.X R9, R14, R7, R9, 0x1, P0 ;  /* 0x000000070e097211 */ /* 0x002fe400000f0c09 */
[----:B------:R-:W-:Y:S02]  /*1ab0*/  SHF.R.S32.HI R0, RZ, 0x1f, R15 ;  /* 0x0000001fff007819 */ /* 0x000fe4000001140f */
[----:B------:R-:W-:Y:S01]  /*1ac0*/  SHF.R.S32.HI R10, RZ, 0x1f, R3 ;  /* 0x0000001fff0a7819 */ /* 0x000fe20000011403 */
[----:B------:R-:W-:Y:S01]  /*1ad0*/  @!PT LDS RZ, [RZ] ;  /* 0x00000000fffff984 */ /* 0x000fe20000000800 */
[----:B------:R1:W-:Y:S01]  /*1ae0*/  LDGSTS.E.BYPASS.LTC128B.128 [R12+0x1b100], [R8.64], !P2 ;  /* 0x1b100000080c7fae */ /* 0x0003e2000d101d44 */
[----:B------:R-:W-:-:S02]  /*1af0*/  LEA.HI R0, R0, R15, RZ, 0x3 ;  /* 0x0000000f00007211 */ /* 0x000fc400078f18ff */
[----:B------:R-:W-:Y:S02]  /*1b00*/  LEA.HI R3, R10, R3, RZ, 0x3 ;  /* 0x000000030a037211 */ /* 0x000fe400078f18ff */
[----:B------:R-:W-:Y:S02]  /*1b10*/  ISETP.GE.AND P2, PT, R34, c[0x0][0x198], PT ;  /* 0x0000660022007a0c */ /* 0x000fe40003f46270 */
[----:B------:R-:W-:Y:S02]  /*1b20*/  ISETP.GE.AND P0, PT, R33, c[0x0][0x198], PT ;  /* 0x0000660021007a0c */ /* 0x000fe40003f06270 */
[----:B------:R-:W-:Y:S02]  /*1b30*/  LOP3.LUT R0, R0, 0xfffffff8, RZ, 0xc0, !PT ;  /* 0xfffffff800007812 */ /* 0x000fe400078ec0ff */
[----:B------:R-:W-:-:S03]  /*1b40*/  LOP3.LUT R3, R3, 0xfffffff8, RZ, 0xc0, !PT ;  /* 0xfffffff803037812 */ /* 0x000fc600078ec0ff */
[----:B------:R-:W-:-:S05]  /*1b50*/  IMAD.WIDE R10, R0, 0x2, R6 ;  /* 0x00000002000a7825 */ /* 0x000fca00078e0206 */
[----:B------:R4:W-:Y:S01]  /*1b60*/  LDGSTS.E.BYPASS.LTC128B.128 [R12+0x1f100], [R10.64], !P1 ;  /* 0x1f1000000a0c7fae */ /* 0x0009e2000c901d44 */
[----:B-1----:R-:W-:-:S04]  /*1b70*/  IADD3 R8, R14, 0x80, RZ ;  /* 0x000000800e087810 */ /* 0x002fc80007ffe0ff */
[----:B------:R-:W-:-:S04]  /*1b80*/  SHF.R.S32.HI R9, RZ, 0x1f, R8 ;  /* 0x0000001fff097819 */ /* 0x000fc80000011408 */
[----:B------:R-:W-:-:S04]  /*1b90*/  LEA.HI R8, R9, R8, RZ, 0x3 ;  /* 0x0000000809087211 */ /* 0x000fc800078f18ff */
[----:B------:R-:W-:-:S05]  /*1ba0*/  LOP3.LUT R8, R8, 0xfffffff8, RZ, 0xc0, !PT ;  /* 0xfffffff808087812 */ /* 0x000fca00078ec0ff */
[----:B------:R-:W-:-:S04]  /*1bb0*/  IMAD.WIDE R8, R8, 0x2, R6 ;  /* 0x0000000208087825 */ /* 0x000fc800078e0206 */
[----:B------:R-:W-:Y:S01]  /*1bc0*/  IMAD.WIDE R6, R3, 0x2, R6 ;  /* 0x0000000203067825 */ /* 0x000fe200078e0206 */
[----:B------:R4:W-:Y:S04]  /*1bd0*/  LDGSTS.E.BYPASS.LTC128B.128 [R12+0x23100], [R8.64], !P2 ;  /* 0x23100000080c7fae */ /* 0x0009e8000d101d44 */
[----:B------:R4:W-:Y:S02]  /*1be0*/  LDGSTS.E.BYPASS.LTC128B.128 [R12+0x27100], [R6.64], !P0 ;  /* 0x27100000060c7fae */ /* 0x0009e4000c101d44 */
.L_x_710:
[----:B------:R-:W-:Y:S05]  /*1bf0*/  BSYNC B0 ;  /* 0x0000000000007941 */ /* 0x000fea0003800000 */
.L_x_709:
[C---:B------:R-:W-:Y:S01]  /*1c00*/  IMAD R140, R149.reuse, -0x60, R140 ;  /* 0xffffffa0958c7824 */ /* 0x040fe200078e028c */
[----:B------:R-:W0:Y:S01]  /*1c10*/  LDGDEPBAR ;  /* 0x00000000000079af */ /* 0x000e220000000000 */
[----:B----4-:R-:W-:Y:S01]  /*1c20*/  IADD3 R12, R149, -0x1, RZ ;  /* 0xffffffff950c7810 */ /* 0x010fe20007ffe0ff */
[----:B------:R-:W-:Y:S01]  /*1c30*/  IMAD.MOV.U32 R150, RZ, RZ, R44 ;  /* 0x000000ffff967224 */ /* 0x000fe200078e002c */
[----:B------:R-:W-:Y:S01]  /*1c40*/  SEL R3, RZ, 0x4, P6 ;  /* 0x00000004ff037807 */ /* 0x000fe20003000000 */
[----:B------:R-:W-:Y:S01]  /*1c50*/  IMAD.MOV.U32 R151, RZ, RZ, R45 ;  /* 0x000000ffff977224 */ /* 0x000fe200078e002d */
[----:B------:R-:W-:Y:S01]  /*1c60*/  IADD3 R18, R140, R141, -R23 ;  /* 0x0000008d8c127210 */ /* 0x000fe20007ffe817 */
[----:B------:R-:W-:Y:S01]  /*1c70*/  IMAD R0, R143, R12, RZ ;  /* 0x0000000c8f007224 */ /* 0x000fe200078e02ff */
[----:B------:R-:W-:Y:S01]  /*1c80*/  SHF.R.S32.HI R10, RZ, 0x1f, R12 ;  /* 0x0000001fff0a7819 */ /* 0x000fe2000001140c */
[----:B------:R-:W-:Y:S01]  /*1c90*/  IMAD.MOV.U32 R150, RZ, RZ, R42 ;  /* 0x000000ffff967224 */ /* 0x000fe200078e002a */
[C---:B------:R-:W-:Y:S01]  /*1ca0*/  ISETP.GE.AND P2, PT, R18.reuse, 0x1, PT ;  /* 0x000000011200780c */ /* 0x040fe20003f46270 */
[----:B------:R-:W-:Y:S01]  /*1cb0*/  IMAD.SHL.U32 R251, R251, 0x2, RZ ;  /* 0x00000002fbfb7824 */ /* 0x000fe200078e00ff */
[----:B------:R-:W-:Y:S01]  /*1cc0*/  ISETP.GE.AND P1, PT, R18, 0x21, PT ;  /* 0x000000211200780c */ /* 0x000fe20003f26270 */
[-C--:B------:R-:W-:Y:S01]  /*1cd0*/  IMAD.WIDE.U32 R8, R12, R146.reuse, R150 ;  /* 0x000000920c087225 */ /* 0x080fe200078e0096 */
[----:B------:R-:W-:Y:S01]  /*1ce0*/  LEA.HI R142, R35, R145, RZ, 0x5 ;  /* 0x00000091238e7211 */ /* 0x000fe200078f28ff */
[----:B------:R-:W-:Y:S01]  /*1cf0*/  STL.64 [R1+0x18], R150 ;  /* 0x0000189601007387 */ /* 0x000fe20000100a00 */
[----:B------:R-:W-:Y:S01]  /*1d00*/  P2R R72, PR, RZ, 0x20 ;  /* 0x00000020ff487803 */ /* 0x000fe20000000000 */
[----:B------:R-:W-:-:S02]  /*1d10*/  IMAD R0, R10, R146, R0 ;  /* 0x000000920a007224 */ /* 0x000fc400078e0200 */
[----:B------:R-:W-:Y:S02]  /*1d20*/  IMAD.MOV.U32 R144, RZ, RZ, c[0x0][0x1e0] ;  /* 0x00007800ff907624 */ /* 0x000fe400078e00ff */
[----:B------:R-:W-:Y:S01]  /*1d30*/  IMAD.IADD R0, R9, 0x1, R0 ;  /* 0x0000000109007824 */ /* 0x000fe200078e0200 */
[----:B------:R-:W-:Y:S01]  /*1d40*/  BAR.SYNC.DEFER_BLOCKING 0x0 ;  /* 0x0000000000007b1d */ /* 0x000fe20000010000 */
[----:B------:R-:W-:Y:S01]  /*1d50*/  @P2 LEA R6, P0, R8, c[0x0][0x1c8], 0x1 ;  /* 0x0000720008062a11 */ /* 0x000fe200078008ff */
[----:B------:R-:W-:Y:S02]  /*1d60*/  IMAD.MOV.U32 R148, RZ, RZ, c[0x0][0x1e4] ;  /* 0x00007900ff947624 */ /* 0x000fe400078e00ff */
[----:B------:R-:W-:Y:S01]  /*1d70*/  IMAD.WIDE.U32 R14, R144, 0x40, RZ ;  /* 0x00000040900e7825 */ /* 0x000fe200078e00ff */
[----:B-1----:R-:W-:Y:S02]  /*1d80*/  @P2 LEA.HI.X R7, R8, c[0x0][0x1cc], R0, 0x1, P0 ;  /* 0x0000730008072a11 */ /* 0x002fe400000f0c00 */
[----:B------:R-:W-:Y:S01]  /*1d90*/  ISETP.GE.AND P0, PT, R18, 0x41, PT ;  /* 0x000000411200780c */ /* 0x000fe20003f06270 */
[----:B------:R-:W-:-:S02]  /*1da0*/  IMAD.SHL.U32 R13, R148, 0x40, RZ ;  /* 0x00000040940d7824 */ /* 0x000fc400078e00ff */
[----:B------:R-:W-:Y:S02]  /*1db0*/  IMAD.MOV.U32 R16, RZ, RZ, R40 ;  /* 0x000000ffff107224 */ /* 0x000fe400078e0028 */
[----:B------:R-:W-:Y:S02]  /*1dc0*/  IMAD.MOV.U32 R17, RZ, RZ, R41 ;  /* 0x000000ffff117224 */ /* 0x000fe400078e0029 */
[----:B------:R-:W-:-:S05]  /*1dd0*/  IMAD.MOV.U32 R16, RZ, RZ, R38 ;  /* 0x000000ffff107224 */ /* 0x000fca00078e0026 */
[----:B------:R1:W-:Y:S04]  /*1de0*/  STL.64 [R1+0x30], R16 ;  /* 0x0000301001007387 */ /* 0x0003e80000100a00 */
[----:B------:R-:W-:Y:S01]  /*1df0*/  @!PT LDS RZ, [RZ] ;  /* 0x00000000fffff984 */ /* 0x000fe20000000800 */
[----:B------:R-:W-:Y:S01]  /*1e00*/  @!PT LDS RZ, [RZ] ;  /* 0x00000000fffff984 */ /* 0x000fe20000000800 */
[----:B------:R-:W-:Y:S01]  /*1e10*/  @!PT LDS RZ, [RZ] ;  /* 0x00000000fffff984 */ /* 0x000fe20000000800 */
[----:B------:R4:W-:Y:S04]  /*1e20*/  @P2 LDGSTS.E.BYPASS.LTC128B.128 [R251+0xc100], [R6.64], !P3 ;  /* 0x0c10000006fb2fae */ /* 0x0009e8000d901d44 */
[----:B------:R4:W-:Y:S04]  /*1e30*/  @P2 LDGSTS.E.BYPASS.LTC128B.128 [R251+0xf100], [R6.64+0x80], !P5 ;  /* 0x0f10008006fb2fae */ /* 0x0009e8000e901d44 */
[----:B------:R4:W-:Y:S04]  /*1e40*/  @P2 LDGSTS.E.BYPASS.LTC128B.128 [R251+0x12100], [R6.64+0x100], !P6 ;  /* 0x1210010006fb2fae */ /* 0x0009e8000f101d44 */
[----:B------:R4:W-:Y:S02]  /*1e50*/  @P2 LDGSTS.E.BYPASS.LTC128B.128 [R251+0x15100], [R6.64+0x180], !P4 ;  /* 0x1510018006fb2fae */ /* 0x0009e4000e101d44 */
[----:B----4-:R-:W-:-:S02]  /*1e60*/  @P1 LEA R7, P2, R144, R8, 0x5 ;  /* 0x0000000890071211 */ /* 0x010fc400078428ff */
[----:B------:R-:W-:Y:S02]  /*1e70*/  SEL R6, RZ, 0x2, P5 ;  /* 0x00000002ff067807 */ /* 0x000fe40002800000 */
[----:B------:R-:W-:Y:S02]  /*1e80*/  @P1 LEA.HI.X R11, R144, R0, R148, 0x5, P2 ;  /* 0x00000000900b1211 */ /* 0x000fe400010f2c94 */
[----:B------:R-:W-:Y:S01]  /*1e90*/  @P0 IADD3 R9, P2, R8, R14, RZ ;  /* 0x0000000e08090210 */ /* 0x000fe20007f5e0ff */
[----:B------:R-:W-:Y:S01]  /*1ea0*/  IMAD R8, R10, c[0x0][0x208], RZ ;  /* 0x000082000a087a24 */ /* 0x000fe200078e02ff */
[----:B------:R-:W-:Y:S01]  /*1eb0*/  IADD3 R19, R3, R6, R20 ;  /* 0x0000000603137210 */ /* 0x000fe20007ffe014 */
[----:B------:R-:W-:Y:S01]  /*1ec0*/  IMAD.SHL.U32 R14, R23, 0x8, RZ ;  /* 0x00000008170e7824 */ /* 0x000fe200078e00ff */
[----:B------:R-:W-:Y:S01]  /*1ed0*/  @P0 IADD3.X R15, R0, R15, R13, P2, !PT ;  /* 0x0000000f000f0210 */ /* 0x000fe200017fe40d */
[----:B------:R-:W-:Y:S01]  /*1ee0*/  IMAD R3, R12, c[0x0][0x20c], R8 ;  /* 0x000083000c037a24 */ /* 0x000fe200078e0208 */
[----:B------:R-:W-:Y:S01]  /*1ef0*/  @P1 LEA R10, P2, R7, c[0x0][0x1c8], 0x1 ;  /* 0x00007200070a1a11 */ /* 0x000fe200078408ff */
[----:B------:R-:W-:-:S02]  /*1f00*/  IMAD.SHL.U32 R0, R26, 0x40, RZ ;  /* 0x000000401a007824 */ /* 0x000fc400078e00ff */
[----:B------:R-:W-:Y:S01]  /*1f10*/  IMAD.WIDE.U32 R12, R12, c[0x0][0x208], RZ ;  /* 0x000082000c0c7a25 */ /* 0x000fe200078e00ff */
[----:B------:R-:W-:Y:S02]  /*1f20*/  @P1 LEA.HI.X R11, R7, c[0x0][0x1cc], R11, 0x1, P2 ;  /* 0x00007300070b1a11 */ /* 0x000fe400010f0c0b */
[----:B------:R-:W-:Y:S01]  /*1f30*/  @P0 LEA R8, P2, R9, c[0x0][0x1c8], 0x1 ;  /* 0x0000720009080a11 */ /* 0x000fe200078408ff */
[----:B------:R-:W-:Y:S01]  /*1f40*/  IMAD.IADD R3, R13, 0x1, R3 ;  /* 0x000000010d037824 */ /* 0x000fe200078e0203 */
[----:B------:R-:W-:Y:S01]  /*1f50*/  LOP3.LUT R0, R0, 0x1c0, RZ, 0xc0, !PT ;  /* 0x000001c000007812 */ /* 0x000fe200078ec0ff */
[----:B------:R4:W-:Y:S01]  /*1f60*/  @P1 LDGSTS.E.BYPASS.LTC128B.128 [R251+0xd100], [R10.64], !P3 ;  /* 0x0d1000000afb1fae */ /* 0x0009e2000d901d44 */
[----:B------:R-:W-:Y:S01]  /*1f70*/  @P0 LEA.HI.X R9, R9, c[0x0][0x1cc], R15, 0x1, P2 ;  /* 0x0000730009090a11 */ /* 0x000fe200010f0c0f */
[----:B------:R-:W-:Y:S01]  /*1f80*/  IMAD.WIDE.U32 R12, R12, 0x60, R16 ;  /* 0x000000600c0c7825 */ /* 0x000fe200078e0010 */
[----:B------:R-:W-:Y:S01]  /*1f90*/  LOP3.LUT R14, R0, 0x8, R14, 0xf8, !PT ;  /* 0x00000008000e7812 */ /* 0x000fe200078ef80e */
[----:B------:R4:W-:Y:S01]  /*1fa0*/  @P1 LDGSTS.E.BYPASS.LTC128B.128 [R251+0x10100], [R10.64+0x80], !P5 ;  /* 0x101000800afb1fae */ /* 0x0009e2000e901d44 */
[----:B------:R-:W-:Y:S01]  /*1fb0*/  SHF.R.U32.HI R6, RZ, 0x3, R0 ;  /* 0x00000003ff067819 */ /* 0x000fe20000011600 */
[----:B------:R-:W-:Y:S01]  /*1fc0*/  IMAD R0, R3, 0x60, RZ ;  /* 0x0000006003007824 */ /* 0x000fe200078e02ff */
[----:B------:R-:W-:Y:S01]  /*1fd0*/  SEL R7, RZ, 0x8, P4 ;  /* 0x00000008ff077807 */ /* 0x000fe20002000000 */
[----:B------:R4:W-:Y:S01]  /*1fe0*/  @P1 LDGSTS.E.BYPASS.LTC128B.128 [R251+0x13100], [R10.64+0x100], !P6 ;  /* 0x131001000afb1fae */ /* 0x0009e2000f101d44 */
[----:B------:R-:W-:Y:S01]  /*1ff0*/  LOP3.LUT R14, R14, R6, RZ, 0x3c, !PT ;  /* 0x000000060e0e7212 */ /* 0x000fe200078e3cff */
[----:B------:R-:W-:Y:S01]  /*2000*/  IMAD.IADD R3, R13, 0x1, R0 ;  /* 0x000000010d037824 */ /* 0x000fe200078e0200 */
[----:B------:R-:W-:Y:S01]  /*2010*/  LEA R6, P2, R12, c[0x0][0x1f8], 0x1 ;  /* 0x00007e000c067a11 */ /* 0x000fe200078408ff */
[----:B------:R4:W-:Y:S01]  /*2020*/  @P1 LDGSTS.E.BYPASS.LTC128B.128 [R251+0x16100], [R10.64+0x180], !P4 ;  /* 0x161001800afb1fae */ /* 0x0009e2000e101d44 */
[----:B------:R-:W-:-:S02]  /*2030*/  IMAD.IADD R19, R19, 0x1, R7 ;  /* 0x0000000113137824 */ /* 0x000fc400078e0207 */
[----:B------:R-:W-:Y:S01]  /*2040*/  LEA.HI.X R7, R12, c[0x0][0x1fc], R3, 0x1, P2 ;  /* 0x00007f000c077a11 */ /* 0x000fe200010f0c03 */
[----:B------:R4:W-:Y:S01]  /*2050*/  @P0 LDGSTS.E.BYPASS.LTC128B.128 [R251+0xe100], [R8.64], !P3 ;  /* 0x0e10000008fb0fae */ /* 0x0009e2000d901d44 */
[----:B------:R-:W-:Y:S01]  /*2060*/  IMAD.MOV.U32 R3, RZ, RZ, c[0x0][0x208] ;  /* 0x00008200ff037624 */ /* 0x000fe200078e00ff */
[----:B------:R-:W-:Y:S01]  /*2070*/  LOP3.LUT P2, RZ, R26, 0x2, RZ, 0xc0, !PT ;  /* 0x000000021aff7812 */ /* 0x000fe2000784c0ff */
[----:B------:R-:W-:Y:S01]  /*2080*/  IMAD.MOV.U32 R12, RZ, RZ, 0x6 ;  /* 0x00000006ff0c7424 */ /* 0x000fe200078e00ff */
[----:B------:R4:W-:Y:S01]  /*2090*/  @P0 LDGSTS.E.BYPASS.LTC128B.128 [R251+0x11100], [R8.64+0x80], !P5 ;  /* 0x1110008008fb0fae */ /* 0x0009e2000e901d44 */
[----:B------:R-:W-:Y:S01]  /*20a0*/  IMAD.SHL.U32 R56, R3, 0x40, RZ ;  /* 0x0000004003387824 */ /* 0x000fe200078e00ff */
[----:B------:R-:W-:Y:S01]  /*20b0*/  LOP3.LUT P5, RZ, R19, 0x2, RZ, 0xc0, !PT ;  /* 0x0000000213ff7812 */ /* 0x000fe200078ac0ff */
[----:B------:R-:W-:Y:S01]  /*20c0*/  IMAD R0, R32, 0x200, R14 ;  /* 0x0000020020007824 */ /* 0x000fe200078e020e */
[----:B------:R4:W-:Y:S01]  /*20d0*/  @P0 LDGSTS.E.BYPASS.LTC128B.128 [R251+0x14100], [R8.64+0x100], !P6 ;  /* 0x1410010008fb0fae */ /* 0x0009e2000f101d44 */
[----:B------:R-:W-:-:S02]  /*20e0*/  SHF.L.U64.HI R27, R3, R12, c[0x0][0x20c] ;  /* 0x00008300031b7619 */ /* 0x000fc4000001020c */
[----:B------:R-:W-:Y:S01]  /*20f0*/  IMAD.SHL.U32 R167, R0, 0x2, RZ ;  /* 0x0000000200a77824 */ /* 0x000fe200078e00ff */
[----:B------:R4:W-:Y:S01]  /*2100*/  @P0 LDGSTS.E.BYPASS.LTC128B.128 [R251+0x17100], [R8.64+0x180], !P4 ;  /* 0x1710018008fb0fae */ /* 0x0009e2000e101d44 */
[--C-:B------:R-:W-:Y:S01]  /*2110*/  IADD3 R24, P1, P0, R56, 0x80, R6.reuse ;  /* 0x0000008038187810 */ /* 0x100fe2000783e006 */
[----:B------:R-:W-:Y:S02]  /*2120*/  IMAD.SHL.U32 R0, R142, 0x20, RZ ;  /* 0x000000208e007824 */ /* 0x000fe400078e00ff */
[----:B------:R-:W0:Y:S01]  /*2130*/  LDGDEPBAR ;  /* 0x00000000000079af */ /* 0x000e220000000000 */
[----:B--23--:R-:W-:Y:S02]  /*2140*/  IADD3.X R25, R27, RZ, R7, P1, P0 ;  /* 0x000000ff1b197210 */ /* 0x00cfe40000fe0407 */
[----:B------:R-:W-:Y:S02]  /*2150*/  IADD3 R22, P1, P0, R56, 0x100, R6 ;  /* 0x0000010038167810 */ /* 0x000fe4000783e006 */
[----:B------:R-:W-:-:S02]  /*2160*/  LOP3.LUT R0, R0, 0x7ffffc00, RZ, 0xc0, !PT ;  /* 0x7ffffc0000007812 */ /* 0x000fc400078ec0ff */
[--C-:B------:R-:W-:Y:S02]  /*2170*/  IADD3.X R23, R27, RZ, R7.reuse, P1, P0 ;  /* 0x000000ff1b177210 */ /* 0x100fe40000fe0407 */
[----:B------:R-:W-:Y:S01]  /*2180*/  IADD3 R20, P1, P0, R56, 0x180, R6 ;  /* 0x0000018038147810 */ /* 0x000fe2000783e006 */
[----:B------:R-:W-:Y:S01]  /*2190*/  IMAD.IADD R0, R5, 0x1, R0 ;  /* 0x0000000105007824 */ /* 0x000fe200078e0200 */
[----:B------:R-:W-:Y:S02]  /*21a0*/  IADD3 R3, R167, 0xc100, RZ ;  /* 0x0000c100a7037810 */ /* 0x000fe40007ffe0ff */
[----:B------:R-:W-:Y:S01]  /*21b0*/  IADD3.X R21, R27, RZ, R7, P1, P0 ;  /* 0x000000ff1b157210 */ /* 0x000fe20000fe0407 */
[----:B------:R-:W-:Y:S01]  /*21c0*/  IMAD.SHL.U32 R222, R0, 0x2, RZ ;  /* 0x0000000200de7824 */ /* 0x000fe200078e00ff */
[C---:B------:R-:W-:Y:S01]  /*21d0*/  ISETP.LT.OR P1, PT, R18.reuse, 0x1, P3 ;  /* 0x000000011200780c */ /* 0x040fe20001f21670 */
[----:B------:R-:W-:Y:S01]  /*21e0*/  IMAD.MOV.U32 R0, RZ, RZ, 0x40 ;  /* 0x00000040ff007424 */ /* 0x000fe200078e00ff */
[----:B------:R-:W-:Y:S01]  /*21f0*/  ISETP.LT.OR P0, PT, R18, 0x1, !P5 ;  /* 0x000000011200780c */ /* 0x000fe20006f01670 */
[--C-:B------:R-:W-:Y:S01]  /*2200*/  IMAD R223, R4, 0x2, R222.reuse ;  /* 0x0000000204df7824 */ /* 0x100fe200078e02de */
[----:B------:R-:W-:Y:S01]  /*2210*/  IADD3 R226, R167, 0xc120, RZ ;  /* 0x0000c120a7e27810 */ /* 0x000fe20007ffe0ff */
[C---:B------:R-:W-:Y:S01]  /*2220*/  IMAD R225, R2.reuse, 0x2, R222 ;  /* 0x0000000202e17824 */ /* 0x040fe200078e02de */
[----:B------:R-:W-:Y:S01]  /*2230*/  @P2 IADD3 R226, R3, -0x20, RZ ;  /* 0xffffffe003e22810 */ /* 0x000fe20007ffe0ff */
[----:B------:R-:W-:Y:S01]  /*2240*/  IMAD R224, R2, 0x2, R223 ;  /* 0x0000000202e07824 */ /* 0x000fe200078e02df */
[----:B-1----:R-:W-:Y:S01]  /*2250*/  IADD3 R16, P2, R56, R6, RZ ;  /* 0x0000000638107210 */ /* 0x002fe20007f5e0ff */
[----:B------:R-:W-:-:S04]  /*2260*/  DEPBAR.LE SB0, 0x1 ;  /* 0x000080400000791a */ /* 0x000fc80000000000 */
[----:B------:R-:W-:-:S04]  /*2270*/  DEPBAR.LE SB0, 0x0 ;  /* 0x000080000000791a */ /* 0x000fc80000000000 */
[----:B------:R-:W-:Y:S01]  /*2280*/  BAR.SYNC.DEFER_BLOCKING 0x0 ;  /* 0x0000000000007b1d */ /* 0x000fe20000010000 */
[----:B------:R-:W-:Y:S01]  /*2290*/  IMAD.X R17, R27, 0x1, R7, P2 ;  /* 0x000000011b117824 */ /* 0x000fe200010e0607 */
[----:B------:R-:W-:Y:S02]  /*22a0*/  LOP3.LUT P2, RZ, R19, 0x8, RZ, 0xc0, !PT ;  /* 0x0000000813ff7812 */ /* 0x000fe4000784c0ff */
[C---:B------:R-:W-:Y:S02]  /*22b0*/  IADD3 R249, R226.reuse, 0x800, RZ ;  /* 0x00000800e2f97810 */ /* 0x040fe40007ffe0ff */
[C---:B------:R-:W-:Y:S02]  /*22c0*/  IADD3 R248, R226.reuse, 0x1000, RZ ;  /* 0x00001000e2f87810 */ /* 0x040fe40007ffe0ff */
[C---:B------:R-:W-:Y:S02]  /*22d0*/  IADD3 R247, R226.reuse, 0x1800, RZ ;  /* 0x00001800e2f77810 */ /* 0x040fe40007ffe0ff */
[----:B------:R-:W-:-:S02]  /*22e0*/  IADD3 R246, R226, 0x2000, RZ ;  /* 0x00002000e2f67810 */ /* 0x000fc40007ffe0ff */
[C---:B------:R-:W-:Y:S02]  /*22f0*/  IADD3 R245, R226.reuse, 0x2800, RZ ;  /* 0x00002800e2f57810 */ /* 0x040fe40007ffe0ff */
[C---:B------:R-:W-:Y:S02]  /*2300*/  IADD3 R244, R226.reuse, 0x3000, RZ ;  /* 0x00003000e2f47810 */ /* 0x040fe40007ffe0ff */
[C---:B------:R-:W-:Y:S02]  /*2310*/  IADD3 R243, R226.reuse, 0x3800, RZ ;  /* 0x00003800e2f37810 */ /* 0x040fe40007ffe0ff */
[C---:B------:R-:W-:Y:S02]  /*2320*/  IADD3 R242, R226.reuse, 0x4000, RZ ;  /* 0x00004000e2f27810 */ /* 0x040fe40007ffe0ff */
[C---:B------:R-:W-:Y:S02]  /*2330*/  IADD3 R241, R226.reuse, 0x4800, RZ ;  /* 0x00004800e2f17810 */ /* 0x040fe40007ffe0ff */
[C---:B------:R-:W-:Y:S01]  /*2340*/  IADD3 R240, R226.reuse, 0x5000, RZ ;  /* 0x00005000e2f07810 */ /* 0x040fe20007ffe0ff */
[----:B----4-:R-:W-:Y:S01]  /*2350*/  LDSM.16.M88.4 R8, [R222+0x18100] ;  /* 0x01810000de08783b */ /* 0x010fe20000000200 */
[----:B------:R-:W-:-:S02]  /*2360*/  IADD3 R239, R226, 0x5800, RZ ;  /* 0x00005800e2ef7810 */ /* 0x000fc40007ffe0ff */
[C---:B------:R-:W-:Y:S01]  /*2370*/  IADD3 R238, R226.reuse, 0x6000, RZ ;  /* 0x00006000e2ee7810 */ /* 0x040fe20007ffe0ff */
[----:B------:R-:W-:Y:S01]  /*2380*/  LDSM.16.M88.4 R12, [R223+0x18100] ;  /* 0x01810000df0c783b */ /* 0x000fe20000000200 */
        /* <DEDUP_REMOVED lines=8> */
[----:B------:R-:W1:Y:S01]  /*2410*/  LDSM.16.M88.4 R52, [R167+0xd100] ;  /* 0x00d10000a734783b */ /* 0x000e620000000200 */
[C---:B------:R-:W-:Y:S02]  /*2420*/  IADD3 R231, R226.reuse, 0x9800, RZ ;  /* 0x00009800e2e77810 */ /* 0x040fe40007ffe0ff */
[C---:B------:R-:W-:Y:S01]  /*2430*/  IADD3 R230, R226.reuse, 0xa000, RZ ;  /* 0x0000a000e2e67810 */ /* 0x040fe20007ffe0ff */
[----:B------:R-:W2:Y:S01]  /*2440*/  LDSM.16.M88.4 R48, [R167+0xd900] ;  /* 0x00d90000a730783b */ /* 0x000ea20000000200 */
[C---:B------:R-:W-:Y:S02]  /*2450*/  IADD3 R229, R226.reuse, 0xa800, RZ ;  /* 0x0000a800e2e57810 */ /* 0x040fe40007ffe0ff */
[C---:B------:R-:W-:Y:S01]  /*2460*/  IADD3 R228, R226.reuse, 0xb000, RZ ;  /* 0x0000b000e2e47810 */ /* 0x040fe20007ffe0ff */
[----:B------:R-:W3:Y:S01]  /*2470*/  LDSM.16.M88.4 R44, [R167+0xe100] ;  /* 0x00e10000a72c783b */ /* 0x000ee20000000200 */
[----:B------:R-:W-:-:S03]  /*2480*/  IADD3 R227, R226, 0xb800, RZ ;  /* 0x0000b800e2e37810 */ /* 0x000fc60007ffe0ff */
[----:B------:R-:W4:Y:S04]  /*2490*/  LDSM.16.M88.4 R40, [R167+0xe900] ;  /* 0x00e90000a728783b */ /* 0x000f280000000200 */
[----:B------:R-:W-:Y:S04]  /*24a0*/  LDSM.16.M88.4 R36, [R226] ;  /* 0x00000000e224783b */ /* 0x000fe80000000200 */
[----:B------:R-:W-:Y:S04]  /*24b0*/  LDSM.16.M88.4 R80, [R226+0x800] ;  /* 0x00080000e250783b */ /* 0x000fe80000000200 */
[----:B------:R-:W-:Y:S04]  /*24c0*/  LDSM.16.M88.4 R96, [R226+0x1000] ;  /* 0x00100000e260783b */ /* 0x000fe80000000200 */
[----:B------:R-:W-:Y:S04]  /*24d0*/  LDSM.16.M88.4 R100, [R226+0x1800] ;  /* 0x00180000e264783b */ /* 0x000fe80000000200 */
[----:B------:R-:W5:Y:S04]  /*24e0*/  LDSM.16.M88.4 R116, [R226+0x2000] ;  /* 0x00200000e274783b */ /* 0x000f680000000200 */
[----:B------:R-:W4:Y:S04]  /*24f0*/  LDSM.16.M88.4 R120, [R226+0x2800] ;  /* 0x00280000e278783b */ /* 0x000f280000000200 */
[----:B------:R-:W-:Y:S01]  /*2500*/  @!PT LDS RZ, [RZ] ;  /* 0x00000000fffff984 */ /* 0x000fe20000000800 */
[----:B------:R-:W-:Y:S01]  /*2510*/  @!PT LDS RZ, [RZ] ;  /* 0x00000000fffff984 */ /* 0x000fe20000000800 */
[----:B------:R-:W-:Y:S01]  /*2520*/  @!PT LDS RZ, [RZ] ;  /* 0x00000000fffff984 */ /* 0x000fe20000000800 */
[----:B------:R3:W-:Y:S01]  /*2530*/  LDGSTS.E.BYPASS.LTC128B.128 [R251+0x100], [R6.64], !P1 ;  /* 0x0010000006fb7fae */ /* 0x0007e2000c901d44 */
[----:B------:R-:W-:Y:S01]  /*2540*/  LOP3.LUT P1, RZ, R19, 0x4, RZ, 0xc0, !PT ;  /* 0x0000000413ff7812 */ /* 0x000fe2000782c0ff */
[----:B-1----:R-:W-:Y:S02]  /*2550*/  HMMA.16816.F32 R60, R8, R54, RZ ;  /* 0x00000036083c723c */ /* 0x002fe400000018ff */
[----:B------:R1:W-:Y:S01]  /*2560*/  LDGSTS.E.BYPASS.LTC128B.128 [R251+0x3100], [R6.64+0x80], !P0 ;  /* 0x0310008006fb7fae */ /* 0x0003e2000c101d44 */
[----:B------:R-:W-:-:S05]  /*2570*/  ISETP.LT.OR P0, PT, R18, 0x1, !P1 ;  /* 0x000000011200780c */ /* 0x000fca0004f01670 */
[C---:B--2---:R-:W-:Y:S08]  /*2580*/  HMMA.16816.F32 R64, R8.reuse, R48, RZ ;  /* 0x000000300840723c */ /* 0x044ff000000018ff */
[----:B------:R1:W-:Y:S01]  /*2590*/  LDGSTS.E.BYPASS.LTC128B.128 [R251+0x6100], [R6.64+0x100], !P0 ;  /* 0x0610010006fb7fae */ /* 0x0003e2000c101d44 */
[C---:B------:R-:W-:Y:S01]  /*25a0*/  ISETP.LT.OR P0, PT, R18.reuse, 0x1, !P2 ;  /* 0x000000011200780c */ /* 0x040fe20005701670 */
[C---:B------:R-:W-:Y:S08]  /*25b0*/  HMMA.16816.F32 R76, R8.reuse, R50, RZ ;  /* 0x00000032084c723c */ /* 0x040ff000000018ff */
[----:B---3--:R-:W-:Y:S04]  /*25c0*/  HMMA.16816.F32 R84, R8, R44, RZ ;  /* 0x0000002c0854723c */ /* 0x008fe800000018ff */
[----:B------:R1:W-:Y:S01]  /*25d0*/  LDGSTS.E.BYPASS.LTC128B.128 [R251+0x9100], [R6.64+0x180], !P0 ;  /* 0x0910018006fb7fae */ /* 0x0003e2000c101d44 */
[----:B------:R-:W-:-:S03]  /*25e0*/  ISETP.LT.OR P0, PT, R18, 0x21, P3 ;  /* 0x000000211200780c */ /* 0x000fc60001f01670 */
[C---:B------:R-:W-:Y:S08]  /*25f0*/  HMMA.16816.F32 R92, R8.reuse, R46, RZ ;  /* 0x0000002e085c723c */ /* 0x040ff000000018ff */
[----:B----4-:R-:W-:Y:S02]  /*2600*/  HMMA.16816.F32 R104, R8, R40, RZ ;  /* 0x000000280868723c */ /* 0x010fe400000018ff */
[----:B------:R2:W-:Y:S01]  /*2610*/  LDGSTS.E.BYPASS.LTC128B.128 [R251+0x1100], [R16.64], !P0 ;  /* 0x0110000010fb7fae */ /* 0x0005e2000c101d44 */
[----:B------:R-:W-:-:S02]  /*2620*/  ISETP.LT.OR P0, PT, R18, 0x21, !P5 ;  /* 0x000000211200780c */ /* 0x000fc40006f01670 */
[----:B------:R-:W-:-:S03]  /*2630*/  ISETP.LT.OR P5, PT, R18, 0x41, !P5 ;  /* 0x000000411200780c */ /* 0x000fc60006fa1670 */
[----:B------:R-:W-:Y:S08]  /*2640*/  HMMA.16816.F32 R88, R8, R42, RZ ;  /* 0x0000002a0858723c */ /* 0x000ff000000018ff */
[----:B------:R3:W-:Y:S01]  /*2650*/  LDGSTS.E.BYPASS.LTC128B.128 [R251+0x4100], [R24.64], !P0 ;  /* 0x0410000018fb7fae */ /* 0x0007e2000c101d44 */
[----:B------:R-:W-:Y:S01]  /*2660*/  LOP3.LUT P0, RZ, R26, 0x4, RZ, 0xc0, !PT ;  /* 0x000000041aff7812 */ /* 0x000fe2000780c0ff */
[----:B-----5:R-:W-:Y:S03]  /*2670*/  HMMA.16816.F32 R84, R12, R116, R84 ;  /* 0x000000740c54723c */ /* 0x020fe60000001854 */
[----:B------:R-:W-:-:S02]  /*2680*/  SEL R0, R0, 0xffffffc0, !P0 ;  /* 0xffffffc000007807 */ /* 0x000fc40004000000 */
[C---:B------:R-:W-:Y:S02]  /*2690*/  ISETP.LT.OR P0, PT, R18.reuse, 0x21, !P1 ;  /* 0x000000211200780c */ /* 0x040fe40004f01670 */
[----:B------:R-:W-:Y:S01]  /*26a0*/  ISETP.LT.OR P1, PT, R18, 0x41, !P1 ;  /* 0x000000411200780c */ /* 0x000fe20004f21670 */
[----:B------:R-:W-:Y:S01]  /*26b0*/  IMAD.IADD R221, R167, 0x1, R0 ;  /* 0x00000001a7dd7824 */ /* 0x000fe200078e0200 */
[----:B------:R-:W-:Y:S01]  /*26c0*/  HMMA.16816.F32 R92, R12, R118, R92 ;  /* 0x000000760c5c723c */ /* 0x000fe2000000185c */
[----:B------:R-:W-:-:S07]  /*26d0*/  IMAD.IADD R220, R0, 0x1, R226 ;  /* 0x0000000100dc7824 */ /* 0x000fce00078e02e2 */
[----:B------:R-:W-:Y:S01]  /*26e0*/  HMMA.16816.F32 R88, R12, R122, R88 ;  /* 0x0000007a0c58723c */ /* 0x000fe20000001858 */
[----:B------:R4:W-:Y:S01]  /*26f0*/  LDGSTS.E.BYPASS.LTC128B.128 [R251+0x7100], [R22.64], !P0 ;  /* 0x0710000016fb7fae */ /* 0x0009e2000c101d44 */
[----:B-1----:R-:W-:-:S05]  /*2700*/  IADD3 R6, P0, R16, R56, RZ ;  /* 0x0000003810067210 */ /* 0x002fca0007f1e0ff */
[----:B------:R-:W-:Y:S01]  /*2710*/  IMAD.X R7, R17, 0x1, R27, P0 ;  /* 0x0000000111077824 */ /* 0x000fe200000e061b */
[C---:B------:R-:W-:Y:S01]  /*2720*/  ISETP.LT.OR P0, PT, R18.reuse, 0x21, !P2 ;  /* 0x000000211200780c */ /* 0x040fe20005701670 */
[C---:B---3--:R-:W-:Y:S08]  /*2730*/  HMMA.16816.F32 R24, R8.reuse, R28, RZ ;  /* 0x0000001c0818723c */ /* 0x048ff000000018ff */
[----:B------:R-:W-:Y:S04]  /*2740*/  HMMA.16816.F32 R56, R8, R52, RZ ;  /* 0x000000340838723c */ /* 0x000fe800000018ff */
[----:B------:R4:W-:Y:S01]  /*2750*/  LDGSTS.E.BYPASS.LTC128B.128 [R251+0xa100], [R20.64], !P0 ;  /* 0x0a10000014fb7fae */ /* 0x0009e2000c101d44 */
[----:B------:R-:W-:-:S11]  /*2760*/  ISETP.LT.OR P0, PT, R18, 0x41, P3 ;  /* 0x000000411200780c */ /* 0x000fd60001f01670 */
[C---:B------:R-:W-:Y:S02]  /*2770*/  HMMA.16816.F32 R68, R12.reuse, R36, R24 ;  /* 0x000000240c44723c */ /* 0x040fe40000001818 */
[----:B------:R1:W-:Y:S01]  /*2780*/  LDGSTS.E.BYPASS.LTC128B.128 [R251+0x2100], [R6.64], !P0 ;  /* 0x0210000006fb7fae */ /* 0x0003e2000c101d44 */
[----:B------:R-:W-:Y:S02]  /*2790*/  ISETP.LT.OR P0, PT, R18, 0x41, !P2 ;  /* 0x000000411200780c */ /* 0x000fe40005701670 */
[----:B------:R-:W-:Y:S01]  /*27a0*/  ISETP.GE.AND P2, PT, R141, 0x61, PT ;  /* 0x000000618d00780c */ /* 0x000fe20003f46270 */
[----:B------:R1:W-:Y:S01]  /*27b0*/  LDGSTS.E.BYPASS.LTC128B.128 [R251+0x5100], [R6.64+0x80], !P5 ;  /* 0x0510008006fb7fae */ /* 0x0003e2000e901d44 */
[----:B------:R-:W-:Y:S01]  /*27c0*/  ISETP.NE.AND P5, PT, R72, RZ, PT ;  /* 0x000000ff4800720c */ /* 0x000fe20003fa5270 */
[----:B------:R-:W-:Y:S02]  /*27d0*/  HMMA.16816.F32 R24, R12, R98, R60 ;  /* 0x000000620c18723c */ /* 0x000fe4000000183c */
[----:B------:R1:W-:Y:S06]  /*27e0*/  LDGSTS.E.BYPASS.LTC128B.128 [R251+0x8100], [R6.64+0x100], !P1 ;  /* 0x0810010006fb7fae */ /* 0x0003ec000c901d44 */
[C---:B----4-:R-:W-:Y:S01]  /*27f0*/  HMMA.16816.F32 R20, R8.reuse, R30, RZ ;  /* 0x0000001e0814723c */ /* 0x050fe200000018ff */
[----:B------:R1:W-:Y:S04]  /*2800*/  LDGSTS.E.BYPASS.LTC128B.128 [R251+0xb100], [R6.64+0x180], !P0 ;  /* 0x0b10018006fb7fae */ /* 0x0003e8000c101d44 */
[----:B------:R-:W-:Y:S03]  /*2810*/  LDSM.16.M88.4 R48, [R221+0xc100] ;  /* 0x00c10000dd30783b */ /* 0x000fe60000000200 */
[C---:B------:R-:W-:Y:S01]  /*2820*/  HMMA.16816.F32 R28, R8.reuse, R32, RZ ;  /* 0x00000020081c723c */ /* 0x040fe200000018ff */
[----:B------:R-:W-:Y:S04]  /*2830*/  LDSM.16.M88.4 R44, [R221+0xc900] ;  /* 0x00c90000dd2c783b */ /* 0x000fe80000000200 */
[----:B------:R-:W-:Y:S03]  /*2840*/  LDSM.16.M88.4 R40, [R221+0xd100] ;  /* 0x00d10000dd28783b */ /* 0x000fe60000000200 */
[----:B------:R-:W-:Y:S01]  /*2850*/  HMMA.16816.F32 R32, R8, R34, RZ ;  /* 0x000000220820723c */ /* 0x000fe200000018ff */
[----:B------:R-:W3:Y:S04]  /*2860*/  LDSM.16.M88.4 R8, [R225+0x18100] ;  /* 0x01810000e108783b */ /* 0x000ee80000000200 */
[----:B------:R-:W-:Y:S03]  /*2870*/  LDSM.16.M88.4 R108, [R221+0xe900] ;  /* 0x00e90000dd6c783b */ /* 0x000fe60000000200 */
[C---:B------:R-:W-:Y:S01]  /*2880*/  HMMA.16816.F32 R52, R12.reuse, R38, R20 ;  /* 0x000000260c34723c */ /* 0x040fe20000001814 */
[----:B--2---:R-:W-:Y:S04]  /*2890*/  LDSM.16.M88.4 R16, [R224+0x18100] ;  /* 0x01810000e010783b */ /* 0x004fe80000000200 */
[----:B------:R-:W-:Y:S03]  /*28a0*/  LDSM.16.M88.4 R112, [R220] ;  /* 0x00000000dc70783b */ /* 0x000fe60000000200 */
[C---:B------:R-:W-:Y:S01]  /*28b0*/  HMMA.16816.F32 R36, R12.reuse, R80, R28 ;  /* 0x000000500c24723c */ /* 0x040fe2000000181c */
[----:B------:R-:W-:Y:S04]  /*28c0*/  LDSM.16.M88.4 R116, [R226+0x4800] ;  /* 0x00480000e274783b */ /* 0x000fe80000000200 */
[----:B------:R-:W-:Y:S03]  /*28d0*/  LDSM.16.M88.4 R124, [R167+0x15900] ;  /* 0x01590000a77c783b */ /* 0x000fe60000000200 */
[C---:B------:R-:W-:Y:S01]  /*28e0*/  HMMA.16816.F32 R20, R12.reuse, R100, R64 ;  /* 0x000000640c14723c */ /* 0x040fe20000001840 */
[----:B------:R-:W-:Y:S04]  /*28f0*/  LDSM.16.M88.4 R136, [R221+0x15100] ;  /* 0x01510000dd88783b */ /* 0x000fe80000000200 */
[----:B------:R-:W-:Y:S03]  /*2900*/  LDSM.16.M88.4 R128, [R221+0x15900] ;  /* 0x01590000dd80783b */ /* 0x000fe60000000200 */
[C---:B------:R-:W-:Y:S01]  /*2910*/  HMMA.16816.F32 R64, R12.reuse, R102, R76 ;  /* 0x000000660c40723c */ /* 0x040fe2000000184c */
[----:B------:R-:W2:Y:S04]  /*2920*/  LDSM.16.M88.4 R100, [R221+0xe100] ;  /* 0x00e10000dd64783b */ /* 0x000ea80000000200 */
[----:B------:R-:W-:Y:S03]  /*2930*/  LDSM.16.M88.4 R76, [R220+0x800] ;  /* 0x00080000dc4c783b */ /* 0x000fe60000000200 */
[C---:B------:R-:W-:Y:S01]  /*2940*/  HMMA.16816.F32 R28, R12.reuse, R96, R56 ;  /* 0x000000600c1c723c */ /* 0x040fe20000001838 */
[----:B------:R-:W4:Y:S04]  /*2950*/  LDSM.16.M88.4 R56, [R221+0xd900] ;  /* 0x00d90000dd38783b */ /* 0x000f280000000200 */
[----:B------:R-:W-:Y:S03]  /*2960*/  LDSM.16.M88.4 R132, [R221+0x16100] ;  /* 0x01610000dd84783b */ /* 0x000fe60000000200 */
[C---:B------:R-:W-:Y:S01]  /*2970*/  HMMA.16816.F32 R32, R12.reuse, R82, R32 ;  /* 0x000000520c20723c */ /* 0x040fe20000001820 */
[----:B------:R-:W0:Y:S07]  /*2980*/  LDGDEPBAR ;  /* 0x00000000000079af */ /* 0x000e2e0000000000 */
[----:B------:R-:W-:Y:S08]  /*2990*/  HMMA.16816.F32 R96, R12, R120, R104 ;  /* 0x000000780c60723c */ /* 0x000ff00000001868 */
[C---:B---3--:R-:W-:Y:S01]  /*29a0*/  HMMA.16816.F32 R12, R8.reuse, R48, R68 ;  /* 0x00000030080c723c */ /* 0x048fe20000001844 */
[----:B------:R-:W-:Y:S07]  /*29b0*/  LDSM.16.M88.4 R68, [R220+0x1000] ;  /* 0x00100000dc44783b */ /* 0x000fee0000000200 */
[C---:B------:R-:W-:Y:S08]  /*29c0*/  HMMA.16816.F32 R72, R8.reuse, R44, R36 ;  /* 0x0000002c0848723c */ /* 0x040ff00000001824 */
[C---:B------:R-:W-:Y:S01]  /*29d0*/  HMMA.16816.F32 R60, R8.reuse, R46, R32 ;  /* 0x0000002e083c723c */ /* 0x040fe20000001820 */
[----:B------:R-:W3:Y:S07]  /*29e0*/  LDSM.16.M88.4 R44, [R220+0x1800] ;  /* 0x00180000dc2c783b */ /* 0x000eee0000000200 */
[C---:B------:R-:W-:Y:S08]  /*29f0*/  HMMA.16816.F32 R80, R8.reuse, R50, R52 ;  /* 0x000000320850723c */ /* 0x040ff00000001834 */
[C---:B------:R-:W-:Y:S08]  /*2a00*/  HMMA.16816.F32 R52, R8.reuse, R40, R28 ;  /* 0x000000280834723c */ /* 0x040ff0000000181c */
[C---:B------:R-:W-:Y:S08]  /*2a10*/  HMMA.16816.F32 R48, R8.reuse, R42, R24 ;  /* 0x0000002a0830723c */ /* 0x040ff00000001818 */
[C---:B--2---:R-:W-:Y:S08]  /*2a20*/  HMMA.16816.F32 R32, R8.reuse, R100, R84 ;  /* 0x000000640820723c */ /* 0x044ff00000001854 */
[C---:B------:R-:W-:Y:S08]  /*2a30*/  HMMA.16816.F32 R28, R8.reuse, R102, R92 ;  /* 0x00000066081c723c */ /* 0x040ff0000000185c */
[C---:B------:R-:W-:Y:S08]  /*2a40*/  HMMA.16816.F32 R24, R8.reuse, R108, R96 ;  /* 0x0000006c0818723c */ /* 0x040ff00000001860 */
[----:B------:R-:W-:Y:S08]  /*2a50*/  HMMA.16816.F32 R104, R8, R110, R88 ;  /* 0x0000006e0868723c */ /* 0x000ff00000001858 */
[----:B------:R-:W-:Y:S01]  /*2a60*/  HMMA.16816.F32 R100, R16, R112, R12 ;  /* 0x000000701064723c */ /* 0x000fe2000000180c */
[----:B------:R-:W2:Y:S07]  /*2a70*/  LDSM.16.M88.4 R12, [R220+0x2000] ;  /* 0x00200000dc0c783b */ /* 0x000eae0000000200 */
[C---:B----4-:R-:W-:Y:S01]  /*2a80*/  HMMA.16816.F32 R40, R8.reuse, R56, R20 ;  /* 0x000000380828723c */ /* 0x050fe20000001814 */
[----:B------:R-:W-:Y:S07]  /*2a90*/  LDSM.16.M88.4 R20, [R220+0x2800] ;  /* 0x00280000dc14783b */ /* 0x000fee0000000200 */
[----:B------:R-:W-:Y:S01]  /*2aa0*/  HMMA.16816.F32 R36, R8, R58, R64 ;  /* 0x0000003a0824723c */ /* 0x000fe20000001840 */
[----:B------:R-:W-:Y:S04]  /*2ab0*/  LDSM.16.M88.4 R8, [R222+0x1c100] ;  /* 0x01c10000de08783b */ /* 0x000fe80000000200 */
[----:B------:R-:W-:Y:S03]  /*2ac0*/  LDSM.16.M88.4 R64, [R167+0x10900] ;  /* 0x01090000a740783b */ /* 0x000fe60000000200 */
[C---:B------:R-:W-:Y:S01]  /*2ad0*/  HMMA.16816.F32 R108, R16.reuse, R76, R72 ;  /* 0x0000004c106c723c */ /* 0x040fe20000001848 */
[----:B------:R-:W4:Y:S04]  /*2ae0*/  LDSM.16.M88.4 R72, [R167+0xf100] ;  /* 0x00f10000a748783b */ /* 0x000f280000000200 */
[----:B------:R-:W-:Y:S03]  /*2af0*/  LDSM.16.M88.4 R56, [R167+0x11900] ;  /* 0x01190000a738783b */ /* 0x000fe60000000200 */
[C---:B------:R-:W-:Y:S01]  /*2b00*/  HMMA.16816.F32 R96, R16.reuse, R78, R60 ;  /* 0x0000004e1060723c */ /* 0x040fe2000000183c */
[----:B------:R-:W5:Y:S04]  /*2b10*/  LDSM.16.M88.4 R60, [R167+0x10100] ;  /* 0x01010000a73c783b */ /* 0x000f680000000200 */
[----:B------:R-:W-:Y:S03]  /*2b20*/  LDSM.16.M88.4 R76, [R167+0x11100] ;  /* 0x01110000a74c783b */ /* 0x000fe60000000200 */
[C---:B---3--:R-:W-:Y:S01]  /*2b30*/  HMMA.16816.F32 R88, R16.reuse, R44, R40 ;  /* 0x0000002c1058723c */ /* 0x048fe20000001828 */
[----:B------:R-:W3:Y:S07]  /*2b40*/  LDSM.16.M88.4 R40, [R167+0xf900] ;  /* 0x00f90000a728783b */ /* 0x000eee0000000200 */
[C---:B------:R-:W-:Y:S08]  /*2b50*/  HMMA.16816.F32 R120, R16.reuse, R68, R52 ;  /* 0x000000441078723c */ /* 0x040ff00000001834 */
[C---:B------:R-:W-:Y:S08]  /*2b60*/  HMMA.16816.F32 R112, R16.reuse, R114, R80 ;  /* 0x000000721070723c */ /* 0x040ff00000001850 */
[C---:B------:R-:W-:Y:S01]  /*2b70*/  HMMA.16816.F32 R92, R16.reuse, R70, R48 ;  /* 0x00000046105c723c */ /* 0x040fe20000001830 */
[----:B------:R-:W-:Y:S07]  /*2b80*/  LDSM.16.M88.4 R48, [R226+0x3000] ;  /* 0x00300000e230783b */ /* 0x000fee0000000200 */
[C---:B--2---:R-:W-:Y:S08]  /*2b90*/  HMMA.16816.F32 R80, R16.reuse, R14, R28 ;  /* 0x0000000e1050723c */ /* 0x044ff0000000181c */
[----:B------:R-:W-:Y:S01]  /*2ba0*/  HMMA.16816.F32 R68, R16, R12, R32 ;  /* 0x0000000c1044723c */ /* 0x000fe20000001820 */
[----:B------:R-:W-:Y:S04]  /*2bb0*/  LDSM.16.M88.4 R12, [R223+0x1c100] ;  /* 0x01c10000df0c783b */ /* 0x000fe80000000200 */
[----:B------:R-:W-:Y:S03]  /*2bc0*/  LDSM.16.M88.4 R32, [R226+0x3800] ;  /* 0x00380000e220783b */ /* 0x000fe60000000200 */
[----:B----4-:R-:W-:Y:S01]  /*2bd0*/  HMMA.16816.F32 R28, R8, R72, R100 ;  /* 0x00000048081c723c */ /* 0x010fe20000001864 */
[----:B------:R-:W2:Y:S07]  /*2be0*/  LDSM.16.M88.4 R100, [R226+0x4000] ;  /* 0x00400000e264783b */ /* 0x000eae0000000200 */
[C---:B------:R-:W-:Y:S08]  /*2bf0*/  HMMA.16816.F32 R84, R16.reuse, R46, R36 ;  /* 0x0000002e1054723c */ /* 0x040ff00000001824 */
[C---:B------:R-:W-:Y:S08]  /*2c00*/  HMMA.16816.F32 R52, R16.reuse, R20, R24 ;  /* 0x000000141034723c */ /* 0x040ff00000001818 */
[----:B------:R-:W-:Y:S08]  /*2c10*/  HMMA.16816.F32 R36, R16, R22, R104 ;  /* 0x000000161024723c */ /* 0x000ff00000001868 */
[C---:B-----5:R-:W-:Y:S01]  /*2c20*/  HMMA.16816.F32 R44, R8.reuse, R60, R120 ;  /* 0x0000003c082c723c */ /* 0x060fe20000001878 */
[----:B------:R-:W4:Y:S07]  /*2c30*/  LDSM.16.M88.4 R120, [R226+0x5000] ;  /* 0x00500000e278783b */ /* 0x000f2e0000000200 */
[C---:B---3--:R-:W-:Y:S08]  /*2c40*/  HMMA.16816.F32 R20, R8.reuse, R40, R108 ;  /* 0x000000280814723c */ /* 0x048ff0000000186c */
[C---:B------:R-:W-:Y:S08]  /*2c50*/  HMMA.16816.F32 R16, R8.reuse, R42, R96 ;  /* 0x0000002a0810723c */ /* 0x040ff00000001860 */
[C---:B------:R-:W-:Y:S08]  /*2c60*/  HMMA.16816.F32 R40, R8.reuse, R62, R92 ;  /* 0x0000003e0828723c */ /* 0x040ff0000000185c */
[C---:B------:R-:W-:Y:S01]  /*2c70*/  HMMA.16816.F32 R108, R8.reuse, R78, R80 ;  /* 0x0000004e086c723c */ /* 0x040fe20000001850 */
[----:B------:R-:W3:Y:S07]  /*2c80*/  LDSM.16.M88.4 R80, [R226+0x5800] ;  /* 0x00580000e250783b */ /* 0x000eee0000000200 */
[C---:B------:R-:W-:Y:S01]  /*2c90*/  HMMA.16816.F32 R24, R8.reuse, R74, R112 ;  /* 0x0000004a0818723c */ /* 0x040fe20000001870 */
[----:B------:R-:W-:Y:S07]  /*2ca0*/  LDSM.16.M88.4 R72, [R221+0xf100] ;  /* 0x00f10000dd48783b */ /* 0x000fee0000000200 */
[C---:B------:R-:W-:Y:S08]  /*2cb0*/  HMMA.16816.F32 R60, R8.reuse, R64, R88 ;  /* 0x00000040083c723c */ /* 0x040ff00000001858 */
[C---:B------:R-:W-:Y:S08]  /*2cc0*/  HMMA.16816.F32 R64, R8.reuse, R66, R84 ;  /* 0x000000420840723c */ /* 0x040ff00000001854 */
[C---:B------:R-:W-:Y:S08]  /*2cd0*/  HMMA.16816.F32 R68, R8.reuse, R76, R68 ;  /* 0x0000004c0844723c */ /* 0x040ff00000001844 */
[C---:B------:R-:W-:Y:S01]  /*2ce0*/  HMMA.16816.F32 R112, R8.reuse, R56, R52 ;  /* 0x000000380870723c */ /* 0x040fe20000001834 */
[----:B------:R-:W-:Y:S07]  /*2cf0*/  LDSM.16.M88.4 R52, [R221+0x10100] ;  /* 0x01010000dd34783b */ /* 0x000fee0000000200 */
[----:B------:R-:W-:Y:S01]  /*2d00*/  HMMA.16816.F32 R104, R8, R58, R36 ;  /* 0x0000003a0868723c */ /* 0x000fe20000001824 */
[----:B------:R-:W5:Y:S04]  /*2d10*/  LDSM.16.M88.4 R8, [R225+0x1c100] ;  /* 0x01c10000e108783b */ /* 0x000f680000000200 */
[----:B------:R-:W1:Y:S03]  /*2d20*/  LDSM.16.M88.4 R56, [R221+0xf900] ;  /* 0x00f90000dd38783b */ /* 0x000e660000000200 */
[C---:B--2---:R-:W-:Y:S01]  /*2d30*/  HMMA.16816.F32 R76, R12.reuse, R100, R44 ;  /* 0x000000640c4c723c */ /* 0x044fe2000000182c */
[----:B------:R-:W2:Y:S07]  /*2d40*/  LDSM.16.M88.4 R44, [R221+0x11100] ;  /* 0x01110000dd2c783b */ /* 0x000eae0000000200 */
[C---:B------:R-:W-:Y:S08]  /*2d50*/  HMMA.16816.F32 R96, R12.reuse, R48, R28 ;  /* 0x000000300c60723c */ /* 0x040ff0000000181c */
[C---:B------:R-:W-:Y:S01]  /*2d60*/  HMMA.16816.F32 R92, R12.reuse, R50, R24 ;  /* 0x000000320c5c723c */ /* 0x040fe20000001818 */
[----:B------:R-:W1:Y:S07]  /*2d70*/  LDSM.16.M88.4 R48, [R221+0x10900] ;  /* 0x01090000dd30783b */ /* 0x000e6e0000000200 */
[C---:B------:R-:W-:Y:S01]  /*2d80*/  HMMA.16816.F32 R88, R12.reuse, R32, R20 ;  /* 0x000000200c58723c */ /* 0x040fe20000001814 */
[----:B------:R-:W-:Y:S07]  /*2d90*/  LDSM.16.M88.4 R20, [R224+0x1c100] ;  /* 0x01c10000e014783b */ /* 0x000fee0000000200 */
[C---:B------:R-:W-:Y:S01]  /*2da0*/  HMMA.16816.F32 R36, R12.reuse, R116, R60 ;  /* 0x000000740c24723c */ /* 0x040fe2000000183c */
[----:B------:R-:W1:Y:S07]  /*2db0*/  LDSM.16.M88.4 R60, [R221+0x11900] ;  /* 0x01190000dd3c783b */ /* 0x000e6e0000000200 */
[C---:B------:R-:W-:Y:S08]  /*2dc0*/  HMMA.16816.F32 R84, R12.reuse, R34, R16 ;  /* 0x000000220c54723c */ /* 0x040ff00000001810 */
[C---:B----4-:R-:W-:Y:S01]  /*2dd0*/  HMMA.16816.F32 R24, R12.reuse, R122, R108 ;  /* 0x0000007a0c18723c */ /* 0x050fe2000000186c */
[----:B------:R-:W-:Y:S07]  /*2de0*/  LDSM.16.M88.4 R108, [R220+0x4800] ;  /* 0x00480000dc6c783b */ /* 0x000fee0000000200 */
[C---:B------:R-:W-:Y:S01]  /*2df0*/  HMMA.16816.F32 R40, R12.reuse, R102, R40 ;  /* 0x000000660c28723c */ /* 0x040fe20000001828 */
[----:B------:R-:W-:Y:S07]  /*2e00*/  LDSM.16.M88.4 R100, [R220+0x3000] ;  /* 0x00300000dc64783b */ /* 0x000fee0000000200 */
[C---:B------:R-:W-:Y:S01]  /*2e10*/  HMMA.16816.F32 R32, R12.reuse, R118, R64 ;  /* 0x000000760c20723c */ /* 0x040fe20000001840 */
[----:B------:R-:W-:Y:S07]  /*2e20*/  LDSM.16.M88.4 R116, [R167+0x16100] ;  /* 0x01610000a774783b */ /* 0x000fee0000000200 */
[C---:B------:R-:W-:Y:S01]  /*2e30*/  HMMA.16816.F32 R28, R12.reuse, R120, R68 ;  /* 0x000000780c1c723c */ /* 0x040fe20000001844 */
[----:B------:R-:W-:Y:S07]  /*2e40*/  LDSM.16.M88.4 R120, [R167+0x16900] ;  /* 0x01690000a778783b */ /* 0x000fee0000000200 */
[C---:B---3--:R-:W-:Y:S01]  /*2e50*/  HMMA.16816.F32 R16, R12.reuse, R80, R112 ;  /* 0x000000500c10723c */ /* 0x048fe20000001870 */
[----:B------:R-:W-:Y:S07]  /*2e60*/  LDSM.16.M88.4 R112, [R226+0x6800] ;  /* 0x00680000e270783b */ /* 0x000fee0000000200 */
[----:B------:R-:W-:Y:S01]  /*2e70*/  HMMA.16816.F32 R12, R12, R82, R104 ;  /* 0x000000520c0c723c */ /* 0x000fe20000001868 */
[----:B------:R-:W-:Y:S07]  /*2e80*/  LDSM.16.M88.4 R104, [R220+0x4000] ;  /* 0x00400000dc68783b */ /* 0x000fee0000000200 */
[C---:B-----5:R-:W-:Y:S01]  /*2e90*/  HMMA.16816.F32 R64, R8.reuse, R72, R96 ;  /* 0x000000480840723c */ /* 0x060fe20000001860 */
[----:B------:R-:W3:Y:S07]  /*2ea0*/  LDSM.16.M88.4 R96, [R220+0x3800] ;  /* 0x00380000dc60783b */ /* 0x000eee0000000200 */
[C---:B-1----:R-:W-:Y:S08]  /*2eb0*/  HMMA.16816.F32 R80, R8.reuse, R56, R88 ;  /* 0x000000380850723c */ /* 0x042ff00000001858 */
[C---:B------:R-:W-:Y:S08]  /*2ec0*/  HMMA.16816.F32 R56, R8.reuse, R58, R84 ;  /* 0x0000003a0838723c */ /* 0x040ff00000001854 */
[C---:B--2---:R-:W-:Y:S01]  /*2ed0*/  HMMA.16816.F32 R84, R8.reuse, R46, R24 ;  /* 0x0000002e0854723c */ /* 0x044fe20000001818 */
[----:B------:R-:W1:Y:S07]  /*2ee0*/  LDSM.16.M88.4 R24, [R220+0x5800] ;  /* 0x00580000dc18783b */ /* 0x000e6e0000000200 */
[C---:B------:R-:W-:Y:S08]  /*2ef0*/  HMMA.16816.F32 R68, R8.reuse, R74, R92 ;  /* 0x0000004a0844723c */ /* 0x040ff0000000185c */
[C---:B------:R-:W-:Y:S08]  /*2f00*/  HMMA.16816.F32 R72, R8.reuse, R54, R40 ;  /* 0x000000360848723c */ /* 0x040ff00000001828 */
[C---:B------:R-:W-:Y:S08]  /*2f10*/  HMMA.16816.F32 R36, R8.reuse, R48, R36 ;  /* 0x000000300824723c */ /* 0x040ff00000001824 */
[C---:B------:R-:W-:Y:S01]  /*2f20*/  HMMA.16816.F32 R40, R8.reuse, R62, R12 ;  /* 0x0000003e0828723c */ /* 0x040fe2000000180c */
[----:B------:R-:W2:Y:S07]  /*2f30*/  LDSM.16.M88.4 R12, [R220+0x5000] ;  /* 0x00500000dc0c783b */ /* 0x000eae0000000200 */
[C---:B------:R-:W-:Y:S01]  /*2f40*/  HMMA.16816.F32 R76, R8.reuse, R52, R76 ;  /* 0x00000034084c723c */ /* 0x040fe2000000184c */
[----:B------:R-:W-:Y:S07]  /*2f50*/  LDSM.16.M88.4 R52, [R167+0x12900] ;  /* 0x01290000a734783b */ /* 0x000fee0000000200 */
[C---:B------:R-:W-:Y:S08]  /*2f60*/  HMMA.16816.F32 R88, R8.reuse, R50, R32 ;  /* 0x000000320858723c */ /* 0x040ff00000001820 */
[C---:B------:R-:W-:Y:S08]  /*2f70*/  HMMA.16816.F32 R92, R8.reuse, R44, R28 ;  /* 0x0000002c085c723c */ /* 0x040ff0000000181c */
[----:B------:R-:W-:Y:S01]  /*2f80*/  HMMA.16816.F32 R16, R8, R60, R16 ;  /* 0x0000003c0810723c */ /* 0x000fe20000001810 */
[----:B------:R-:W4:Y:S07]  /*2f90*/  LDSM.16.M88.4 R8, [R222+0x20100] ;  /* 0x02010000de08783b */ /* 0x000f2e0000000200 */
[C---:B---3--:R-:W-:Y:S01]  /*2fa0*/  HMMA.16816.F32 R48, R20.reuse, R96, R80 ;  /* 0x000000601430723c */ /* 0x048fe20000001850 */
[----:B------:R-:W-:Y:S07]  /*2fb0*/  LDSM.16.M88.4 R80, [R167+0x13900] ;  /* 0x01390000a750783b */ /* 0x000fee0000000200 */
[C---:B------:R-:W-:Y:S08]  /*2fc0*/  HMMA.16816.F32 R28, R20.reuse, R102, R68 ;  /* 0x00000066141c723c */ /* 0x040ff00000001844 */
[C---:B------:R-:W-:Y:S01]  /*2fd0*/  HMMA.16816.F32 R56, R20.reuse, R98, R56 ;  /* 0x000000621438723c */ /* 0x040fe20000001838 */
[----:B------:R-:W-:Y:S07]  /*2fe0*/  LDSM.16.M88.4 R96, [R167+0x14100] ;  /* 0x01410000a760783b */ /* 0x000fee0000000200 */
[C---:B------:R-:W-:Y:S01]  /*2ff0*/  HMMA.16816.F32 R68, R20.reuse, R108, R36 ;  /* 0x0000006c1444723c */ /* 0x040fe20000001824 */
[----:B------:R-:W3:Y:S07]  /*3000*/  LDSM.16.M88.4 R36, [R167+0x12100] ;  /* 0x01210000a724783b */ /* 0x000eee0000000200 */
[C---:B------:R-:W-:Y:S01]  /*3010*/  HMMA.16816.F32 R32, R20.reuse, R100, R64 ;  /* 0x000000641420723c */ /* 0x040fe20000001840 */
[----:B------:R-:W5:Y:S07]  /*3020*/  LDSM.16.M88.4 R64, [R167+0x13100] ;  /* 0x01310000a740783b */ /* 0x000f6e0000000200 */
[C---:B------:R-:W-:Y:S08]  /*3030*/  HMMA.16816.F32 R60, R20.reuse, R104, R76 ;  /* 0x00000068143c723c */ /* 0x040ff0000000184c */
[C---:B------:R-:W-:Y:S01]  /*3040*/  HMMA.16816.F32 R72, R20.reuse, R106, R72 ;  /* 0x0000006a1448723c */ /* 0x040fe20000001848 */
[----:B------:R-:W3:Y:S07]  /*3050*/  LDSM.16.M88.4 R104, [R167+0x14900] ;  /* 0x01490000a768783b */ /* 0x000eee0000000200 */
[C---:B-1----:R-:W-:Y:S01]  /*3060*/  HMMA.16816.F32 R76, R20.reuse, R24, R16 ;  /* 0x00000018144c723c */ /* 0x042fe20000001810 */
[----:B------:R-:W1:Y:S07]  /*3070*/  LDSM.16.M88.4 R16, [R223+0x20100] ;  /* 0x02010000df10783b */ /* 0x000e6e0000000200 */
[C---:B--2---:R-:W-:Y:S08]  /*3080*/  HMMA.16816.F32 R92, R20.reuse, R12, R92 ;  /* 0x0000000c145c723c */ /* 0x044ff0000000185c */
[C---:B------:R-:W-:Y:S01]  /*3090*/  HMMA.16816.F32 R88, R20.reuse, R110, R88 ;  /* 0x0000006e1458723c */ /* 0x040fe20000001858 */
[----:B------:R-:W2:Y:S07]  /*30a0*/  LDSM.16.M88.4 R108, [R226+0x6000] ;  /* 0x00600000e26c783b */ /* 0x000eae0000000200 */
[C---:B------:R-:W-:Y:S08]  /*30b0*/  HMMA.16816.F32 R84, R20.reuse, R14, R84 ;  /* 0x0000000e1454723c */ /* 0x040ff00000001854 */
[----:B------:R-:W-:Y:S08]  /*30c0*/  HMMA.16816.F32 R44, R20, R26, R40 ;  /* 0x0000001a142c723c */ /* 0x000ff00000001828 */
[C---:B----4-:R-:W-:Y:S08]  /*30d0*/  HMMA.16816.F32 R20, R8.reuse, R52, R48 ;  /* 0x000000340814723c */ /* 0x050ff00000001830 */
[C---:B------:R-:W-:Y:S01]  /*30e0*/  HMMA.16816.F32 R12, R8.reuse, R54, R56 ;  /* 0x00000036080c723c */ /* 0x040fe20000001838 */
[----:B------:R-:W-:Y:S07]  /*30f0*/  LDSM.16.M88.4 R56, [R226+0x8000] ;  /* 0x00800000e238783b */ /* 0x000fee0000000200 */
[C---:B---3--:R-:W-:Y:S08]  /*3100*/  HMMA.16816.F32 R24, R8.reuse, R38, R28 ;  /* 0x000000260818723c */ /* 0x048ff0000000181c */
[C---:B------:R-:W-:Y:S08]  /*3110*/  HMMA.16816.F32 R100, R8.reuse, R96, R92 ;  /* 0x000000600864723c */ /* 0x040ff0000000185c */
[C---:B-----5:R-:W-:Y:S08]  /*3120*/  HMMA.16816.F32 R28, R8.reuse, R66, R72 ;  /* 0x00000042081c723c */ /* 0x060ff00000001848 */
[C---:B------:R-:W-:Y:S08]  /*3130*/  HMMA.16816.F32 R92, R8.reuse, R104, R76 ;  /* 0x00000068085c723c */ /* 0x040ff0000000184c */
[C---:B------:R-:W-:Y:S01]  /*3140*/  HMMA.16816.F32 R40, R8.reuse, R36, R32 ;  /* 0x000000240828723c */ /* 0x040fe20000001820 */
[----:B------:R-:W3:Y:S07]  /*3150*/  LDSM.16.M88.4 R36, [R226+0x7000] ;  /* 0x00700000e224783b */ /* 0x000eee0000000200 */
[----:B------:R-:W-:Y:S08]  /*3160*/  HMMA.16816.F32 R72, R8, R82, R88 ;  /* 0x000000520848723c */ /* 0x000ff00000001858 */
[----:B-1----:R-:W-:Y:S01]  /*3170*/  HMMA.16816.F32 R76, R16, R112, R20 ;  /* 0x00000070104c723c */ /* 0x002fe20000001814 */
[----:B------:R-:W1:Y:S07]  /*3180*/  LDSM.16.M88.4 R20, [R226+0x8800] ;  /* 0x00880000e214783b */ /* 0x000e6e0000000200 */
[C---:B------:R-:W-:Y:S01]  /*3190*/  HMMA.16816.F32 R88, R8.reuse, R106, R44 ;  /* 0x0000006a0858723c */ /* 0x040fe2000000182c */
[----:B------:R-:W4:Y:S07]  /*31a0*/  LDSM.16.M88.4 R44, [R226+0x7800] ;  /* 0x00780000e22c783b */ /* 0x000f2e0000000200 */
[C---:B------:R-:W-:Y:S01]  /*31b0*/  HMMA.16816.F32 R32, R8.reuse, R64, R60 ;  /* 0x000000400820723c */ /* 0x040fe2000000183c */
[----:B------:R-:W-:Y:S07]  /*31c0*/  LDSM.16.M88.4 R60, [R221+0x12100] ;  /* 0x01210000dd3c783b */ /* 0x000fee0000000200 */
[----:B------:R-:W-:Y:S08]  /*31d0*/  HMMA.16816.F32 R64, R8, R80, R68 ;  /* 0x000000500840723c */ /* 0x000ff00000001844 */
[----:B------:R-:W-:Y:S01]  /*31e0*/  HMMA.16816.F32 R68, R16, R114, R12 ;  /* 0x000000721044723c */ /* 0x000fe2000000180c */
[----:B------:R-:W5:Y:S07]  /*31f0*/  LDSM.16.M88.4 R12, [R225+0x20100] ;  /* 0x02010000e10c783b */ /* 0x000f6e0000000200 */
[----:B------:R-:W-:Y:S01]  /*3200*/  HMMA.16816.F32 R96, R8, R98, R84 ;  /* 0x000000620860723c */ /* 0x000fe20000001854 */
[----:B------:R-:W4:Y:S07]  /*3210*/  LDSM.16.M88.4 R8, [R221+0x12900] ;  /* 0x01290000dd08783b */ /* 0x000f2e0000000200 */
[C---:B--2---:R-:W-:Y:S08]  /*3220*/  HMMA.16816.F32 R84, R16.reuse, R108, R40 ;  /* 0x0000006c1054723c */ /* 0x044ff00000001828 */
[C---:B------:R-:W-:Y:S01]  /*3230*/  HMMA.16816.F32 R80, R16.reuse, R110, R24 ;  /* 0x0000006e1050723c */ /* 0x040fe20000001818 */
[----:B------:R-:W-:Y:S07]  /*3240*/  LDSM.16.M88.4 R24, [R221+0x13100] ;  /* 0x01310000dd18783b */ /* 0x000fee0000000200 */
[C---:B---3--:R-:W-:Y:S08]  /*3250*/  HMMA.16816.F32 R52, R16.reuse, R36, R32 ;  /* 0x000000241034723c */ /* 0x048ff00000001820 */
[C---:B------:R-:W-:Y:S08]  /*3260*/  HMMA.16816.F32 R48, R16.reuse, R38, R28 ;  /* 0x000000261030723c */ /* 0x040ff0000000181c */
[C---:B-1----:R-:W-:Y:S08]  /*3270*/  HMMA.16816.F32 R112, R16.reuse, R20, R92 ;  /* 0x000000141070723c */ /* 0x042ff0000000185c */
[C---:B------:R-:W-:Y:S01]  /*3280*/  HMMA.16816.F32 R108, R16.reuse, R22, R88 ;  /* 0x00000016106c723c */ /* 0x040fe20000001858 */
[----:B------:R-:W1:Y:S07]  /*3290*/  LDSM.16.M88.4 R20, [R221+0x13900] ;  /* 0x01390000dd14783b */ /* 0x000e6e0000000200 */
[C---:B----4-:R-:W-:Y:S01]  /*32a0*/  HMMA.16816.F32 R40, R16.reuse, R44, R64 ;  /* 0x0000002c1028723c */ /* 0x050fe20000001840 */
[----:B------:R-:W-:Y:S07]  /*32b0*/  LDSM.16.M88.4 R64, [R220+0x6000] ;  /* 0x00600000dc40783b */ /* 0x000fee0000000200 */
[C---:B------:R-:W-:Y:S01]  /*32c0*/  HMMA.16816.F32 R36, R16.reuse, R46, R72 ;  /* 0x0000002e1024723c */ /* 0x040fe20000001848 */
[----:B------:R-:W-:Y:S04]  /*32d0*/  LDSM.16.M88.4 R72, [R220+0x6800] ;  /* 0x00680000dc48783b */ /* 0x000fe80000000200 */
[----:B------:R-:W-:Y:S03]  /*32e0*/  LDSM.16.M88.4 R44, [R220+0x8800] ;  /* 0x00880000dc2c783b */ /* 0x000fe60000000200 */
[C---:B------:R-:W-:Y:S08]  /*32f0*/  HMMA.16816.F32 R32, R16.reuse, R56, R100 ;  /* 0x000000381020723c */ /* 0x040ff00000001864 */
[----:B------:R-:W-:Y:S01]  /*3300*/  HMMA.16816.F32 R28, R16, R58, R96 ;  /* 0x0000003a101c723c */ /* 0x000fe20000001860 */
[----:B------:R-:W2:Y:S07]  /*3310*/  LDSM.16.M88.4 R16, [R221+0x14100] ;  /* 0x01410000dd10783b */ /* 0x000eae0000000200 */
[C---:B-----5:R-:W-:Y:S08]  /*3320*/  HMMA.16816.F32 R104, R12.reuse, R60, R84 ;  /* 0x0000003c0c68723c */ /* 0x060ff00000001854 */
[C---:B------:R-:W-:Y:S01]  /*3330*/  HMMA.16816.F32 R100, R12.reuse, R62, R80 ;  /* 0x0000003e0c64723c */ /* 0x040fe20000001850 */
[----:B------:R-:W3:Y:S07]  /*3340*/  LDSM.16.M88.4 R60, [R221+0x14900] ;  /* 0x01490000dd3c783b */ /* 0x000eee0000000200 */
[C---:B------:R-:W-:Y:S08]  /*3350*/  HMMA.16816.F32 R96, R12.reuse, R8, R76 ;  /* 0x000000080c60723c */ /* 0x040ff0000000184c */
[C---:B------:R-:W-:Y:S01]  /*3360*/  HMMA.16816.F32 R92, R12.reuse, R10, R68 ;  /* 0x0000000a0c5c723c */ /* 0x040fe20000001844 */
[----:B------:R-:W4:Y:S04]  /*3370*/  LDSM.16.M88.4 R8, [R224+0x20100] ;  /* 0x02010000e008783b */ /* 0x000f280000000200 */
[----:B------:R-:W-:Y:S03]  /*3380*/  LDSM.16.M88.4 R68, [R220+0x7000] ;  /* 0x00700000dc44783b */ /* 0x000fe60000000200 */
[C---:B-1----:R-:W-:Y:S08]  /*3390*/  HMMA.16816.F32 R80, R12.reuse, R20, R40 ;  /* 0x000000140c50723c */ /* 0x042ff00000001828 */
[C---:B--2---:R-:W-:Y:S01]  /*33a0*/  HMMA.16816.F32 R56, R12.reuse, R16, R32 ;  /* 0x000000100c38723c */ /* 0x044fe20000001820 */
[----:B------:R-:W-:Y:S07]  /*33b0*/  LDSM.16.M88.4 R32, [R167+0x15100] ;  /* 0x01510000a720783b */ /* 0x000fee0000000200 */
[C---:B------:R-:W-:Y:S01]  /*33c0*/  HMMA.16816.F32 R40, R12.reuse, R18, R28 ;  /* 0x000000120c28723c */ /* 0x040fe2000000181c */
[----:B------:R-:W1:Y:S07]  /*33d0*/  LDSM.16.M88.4 R16, [R222+0x24100] ;  /* 0x02410000de10783b */ /* 0x000e6e0000000200 */
[C---:B------:R-:W-:Y:S01]  /*33e0*/  HMMA.16816.F32 R84, R12.reuse, R24, R52 ;  /* 0x000000180c54723c */ /* 0x040fe20000001834 */
[----:B------:R-:W2:Y:S07]  /*33f0*/  LDSM.16.M88.4 R52, [R220+0x7800] ;  /* 0x00780000dc34783b */ /* 0x000eae0000000200 */
[C---:B------:R-:W-:Y:S01]  /*3400*/  HMMA.16816.F32 R88, R12.reuse, R26, R48 ;  /* 0x0000001a0c58723c */ /* 0x040fe20000001830 */
[----:B------:R-:W5:Y:S07]  /*3410*/  LDSM.16.M88.4 R48, [R220+0x8000] ;  /* 0x00800000dc30783b */ /* 0x000f6e0000000200 */
[C---:B------:R-:W-:Y:S08]  /*3420*/  HMMA.16816.F32 R76, R12.reuse, R22, R36 ;  /* 0x000000160c4c723c */ /* 0x040ff00000001824 */
[----:B---3--:R-:W-:Y:S08]  /*3430*/  HMMA.16816.F32 R24, R12, R62, R108 ;  /* 0x0000003e0c18723c */ /* 0x008ff0000000186c */
[----:B----4-:R-:W-:Y:S08]  /*3440*/  HMMA.16816.F32 R20, R8, R64, R104 ;  /* 0x000000400814723c */ /* 0x010ff00000001868 */
[----:B------:R-:W-:Y:S08]  /*3450*/  HMMA.16816.F32 R36, R12, R60, R112 ;  /* 0x0000003c0c24723c */ /* 0x000ff00000001870 */
[C---:B------:R-:W-:Y:S08]  /*3460*/  HMMA.16816.F32 R12, R8.reuse, R66, R100 ;  /* 0x00000042080c723c */ /* 0x040ff00000001864 */
[C---:B------:R-:W-:Y:S08]  /*3470*/  HMMA.16816.F32 R28, R8.reuse, R72, R96 ;  /* 0x00000048081c723c */ /* 0x040ff00000001860 */
[C---:B------:R-:W-:Y:S01]  /*3480*/  HMMA.16816.F32 R64, R8.reuse, R74, R92 ;  /* 0x0000004a0840723c */ /* 0x040fe2000000185c */
[----:B------:R-:W-:Y:S07]  /*3490*/  LDSM.16.M88.4 R72, [R226+0x9800] ;  /* 0x00980000e248783b */ /* 0x000fee0000000200 */
[----:B------:R-:W-:Y:S01]  /*34a0*/  HMMA.16816.F32 R96, R8, R46, R24 ;  /* 0x0000002e0860723c */ /* 0x000fe20000001818 */
[----:B------:R-:W3:Y:S07]  /*34b0*/  LDSM.16.M88.4 R24, [R167+0x17100] ;  /* 0x01710000a718783b */ /* 0x000eee0000000200 */
[----:B-1----:R-:W-:Y:S01]  /*34c0*/  HMMA.16816.F32 R92, R16, R32, R20 ;  /* 0x00000020105c723c */ /* 0x002fe20000001814 */
[----:B------:R-:W1:Y:S07]  /*34d0*/  LDSM.16.M88.4 R20, [R167+0x17900] ;  /* 0x01790000a714783b */ /* 0x000e6e0000000200 */
[C---:B------:R-:W-:Y:S08]  /*34e0*/  HMMA.16816.F32 R60, R8.reuse, R68, R84 ;  /* 0x00000044083c723c */ /* 0x040ff00000001854 */
[C---:B------:R-:W-:Y:S08]  /*34f0*/  HMMA.16816.F32 R88, R8.reuse, R70, R88 ;  /* 0x000000460858723c */ /* 0x040ff00000001858 */
[C---:B--2---:R-:W-:Y:S08]  /*3500*/  HMMA.16816.F32 R68, R8.reuse, R52, R80 ;  /* 0x000000340844723c */ /* 0x044ff00000001850 */
[C---:B------:R-:W-:Y:S08]  /*3510*/  HMMA.16816.F32 R100, R8.reuse, R54, R76 ;  /* 0x000000360864723c */ /* 0x040ff0000000184c */
[C---:B-----5:R-:W-:Y:S01]  /*3520*/  HMMA.16816.F32 R112, R8.reuse, R48, R56 ;  /* 0x000000300870723c */ /* 0x060fe20000001838 */
[----:B------:R-:W-:Y:S07]  /*3530*/  LDSM.16.M88.4 R56, [R226+0xb800] ;  /* 0x00b80000e238783b */ /* 0x000fee0000000200 */
[C---:B------:R-:W-:Y:S08]  /*3540*/  HMMA.16816.F32 R108, R8.reuse, R50, R40 ;  /* 0x00000032086c723c */ /* 0x040ff00000001828 */
[----:B------:R-:W-:Y:S01]  /*3550*/  HMMA.16816.F32 R104, R8, R44, R36 ;  /* 0x0000002c0868723c */ /* 0x000fe20000001824 */
[----:B------:R-:W-:Y:S04]  /*3560*/  LDSM.16.M88.4 R8, [R223+0x24100] ;  /* 0x02410000df08783b */ /* 0x000fe80000000200 */
[----:B------:R-:W2:Y:S03]  /*3570*/  LDSM.16.M88.4 R36, [R226+0x9000] ;  /* 0x00900000e224783b */ /* 0x000ea60000000200 */
[C---:B------:R-:W-:Y:S01]  /*3580*/  HMMA.16816.F32 R84, R16.reuse, R34, R12 ;  /* 0x000000221054723c */ /* 0x040fe2000000180c */
[----:B------:R-:W4:Y:S07]  /*3590*/  LDSM.16.M88.4 R12, [R225+0x24100] ;  /* 0x02410000e10c783b */ /* 0x000f2e0000000200 */
[C---:B------:R-:W-:Y:S01]  /*35a0*/  HMMA.16816.F32 R52, R16.reuse, R116, R60 ;  /* 0x000000741034723c */ /* 0x040fe2000000183c */
[----:B------:R-:W5:Y:S07]  /*35b0*/  LDSM.16.M88.4 R60, [R226+0xb000] ;  /* 0x00b00000e23c783b */ /* 0x000f6e0000000200 */
[C---:B------:R-:W-:Y:S08]  /*35c0*/  HMMA.16816.F32 R80, R16.reuse, R124, R28 ;  /* 0x0000007c1050723c */ /* 0x040ff0000000181c */
[C---:B---3--:R-:W-:Y:S08]  /*35d0*/  HMMA.16816.F32 R32, R16.reuse, R24, R112 ;  /* 0x000000181020723c */ /* 0x048ff00000001870 */
[C---:B------:R-:W-:Y:S08]  /*35e0*/  HMMA.16816.F32 R28, R16.reuse, R26, R108 ;  /* 0x0000001a101c723c */ /* 0x040ff0000000186c */
[C---:B-1----:R-:W-:Y:S08]  /*35f0*/  HMMA.16816.F32 R24, R16.reuse, R20, R104 ;  /* 0x000000141018723c */ /* 0x042ff00000001868 */
[C---:B------:R-:W-:Y:S01]  /*3600*/  HMMA.16816.F32 R76, R16.reuse, R126, R64 ;  /* 0x0000007e104c723c */ /* 0x040fe20000001840 */
[----:B------:R-:W1:Y:S07]  /*3610*/  LDSM.16.M88.4 R64, [R226+0xa800] ;  /* 0x00a80000e240783b */ /* 0x000e6e0000000200 */
[C---:B------:R-:W-:Y:S08]  /*3620*/  HMMA.16816.F32 R20, R16.reuse, R22, R96 ;  /* 0x000000161014723c */ /* 0x040ff00000001860 */
[C---:B------:R-:W-:Y:S08]  /*3630*/  HMMA.16816.F32 R48, R16.reuse, R118, R88 ;  /* 0x000000761030723c */ /* 0x040ff00000001858 */
[C---:B------:R-:W-:Y:S01]  /*3640*/  HMMA.16816.F32 R44, R16.reuse, R120, R68 ;  /* 0x00000078102c723c */ /* 0x040fe20000001844 */
[----:B------:R-:W3:Y:S07]  /*3650*/  LDSM.16.M88.4 R68, [R226+0xa000] ;  /* 0x00a00000e244783b */ /* 0x000eee0000000200 */
[----:B------:R-:W-:Y:S08]  /*3660*/  HMMA.16816.F32 R40, R16, R122, R100 ;  /* 0x0000007a1028723c */ /* 0x000ff00000001864 */
[C---:B--2---:R-:W-:Y:S08]  /*3670*/  HMMA.16816.F32 R16, R8.reuse, R36, R92 ;  /* 0x000000240810723c */ /* 0x044ff0000000185c */
[C---:B------:R-:W-:Y:S01]  /*3680*/  HMMA.16816.F32 R88, R8.reuse, R58, R20 ;  /* 0x0000003a0858723c */ /* 0x040fe20000001814 */
[----:B------:R-:W2:Y:S07]  /*3690*/  LDSM.16.M88.4 R20, [R221+0x16900] ;  /* 0x01690000dd14783b */ /* 0x000eae0000000200 */
[----:B------:R-:W-:Y:S08]  /*36a0*/  HMMA.16816.F32 R36, R8, R38, R84 ;  /* 0x000000260824723c */ /* 0x000ff00000001854 */
[----:B----4-:R-:W-:Y:S01]  /*36b0*/  HMMA.16816.F32 R84, R12, R136, R16 ;  /* 0x000000880c54723c */ /* 0x010fe20000001810 */
[----:B------:R-:W4:Y:S07]  /*36c0*/  LDSM.16.M88.4 R16, [R221+0x17100] ;  /* 0x01710000dd10783b */ /* 0x000f2e0000000200 */
[C---:B-----5:R-:W-:Y:S01]  /*36d0*/  HMMA.16816.F32 R104, R8.reuse, R62, R28 ;  /* 0x0000003e0868723c */ /* 0x060fe2000000181c */
[----:B------:R-:W5:Y:S07]  /*36e0*/  LDSM.16.M88.4 R28, [R221+0x17900] ;  /* 0x01790000dd1c783b */ /* 0x000f6e0000000200 */
[C---:B-1----:R-:W-:Y:S08]  /*36f0*/  HMMA.16816.F32 R120, R8.reuse, R64, R44 ;  /* 0x000000400878723c */ /* 0x042ff0000000182c */
[C---:B------:R-:W-:Y:S01]  /*3700*/  HMMA.16816.F32 R116, R8.reuse, R66, R40 ;  /* 0x000000420874723c */ /* 0x040fe20000001828 */
[----:B------:R-:W-:Y:S07]  /*3710*/  LDSM.16.M88.4 R64, [R220+0xb000] ;  /* 0x00b00000dc40783b */ /* 0x000fee0000000200 */
[C---:B------:R-:W-:Y:S01]  /*3720*/  HMMA.16816.F32 R112, R8.reuse, R60, R32 ;  /* 0x0000003c0870723c */ /* 0x040fe20000001820 */
[----:B------:R-:W-:Y:S07]  /*3730*/  LDSM.16.M88.4 R60, [R220+0xb800] ;  /* 0x00b80000dc3c783b */ /* 0x000fee0000000200 */
[C---:B------:R-:W-:Y:S01]  /*3740*/  HMMA.16816.F32 R100, R8.reuse, R72, R80 ;  /* 0x000000480864723c */ /* 0x040fe20000001850 */
[----:B------:R-:W-:Y:S07]  /*3750*/  LDSM.16.M88.4 R80, [R220+0x9000] ;  /* 0x00900000dc50783b */ /* 0x000fee0000000200 */
[C---:B------:R-:W-:Y:S01]  /*3760*/  HMMA.16816.F32 R108, R8.reuse, R74, R76 ;  /* 0x0000004a086c723c */ /* 0x040fe2000000184c */
[----:B------:R-:W-:Y:S04]  /*3770*/  LDSM.16.M88.4 R76, [R220+0x9800] ;  /* 0x00980000dc4c783b */ /* 0x000fe80000000200 */
[----:B------:R-:W-:Y:S03]  /*3780*/  LDSM.16.M88.4 R72, [R220+0xa000] ;  /* 0x00a00000dc48783b */ /* 0x000fe60000000200 */
[C---:B---3--:R-:W-:Y:S08]  /*3790*/  HMMA.16816.F32 R96, R8.reuse, R68, R52 ;  /* 0x000000440860723c */ /* 0x048ff00000001834 */
[C---:B------:R-:W-:Y:S01]  /*37a0*/  HMMA.16816.F32 R124, R8.reuse, R70, R48 ;  /* 0x00000046087c723c */ /* 0x040fe20000001830 */
[----:B------:R-:W-:Y:S07]  /*37b0*/  LDSM.16.M88.4 R68, [R220+0xa800] ;  /* 0x00a80000dc44783b */ /* 0x000fee0000000200 */
[----:B------:R-:W-:Y:S01]  /*37c0*/  HMMA.16816.F32 R92, R8, R56, R24 ;  /* 0x00000038085c723c */ /* 0x000fe20000001818 */
[----:B------:R-:W1:Y:S01]  /*37d0*/  LDSM.16.M88.4 R8, [R224+0x24100] ;  /* 0x02410000e008783b */ /* 0x000e620000000200 */
[----:B------:R-:W-:-:S06]  /*37e0*/  DEPBAR.LE SB0, 0x0 ;  /* 0x000080000000791a */ /* 0x000fcc0000000000 */
[C---:B------:R-:W-:Y:S08]  /*37f0*/  HMMA.16816.F32 R56, R12.reuse, R138, R36 ;  /* 0x0000008a0c38723c */ /* 0x040ff00000001824 */
[C---:B--2---:R-:W-:Y:S08]  /*3800*/  HMMA.16816.F32 R36, R12.reuse, R20, R120 ;  /* 0x000000140c24723c */ /* 0x044ff00000001878 */
[C---:B------:R-:W-:Y:S08]  /*3810*/  HMMA.16816.F32 R32, R12.reuse, R22, R116 ;  /* 0x000000160c20723c */ /* 0x040ff00000001874 */
[C---:B----4-:R-:W-:Y:S08]  /*3820*/  HMMA.16816.F32 R24, R12.reuse, R16, R112 ;  /* 0x000000100c18723c */ /* 0x050ff00000001870 */
[C---:B------:R-:W-:Y:S08]  /*3830*/  HMMA.16816.F32 R20, R12.reuse, R18, R104 ;  /* 0x000000120c14723c */ /* 0x040ff00000001868 */
[C---:B------:R-:W-:Y:S08]  /*3840*/  HMMA.16816.F32 R52, R12.reuse, R128, R100 ;  /* 0x000000800c34723c */ /* 0x040ff00000001864 */
[C---:B------:R-:W-:Y:S08]  /*3850*/  HMMA.16816.F32 R48, R12.reuse, R130, R108 ;  /* 0x000000820c30723c */ /* 0x040ff0000000186c */
[C---:B------:R-:W-:Y:S08]  /*3860*/  HMMA.16816.F32 R44, R12.reuse, R132, R96 ;  /* 0x000000840c2c723c */ /* 0x040ff00000001860 */
[C---:B------:R-:W-:Y:S08]  /*3870*/  HMMA.16816.F32 R40, R12.reuse, R134, R124 ;  /* 0x000000860c28723c */ /* 0x040ff0000000187c */
[C---:B-----5:R-:W-:Y:S08]  /*3880*/  HMMA.16816.F32 R16, R12.reuse, R28, R92 ;  /* 0x0000001c0c10723c */ /* 0x060ff0000000185c */
[----:B------:R-:W-:Y:S08]  /*3890*/  HMMA.16816.F32 R12, R12, R30, R88 ;  /* 0x0000001e0c0c723c */ /* 0x000ff00000001858 */
[C---:B-1----:R-:W-:Y:S08]  /*38a0*/  HMMA.16816.F32 R36, R8.reuse, R68, R36 ;  /* 0x000000440824723c */ /* 0x042ff00000001824 */
[C---:B------:R-:W-:Y:S08]  /*38b0*/  HMMA.16816.F32 R68, R8.reuse, R70, R32 ;  /* 0x000000460844723c */ /* 0x040ff00000001820 */
[C---:B------:R-:W-:Y:S08]  /*38c0*/  HMMA.16816.F32 R32, R8.reuse, R64, R24 ;  /* 0x000000400820723c */ /* 0x040ff00000001818 */
[C---:B------:R-:W-:Y:S08]  /*38d0*/  HMMA.16816.F32 R52, R8.reuse, R76, R52 ;  /* 0x0000004c0834723c */ /* 0x040ff00000001834 */
[C---:B------:R-:W-:Y:S07]  /*38e0*/  HMMA.16816.F32 R24, R8.reuse, R60, R16 ;  /* 0x0000003c0818723c */ /* 0x040fee0000001810 */
[----:B------:R-:W-:Y:S01]  /*38f0*/  P2R R18, PR, RZ, 0x4 ;  /* 0x00000004ff127803 */ /* 0x000fe20000000000 */
        /* <DEDUP_REMOVED lines=9> */
[----:B------:R-:W-:-:S04]  /*3990*/  IADD3 R0, R149, -0x2, RZ ;  /* 0xfffffffe95007810 */ /* 0x000fc80007ffe0ff */
[----:B------:R-:W-:Y:S01]  /*39a0*/  SHF.R.S32.HI R6, RZ, 0x1f, R0 ;  /* 0x0000001fff067819 */ /* 0x000fe20000011400 */
[----:B------:R-:W-:Y:S02]  /*39b0*/  IMAD R3, R143, R0, RZ ;  /* 0x000000008f037224 */ /* 0x000fe400078e02ff */
[----:B------:R-:W-:-:S04]  /*39c0*/  IMAD.WIDE.U32 R8, R0, R146, R150 ;  /* 0x0000009200087225 */ /* 0x000fc800078e0096 */
[----:B------:R-:W-:Y:S01]  /*39d0*/  IMAD R0, R6, R146, R3 ;  /* 0x0000009206007224 */ /* 0x000fe200078e0203 */
[----:B------:R-:W-:Y:S02]  /*39e0*/  LEA R6, P0, R8, c[0x0][0x1c8], 0x1 ;  /* 0x0000720008067a11 */ /* 0x000fe400078008ff */
[C---:B------:R-:W-:Y:S01]  /*39f0*/  SHF.L.U64.HI R3, R144.reuse, 0x6, R148 ;  /* 0x0000000690037819 */ /* 0x040fe20000010294 */
[----:B------:R-:W-:Y:S02]  /*3a00*/  IMAD.IADD R0, R9, 0x1, R0 ;  /* 0x0000000109007824 */ /* 0x000fe400078e0200 */
[----:B------:R-:W-:-:S03]  /*3a10*/  IMAD.SHL.U32 R9, R144, 0x40, RZ ;  /* 0x0000004090097824 */ /* 0x000fc600078e00ff */
        /* <DEDUP_REMOVED lines=26> */
.L_x_711:
[----:B------:R-:W-:Y:S01]  /*3bc0*/  LOP3.LUT R0, R142, 0xffffffe0, RZ, 0xc0, !PT ;  /* 0xffffffe08e007812 */ /* 0x000fe200078ec0ff */
[----:B-1----:R-:W-:Y:S01]  /*3bd0*/  IMAD.IADD R6, R141, 0x1, R140 ;  /* 0x000000018d067824 */ /* 0x002fe200078e028c */
[----:B------:R-:W-:Y:S01]  /*3be0*/  STL [R1+0x54], R224 ;  /* 0x000054e001007387 */ /* 0x000fe20000100800 */
[----:B------:R-:W-:-:S02]  /*3bf0*/  IMAD.SHL.U32 R216, R5, 0x2, RZ ;  /* 0x0000000205d87824 */ /* 0x000fc400078e00ff */
[----:B------:R-:W-:Y:S01]  /*3c00*/  IMAD.IADD R0, R145, 0x1, -R0 ;  /* 0x0000000191007824 */ /* 0x000fe200078e0a00 */
[----:B------:R1:W-:Y:S01]  /*3c10*/  STL [R1+0x50], R223 ;  /* 0x000050df01007387 */ /* 0x0003e20000100800 */
[----:B------:R-:W-:Y:S01]  /*3c20*/  IMAD R217, R4, 0x2, R216 ;  /* 0x0000000204d97824 */ /* 0x000fe200078e02d8 */
[C---:B------:R-:W-:Y:S02]  /*3c30*/  LEA R219, R2.reuse, R216, 0x1 ;  /* 0x000000d802db7211 */ /* 0x040fe400078e08ff */
[----:B------:R-:W-:Y:S01]  /*3c40*/  SHF.R.S32.HI R3, RZ, 0x1f, R0 ;  /* 0x0000001fff037819 */ /* 0x000fe20000011400 */
[----:B------:R-:W-:Y:S01]  /*3c50*/  STL [R1+0x4c], R222 ;  /* 0x00004cde01007387 */ /* 0x000fe20000100800 */
[----:B------:R-:W-:Y:S02]  /*3c60*/  IMAD R218, R2, 0x2, R217 ;  /* 0x0000000202da7824 */ /* 0x000fe400078e02d9 */
[----:B------:R-:W-:Y:S01]  /*3c70*/  LEA.HI R3, R3, R0, RZ, 0x2 ;  /* 0x0000000003037211 */ /* 0x000fe200078f10ff */
[----:B------:R-:W-:Y:S03]  /*3c80*/  STL [R1+0x48], R221 ;  /* 0x000048dd01007387 */ /* 0x000fe60000100800 */
[----:B------:R-:W-:Y:S01]  /*3c90*/  LOP3.LUT R3, R3, 0x7ffffffc, RZ, 0xc0, !PT ;  /* 0x7ffffffc03037812 */ /* 0x000fe200078ec0ff */
[----:B------:R-:W-:Y:S03]  /*3ca0*/  STL [R1+0x44], R220 ;  /* 0x000044dc01007387 */ /* 0x000fe60000100800 */
[----:B------:R-:W-:Y:S01]  /*3cb0*/  IADD3 R0, R0, -R3, RZ ;  /* 0x8000000300007210 */ /* 0x000fe20007ffe0ff */
[----:B------:R-:W-:Y:S04]  /*3cc0*/  STL [R1+0x40], R167 ;  /* 0x000040a701007387 */ /* 0x000fe80000100800 */
[----:B------:R-:W-:Y:S01]  /*3cd0*/  IMAD R0, R0, -0x2, R6 ;  /* 0xfffffffe00007824 */ /* 0x000fe200078e0206 */
[----:B------:R-:W-:Y:S04]  /*3ce0*/  LDSM.16.MT88.4 R72, [R219+0x3100] ;  /* 0x00310000db48783b */ /* 0x000fe80000004200 */
[C---:B------:R-:W-:Y:S01]  /*3cf0*/  ISETP.GT.AND P0, PT, R0.reuse, RZ, PT ;  /* 0x000000ff0000720c */ /* 0x040fe20003f04270 */
[----:B------:R-:W-:Y:S01]  /*3d00*/  LDSM.16.MT88.4 R88, [R216+0x6100] ;  /* 0x00610000d858783b */ /* 0x000fe20000004200 */
[----:B------:R-:W-:-:S02]  /*3d10*/  ISETP.GT.AND P1, PT, R0, 0x1, PT ;  /* 0x000000010000780c */ /* 0x000fc40003f24270 */
[----:B------:R-:W-:Y:S01]  /*3d20*/  FSEL R14, R86, -INF , P0 ;  /* 0xff800000560e7808 */ /* 0x000fe20000000000 */
[----:B------:R-:W-:Y:S01]  /*3d30*/  LDSM.16.MT88.4 R80, [R218+0x3100] ;  /* 0x00310000da50783b */ /* 0x000fe20000004200 */
[----:B------:R-:W-:Y:S02]  /*3d40*/  FSEL R7, R84, -INF , P0 ;  /* 0xff80000054077808 */ /* 0x000fe40000000000 */
[C---:B------:R-:W-:Y:S01]  /*3d50*/  ISETP.GT.AND P0, PT, R0.reuse, 0x8, PT ;  /* 0x000000080000780c */ /* 0x040fe20003f04270 */
[----:B------:R-:W-:Y:S01]  /*3d60*/  LDSM.16.MT88.4 R92, [R219+0x6100] ;  /* 0x00610000db5c783b */ /* 0x000fe20000004200 */
[----:B------:R-:W-:Y:S02]  /*3d70*/  FSEL R8, R85, -INF , P1 ;  /* 0xff80000055087808 */ /* 0x000fe40000800000 */
[----:B------:R-:W-:Y:S01]  /*3d80*/  FSEL R15, R87, -INF , P1 ;  /* 0xff800000570f7808 */ /* 0x000fe20000800000 */
[----:B------:R-:W0:Y:S01]  /*3d90*/  LDGDEPBAR ;  /* 0x00000000000079af */ /* 0x000e220000000000 */
[----:B------:R-:W-:-:S02]  /*3da0*/  ISETP.GT.AND P1, PT, R0, 0x9, PT ;  /* 0x000000090000780c */ /* 0x000fc40003f24270 */
[----:B------:R-:W-:Y:S01]  /*3db0*/  FSEL R9, R56, -INF , P0 ;  /* 0xff80000038097808 */ /* 0x000fe20000000000 */
[----:B------:R-:W-:Y:S01]  /*3dc0*/  LDSM.16.MT88.4 R84, [R216+0x3900] ;  /* 0x00390000d854783b */ /* 0x000fe20000004200 */
        /* <DEDUP_REMOVED lines=20> */
[----:B------:R-:W-:Y:S02]  /*3f10*/  ISETP.GT.AND P0, PT, R0, 0x20, PT ;  /* 0x000000200000780c */ /* 0x000fe40003f04270 */
        /* <DEDUP_REMOVED lines=19> */
[C---:B------:R-:W-:Y:S02]  /*4050*/  ISETP.GT.AND P0, PT, R0.reuse, 0x30, PT ;  /* 0x000000300000780c */ /* 0x040fe40003f04270 */
[----:B------:R-:W-:Y:S02]  /*4060*/  FSEL R104, R41, -INF , P1 ;  /* 0xff80000029687808 */ /* 0x000fe40000800000 */
[----:B------:R-:W-:Y:S02]  /*4070*/  FMNMX.FTZ R3, R105, R3, !PT ;  /* 0x0000000369037209 */ /* 0x000fe40007810000 */
[----:B------:R-:W-:Y:S02]  /*4080*/  FMNMX.FTZ R6, R21, R6, !PT ;  /* 0x0000000615067209 */ /* 0x000fe40007810000 */
[----:B------:R-:W-:Y:S02]  /*4090*/  ISETP.GT.AND P2, PT, R0, 0x31, PT ;  /* 0x000000310000780c */ /* 0x000fe40003f44270 */
[----:B------:R-:W-:-:S02]  /*40a0*/  FSEL R205, R36, -INF , P0 ;  /* 0xff80000024cd7808 */ /* 0x000fc40000000000 */
[----:B------:R-:W-:Y:S02]  /*40b0*/  FMNMX.FTZ R3, R104, R3, !PT ;  /* 0x0000000368037209 */ /* 0x000fe40007810000 */
[----:B------:R-:W-:Y:S02]  /*40c0*/  FMNMX.FTZ R6, R28, R6, !PT ;  /* 0x000000061c067209 */ /* 0x000fe40007810000 */
[----:B------:R-:W-:Y:S02]  /*40d0*/  FSEL R115, R43, -INF , P1 ;  /* 0xff8000002b737808 */ /* 0x000fe40000800000 */
[----:B------:R-:W-:Y:S01]  /*40e0*/  ISETP.GT.AND P1, PT, R0, 0x38, PT ;  /* 0x000000380000780c */ /* 0x000fe20003f24270 */
[----:B------:R-:W-:Y:S01]  /*40f0*/  LDSM.16.MT88.4 R40, [R216+0x900] ;  /* 0x00090000d828783b */ /* 0x000fe20000004200 */
[----:B------:R-:W-:Y:S02]  /*4100*/  FSEL R204, R37, -INF , P2 ;  /* 0xff80000025cc7808 */ /* 0x000fe40001000000 */
[----:B------:R-:W-:-:S02]  /*4110*/  FMNMX.FTZ R3, R205, R3, !PT ;  /* 0x00000003cd037209 */ /* 0x000fc40007810000 */
[----:B------:R-:W-:Y:S02]  /*4120*/  FMNMX.FTZ R6, R29, R6, !PT ;  /* 0x000000061d067209 */ /* 0x000fe40007810000 */
[----:B------:R-:W-:Y:S02]  /*4130*/  FSEL R206, R38, -INF , P0 ;  /* 0xff80000026ce7808 */ /* 0x000fe40000000000 */
[----:B------:R-:W-:Y:S02]  /*4140*/  ISETP.GT.AND P0, PT, R0, 0x39, PT ;  /* 0x000000390000780c */ /* 0x000fe40003f04270 */
        /* <DEDUP_REMOVED lines=15> */
[----:B------:R-:W-:-:S02]  /*4240*/  FSEL R212, R33, -INF , P0 ;  /* 0xff80000021d47808 */ /* 0x000fc40000000000 */
[C---:B------:R-:W-:Y:S02]  /*4250*/  ISETP.GT.AND P1, PT, R0.reuse, 0x48, PT ;  /* 0x000000480000780c */ /* 0x040fe40003f24270 */
        /* <DEDUP_REMOVED lines=15> */
[----:B------:R-:W-:Y:S01]  /*4350*/  FSEL R101, R24, -INF , P1 ;  /* 0xff80000018657808 */ /* 0x000fe20000800000 */
[----:B------:R-:W-:Y:S01]  /*4360*/  IMAD.MOV.U32 R2, RZ, RZ, R50 ;  /* 0x000000ffff027224 */ /* 0x000fe200078e0032 */
[----:B------:R-:W-:Y:S02]  /*4370*/  FMNMX.FTZ R3, R211, R3, !PT ;  /* 0x00000003d3037209 */ /* 0x000fe40007810000 */
[----:B------:R-:W-:-:S02]  /*4380*/  FSEL R207, R39, -INF , P2 ;  /* 0xff80000027cf7808 */ /* 0x000fc40001000000 */
[----:B------:R-:W-:Y:S01]  /*4390*/  FMNMX.FTZ R6, R206, R6, !PT ;  /* 0x00000006ce067209 */ /* 0x000fe20007810000 */
[----:B------:R-:W-:Y:S01]  /*43a0*/  LDSM.16.MT88.4 R36, [R217+0x900] ;  /* 0x00090000d924783b */ /* 0x000fe20000004200 */
[----:B------:R-:W-:Y:S02]  /*43b0*/  FSEL R116, R26, -INF , P1 ;  /* 0xff8000001a747808 */ /* 0x000fe40000800000 */
[----:B------:R-:W-:Y:S02]  /*43c0*/  FSEL R98, R27, -INF , P0 ;  /* 0xff8000001b627808 */ /* 0x000fe40000000000 */
[----:B------:R-:W-:Y:S02]  /*43d0*/  FSEL R109, R25, -INF , P0 ;  /* 0xff800000196d7808 */ /* 0x000fe40000000000 */
[----:B------:R-:W-:Y:S01]  /*43e0*/  ISETP.GT.AND P1, PT, R0, 0x58, PT ;  /* 0x000000580000780c */ /* 0x000fe20003f24270 */
[----:B------:R-:W-:Y:S01]  /*43f0*/  LDSM.16.MT88.4 R24, [R217+0x100] ;  /* 0x00010000d918783b */ /* 0x000fe20000004200 */
[----:B------:R-:W-:-:S02]  /*4400*/  FMNMX.FTZ R3, R101, R3, !PT ;  /* 0x0000000365037209 */ /* 0x000fc40007810000 */
[----:B------:R-:W-:Y:S02]  /*4410*/  ISETP.GT.AND P0, PT, R0, 0x59, PT ;  /* 0x000000590000780c */ /* 0x000fe40003f04270 */
[----:B------:R-:W-:Y:S02]  /*4420*/  FMNMX.FTZ R0, R207, R6, !PT ;  /* 0x00000006cf007209 */ /* 0x000fe40007810000 */
[----:B------:R-:W-:Y:S02]  /*4430*/  FSEL R120, R60, -INF , P1 ;  /* 0xff8000003c787808 */ /* 0x000fe40000800000 */
[----:B------:R-:W-:Y:S02]  /*4440*/  FMNMX.FTZ R164, R109, R3, !PT ;  /* 0x000000036da47209 */ /* 0x000fe40007810000 */
[----:B------:R-:W-:Y:S02]  /*4450*/  FMNMX.FTZ R0, R208, R0, !PT ;  /* 0x00000000d0007209 */ /* 0x000fe40007810000 */
[----:B------:R-:W-:-:S02]  /*4460*/  FSEL R111, R61, -INF , P0 ;  /* 0xff8000003d6f7808 */ /* 0x000fc40000000000 */
[----:B------:R-:W-:Y:S02]  /*4470*/  FMNMX.FTZ R164, R120, R164, !PT ;  /* 0x000000a478a47209 */ /* 0x000fe40007810000 */
[----:B------:R-:W-:Y:S02]  /*4480*/  FMNMX.FTZ R0, R209, R0, !PT ;  /* 0x00000000d1007209 */ /* 0x000fe40007810000 */
[----:B------:R-:W-:Y:S02]  /*4490*/  FMNMX.FTZ R164, R111, R164, !PT ;  /* 0x000000a46fa47209 */ /* 0x000fe40007810000 */
[----:B------:R-:W-:Y:S02]  /*44a0*/  FMNMX.FTZ R0, R102, R0, !PT ;  /* 0x0000000066007209 */ /* 0x000fe40007810000 */
[----:B------:R-:W-:Y:S01]  /*44b0*/  FSEL R110, R62, -INF , P1 ;  /* 0xff8000003e6e7808 */ /* 0x000fe20000800000 */
[----:B------:R-:W2:Y:S01]  /*44c0*/  SHFL.BFLY PT, R3, R164, 0x2, 0x1f ;  /* 0x0c401f00a4037f89 */ /* 0x000ea200000e0000 */
[----:B------:R-:W-:-:S02]  /*44d0*/  FMNMX.FTZ R0, R108, R0, !PT ;  /* 0x000000006c007209 */ /* 0x000fc40007810000 */
[----:B-1----:R-:W-:Y:S02]  /*44e0*/  FSEL R223, R63, -INF , P0 ;  /* 0xff8000003fdf7808 */ /* 0x002fe40000000000 */
[----:B------:R-:W-:Y:S01]  /*44f0*/  FMNMX.FTZ R0, R250, R0, !PT ;  /* 0x00000000fa007209 */ /* 0x000fe20007810000 */
[----:B------:R-:W-:Y:S01]  /*4500*/  LDSM.16.MT88.4 R60, [R219+0x3900] ;  /* 0x00390000db3c783b */ /* 0x000fe20000004200 */
[----:B------:R-:W-:Y:S02]  /*4510*/  ISETP.NE.AND P2, PT, R18, RZ, PT ;  /* 0x000000ff1200720c */ /* 0x000fe40003f45270 */
[----:B------:R-:W-:Y:S01]  /*4520*/  FMNMX.FTZ R0, R50, R0, !PT ;  /* 0x0000000032007209 */ /* 0x000fe20007810000 */
[----:B------:R-:W-:Y:S03]  /*4530*/  LDSM.16.MT88.4 R16, [R216+0x100] ;  /* 0x00010000d810783b */ /* 0x000fe60000004200 */
[----:B------:R-:W-:-:S04]  /*4540*/  FMNMX.FTZ R0, R116, R0, !PT ;  /* 0x0000000074007209 */ /* 0x000fc80007810000 */
[----:B------:R-:W-:-:S04]  /*4550*/  FMNMX.FTZ R0, R98, R0, !PT ;  /* 0x0000000062007209 */ /* 0x000fc80007810000 */
[----:B------:R-:W-:Y:S02]  /*4560*/  FMNMX.FTZ R0, R110, R0, !PT ;  /* 0x000000006e007209 */ /* 0x000fe40007810000 */
[----:B--2---:R-:W-:Y:S02]  /*4570*/  FMNMX.FTZ R164, R164, R3, !PT ;  /* 0x00000003a4a47209 */ /* 0x004fe40007810000 */
[----:B------:R-:W-:-:S03]  /*4580*/  FMNMX.FTZ R3, R223, R0, !PT ;  /* 0x00000000df037209 */ /* 0x000fc60007810000 */
[----:B------:R-:W1:Y:S04]  /*4590*/  SHFL.BFLY PT, R0, R164, 0x1, 0x1f ;  /* 0x0c201f00a4007f89 */ /* 0x000e6800000e0000 */
[----:B------:R-:W2:Y:S01]  /*45a0*/  SHFL.BFLY PT, R6, R3, 0x2, 0x1f ;  /* 0x0c401f0003067f89 */ /* 0x000ea200000e0000 */
[----:B-1----:R-:W-:Y:S02]  /*45b0*/  FMNMX.FTZ R164, R164, R0, !PT ;  /* 0x00000000a4a47209 */ /* 0x002fe40007810000 */
[----:B--2---:R-:W-:-:S03]  /*45c0*/  FMNMX.FTZ R3, R3, R6, !PT ;  /* 0x0000000603037209 */ /* 0x004fc60007810000 */
[C---:B------:R-:W-:Y:S01]  /*45d0*/  FMUL.FTZ R12, R164.reuse, c[0x0][0x2d0] ;  /* 0x0000b400a40c7a20 */ /* 0x040fe20000410000 */
[----:B------:R-:W-:Y:S01]  /*45e0*/  FSETP.NEU.FTZ.AND P0, PT, R164, -INF , PT ;  /* 0xff800000a400780b */ /* 0x000fe20003f1d000 */
[----:B------:R-:W1:Y:S03]  /*45f0*/  SHFL.BFLY PT, R6, R3, 0x1, 0x1f ;  /* 0x0c201f0003067f89 */ /* 0x000e6600000e0000 */
[----:B------:R-:W-:-:S05]  /*4600*/  FSEL R12, R12, RZ, P0 ;  /* 0x000000ff0c0c7208 */ /* 0x000fca0000000000 */
[----:B------:R-:W-:-:S04]  /*4610*/  FFMA.FTZ R0, R7, c[0x0][0x2d0], -R12 ;  /* 0x0000b40007007a23 */ /* 0x000fc8000001080c */
[----:B------:R2:W-:Y:S01]  /*4620*/  MUFU.EX2 R252, R0 ;  /* 0x0000000000fc7308 */ /* 0x0005e20000000800 */
[----:B-1----:R-:W-:Y:S01]  /*4630*/  FMNMX.FTZ R3, R3, R6, !PT ;  /* 0x0000000603037209 */ /* 0x002fe20007810000 */
[--C-:B------:R-:W-:Y:S02]  /*4640*/  FFMA.FTZ R6, R11, c[0x0][0x2d0], -R12.reuse ;  /* 0x0000b4000b067a23 */ /* 0x100fe4000001080c */
[----:B--2---:R-:W-:Y:S01]  /*4650*/  FFMA.FTZ R0, R8, c[0x0][0x2d0], -R12 ;  /* 0x0000b40008007a23 */ /* 0x004fe2000001080c */
[----:B------:R-:W-:-:S03]  /*4660*/  FSETP.NEU.FTZ.AND P0, PT, R3, -INF , PT ;  /* 0xff8000000300780b */ /* 0x000fc60003f1d000 */
[----:B------:R1:W-:Y:S08]  /*4670*/  MUFU.EX2 R97, R6 ;  /* 0x0000000600617308 */ /* 0x0003f00000000800 */
[----:B------:R2:W3:Y:S01]  /*4680*/  MUFU.EX2 R215, R0 ;  /* 0x0000000000d77308 */ /* 0x0004e20000000800 */
[----:B-1----:R-:W-:Y:S02]  /*4690*/  FFMA.FTZ R6, R13, c[0x0][0x2d0], -R12 ;  /* 0x0000b4000d067a23 */ /* 0x002fe4000001080c */
[----:B------:R-:W-:-:S05]  /*46a0*/  IMAD.MOV.U32 R13, RZ, RZ, R109 ;  /* 0x000000ffff0d7224 */ /* 0x000fca00078e006d */
[----:B------:R-:W-:Y:S01]  /*46b0*/  MUFU.EX2 R214, R6 ;  /* 0x0000000600d67308 */ /* 0x000fe20000000800 */
[----:B--2---:R-:W-:Y:S01]  /*46c0*/  FFMA.FTZ R0, R9, c[0x0][0x2d0], -R12 ;  /* 0x0000b40009007a23 */ /* 0x004fe2000001080c */
[----:B---3--:R-:W-:-:S06]  /*46d0*/  F2FP.PACK_AB R8, R215, R252 ;  /* 0x000000fcd708723e */ /* 0x008fcc00000000ff */
[----:B------:R1:W-:Y:S02]  /*46e0*/  MUFU.EX2 R167, R0 ;  /* 0x0000000000a77308 */ /* 0x0003e40000000800 */
[----:B-1----:R-:W-:-:S06]  /*46f0*/  FFMA.FTZ R0, R10, c[0x0][0x2d0], -R12 ;  /* 0x0000b4000a007a23 */ /* 0x002fcc000001080c */
[----:B------:R1:W2:Y:S02]  /*4700*/  MUFU.EX2 R117, R0 ;  /* 0x0000000000757308 */ /* 0x0002a40000000800 */
[----:B-1----:R-:W-:Y:S01]  /*4710*/  FMUL.FTZ R0, R3, c[0x0][0x2d0] ;  /* 0x0000b40003007a20 */ /* 0x002fe20000410000 */
[----:B--2---:R-:W-:-:S04]  /*4720*/  F2FP.PACK_AB R10, R117, R167 ;  /* 0x000000a7750a723e */ /* 0x004fc800000000ff */
[----:B------:R-:W-:-:S05]  /*4730*/  FSEL R0, R0, RZ, P0 ;  /* 0x000000ff00007208 */ /* 0x000fca0000000000 */
[--C-:B------:R-:W-:Y:S02]  /*4740*/  FFMA.FTZ R5, R14, c[0x0][0x2d0], -R0.reuse ;  /* 0x0000b4000e057a23 */ /* 0x100fe40000010800 */
[--C-:B------:R-:W-:Y:S02]  /*4750*/  FFMA.FTZ R4, R21, c[0x0][0x2d0], -R0.reuse ;  /* 0x0000b40015047a23 */ /* 0x100fe40000010800 */
[----:B------:R1:W-:Y:S08]  /*4760*/  MUFU.EX2 R14, R5 ;  /* 0x00000005000e7308 */ /* 0x0003f00000000800 */
[----:B------:R2:W-:Y:S01]  /*4770*/  MUFU.EX2 R96, R4 ;  /* 0x0000000400607308 */ /* 0x0005e20000000800 */
[----:B-1----:R-:W-:-:S07]  /*4780*/  FFMA.FTZ R5, R15, c[0x0][0x2d0], -R0 ;  /* 0x0000b4000f057a23 */ /* 0x002fce0000010800 */
[----:B------:R1:W3:Y:S01]  /*4790*/  MUFU.EX2 R220, R5 ;  /* 0x0000000500dc7308 */ /* 0x0002e20000000800 */
[----:B--2---:R-:W-:-:S07]  /*47a0*/  FFMA.FTZ R4, R22, c[0x0][0x2d0], -R12 ;  /* 0x0000b40016047a23 */ /* 0x004fce000001080c */
[----:B------:R2:W-:Y:S01]  /*47b0*/  MUFU.EX2 R224, R4 ;  /* 0x0000000400e07308 */ /* 0x0005e20000000800 */
[----:B-1----:R-:W-:Y:S01]  /*47c0*/  FFMA.FTZ R5, R20, c[0x0][0x2d0], -R0 ;  /* 0x0000b40014057a23 */ /* 0x002fe20000010800 */
[----:B---3--:R-:W-:-:S06]  /*47d0*/  F2FP.PACK_AB R9, R220, R14 ;  /* 0x0000000edc09723e */ /* 0x008fcc00000000ff */
[----:B------:R-:W1:Y:S01]  /*47e0*/  MUFU.EX2 R99, R5 ;  /* 0x0000000500637308 */ /* 0x000e620000000800 */
[----:B--2---:R-:W-:-:S07]  /*47f0*/  FFMA.FTZ R4, R23, c[0x0][0x2d0], -R12 ;  /* 0x0000b40017047a23 */ /* 0x004fce000001080c */
[----:B------:R2:W3:Y:S01]  /*4800*/  MUFU.EX2 R15, R4 ;  /* 0x00000004000f7308 */ /* 0x0004e20000000800 */
[----:B-1----:R-:W-:-:S07]  /*4810*/  F2FP.PACK_AB R11, R96, R99 ;  /* 0x00000063600b723e */ /* 0x002fce00000000ff */
[----:B------:R-:W-:Y:S01]  /*4820*/  HMMA.16816.F32 R32, R8, R16, RZ ;  /* 0x000000100820723c */ /* 0x000fe200000018ff */
[----:B--2---:R-:W-:Y:S01]  /*4830*/  FFMA.FTZ R4, R28, c[0x0][0x2d0], -R0 ;  /* 0x0000b4001c047a23 */ /* 0x004fe20000010800 */
[----:B---3--:R-:W-:-:S03]  /*4840*/  F2FP.PACK_AB R6, R15, R224 ;  /* 0x000000e00f06723e */ /* 0x008fc600000000ff */
[----:B------:R1:W-:Y:S03]  /*4850*/  MUFU.EX2 R103, R4 ;  /* 0x0000000400677308 */ /* 0x0003e60000000800 */
        /* <DEDUP_REMOVED lines=16> */
[----:B------:R-:W-:Y:S01]  /*4960*/  HMMA.16816.F32 R180, R4, R38, R16 ;  /* 0x0000002604b4723c */ /* 0x000fe20000001810 */
[----:B------:R-:W2:Y:S07]  /*4970*/  LDSM.16.MT88.4 R36, [R216+0x3100] ;  /* 0x00310000d824783b */ /* 0x000eae0000004200 */
[----:B------:R-:W-:Y:S01]  /*4980*/  HMMA.16816.F32 R28, R8, R44, RZ ;  /* 0x0000002c081c723c */ /* 0x000fe200000018ff */
[----:B------:R-:W3:Y:S07]  /*4990*/  LDSM.16.MT88.4 R44, [R217+0x3100] ;  /* 0x00310000d92c783b */ /* 0x000eee0000004200 */
[----:B------:R-:W-:Y:S01]  /*49a0*/  HMMA.16816.F32 R200, R4, R40, R32 ;  /* 0x0000002804c8723c */ /* 0x000fe20000001820 */
[----:B------:R-:W4:Y:S07]  /*49b0*/  LDSM.16.MT88.4 R32, [R218+0x900] ;  /* 0x00090000da20783b */ /* 0x000f2e0000004200 */
[C---:B-1----:R-:W-:Y:S08]  /*49c0*/  HMMA.16816.F32 R16, R8.reuse, R50, RZ ;  /* 0x000000320810723c */ /* 0x042ff000000018ff */
[----:B------:R-:W-:Y:S08]  /*49d0*/  HMMA.16816.F32 R20, R8, R48, RZ ;  /* 0x000000300814723c */ /* 0x000ff000000018ff */
[C---:B------:R-:W-:Y:S08]  /*49e0*/  HMMA.16816.F32 R172, R4.reuse, R52, R28 ;  /* 0x0000003404ac723c */ /* 0x040ff0000000181c */
[----:B------:R-:W-:Y:S08]  /*49f0*/  HMMA.16816.F32 R192, R4, R54, R24 ;  /* 0x0000003604c0723c */ /* 0x000ff00000001818 */
[C---:B--2---:R-:W-:Y:S08]  /*4a00*/  HMMA.16816.F32 R52, R8.reuse, R36, RZ ;  /* 0x000000240834723c */ /* 0x044ff000000018ff */
[C---:B------:R-:W-:Y:S08]  /*4a10*/  HMMA.16816.F32 R48, R8.reuse, R38, RZ ;  /* 0x000000260830723c */ /* 0x040ff000000018ff */
[C---:B---3--:R-:W-:Y:S08]  /*4a20*/  HMMA.16816.F32 R36, R8.reuse, R46, RZ ;  /* 0x0000002e0824723c */ /* 0x048ff000000018ff */
[C---:B------:R-:W-:Y:S08]  /*4a30*/  HMMA.16816.F32 R28, R8.reuse, R74, RZ ;  /* 0x0000004a081c723c */ /* 0x040ff000000018ff */
[----:B------:R-:W-:Y:S08]  /*4a40*/  HMMA.16816.F32 R40, R8, R44, RZ ;  /* 0x0000002c0828723c */ /* 0x000ff000000018ff */
[C---:B----4-:R-:W-:Y:S08]  /*4a50*/  HMMA.16816.F32 R176, R4.reuse, R34, R16 ;  /* 0x0000002204b0723c */ /* 0x050ff00000001810 */
[----:B------:R-:W-:Y:S08]  /*4a60*/  HMMA.16816.F32 R184, R4, R32, R20 ;  /* 0x0000002004b8723c */ /* 0x000ff00000001814 */
[C---:B------:R-:W-:Y:S08]  /*4a70*/  HMMA.16816.F32 R16, R8.reuse, R88, RZ ;  /* 0x000000580810723c */ /* 0x040ff000000018ff */
[C---:B------:R-:W-:Y:S08]  /*4a80*/  HMMA.16816.F32 R24, R8.reuse, R80, RZ ;  /* 0x000000500818723c */ /* 0x040ff000000018ff */
[----:B------:R-:W-:Y:S01]  /*4a90*/  HMMA.16816.F32 R20, R8, R82, RZ ;  /* 0x000000520814723c */ /* 0x000fe200000018ff */
[----:B------:R-:W-:Y:S07]  /*4aa0*/  LDSM.16.MT88.4 R80, [R218+0x6900] ;  /* 0x00690000da50783b */ /* 0x000fee0000004200 */
[C---:B------:R-:W-:Y:S01]  /*4ab0*/  HMMA.16816.F32 R128, R4.reuse, R66, R36 ;  /* 0x000000420480723c */ /* 0x040fe20000001824 */
[----:B------:R-:W1:Y:S07]  /*4ac0*/  LDSM.16.MT88.4 R36, [R216+0x9100] ;  /* 0x00910000d824783b */ /* 0x000e6e0000004200 */
[C---:B------:R-:W-:Y:S01]  /*4ad0*/  HMMA.16816.F32 R168, R4.reuse, R62, R28 ;  /* 0x0000003e04a8723c */ /* 0x040fe2000000181c */
[----:B------:R-:W2:Y:S07]  /*4ae0*/  LDSM.16.MT88.4 R28, [R218+0x6100] ;  /* 0x00610000da1c783b */ /* 0x000eae0000004200 */
[----:B------:R-:W-:Y:S01]  /*4af0*/  HMMA.16816.F32 R144, R4, R84, R52 ;  /* 0x000000540490723c */ /* 0x000fe20000001834 */
[----:B------:R-:W-:Y:S06]  /*4b00*/  LDSM.16.MT88.4 R52, [R219+0x9100] ;  /* 0x00910000db34783b */ /* 0x000fec0000004200 */
[----:B------:R-:W-:Y:S01]  /*4b10*/  MOV R85, R117 ;  /* 0x0000007500557202 */ /* 0x000fe20000000f00 */
[----:B------:R-:W-:Y:S01]  /*4b20*/  IMAD.MOV.U32 R84, RZ, RZ, R116 ;  /* 0x000000ffff547224 */ /* 0x000fe200078e0074 */
[----:B------:R-:W-:Y:S01]  /*4b30*/  HMMA.16816.F32 R44, R8, R90, RZ ;  /* 0x0000005a082c723c */ /* 0x000fe200000018ff */
[----:B------:R-:W-:Y:S07]  /*4b40*/  LDSM.16.MT88.4 R88, [R217+0x6900] ;  /* 0x00690000d958783b */ /* 0x000fee0000004200 */
[C---:B------:R-:W-:Y:S01]  /*4b50*/  HMMA.16816.F32 R116, R4.reuse, R86, R48 ;  /* 0x000000560474723c */ /* 0x040fe20000001830 */
[----:B------:R-:W3:Y:S06]  /*4b60*/  LDSM.16.MT88.4 R48, [R219+0x6900] ;  /* 0x00690000db30783b */ /* 0x000eec0000004200 */
[----:B------:R-:W-:Y:S01]  /*4b70*/  IMAD.MOV.U32 R87, RZ, RZ, R120 ;  /* 0x000000ffff577224 */ /* 0x000fe200078e0078 */
[----:B------:R-:W-:Y:S01]  /*4b80*/  HMMA.16816.F32 R124, R4, R64, R40 ;  /* 0x00000040047c723c */ /* 0x000fe20000001828 */
[----:B------:R-:W4:Y:S01]  /*4b90*/  LDSM.16.MT88.4 R40, [R217+0x9100] ;  /* 0x00910000d928783b */ /* 0x000f220000004200 */
[----:B------:R-:W-:-:S03]  /*4ba0*/  MOV R86, R111 ;  /* 0x0000006f00567202 */ /* 0x000fc60000000f00 */
[----:B------:R-:W1:Y:S03]  /*4bb0*/  LDSM.16.MT88.4 R64, [R218+0x9100] ;  /* 0x00910000da40783b */ /* 0x000e660000004200 */
[----:B------:R-:W-:Y:S01]  /*4bc0*/  HMMA.16816.F32 R32, R8, R72, RZ ;  /* 0x000000480820723c */ /* 0x000fe200000018ff */
[----:B------:R-:W-:Y:S07]  /*4bd0*/  LDSM.16.MT88.4 R72, [R217+0x9900] ;  /* 0x00990000d948783b */ /* 0x000fee0000004200 */
[C---:B------:R-:W-:Y:S08]  /*4be0*/  HMMA.16816.F32 R156, R4.reuse, R68, R16 ;  /* 0x00000044049c723c */ /* 0x040ff00000001810 */
[C---:B------:R-:W-:Y:S08]  /*4bf0*/  HMMA.16816.F32 R148, R4.reuse, R56, R24 ;  /* 0x000000380494723c */ /* 0x040ff00000001818 */
[----:B------:R-:W-:Y:S08]  /*4c00*/  HMMA.16816.F32 R160, R4, R58, R20 ;  /* 0x0000003a04a0723c */ /* 0x000ff00000001814 */
[C---:B------:R-:W-:Y:S08]  /*4c10*/  HMMA.16816.F32 R16, R8.reuse, R92, RZ ;  /* 0x0000005c0810723c */ /* 0x040ff000000018ff */
[C---:B------:R-:W-:Y:S08]  /*4c20*/  HMMA.16816.F32 R24, R8.reuse, R76, RZ ;  /* 0x0000004c0818723c */ /* 0x040ff000000018ff */
[----:B------:R-:W-:Y:S01]  /*4c30*/  HMMA.16816.F32 R20, R8, R78, RZ ;  /* 0x0000004e0814723c */ /* 0x000fe200000018ff */
[----:B------:R-:W3:Y:S07]  /*4c40*/  LDSM.16.MT88.4 R76, [R216+0x9900] ;  /* 0x00990000d84c783b */ /* 0x000eee0000004200 */
[C---:B------:R-:W-:Y:S01]  /*4c50*/  HMMA.16816.F32 R152, R4.reuse, R70, R44 ;  /* 0x000000460498723c */ /* 0x040fe2000000182c */
[----:B------:R-:W3:Y:S07]  /*4c60*/  LDSM.16.MT88.4 R68, [R219+0x9900] ;  /* 0x00990000db44783b */ /* 0x000eee0000004200 */
[----:B------:R-:W-:Y:S08]  /*4c70*/  HMMA.16816.F32 R136, R4, R60, R32 ;  /* 0x0000003c0488723c */ /* 0x000ff00000001820 */
[C---:B-1----:R-:W-:Y:S08]  /*4c80*/  HMMA.16816.F32 R32, R8.reuse, R36, RZ ;  /* 0x000000240820723c */ /* 0x042ff000000018ff */
[C---:B--2---:R-:W-:Y:S08]  /*4c90*/  HMMA.16816.F32 R56, R8.reuse, R28, RZ ;  /* 0x0000001c0838723c */ /* 0x044ff000000018ff */
[C---:B------:R-:W-:Y:S08]  /*4ca0*/  HMMA.16816.F32 R44, R8.reuse, R30, RZ ;  /* 0x0000001e082c723c */ /* 0x040ff000000018ff */
[C---:B------:R-:W-:Y:S08]  /*4cb0*/  HMMA.16816.F32 R28, R8.reuse, R38, RZ ;  /* 0x00000026081c723c */ /* 0x040ff000000018ff */
[----:B------:R-:W-:Y:S08]  /*4cc0*/  HMMA.16816.F32 R60, R8, R94, RZ ;  /* 0x0000005e083c723c */ /* 0x000ff000000018ff */
[----:B---3--:R-:W-:Y:S07]  /*4cd0*/  HMMA.16816.F32 R120, R4, R48, R16 ;  /* 0x000000300478723c */ /* 0x008fee0000001810 */
[----:B------:R-:W-:Y:S01]  /*4ce0*/  IMAD.MOV.U32 R49, RZ, RZ, R100 ;  /* 0x000000ffff317224 */ /* 0x000fe200078e0064 */
[----:B------:R-:W-:Y:S01]  /*4cf0*/  HMMA.16816.F32 R16, R8, R52, RZ ;  /* 0x000000340810723c */ /* 0x000fe200000018ff */
[----:B------:R-:W-:-:S07]  /*4d00*/  MOV R48, R101 ;  /* 0x0000006500307202 */ /* 0x000fce0000000f00 */
[C---:B------:R-:W-:Y:S07]  /*4d10*/  HMMA.16816.F32 R140, R4.reuse, R88, R24 ;  /* 0x00000058048c723c */ /* 0x040fee0000001818 */
[----:B------:R-:W-:Y:S01]  /*4d20*/  IMAD.MOV.U32 R89, RZ, RZ, R110 ;  /* 0x000000ffff597224 */ /* 0x000fe200078e006e */
[----:B------:R-:W-:Y:S01]  /*4d30*/  HMMA.16816.F32 R132, R4, R90, R20 ;  /* 0x0000005a0484723c */ /* 0x000fe20000001814 */
[----:B------:R-:W-:-:S06]  /*4d40*/  MOV R88, R108 ;  /* 0x0000006c00587202 */ /* 0x000fcc0000000f00 */
[----:B------:R-:W-:Y:S01]  /*4d50*/  IMAD.MOV.U32 R90, RZ, RZ, R103 ;  /* 0x000000ffff5a7224 */ /* 0x000fe200078e0067 */
[----:B----4-:R-:W-:Y:S01]  /*4d60*/  HMMA.16816.F32 R24, R8, R40, RZ ;  /* 0x000000280818723c */ /* 0x010fe200000018ff */
[----:B------:R-:W-:-:S07]  /*4d70*/  IMAD.MOV.U32 R91, RZ, RZ, R102 ;  /* 0x000000ffff5b7224 */ /* 0x000fce00078e0066 */
[C---:B------:R-:W-:Y:S08]  /*4d80*/  HMMA.16816.F32 R20, R8.reuse, R42, RZ ;  /* 0x0000002a0814723c */ /* 0x040ff000000018ff */
[C---:B------:R-:W-:Y:S08]  /*4d90*/  HMMA.16816.F32 R36, R8.reuse, R54, RZ ;  /* 0x000000360824723c */ /* 0x040ff000000018ff */
[C---:B------:R-:W-:Y:S07]  /*4da0*/  HMMA.16816.F32 R52, R8.reuse, R64, RZ ;  /* 0x000000400834723c */ /* 0x040fee00000018ff */
[----:B------:R-:W-:Y:S01]  /*4db0*/  IMAD.MOV.U32 R65, RZ, RZ, R99 ;  /* 0x000000ffff417224 */ /* 0x000fe200078e0063 */
[----:B------:R-:W-:Y:S01]  /*4dc0*/  HMMA.16816.F32 R40, R8, R66, RZ ;  /* 0x000000420828723c */ /* 0x000fe200000018ff */
[----:B------:R-:W1:Y:S07]  /*4dd0*/  LDSM.16.MT88.4 R8, [R218+0x9900] ;  /* 0x00990000da08783b */ /* 0x000e6e0000004200 */
[C---:B------:R-:W-:Y:S07]  /*4de0*/  HMMA.16816.F32 R92, R4.reuse, R76, R32 ;  /* 0x0000004c045c723c */ /* 0x040fee0000001820 */
        /* <DEDUP_REMOVED lines=8> */
[----:B------:R-:W-:-:S04]  /*4e70*/  IMAD.MOV.U32 R50, RZ, RZ, R96 ;  /* 0x000000ffff327224 */ /* 0x000fc800078e0060 */
[----:B------:R-:W-:Y:S01]  /*4e80*/  MOV R31, R49 ;  /* 0x00000031001f7202 */ /* 0x000fe20000000f00 */
[----:B------:R-:W-:Y:S01]  /*4e90*/  IMAD.MOV.U32 R49, RZ, RZ, R2 ;  /* 0x000000ffff317224 */ /* 0x000fe200078e0002 */
[----:B------:R-:W-:Y:S01]  /*4ea0*/  HMMA.16816.F32 R96, R4, R82, R44 ;  /* 0x000000520460723c */ /* 0x000fe2000000182c */
[----:B------:R-:W-:Y:S02]  /*4eb0*/  FFMA.FTZ R2, R107, c[0x0][0x2d0], -R12 ;  /* 0x0000b4006b027a23 */ /* 0x000fe4000001080c */
[----:B------:R-:W-:Y:S01]  /*4ec0*/  IMAD.MOV.U32 R30, RZ, RZ, R86 ;  /* 0x000000ffff1e7224 */ /* 0x000fe200078e0056 */
[----:B------:R-:W-:Y:S01]  /*4ed0*/  MOV R86, R15 ;  /* 0x0000000f00567202 */ /* 0x000fe20000000f00 */
[----:B------:R-:W-:-:S03]  /*4ee0*/  IMAD.MOV.U32 R28, RZ, RZ, R65 ;  /* 0x000000ffff1c7224 */ /* 0x000fc600078e0041 */
[----:B------:R-:W-:Y:S01]  /*4ef0*/  HMMA.16816.F32 R44, R4, R68, R16 ;  /* 0x00000044042c723c */ /* 0x000fe20000001810 */
[----:B------:R-:W2:Y:S01]  /*4f00*/  LDSM.16.MT88.4 R16, [R216+0x1100] ;  /* 0x00110000d810783b */ /* 0x000ea20000004200 */
[----:B------:R-:W-:-:S05]  /*4f10*/  MOV R62, R86 ;  /* 0x00000056003e7202 */ /* 0x000fca0000000f00 */
[----:B------:R-:W-:Y:S01]  /*4f20*/  MOV R69, R252 ;  /* 0x000000fc00457202 */ /* 0x000fe20000000f00 */
[C---:B------:R-:W-:Y:S01]  /*4f30*/  HMMA.16816.F32 R100, R4.reuse, R80, R56 ;  /* 0x000000500464723c */ /* 0x040fe20000001838 */
[----:B------:R3:W-:Y:S07]  /*4f40*/  MUFU.EX2 R252, R2 ;  /* 0x0000000200fc7308 */ /* 0x0007ee0000000800 */
[C---:B------:R-:W-:Y:S01]  /*4f50*/  HMMA.16816.F32 R80, R4.reuse, R72, R24 ;  /* 0x000000480450723c */ /* 0x040fe20000001818 */
[----:B------:R-:W-:Y:S07]  /*4f60*/  LDSM.16.MT88.4 R24, [R219+0x1100] ;  /* 0x00110000db18783b */ /* 0x000fee0000004200 */
[----:B------:R-:W-:Y:S01]  /*4f70*/  HMMA.16816.F32 R72, R4, R74, R20 ;  /* 0x0000004a0448723c */ /* 0x000fe20000001814 */
[----:B---3--:R-:W-:-:S04]  /*4f80*/  FFMA.FTZ R2, R106, c[0x0][0x2d0], -R12 ;  /* 0x0000b4006a027a23 */ /* 0x008fc8000001080c */
[----:B------:R3:W4:Y:S02]  /*4f90*/  MUFU.EX2 R29, R2 ;  /* 0x00000002001d7308 */ /* 0x0007240000000800 */
[----:B------:R-:W-:Y:S01]  /*4fa0*/  IMAD.MOV.U32 R23, RZ, RZ, R48 ;  /* 0x000000ffff177224 */ /* 0x000fe200078e0030 */
[C---:B-1----:R-:W-:Y:S01]  /*4fb0*/  HMMA.16816.F32 R52, R4.reuse, R8, R52 ;  /* 0x000000080434723c */ /* 0x042fe20000001834 */
[----:B------:R-:W-:Y:S01]  /*4fc0*/  IMAD.MOV.U32 R20, RZ, RZ, R85 ;  /* 0x000000ffff147224 */ /* 0x000fe200078e0055 */
[----:B------:R-:W-:Y:S01]  /*4fd0*/  MOV R21, R84 ;  /* 0x0000005400157202 */ /* 0x000fe20000000f00 */
[----:B------:R-:W-:Y:S02]  /*4fe0*/  IMAD.MOV.U32 R85, RZ, RZ, R250 ;  /* 0x000000ffff557224 */ /* 0x000fe400078e00fa */
[----:B------:R-:W-:Y:S02]  /*4ff0*/  IMAD.MOV.U32 R22, RZ, RZ, R87 ;  /* 0x000000ffff167224 */ /* 0x000fe400078e0057 */
[----:B------:R-:W-:Y:S01]  /*5000*/  IMAD.MOV.U32 R87, RZ, RZ, R14 ;  /* 0x000000ffff577224 */ /* 0x000fe200078e000e */
[----:B------:R-:W-:Y:S01]  /*5010*/  HMMA.16816.F32 R40, R4, R10, R40 ;  /* 0x0000000a0428723c */ /* 0x000fe20000001828 */
[----:B------:R-:W1:Y:S01]  /*5020*/  LDSM.16.MT88.4 R8, [R217+0x1100] ;  /* 0x00110000d908783b */ /* 0x000e620000004200 */
[----:B------:R-:W-:-:S02]  /*5030*/  IMAD.MOV.U32 R84, RZ, RZ, R224 ;  /* 0x000000ffff547224 */ /* 0x000fc400078e00e0 */
[----:B------:R-:W-:Y:S02]  /*5040*/  IMAD.MOV.U32 R63, RZ, RZ, R87 ;  /* 0x000000ffff3f7224 */ /* 0x000fe400078e0057 */
[--C-:B---3--:R-:W-:Y:S02]  /*5050*/  FFMA.FTZ R2, R105, c[0x0][0x2d0], -R12.reuse ;  /* 0x0000b40069027a23 */ /* 0x108fe4000001080c */
[----:B------:R-:W-:Y:S02]  /*5060*/  HMMA.16816.F32 R36, R4, R70, R36 ;  /* 0x000000460424723c */ /* 0x000fe40000001824 */
[----:B------:R3:W-:Y:S05]  /*5070*/  MUFU.EX2 R15, R2 ;  /* 0x00000002000f7308 */ /* 0x0007ea0000000800 */
[----:B----4-:R-:W-:Y:S01]  /*5080*/  F2FP.PACK_AB R4, R29, R252 ;  /* 0x000000fc1d04723e */ /* 0x010fe200000000ff */
[----:B---3--:R-:W-:-:S04]  /*5090*/  FFMA.FTZ R2, R104, c[0x0][0x2d0], -R12 ;  /* 0x0000b40068027a23 */ /* 0x008fc8000001080c */
[----:B------:R3:W-:Y:S02]  /*50a0*/  MUFU.EX2 R48, R2 ;  /* 0x0000000200307308 */ /* 0x0007e40000000800 */
[----:B---3--:R-:W-:-:S06]  /*50b0*/  FFMA.FTZ R2, R112, c[0x0][0x2d0], -R0 ;  /* 0x0000b40070027a23 */ /* 0x008fcc0000010800 */
[----:B------:R3:W-:Y:S02]  /*50c0*/  MUFU.EX2 R250, R2 ;  /* 0x0000000200fa7308 */ /* 0x0007e40000000800 */
[----:B---3--:R-:W-:-:S06]  /*50d0*/  FFMA.FTZ R2, R113, c[0x0][0x2d0], -R0 ;  /* 0x0000b40071027a23 */ /* 0x008fcc0000010800 */
[----:B------:R3:W4:Y:S02]  /*50e0*/  MUFU.EX2 R61, R2 ;  /* 0x00000002003d7308 */ /* 0x0007240000000800 */
[----:B---3--:R-:W-:Y:S01]  /*50f0*/  FFMA.FTZ R2, R114, c[0x0][0x2d0], -R0 ;  /* 0x0000b40072027a23 */ /* 0x008fe20000010800 */
[----:B----4-:R-:W-:-:S05]  /*5100*/  F2FP.PACK_AB R5, R61, R250 ;  /* 0x000000fa3d05723e */ /* 0x010fca00000000ff */
[----:B------:R3:W-:Y:S02]  /*5110*/  MUFU.EX2 R14, R2 ;  /* 0x00000002000e7308 */ /* 0x0007e40000000800 */
[----:B---3--:R-:W-:-:S06]  /*5120*/  FFMA.FTZ R2, R115, c[0x0][0x2d0], -R0 ;  /* 0x0000b40073027a23 */ /* 0x008fcc0000010800 */
[----:B------:R3:W4:Y:S02]  /*5130*/  MUFU.EX2 R224, R2 ;  /* 0x0000000200e07308 */ /* 0x0007240000000800 */
[----:B---3--:R-:W-:Y:S01]  /*5140*/  IMAD.MOV.U32 R2, RZ, RZ, R48 ;  /* 0x000000ffff027224 */ /* 0x008fe200078e0030 */
[----:B----4-:R-:W-:Y:S01]  /*5150*/  F2FP.PACK_AB R7, R224, R14 ;  /* 0x0000000ee007723e */ /* 0x010fe200000000ff */
[----:B------:R-:W-:-:S03]  /*5160*/  IMAD.MOV.U32 R48, RZ, RZ, R84 ;  /* 0x000000ffff307224 */ /* 0x000fc600078e0054 */
[----:B------:R-:W-:-:S07]  /*5170*/  F2FP.PACK_AB R6, R2, R15 ;  /* 0x0000000f0206723e */ /* 0x000fce00000000ff */
[C---:B--2---:R-:W-:Y:S07]  /*5180*/  HMMA.16816.F32 R56, R4.reuse, R16, R200 ;  /* 0x000000100438723c */ /* 0x044fee00000018c8 */
[----:B------:R-:W-:Y:S01]  /*5190*/  MOV R203, R85 ;  /* 0x0000005500cb7202 */ /* 0x000fe20000000f00 */
[----:B------:R-:W-:Y:S01]  /*51a0*/  HMMA.16816.F32 R64, R4, R18, R196 ;  /* 0x000000120440723c */ /* 0x000fe200000018c4 */
[----:B------:R-:W2:Y:S01]  /*51b0*/  LDSM.16.MT88.4 R16, [R216+0x4100] ;  /* 0x00410000d810783b */ /* 0x000ea20000004200 */
[----:B------:R-:W-:Y:S01]  /*51c0*/  MOV R202, R33 ;  /* 0x0000002100ca7202 */ /* 0x000fe20000000f00 */
[----:B------:R-:W-:-:S02]  /*51d0*/  IMAD.MOV.U32 R201, RZ, RZ, R34 ;  /* 0x000000ffffc97224 */ /* 0x000fc400078e0022 */
[----:B------:R-:W-:Y:S02]  /*51e0*/  IMAD.MOV.U32 R200, RZ, RZ, R35 ;  /* 0x000000ffffc87224 */ /* 0x000fe400078e0023 */
[----:B------:R-:W-:Y:S01]  /*51f0*/  MOV R196, R50 ;  /* 0x0000003200c47202 */ /* 0x000fe20000000f00 */
[----:B-1----:R-:W-:Y:S01]  /*5200*/  HMMA.16816.F32 R76, R4, R8, R188 ;  /* 0x00000008044c723c */ /* 0x002fe200000018bc */
[----:B------:R-:W-:Y:S01]  /*5210*/  IMAD.MOV.U32 R197, RZ, RZ, R51 ;  /* 0x000000ffffc57224 */ /* 0x000fe200078e0033 */
[----:B------:R-:W-:Y:S01]  /*5220*/  MOV R199, R61 ;  /* 0x0000003d00c77202 */ /* 0x000fe20000000f00 */
[----:B------:R-:W-:-:S04]  /*5230*/  IMAD.MOV.U32 R198, RZ, RZ, R60 ;  /* 0x000000ffffc67224 */ /* 0x000fc800078e003c */
[----:B------:R-:W-:Y:S01]  /*5240*/  MOV R191, R21 ;  /* 0x0000001500bf7202 */ /* 0x000fe20000000f00 */
[----:B------:R-:W-:Y:S01]  /*5250*/  HMMA.16816.F32 R84, R4, R10, R180 ;  /* 0x0000000a0454723c */ /* 0x000fe200000018b4 */
[----:B------:R-:W-:Y:S01]  /*5260*/  IMAD.MOV.U32 R190, RZ, RZ, R22 ;  /* 0x000000ffffbe7224 */ /* 0x000fe200078e0016 */
[----:B------:R-:W-:Y:S01]  /*5270*/  LDSM.16.MT88.4 R8, [R217+0x4100] ;  /* 0x00410000d908783b */ /* 0x000fe20000004200 */
[----:B------:R-:W-:Y:S01]  /*5280*/  IMAD.MOV.U32 R189, RZ, RZ, R23 ;  /* 0x000000ffffbd7224 */ /* 0x000fe200078e0017 */
[----:B------:R-:W-:-:S03]  /*5290*/  MOV R188, R28 ;  /* 0x0000001c00bc7202 */ /* 0x000fc60000000f00 */
[----:B------:R-:W-:Y:S02]  /*52a0*/  IMAD.MOV.U32 R182, RZ, RZ, R20 ;  /* 0x000000ffffb67224 */ /* 0x000fe400078e0014 */
[----:B------:R-:W1:Y:S01]  /*52b0*/  LDSM.16.MT88.4 R20, [R218+0x1100] ;  /* 0x00110000da14783b */ /* 0x000e620000004200 */
[----:B------:R-:W-:Y:S02]  /*52c0*/  IMAD.MOV.U32 R183, RZ, RZ, R69 ;  /* 0x000000ffffb77224 */ /* 0x000fe400078e0045 */
[----:B------:R-:W-:Y:S01]  /*52d0*/  IMAD.MOV.U32 R180, RZ, RZ, R32 ;  /* 0x000000ffffb47224 */ /* 0x000fe200078e0020 */
[----:B------:R-:W-:Y:S01]  /*52e0*/  HMMA.16816.F32 R68, R4, R24, R172 ;  /* 0x000000180444723c */ /* 0x000fe200000018ac */
[----:B------:R-:W3:Y:S01]  /*52f0*/  LDSM.16.MT88.4 R32, [R219+0x4100] ;  /* 0x00410000db20783b */ /* 0x000ee20000004200 */
[----:B------:R-:W-:-:S05]  /*5300*/  IMAD.MOV.U32 R181, RZ, RZ, R29 ;  /* 0x000000ffffb57224 */ /* 0x000fca00078e001d */
[----:B------:R-:W-:Y:S01]  /*5310*/  MOV R175, R48 ;  /* 0x0000003000af7202 */ /* 0x000fe20000000f00 */
[----:B------:R-:W-:Y:S02]  /*5320*/  IMAD.MOV.U32 R174, RZ, RZ, R49 ;  /* 0x000000ffffae7224 */ /* 0x000fe400078e0031 */
[----:B------:R-:W-:Y:S01]  /*5330*/  IMAD.MOV.U32 R172, RZ, RZ, R62 ;  /* 0x000000ffffac7224 */ /* 0x000fe200078e003e */
[----:B--2---:R-:W-:Y:S01]  /*5340*/  HMMA.16816.F32 R112, R4, R16, R144 ;  /* 0x000000100470723c */ /* 0x004fe20000001890 */
[----:B------:R-:W-:-:S07]  /*5350*/  IMAD.MOV.U32 R173, RZ, RZ, R63 ;  /* 0x000000ffffad7224 */ /* 0x000fce00078e003f */
[C---:B------:R-:W-:Y:S01]  /*5360*/  HMMA.16816.F32 R116, R4.reuse, R18, R116 ;  /* 0x000000120474723c */ /* 0x040fe20000001874 */
[----:B------:R-:W2:Y:S07]  /*5370*/  LDSM.16.MT88.4 R16, [R216+0x7100] ;  /* 0x00710000d810783b */ /* 0x000eae0000004200 */
        /* <DEDUP_REMOVED lines=8> */
[C---:B---3--:R-:W-:Y:S07]  /*5400*/  HMMA.16816.F32 R144, R4.reuse, R34, R168 ;  /* 0x000000220490723c */ /* 0x048fee00000018a8 */
[----:B------:R-:W-:Y:S01]  /*5410*/  MOV R168, R196 ;  /* 0x000000c400a87202 */ /* 0x000fe20000000f00 */
[----:B--2---:R-:W-:Y:S01]  /*5420*/  HMMA.16816.F32 R192, R4, R16, R156 ;  /* 0x0000001004c0723c */ /* 0x004fe2000000189c */
[----:B------:R-:W-:Y:S01]  /*5430*/  IMAD.MOV.U32 R169, RZ, RZ, R197 ;  /* 0x000000ffffa97224 */ /* 0x000fe200078e00c5 */
[----:B------:R-:W-:Y:S01]  /*5440*/  MOV R171, R199 ;  /* 0x000000c700ab7202 */ /* 0x000fe20000000f00 */
[----:B------:R-:W-:-:S02]  /*5450*/  IMAD.MOV.U32 R170, RZ, RZ, R198 ;  /* 0x000000ffffaa7224 */ /* 0x000fc400078e00c6 */
[----:B------:R-:W-:Y:S02]  /*5460*/  IMAD.MOV.U32 R35, RZ, RZ, R172 ;  /* 0x000000ffff237224 */ /* 0x000fe400078e00ac */
[----:B------:R-:W-:Y:S01]  /*5470*/  IMAD.MOV.U32 R156, RZ, RZ, R188 ;  /* 0x000000ffff9c7224 */ /* 0x000fe200078e00bc */
[----:B------:R-:W-:Y:S01]  /*5480*/  MOV R157, R189 ;  /* 0x000000bd009d7202 */ /* 0x000fe20000000f00 */
[----:B------:R-:W-:Y:S01]  /*5490*/  IMAD.MOV.U32 R158, RZ, RZ, R190 ;  /* 0x000000ffff9e7224 */ /* 0x000fe200078e00be */
[----:B-1----:R-:W-:Y:S01]  /*54a0*/  HMMA.16816.F32 R196, R4, R22, R160 ;  /* 0x0000001604c4723c */ /* 0x002fe200000018a0 */
[----:B------:R-:W-:Y:S02]  /*54b0*/  IMAD.MOV.U32 R159, RZ, RZ, R191 ;  /* 0x000000ffff9f7224 */ /* 0x000fe400078e00bf */
[----:B------:R-:W-:-:S04]  /*54c0*/  IMAD.MOV.U32 R34, RZ, RZ, R173 ;  /* 0x000000ffff227224 */ /* 0x000fc800078e00ad */
[----:B------:R-:W-:Y:S01]  /*54d0*/  MOV R162, R180 ;  /* 0x000000b400a27202 */ /* 0x000fe20000000f00 */
[C---:B------:R-:W-:Y:S01]  /*54e0*/  HMMA.16816.F32 R188, R4.reuse, R18, R152 ;  /* 0x0000001204bc723c */ /* 0x040fe20000001898 */
[----:B------:R-:W-:Y:S01]  /*54f0*/  IMAD.MOV.U32 R163, RZ, RZ, R181 ;  /* 0x000000ffffa37224 */ /* 0x000fe200078e00b5 */
[----:B------:R-:W-:Y:S01]  /*5500*/  LDSM.16.MT88.4 R16, [R216+0xa100] ;  /* 0x00a10000d810783b */ /* 0x000fe20000004200 */
[----:B------:R-:W-:Y:S02]  /*5510*/  IMAD.MOV.U32 R160, RZ, RZ, R174 ;  /* 0x000000ffffa07224 */ /* 0x000fe400078e00ae */
[----:B------:R-:W-:Y:S02]  /*5520*/  IMAD.MOV.U32 R161, RZ, RZ, R175 ;  /* 0x000000ffffa17224 */ /* 0x000fe400078e00af */
[----:B------:R-:W-:Y:S01]  /*5530*/  MOV R154, R182 ;  /* 0x000000b6009a7202 */ /* 0x000fe20000000f00 */
[----:B------:R-:W-:Y:S01]  /*5540*/  IMAD.MOV.U32 R155, RZ, RZ, R183 ;  /* 0x000000ffff9b7224 */ /* 0x000fe200078e00b7 */
[C---:B------:R-:W-:Y:S07]  /*5550*/  HMMA.16816.F32 R136, R4.reuse, R32, R136 ;  /* 0x000000200488723c */ /* 0x040fee0000001888 */
[----:B------:R-:W-:Y:S01]  /*5560*/  IMAD.MOV.U32 R33, RZ, RZ, R30 ;  /* 0x000000ffff217224 */ /* 0x000fe200078e001e */
[----:B----4-:R-:W-:Y:S01]  /*5570*/  HMMA.16816.F32 R184, R4, R8, R140 ;  /* 0x0000000804b8723c */ /* 0x010fe2000000188c */
[----:B------:R-:W-:-:S02]  /*5580*/  MOV R32, R31 ;  /* 0x0000001f00207202 */ /* 0x000fc40000000f00 */
[----:B------:R-:W1:Y:S05]  /*5590*/  LDSM.16.MT88.4 R28, [R219+0x7100] ;  /* 0x00710000db1c783b */ /* 0x000e6a0000004200 */
[C---:B------:R-:W-:Y:S01]  /*55a0*/  HMMA.16816.F32 R180, R4.reuse, R10, R132 ;  /* 0x0000000a04b4723c */ /* 0x040fe20000001884 */
[----:B------:R-:W2:Y:S07]  /*55b0*/  LDSM.16.MT88.4 R8, [R217+0xa100] ;  /* 0x00a10000d908783b */ /* 0x000eae0000004200 */
[C---:B------:R-:W-:Y:S01]  /*55c0*/  HMMA.16816.F32 R148, R4.reuse, R20, R148 ;  /* 0x000000140494723c */ /* 0x040fe20000001894 */
[----:B------:R-:W3:Y:S07]  /*55d0*/  LDSM.16.MT88.4 R20, [R218+0x7100] ;  /* 0x00710000da14783b */ /* 0x000eee0000004200 */
[C---:B-1----:R-:W-:Y:S07]  /*55e0*/  HMMA.16816.F32 R176, R4.reuse, R28, R120 ;  /* 0x0000001c04b0723c */ /* 0x042fee0000001878 */
[----:B------:R-:W-:Y:S01]  /*55f0*/  IMAD.MOV.U32 R29, RZ, RZ, R159 ;  /* 0x000000ffff1d7224 */ /* 0x000fe200078e009f */
[----:B--2---:R-:W-:Y:S01]  /*5600*/  HMMA.16816.F32 R140, R4, R8, R80 ;  /* 0x00000008048c723c */ /* 0x004fe20000001850 */
[----:B------:R-:W-:-:S07]  /*5610*/  IMAD.MOV.U32 R28, RZ, RZ, R160 ;  /* 0x000000ffff1c7224 */ /* 0x000fce00078e00a0 */
[C---:B------:R-:W-:Y:S01]  /*5620*/  HMMA.16816.F32 R132, R4.reuse, R10, R72 ;  /* 0x0000000a0484723c */ /* 0x040fe20000001848 */
[----:B------:R-:W1:Y:S07]  /*5630*/  LDSM.16.MT88.4 R8, [R218+0xa100] ;  /* 0x00a10000da08783b */ /* 0x000e6e0000004200 */
[C---:B------:R-:W-:Y:S07]  /*5640*/  HMMA.16816.F32 R172, R4.reuse, R30, R108 ;  /* 0x0000001e04ac723c */ /* 0x040fee000000186c */
[----:B------:R-:W-:Y:S01]  /*5650*/  IMAD.MOV.U32 R109, RZ, RZ, R156 ;  /* 0x000000ffff6d7224 */ /* 0x000fe200078e009c */
[----:B------:R-:W-:Y:S01]  /*5660*/  MOV R31, R158 ;  /* 0x0000009e001f7202 */ /* 0x000fe20000000f00 */
[----:B------:R-:W-:Y:S01]  /*5670*/  IMAD.MOV.U32 R108, RZ, RZ, R157 ;  /* 0x000000ffff6c7224 */ /* 0x000fe200078e009d */
[----:B------:R-:W-:Y:S01]  /*5680*/  MOV R110, R155 ;  /* 0x0000009b006e7202 */ /* 0x000fe20000000f00 */
[----:B---3--:R-:W-:Y:S01]  /*5690*/  HMMA.16816.F32 R156, R4, R20, R100 ;  /* 0x00000014049c723c */ /* 0x008fe20000001864 */
[----:B------:R-:W-:Y:S01]  /*56a0*/  IMAD.MOV.U32 R111, RZ, RZ, R154 ;  /* 0x000000ffff6f7224 */ /* 0x000fe200078e009a */
[----:B------:R-:W-:-:S05]  /*56b0*/  MOV R30, R161 ;  /* 0x000000a1001e7202 */ /* 0x000fca0000000f00 */
[----:B------:R-:W-:Y:S01]  /*56c0*/  MOV R21, R168 ;  /* 0x000000a800157202 */ /* 0x000fe20000000f00 */
[----:B------:R-:W-:Y:S01]  /*56d0*/  IMAD.MOV.U32 R100, RZ, RZ, R169 ;  /* 0x000000ffff647224 */ /* 0x000fe200078e00a9 */
[----:B------:R-:W-:Y:S01]  /*56e0*/  MOV R102, R171 ;  /* 0x000000ab00667202 */ /* 0x000fe20000000f00 */
[----:B------:R-:W-:Y:S01]  /*56f0*/  IMAD.MOV.U32 R101, RZ, RZ, R170 ;  /* 0x000000ffff657224 */ /* 0x000fe200078e00aa */
[----:B------:R-:W-:Y:S01]  /*5700*/  HMMA.16816.F32 R152, R4, R18, R88 ;  /* 0x000000120498723c */ /* 0x000fe20000001858 */
[----:B------:R-:W-:Y:S02]  /*5710*/  IMAD.MOV.U32 R20, RZ, RZ, R163 ;  /* 0x000000ffff147224 */ /* 0x000fe400078e00a3 */
[----:B------:R-:W-:-:S05]  /*5720*/  IMAD.MOV.U32 R103, RZ, RZ, R162 ;  /* 0x000000ffff677224 */ /* 0x000fca00078e00a2 */
[C---:B------:R-:W-:Y:S07]  /*5730*/  HMMA.16816.F32 R168, R4.reuse, R22, R96 ;  /* 0x0000001604a8723c */ /* 0x040fee0000001860 */
[----:B------:R-:W-:Y:S01]  /*5740*/  IMAD.MOV.U32 R97, RZ, RZ, R2 ;  /* 0x000000ffff617224 */ /* 0x000fe200078e0002 */
[----:B------:R-:W-:Y:S01]  /*5750*/  MOV R99, R220 ;  /* 0x000000dc00637202 */ /* 0x000fe20000000f00 */
[----:B------:R-:W-:Y:S01]  /*5760*/  FFMA.FTZ R2, R205, c[0x0][0x2d0], -R12 ;  /* 0x0000b400cd027a23 */ /* 0x000fe2000001080c */
[----:B------:R-:W-:Y:S01]  /*5770*/  HMMA.16816.F32 R160, R4, R16, R92 ;  /* 0x0000001004a0723c */ /* 0x000fe2000000185c */
[----:B------:R-:W-:-:S02]  /*5780*/  IMAD.MOV.U32 R98, RZ, RZ, R13 ;  /* 0x000000ffff627224 */ /* 0x000fc400078e000d */
[----:B------:R2:W-:Y:S04]  /*5790*/  MUFU.EX2 R13, R2 ;  /* 0x00000002000d7308 */ /* 0x0005e80000000800 */
[----:B------:R-:W-:Y:S01]  /*57a0*/  MOV R17, R100 ;  /* 0x0000006400117202 */ /* 0x000fe20000000f00 */
[----:B------:R-:W-:Y:S01]  /*57b0*/  IMAD.MOV.U32 R100, RZ, RZ, R108 ;  /* 0x000000ffff647224 */ /* 0x000fe200078e006c */
[----:B------:R-:W-:Y:S01]  /*57c0*/  HMMA.16816.F32 R120, R4, R24, R44 ;  /* 0x000000180478723c */ /* 0x000fe2000000182c */
[----:B------:R-:W-:Y:S02]  /*57d0*/  IMAD.MOV.U32 R108, RZ, RZ, R111 ;  /* 0x000000ffff6c7224 */ /* 0x000fe400078e006f */
[----:B------:R-:W-:-:S05]  /*57e0*/  IMAD.MOV.U32 R111, RZ, RZ, R32 ;  /* 0x000000ffff6f7224 */ /* 0x000fca00078e0020 */
[----:B------:R-:W-:Y:S01]  /*57f0*/  HMMA.16816.F32 R92, R4, R26, R36 ;  /* 0x0000001a045c723c */ /* 0x000fe20000001824 */
[----:B------:R-:W-:Y:S01]  /*5800*/  LDSM.16.MT88.4 R24, [R218+0x1900] ;  /* 0x00190000da18783b */ /* 0x000fe20000004200 */
[----:B--2---:R-:W-:-:S04]  /*5810*/  FFMA.FTZ R2, R204, c[0x0][0x2d0], -R12 ;  /* 0x0000b400cc027a23 */ /* 0x004fc8000001080c */
[----:B------:R2:W-:Y:S02]  /*5820*/  MUFU.EX2 R220, R2 ;  /* 0x0000000200dc7308 */ /* 0x0005e40000000800 */
[----:B-1----:R-:W-:Y:S01]  /*5830*/  HMMA.16816.F32 R72, R4, R8, R52 ;  /* 0x000000080448723c */ /* 0x002fe20000001834 */
[----:B--2---:R-:W-:-:S05]  /*5840*/  FFMA.FTZ R2, R166, c[0x0][0x2d0], -R12 ;  /* 0x0000b400a6027a23 */ /* 0x004fca000001080c */
[----:B------:R1:W2:Y:S02]  /*5850*/  MUFU.EX2 R96, R2 ;  /* 0x0000000200607308 */ /* 0x0002a40000000800 */
[----:B-1----:R-:W-:Y:S02]  /*5860*/  FFMA.FTZ R2, R165, c[0x0][0x2d0], -R12 ;  /* 0x0000b400a5027a23 */ /* 0x002fe4000001080c */
[----:B------:R-:W-:Y:S02]  /*5870*/  IMAD.MOV.U32 R165, RZ, RZ, R97 ;  /* 0x000000ffffa57224 */ /* 0x000fe400078e0061 */
[----:B------:R-:W-:Y:S02]  /*5880*/  IMAD.MOV.U32 R97, RZ, RZ, R98 ;  /* 0x000000ffff617224 */ /* 0x000fe400078e0062 */
[----:B------:R1:W3:Y:S01]  /*5890*/  MUFU.EX2 R88, R2 ;  /* 0x0000000200587308 */ /* 0x0002e20000000800 */
[----:B------:R-:W-:Y:S01]  /*58a0*/  MOV R98, R99 ;  /* 0x0000006300627202 */ /* 0x000fe20000000f00 */
[----:B------:R-:W-:-:S02]  /*58b0*/  IMAD.MOV.U32 R99, RZ, RZ, R20 ;  /* 0x000000ffff637224 */ /* 0x000fc400078e0014 */
        /* <DEDUP_REMOVED lines=8> */
[----:B------:R-:W-:Y:S02]  /*5940*/  IMAD.MOV.U32 R110, RZ, RZ, R35 ;  /* 0x000000ffff6e7224 */ /* 0x000fe400078e0023 */
[----:B------:R-:W-:-:S02]  /*5950*/  IMAD.MOV.U32 R16, RZ, RZ, R20 ;  /* 0x000000ffff107224 */ /* 0x000fc400078e0014 */
[----:B-1----:R-:W-:Y:S02]  /*5960*/  FFMA.FTZ R2, R206, c[0x0][0x2d0], -R0 ;  /* 0x0000b400ce027a23 */ /* 0x002fe40000010800 */
[----:B------:R-:W-:Y:S01]  /*5970*/  IMAD.MOV.U32 R91, RZ, RZ, R99 ;  /* 0x000000ffff5b7224 */ /* 0x000fe200078e0063 */
[----:B------:R-:W-:Y:S01]  /*5980*/  MOV R83, R16 ;  /* 0x0000001000537202 */ /* 0x000fe20000000f00 */
[----:B------:R1:W-:Y:S01]  /*5990*/  MUFU.EX2 R252, R2 ;  /* 0x0000000200fc7308 */ /* 0x0003e20000000800 */
[----:B------:R-:W-:Y:S02]  /*59a0*/  IMAD.MOV.U32 R99, RZ, RZ, R31 ;  /* 0x000000ffff637224 */ /* 0x000fe400078e001f */
[----:B------:R-:W-:Y:S01]  /*59b0*/  IMAD.MOV.U32 R81, RZ, RZ, R90 ;  /* 0x000000ffff517224 */ /* 0x000fe200078e005a */
[----:B------:R-:W-:Y:S01]  /*59c0*/  MOV R205, R83 ;  /* 0x0000005300cd7202 */ /* 0x000fe20000000f00 */
[----:B------:R-:W-:Y:S02]  /*59d0*/  IMAD.MOV.U32 R31, RZ, RZ, R250 ;  /* 0x000000ffff1f7224 */ /* 0x000fe400078e00fa */
[----:B------:R-:W-:Y:S01]  /*59e0*/  IMAD.MOV.U32 R82, RZ, RZ, R91 ;  /* 0x000000ffff527224 */ /* 0x000fe200078e005b */
[----:B------:R-:W-:Y:S01]  /*59f0*/  MOV R91, R97 ;  /* 0x00000061005b7202 */ /* 0x000fe20000000f00 */
[----:B------:R-:W-:-:S02]  /*5a00*/  IMAD.MOV.U32 R97, RZ, RZ, R99 ;  /* 0x000000ffff617224 */ /* 0x000fc400078e0063 */
[----:B------:R-:W-:Y:S01]  /*5a10*/  IMAD.MOV.U32 R204, RZ, RZ, R82 ;  /* 0x000000ffffcc7224 */ /* 0x000fe200078e0052 */
[----:B------:R-:W-:Y:S01]  /*5a20*/  MOV R166, R91 ;  /* 0x0000005b00a67202 */ /* 0x000fe20000000f00 */
[----:B-1----:R-:W-:Y:S02]  /*5a30*/  FFMA.FTZ R2, R207, c[0x0][0x2d0], -R0 ;  /* 0x0000b400cf027a23 */ /* 0x002fe40000010800 */
[----:B--2---:R-:W-:Y:S02]  /*5a40*/  IMAD.MOV.U32 R207, RZ, RZ, R96 ;  /* 0x000000ffffcf7224 */ /* 0x004fe400078e0060 */
[----:B------:R-:W-:Y:S01]  /*5a50*/  IMAD.MOV.U32 R96, RZ, RZ, R101 ;  /* 0x000000ffff607224 */ /* 0x000fe200078e0065 */
[----:B------:R-:W-:Y:S01]  /*5a60*/  MOV R101, R109 ;  /* 0x0000006d00657202 */ /* 0x000fe20000000f00 */
[----:B------:R1:W2:Y:S01]  /*5a70*/  MUFU.EX2 R250, R2 ;  /* 0x0000000200fa7308 */ /* 0x0002a20000000800 */
[----:B------:R-:W-:Y:S01]  /*5a80*/  MOV R109, R34 ;  /* 0x00000022006d7202 */ /* 0x000fe20000000f00 */
[----:B------:R-:W-:Y:S01]  /*5a90*/  IMAD.MOV.U32 R90, RZ, RZ, R96 ;  /* 0x000000ffff5a7224 */ /* 0x000fe200078e0060 */
[----:B------:R-:W-:Y:S01]  /*5aa0*/  HMMA.16816.F32 R32, R4, R10, R40 ;  /* 0x0000000a0420723c */ /* 0x000fe20000001828 */
[----:B------:R-:W-:Y:S01]  /*5ab0*/  IMAD.MOV.U32 R96, RZ, RZ, R98 ;  /* 0x000000ffff607224 */ /* 0x000fe200078e0062 */
[----:B------:R-:W-:Y:S01]  /*5ac0*/  MOV R98, R100 ;  /* 0x0000006400627202 */ /* 0x000fe20000000f00 */
[----:B------:R-:W-:Y:S01]  /*5ad0*/  IMAD.MOV.U32 R99, RZ, RZ, R101 ;  /* 0x000000ffff637224 */ /* 0x000fe200078e0065 */
[----:B------:R-:W-:Y:S01]  /*5ae0*/  MOV R101, R30 ;  /* 0x0000001e00657202 */ /* 0x000fe20000000f00 */
[----:B------:R-:W-:Y:S01]  /*5af0*/  IMAD.MOV.U32 R100, RZ, RZ, R102 ;  /* 0x000000ffff647224 */ /* 0x000fe200078e0066 */
[----:B------:R-:W4:Y:S01]  /*5b00*/  LDSM.16.MT88.4 R8, [R219+0x1900] ;  /* 0x00190000db08783b */ /* 0x000f220000004200 */
[----:B------:R-:W-:Y:S01]  /*5b10*/  FFMA.FTZ R4, R208, c[0x0][0x2d0], -R0 ;  /* 0x0000b400d0047a23 */ /* 0x000fe20000010800 */
[----:B---3--:R-:W-:Y:S01]  /*5b20*/  F2FP.PACK_AB R6, R88, R207 ;  /* 0x000000cf5806723e */ /* 0x008fe200000000ff */
[----:B------:R-:W-:-:S02]  /*5b30*/  IMAD.MOV.U32 R208, RZ, RZ, R21 ;  /* 0x000000ffffd07224 */ /* 0x000fc400078e0015 */
[----:B------:R-:W3:Y:S01]  /*5b40*/  LDSM.16.MT88.4 R20, [R216+0x1900] ;  /* 0x00190000d814783b */ /* 0x000ee20000004200 */
[----:B------:R-:W-:Y:S01]  /*5b50*/  IMAD.MOV.U32 R102, RZ, RZ, R31 ;  /* 0x000000ffff667224 */ /* 0x000fe200078e001f */
[----:B------:R-:W-:Y:S01]  /*5b60*/  MOV R31, R214 ;  /* 0x000000d6001f7202 */ /* 0x000fe20000000f00 */
[----:B-1----:R-:W-:Y:S01]  /*5b70*/  FFMA.FTZ R2, R209, c[0x0][0x2d0], -R0 ;  /* 0x0000b400d1027a23 */ /* 0x002fe20000010800 */
[----:B------:R1:W-:Y:S01]  /*5b80*/  MUFU.EX2 R214, R4 ;  /* 0x0000000400d67308 */ /* 0x0003e20000000800 */
[----:B------:R-:W-:Y:S01]  /*5b90*/  IMAD.MOV.U32 R30, RZ, RZ, R215 ;  /* 0x000000ffff1e7224 */ /* 0x000fe200078e00d7 */
[----:B------:R-:W-:Y:S01]  /*5ba0*/  MOV R209, R89 ;  /* 0x0000005900d17202 */ /* 0x000fe20000000f00 */
[----:B------:R-:W-:Y:S01]  /*5bb0*/  IMAD.MOV.U32 R89, RZ, RZ, R17 ;  /* 0x000000ffff597224 */ /* 0x000fe200078e0011 */
[----:B--2---:R-:W-:Y:S01]  /*5bc0*/  F2FP.PACK_AB R5, R250, R252 ;  /* 0x000000fcfa05723e */ /* 0x004fe200000000ff */
[----:B------:R-:W2:Y:S01]  /*5bd0*/  LDSM.16.MT88.4 R16, [R217+0x1900] ;  /* 0x00190000d910783b */ /* 0x000ea20000004200 */
[----:B------:R-:W-:-:S02]  /*5be0*/  IMAD.MOV.U32 R91, RZ, RZ, R102 ;  /* 0x000000ffff5b7224 */ /* 0x000fc400078e0066 */
[----:B------:R-:W4:Y:S01]  /*5bf0*/  MUFU.EX2 R215, R2 ;  /* 0x0000000200d77308 */ /* 0x000f220000000800 */
[----:B-1----:R-:W-:Y:S02]  /*5c00*/  F2FP.PACK_AB R4, R220, R13 ;  /* 0x0000000ddc04723e */ /* 0x002fe400000000ff */
[----:B----4-:R-:W-:Y:S01]  /*5c10*/  F2FP.PACK_AB R7, R215, R214 ;  /* 0x000000d6d707723e */ /* 0x010fe200000000ff */
[----:B------:R-:W-:-:S06]  /*5c20*/  IMAD.MOV.U32 R2, RZ, RZ, R81 ;  /* 0x000000ffff027224 */ /* 0x000fcc00078e0051 */
[C---:B------:R-:W-:Y:S08]  /*5c30*/  HMMA.16816.F32 R80, R4.reuse, R8, R68 ;  /* 0x000000080450723c */ /* 0x040ff00000001844 */
[C---:B---3--:R-:W-:Y:S08]  /*5c40*/  HMMA.16816.F32 R44, R4.reuse, R20, R56 ;  /* 0x00000014042c723c */ /* 0x048ff00000001838 */
[C---:B------:R-:W-:Y:S01]  /*5c50*/  HMMA.16816.F32 R40, R4.reuse, R22, R64 ;  /* 0x000000160428723c */ /* 0x040fe20000001840 */
[----:B------:R-:W1:Y:S07]  /*5c60*/  LDSM.16.MT88.4 R20, [R216+0x4900] ;  /* 0x00490000d814783b */ /* 0x000e6e0000004200 */
[C---:B--2---:R-:W-:Y:S08]  /*5c70*/  HMMA.16816.F32 R36, R4.reuse, R16, R76 ;  /* 0x000000100424723c */ /* 0x044ff0000000184c */
[C---:B------:R-:W-:Y:S01]  /*5c80*/  HMMA.16816.F32 R76, R4.reuse, R10, R60 ;  /* 0x0000000a044c723c */ /* 0x040fe2000000183c */
[----:B------:R-:W2:Y:S07]  /*5c90*/  LDSM.16.MT88.4 R8, [R219+0x4900] ;  /* 0x00490000db08783b */ /* 0x000eae0000004200 */
[C---:B------:R-:W-:Y:S07]  /*5ca0*/  HMMA.16816.F32 R68, R4.reuse, R24, R48 ;  /* 0x000000180444723c */ /* 0x040fee0000001830 */
[----:B------:R-:W-:Y:S01]  /*5cb0*/  IMAD.MOV.U32 R51, RZ, RZ, R204 ;  /* 0x000000ffff337224 */ /* 0x000fe200078e00cc */
[----:B------:R-:W-:Y:S01]  /*5cc0*/  MOV R49, R88 ;  /* 0x0000005800317202 */ /* 0x000fe20000000f00 */
[----:B------:R-:W-:Y:S01]  /*5cd0*/  IMAD.MOV.U32 R50, RZ, RZ, R205 ;  /* 0x000000ffff327224 */ /* 0x000fe200078e00cd */
[----:B------:R-:W-:Y:S01]  /*5ce0*/  MOV R88, R98 ;  /* 0x0000006200587202 */ /* 0x000fe20000000f00 */
[----:B------:R-:W-:Y:S01]  /*5cf0*/  IMAD.MOV.U32 R48, RZ, RZ, R89 ;  /* 0x000000ffff307224 */ /* 0x000fe200078e0059 */
[C---:B------:R-:W-:Y:S01]  /*5d00*/  HMMA.16816.F32 R84, R4.reuse, R18, R84 ;  /* 0x000000120454723c */ /* 0x040fe20000001854 */
[----:B------:R-:W-:Y:S01]  /*5d10*/  IMAD.MOV.U32 R205, RZ, RZ, R96 ;  /* 0x000000ffffcd7224 */ /* 0x000fe200078e0060 */
[----:B------:R-:W3:Y:S01]  /*5d20*/  LDSM.16.MT88.4 R16, [R217+0x4900] ;  /* 0x00490000d910783b */ /* 0x000ee20000004200 */
[----:B------:R-:W-:Y:S01]  /*5d30*/  IMAD.MOV.U32 R204, RZ, RZ, R97 ;  /* 0x000000ffffcc7224 */ /* 0x000fe200078e0061 */
[----:B------:R-:W-:Y:S01]  /*5d40*/  MOV R97, R31 ;  /* 0x0000001f00617202 */ /* 0x000fe20000000f00 */
[----:B------:R-:W-:Y:S01]  /*5d50*/  IMAD.MOV.U32 R89, RZ, RZ, R99 ;  /* 0x000000ffff597224 */ /* 0x000fe200078e0063 */
[----:B------:R-:W-:Y:S01]  /*5d60*/  MOV R24, R101 ;  /* 0x0000006500187202 */ /* 0x000fe20000000f00 */
[----:B------:R-:W-:Y:S01]  /*5d70*/  IMAD.MOV.U32 R96, RZ, RZ, R30 ;  /* 0x000000ffff607224 */ /* 0x000fe200078e001e */
[----:B-1----:R-:W-:Y:S01]  /*5d80*/  HMMA.16816.F32 R60, R4, R20, R112 ;  /* 0x00000014043c723c */ /* 0x002fe20000001870 */
[----:B------:R-:W-:-:S02]  /*5d90*/  IMAD.MOV.U32 R98, RZ, RZ, R28 ;  /* 0x000000ffff627224 */ /* 0x000fc400078e001c */
[----:B------:R-:W-:Y:S02]  /*5da0*/  IMAD.MOV.U32 R99, RZ, RZ, R29 ;  /* 0x000000ffff637224 */ /* 0x000fe400078e001d */
[----:B------:R-:W1:Y:S01]  /*5db0*/  LDSM.16.MT88.4 R28, [R218+0x4900] ;  /* 0x00490000da1c783b */ /* 0x000e620000004200 */
[----:B------:R-:W-:Y:S02]  /*5dc0*/  IMAD.MOV.U32 R25, RZ, RZ, R90 ;  /* 0x000000ffff197224 */ /* 0x000fe400078e005a */
[C---:B------:R-:W-:Y:S01]  /*5dd0*/  HMMA.16816.F32 R56, R4.reuse, R22, R116 ;  /* 0x000000160438723c */ /* 0x040fe20000001874 */
[----:B------:R-:W4:Y:S01]  /*5de0*/  LDSM.16.MT88.4 R20, [R216+0x7900] ;  /* 0x00790000d814783b */ /* 0x000f220000004200 */
[----:B------:R-:W-:Y:S02]  /*5df0*/  IMAD.MOV.U32 R90, RZ, RZ, R100 ;  /* 0x000000ffff5a7224 */ /* 0x000fe400078e0064 */
[----:B------:R-:W-:Y:S02]  /*5e00*/  IMAD.MOV.U32 R206, RZ, RZ, R204 ;  /* 0x000000ffffce7224 */ /* 0x000fe400078e00cc */
[----:B------:R-:W-:Y:S01]  /*5e10*/  IMAD.MOV.U32 R204, RZ, RZ, R89 ;  /* 0x000000ffffcc7224 */ /* 0x000fe200078e0059 */
[----:B------:R-:W-:Y:S01]  /*5e20*/  MOV R89, R108 ;  /* 0x0000006c00597202 */ /* 0x000fe20000000f00 */
[C---:B--2---:R-:W-:Y:S07]  /*5e30*/  HMMA.16816.F32 R112, R4.reuse, R8, R136 ;  /* 0x000000080470723c */ /* 0x044fee0000001888 */
[----:B------:R-:W-:Y:S01]  /*5e40*/  IMAD.MOV.U32 R139, RZ, RZ, R166 ;  /* 0x000000ffff8b7224 */ /* 0x000fe200078e00a6 */
[----:B------:R-:W-:Y:S01]  /*5e50*/  HMMA.16816.F32 R64, R4, R26, R104 ;  /* 0x0000001a0440723c */ /* 0x000fe20000001868 */
[----:B------:R-:W-:Y:S01]  /*5e60*/  MOV R166, R88 ;  /* 0x0000005800a67202 */ /* 0x000fe20000000f00 */
[----:B------:R-:W-:Y:S01]  /*5e70*/  IMAD.MOV.U32 R88, RZ, RZ, R90 ;  /* 0x000000ffff587224 */ /* 0x000fe200078e005a */
[----:B------:R-:W-:Y:S01]  /*5e80*/  MOV R138, R110 ;  /* 0x0000006e008a7202 */ /* 0x000fe20000000f00 */
[----:B------:R-:W-:-:S02]  /*5e90*/  IMAD.MOV.U32 R90, RZ, RZ, R109 ;  /* 0x000000ffff5a7224 */ /* 0x000fc400078e006d */
[----:B------:R-:W-:Y:S01]  /*5ea0*/  IMAD.MOV.U32 R137, RZ, RZ, R111 ;  /* 0x000000ffff897224 */ /* 0x000fe200078e006f */
[----:B------:R-:W-:Y:S01]  /*5eb0*/  MOV R107, R103 ;  /* 0x00000067006b7202 */ /* 0x000fe20000000f00 */
[----:B------:R-:W-:Y:S01]  /*5ec0*/  HMMA.16816.F32 R116, R4, R10, R144 ;  /* 0x0000000a0474723c */ /* 0x000fe20000001890 */
[----:B------:R-:W2:Y:S01]  /*5ed0*/  LDSM.16.MT88.4 R8, [R219+0x7900] ;  /* 0x00790000db08783b */ /* 0x000ea20000004200 */
[----:B------:R-:W-:Y:S01]  /*5ee0*/  IMAD.MOV.U32 R136, RZ, RZ, R204 ;  /* 0x000000ffff887224 */ /* 0x000fe200078e00cc */
[----:B------:R-:W-:-:S04]  /*5ef0*/  MOV R204, R90 ;  /* 0x0000005a00cc7202 */ /* 0x000fc80000000f00 */
[----:B------:R-:W-:Y:S01]  /*5f00*/  MOV R146, R98 ;  /* 0x0000006200927202 */ /* 0x000fe20000000f00 */
        /* <DEDUP_REMOVED lines=8> */
[----:B-1----:R-:W-:Y:S01]  /*5f90*/  HMMA.16816.F32 R108, R4, R28, R148 ;  /* 0x0000001c046c723c */ /* 0x002fe20000001894 */
[----:B------:R-:W-:Y:S01]  /*5fa0*/  MOV R131, R88 ;  /* 0x0000005800837202 */ /* 0x000fe20000000f00 */
[----:B------:R-:W-:Y:S01]  /*5fb0*/  IMAD.MOV.U32 R128, RZ, RZ, R48 ;  /* 0x000000ffff807224 */ /* 0x000fe200078e0030 */
[----:B------:R-:W-:-:S04]  /*5fc0*/  MOV R129, R25 ;  /* 0x0000001900817202 */ /* 0x000fc80000000f00 */
[----:B------:R-:W-:Y:S01]  /*5fd0*/  MOV R151, R107 ;  /* 0x0000006b00977202 */ /* 0x000fe20000000f00 */
[C---:B------:R-:W-:Y:S01]  /*5fe0*/  HMMA.16816.F32 R52, R4.reuse, R16, R124 ;  /* 0x000000100434723c */ /* 0x040fe2000000187c */
[----:B------:R-:W-:Y:S01]  /*5ff0*/  IMAD.MOV.U32 R150, RZ, RZ, R24 ;  /* 0x000000ffff967224 */ /* 0x000fe200078e0018 */
[----:B------:R-:W1:Y:S01]  /*6000*/  LDSM.16.MT88.4 R16, [R217+0x7900] ;  /* 0x00790000d910783b */ /* 0x000e620000004200 */
[----:B------:R-:W-:Y:S01]  /*6010*/  IMAD.MOV.U32 R28, RZ, RZ, R2 ;  /* 0x000000ffff1c7224 */ /* 0x000fe200078e0002 */
[----:B------:R-:W-:Y:S01]  /*6020*/  MOV R149, R49 ;  /* 0x0000003100957202 */ /* 0x000fe20000000f00 */
[----:B------:R-:W-:Y:S01]  /*6030*/  IMAD.MOV.U32 R2, RZ, RZ, R201 ;  /* 0x000000ffff027224 */ /* 0x000fe200078e00c9 */
[----:B------:R-:W3:Y:S01]  /*6040*/  LDSM.16.MT88.4 R24, [R218+0x7900] ;  /* 0x00790000da18783b */ /* 0x000ee20000004200 */
[----:B------:R-:W-:Y:S01]  /*6050*/  IMAD.MOV.U32 R148, RZ, RZ, R50 ;  /* 0x000000ffff947224 */ /* 0x000fe200078e0032 */
[----:B------:R-:W-:Y:S01]  /*6060*/  HMMA.16816.F32 R104, R4, R30, R196 ;  /* 0x0000001e0468723c */ /* 0x000fe200000018c4 */
[----:B------:R-:W-:-:S06]  /*6070*/  MOV R29, R51 ;  /* 0x00000033001d7202 */ /* 0x000fcc0000000f00 */
[----:B------:R-:W-:Y:S01]  /*6080*/  IMAD.MOV.U32 R198, RZ, RZ, R91 ;  /* 0x000000ffffc67224 */ /* 0x000fe200078e005b */
[----:B------:R-:W-:Y:S01]  /*6090*/  MOV R199, R96 ;  /* 0x0000006000c77202 */ /* 0x000fe20000000f00 */
[----:B------:R-:W-:Y:S01]  /*60a0*/  IMAD.MOV.U32 R31, RZ, RZ, R97 ;  /* 0x000000ffff1f7224 */ /* 0x000fe200078e0061 */
[----:B----4-:R-:W-:Y:S01]  /*60b0*/  HMMA.16816.F32 R88, R4, R22, R188 ;  /* 0x000000160458723c */ /* 0x010fe200000018bc */
[----:B------:R-:W-:-:S07]  /*60c0*/  MOV R30, R200 ;  /* 0x000000c8001e7202 */ /* 0x000fce0000000f00 */
[C---:B------:R-:W-:Y:S01]  /*60d0*/  HMMA.16816.F32 R96, R4.reuse, R20, R192 ;  /* 0x000000140460723c */ /* 0x040fe200000018c0 */
[----:B------:R-:W4:Y:S07]  /*60e0*/  LDSM.16.MT88.4 R20, [R216+0xa900] ;  /* 0x00a90000d814783b */ /* 0x000f2e0000004200 */
[C---:B--2---:R-:W-:Y:S08]  /*60f0*/  HMMA.16816.F32 R124, R4.reuse, R8, R176 ;  /* 0x00000008047c723c */ /* 0x044ff000000018b0 */
[C---:B------:R-:W-:Y:S01]  /*6100*/  HMMA.16816.F32 R192, R4.reuse, R10, R172 ;  /* 0x0000000a04c0723c */ /* 0x040fe200000018ac */
[----:B------:R-:W2:Y:S07]  /*6110*/  LDSM.16.MT88.4 R8, [R219+0xa900] ;  /* 0x00a90000db08783b */ /* 0x000eae0000004200 */
[C---:B-1----:R-:W-:Y:S08]  /*6120*/  HMMA.16816.F32 R48, R4.reuse, R16, R184 ;  /* 0x000000100430723c */ /* 0x042ff000000018b8 */
[C---:B------:R-:W-:Y:S01]  /*6130*/  HMMA.16816.F32 R200, R4.reuse, R18, R180 ;  /* 0x0000001204c8723c */ /* 0x040fe200000018b4 */
[----:B------:R-:W1:Y:S07]  /*6140*/  LDSM.16.MT88.4 R16, [R217+0xa900] ;  /* 0x00a90000d910783b */ /* 0x000e6e0000004200 */
[C---:B---3--:R-:W-:Y:S08]  /*6150*/  HMMA.16816.F32 R176, R4.reuse, R24, R156 ;  /* 0x0000001804b0723c */ /* 0x048ff0000000189c */
[C---:B----4-:R-:W-:Y:S07]  /*6160*/  HMMA.16816.F32 R172, R4.reuse, R22, R152 ;  /* 0x0000001604ac723c */ /* 0x050fee0000001898 */
[----:B------:R-:W-:Y:S01]  /*6170*/  MOV R153, R2 ;  /* 0x0000000200997202 */ /* 0x000fe20000000f00 */
[----:B------:R-:W-:Y:S01]  /*6180*/  FFMA.FTZ R2, R213, c[0x0][0x2d0], -R12 ;  /* 0x0000b400d5027a23 */ /* 0x000fe2000001080c */
[C---:B------:R-:W-:Y:S01]  /*6190*/  HMMA.16816.F32 R188, R4.reuse, R26, R168 ;  /* 0x0000001a04bc723c */ /* 0x040fe200000018a8 */
[----:B------:R-:W3:Y:S01]  /*61a0*/  LDSM.16.MT88.4 R24, [R218+0xa900] ;  /* 0x00a90000da18783b */ /* 0x000ee20000004200 */
[----:B------:R-:W-:Y:S01]  /*61b0*/  MOV R155, R206 ;  /* 0x000000ce009b7202 */ /* 0x000fe20000000f00 */
[----:B------:R-:W-:Y:S01]  /*61c0*/  IMAD.MOV.U32 R154, RZ, RZ, R207 ;  /* 0x000000ffff9a7224 */ /* 0x000fe200078e00cf */
[----:B------:R4:W-:Y:S03]  /*61d0*/  MUFU.EX2 R206, R2 ;  /* 0x0000000200ce7308 */ /* 0x0009e60000000800 */
[----:B------:R-:W-:Y:S01]  /*61e0*/  MOV R169, R144 ;  /* 0x0000009000a97202 */ /* 0x000fe20000000f00 */
[----:B------:R-:W-:Y:S01]  /*61f0*/  HMMA.16816.F32 R184, R4, R20, R160 ;  /* 0x0000001404b8723c */ /* 0x000fe200000018a0 */
[----:B------:R-:W-:Y:S01]  /*6200*/  MOV R171, R198 ;  /* 0x000000c600ab7202 */ /* 0x000fe20000000f00 */
[----:B------:R-:W-:-:S02]  /*6210*/  IMAD.MOV.U32 R152, RZ, RZ, R154 ;  /* 0x000000ffff987224 */ /* 0x000fc400078e009a */
[----:B------:R-:W-:Y:S02]  /*6220*/  IMAD.MOV.U32 R168, RZ, RZ, R199 ;  /* 0x000000ffffa87224 */ /* 0x000fe400078e00c7 */
[----:B------:R-:W-:Y:S01]  /*6230*/  IMAD.MOV.U32 R170, RZ, RZ, R145 ;  /* 0x000000ffffaa7224 */ /* 0x000fe200078e0091 */
[----:B------:R-:W-:Y:S01]  /*6240*/  MOV R20, R146 ;  /* 0x0000009200147202 */ /* 0x000fe20000000f00 */
[----:B------:R-:W-:Y:S01]  /*6250*/  IMAD.MOV.U32 R21, RZ, RZ, R147 ;  /* 0x000000ffff157224 */ /* 0x000fe200078e0093 */
[C---:B--2---:R-:W-:Y:S01]  /*6260*/  HMMA.16816.F32 R160, R4.reuse, R8, R120 ;  /* 0x0000000804a0723c */ /* 0x044fe20000001878 */
[----:B----4-:R-:W-:Y:S02]  /*6270*/  FFMA.FTZ R2, R212, c[0x0][0x2d0], -R12 ;  /* 0x0000b400d4027a23 */ /* 0x010fe4000001080c */
[----:B------:R-:W-:Y:S02]  /*6280*/  IMAD.MOV.U32 R154, RZ, RZ, R20 ;  /* 0x000000ffff9a7224 */ /* 0x000fe400078e0014 */
[----:B------:R2:W4:Y:S03]  /*6290*/  MUFU.EX2 R212, R2 ;  /* 0x0000000200d47308 */ /* 0x0005260000000800 */
[----:B------:R-:W-:Y:S01]  /*62a0*/  HMMA.16816.F32 R196, R4, R10, R92 ;  /* 0x0000000a04c4723c */ /* 0x000fe2000000185c */
[----:B------:R-:W4:Y:S01]  /*62b0*/  LDSM.16.MT88.4 R8, [R216+0x2100] ;  /* 0x00210000d808783b */ /* 0x000f220000004200 */
[----:B------:R-:W-:-:S02]  /*62c0*/  IMAD.MOV.U32 R20, RZ, RZ, R168 ;  /* 0x000000ffff147224 */ /* 0x000fc400078e00a8 */
[----:B------:R-:W-:Y:S02]  /*62d0*/  IMAD.MOV.U32 R168, RZ, RZ, R170 ;  /* 0x000000ffffa87224 */ /* 0x000fe400078e00aa */
[----:B------:R-:W-:Y:S02]  /*62e0*/  IMAD.MOV.U32 R170, RZ, RZ, R148 ;  /* 0x000000ffffaa7224 */ /* 0x000fe400078e0094 */
[----:B-1----:R-:W-:Y:S01]  /*62f0*/  HMMA.16816.F32 R156, R4, R16, R140 ;  /* 0x00000010049c723c */ /* 0x002fe2000000188c */
[----:B------:R-:W-:Y:S02]  /*6300*/  IMAD.MOV.U32 R148, RZ, RZ, R150 ;  /* 0x000000ffff947224 */ /* 0x000fe400078e0096 */
[----:B------:R-:W-:Y:S01]  /*6310*/  IMAD.MOV.U32 R150, RZ, RZ, R137 ;  /* 0x000000ffff967224 */ /* 0x000fe200078e0089 */
[----:B------:R-:W-:Y:S01]  /*6320*/  MOV R137, R224 ;  /* 0x000000e000897202 */ /* 0x000fe20000000f00 */
[----:B--2---:R-:W-:-:S03]  /*6330*/  FFMA.FTZ R2, R210, c[0x0][0x2d0], -R12 ;  /* 0x0000b400d2027a23 */ /* 0x004fc6000001080c */
[----:B---3--:R-:W-:Y:S01]  /*6340*/  HMMA.16816.F32 R180, R4, R24, R72 ;  /* 0x0000001804b4723c */ /* 0x008fe20000001848 */
[----:B------:R-:W-:-:S07]  /*6350*/  IMAD.MOV.U32 R143, RZ, RZ, R205 ;  /* 0x000000ffff8f7224 */ /* 0x000fce00078e00cd */
[----:B------:R-:W-:Y:S01]  /*6360*/  HMMA.16816.F32 R144, R4, R18, R132 ;  /* 0x000000120490723c */ /* 0x000fe20000001884 */
[----:B------:R1:W-:Y:S01]  /*6370*/  MUFU.EX2 R213, R2 ;  /* 0x0000000200d57308 */ /* 0x0003e20000000800 */
[----:B------:R-:W-:Y:S01]  /*6380*/  IMAD.MOV.U32 R140, RZ, RZ, R168 ;  /* 0x000000ffff8c7224 */ /* 0x000fe200078e00a8 */
[----:B------:R-:W-:Y:S01]  /*6390*/  LDSM.16.MT88.4 R16, [R218+0x2100] ;  /* 0x00210000da10783b */ /* 0x000fe20000004200 */
[----:B------:R-:W-:Y:S02]  /*63a0*/  IMAD.MOV.U32 R93, RZ, RZ, R170 ;  /* 0x000000ffff5d7224 */ /* 0x000fe400078e00aa */
[----:B------:R-:W-:Y:S01]  /*63b0*/  IMAD.MOV.U32 R95, RZ, RZ, R128 ;  /* 0x000000ffff5f7224 */ /* 0x000fe200078e0080 */
[----:B------:R-:W-:Y:S01]  /*63c0*/  MOV R142, R221 ;  /* 0x000000dd008e7202 */ /* 0x000fe20000000f00 */
[----:B------:R2:W5:Y:S01]  /*63d0*/  LDL.LU R224, [R1+0x54] ;  /* 0x0000540001e07983 */ /* 0x0005620000300800 */
[----:B-1----:R-:W-:-:S04]  /*63e0*/  FFMA.FTZ R2, R211, c[0x0][0x2d0], -R12 ;  /* 0x0000b400d3027a23 */ /* 0x002fc8000001080c */
[----:B------:R1:W3:Y:S02]  /*63f0*/  MUFU.EX2 R207, R2 ;  /* 0x0000000200cf7308 */ /* 0x0002e40000000800 */
[----:B-1----:R-:W-:Y:S01]  /*6400*/  FFMA.FTZ R2, R153, c[0x0][0x2d0], -R0 ;  /* 0x0000b40099027a23 */ /* 0x002fe20000010800 */
[----:B------:R-:W-:Y:S02]  /*6410*/  MOV R153, R155 ;  /* 0x0000009b00997202 */ /* 0x000fe40000000f00 */
[----:B------:R-:W-:Y:S02]  /*6420*/  MOV R155, R21 ;  /* 0x00000015009b7202 */ /* 0x000fe40000000f00 */
[----:B------:R-:W-:Y:S02]  /*6430*/  MOV R21, R169 ;  /* 0x000000a900157202 */ /* 0x000fe40000000f00 */
[----:B------:R-:W-:Y:S02]  /*6440*/  MOV R169, R171 ;  /* 0x000000ab00a97202 */ /* 0x000fe40000000f00 */
[----:B------:R-:W-:-:S02]  /*6450*/  MOV R171, R149 ;  /* 0x0000009500ab7202 */ /* 0x000fc40000000f00 */
[----:B------:R-:W-:Y:S02]  /*6460*/  MOV R149, R151 ;  /* 0x0000009700957202 */ /* 0x000fe40000000f00 */
[----:B------:R-:W-:Y:S01]  /*6470*/  MOV R151, R138 ;  /* 0x0000008a00977202 */ /* 0x000fe20000000f00 */
[----:B------:R-:W-:Y:S02]  /*6480*/  IMAD.MOV.U32 R138, RZ, RZ, R165 ;  /* 0x000000ffff8a7224 */ /* 0x000fe400078e00a5 */
[----:B------:R1:W-:Y:S01]  /*6490*/  MUFU.EX2 R165, R2 ;  /* 0x0000000200a57308 */ /* 0x0003e20000000800 */
[----:B------:R-:W-:Y:S02]  /*64a0*/  IMAD.MOV.U32 R23, RZ, RZ, R153 ;  /* 0x000000ffff177224 */ /* 0x000fe400078e0099 */
[----:B------:R-:W-:Y:S02]  /*64b0*/  IMAD.MOV.U32 R153, RZ, RZ, R155 ;  /* 0x000000ffff997224 */ /* 0x000fe400078e009b */
[----:B------:R-:W-:-:S02]  /*64c0*/  IMAD.MOV.U32 R155, RZ, RZ, R149 ;  /* 0x000000ffff9b7224 */ /* 0x000fc400078e0095 */
[----:B------:R-:W-:Y:S01]  /*64d0*/  IMAD.MOV.U32 R149, RZ, RZ, R151 ;  /* 0x000000ffff957224 */ /* 0x000fe200078e0097 */
[----:B------:R-:W-:Y:S01]  /*64e0*/  MOV R151, R166 ;  /* 0x000000a600977202 */ /* 0x000fe20000000f00 */
[----:B-1----:R-:W-:Y:S01]  /*64f0*/  FFMA.FTZ R2, R152, c[0x0][0x2d0], -R0 ;  /* 0x0000b40098027a23 */ /* 0x002fe20000010800 */
[----:B------:R-:W-:-:S03]  /*6500*/  MOV R152, R154 ;  /* 0x0000009a00987202 */ /* 0x000fc60000000f00 */
[----:B------:R1:W1:Y:S01]  /*6510*/  MUFU.EX2 R166, R2 ;  /* 0x0000000200a67308 */ /* 0x0002620000000800 */
[----:B------:R-:W-:Y:S01]  /*6520*/  MOV R22, R152 ;  /* 0x0000009800167202 */ /* 0x000fe20000000f00 */
[----:B------:R-:W-:Y:S01]  /*6530*/  HMMA.16816.F32 R72, R4, R26, R32 ;  /* 0x0000001a0448723c */ /* 0x000fe20000001820 */
[----:B------:R-:W2:Y:S01]  /*6540*/  LDSM.16.MT88.4 R24, [R217+0x2100] ;  /* 0x00210000d918783b */ /* 0x000ea20000004200 */
[----:B------:R-:W-:Y:S02]  /*6550*/  MOV R92, R21 ;  /* 0x00000015005c7202 */ /* 0x000fe40000000f00 */
[----:B------:R-:W-:Y:S01]  /*6560*/  MOV R141, R169 ;  /* 0x000000a9008d7202 */ /* 0x000fe20000000f00 */
[----:B------:R-:W-:Y:S01]  /*6570*/  LDSM.16.MT88.4 R32, [R217+0x5100] ;  /* 0x00510000d920783b */ /* 0x000fe20000004200 */
[----:B-1----:R-:W-:Y:S02]  /*6580*/  FFMA.FTZ R2, R23, c[0x0][0x2d0], -R0 ;  /* 0x0000b40017027a23 */ /* 0x002fe40000010800 */
[----:B------:R-:W-:-:S02]  /*6590*/  IMAD.MOV.U32 R23, RZ, RZ, R153 ;  /* 0x000000ffff177224 */ /* 0x000fc400078e0099 */
[----:B------:R-:W-:Y:S02]  /*65a0*/  IMAD.MOV.U32 R153, RZ, RZ, R155 ;  /* 0x000000ffff997224 */ /* 0x000fe400078e009b */
[----:B------:R-:W-:Y:S01]  /*65b0*/  IMAD.MOV.U32 R155, RZ, RZ, R149 ;  /* 0x000000ffff9b7224 */ /* 0x000fe200078e0095 */
[----:B------:R-:W-:Y:S02]  /*65c0*/  MOV R149, R204 ;  /* 0x000000cc00957202 */ /* 0x000fe40000000f00 */
[----:B------:R1:W-:Y:S01]  /*65d0*/  MUFU.EX2 R204, R2 ;  /* 0x0000000200cc7308 */ /* 0x0003e20000000800 */
[----:B------:R-:W-:Y:S01]  /*65e0*/  MOV R133, R23 ;  /* 0x0000001700857202 */ /* 0x000fe20000000f00 */
[----:B-1----:R-:W-:-:S06]  /*65f0*/  FFMA.FTZ R2, R22, c[0x0][0x2d0], -R0 ;  /* 0x0000b40016027a23 */ /* 0x002fcc0000010800 */
[----:B------:R1:W1:Y:S02]  /*6600*/  MUFU.EX2 R205, R2 ;  /* 0x0000000200cd7308 */ /* 0x0002640000000800 */
[----:B-1----:R-:W-:Y:S02]  /*6610*/  IMAD.MOV.U32 R2, RZ, RZ, R20 ;  /* 0x000000ffff027224 */ /* 0x002fe400078e0014 */
[----:B------:R-:W1:Y:S01]  /*6620*/  LDSM.16.MT88.4 R20, [R219+0x2100] ;  /* 0x00210000db14783b */ /* 0x000e620000004200 */
[----:B----4-:R-:W-:Y:S02]  /*6630*/  F2FP.PACK_AB R4, R212, R206 ;  /* 0x000000ced404723e */ /* 0x010fe400000000ff */
[----:B---3--:R-:W-:Y:S02]  /*6640*/  F2FP.PACK_AB R6, R207, R213 ;  /* 0x000000d5cf06723e */ /* 0x008fe400000000ff */
[----:B------:R-:W-:Y:S02]  /*6650*/  F2FP.PACK_AB R5, R166, R165 ;  /* 0x000000a5a605723e */ /* 0x000fe400000000ff */
[----:B------:R-:W-:-:S02]  /*6660*/  F2FP.PACK_AB R7, R205, R204 ;  /* 0x000000cccd07723e */ /* 0x000fc400000000ff */
[----:B------:R-:W-:Y:S02]  /*6670*/  MOV R94, R171 ;  /* 0x000000ab005e7202 */ /* 0x000fe40000000f00 */
[----:B------:R-:W-:Y:S02]  /*6680*/  MOV R154, R148 ;  /* 0x00000094009a7202 */ /* 0x000fe40000000f00 */
[----:B------:R-:W-:Y:S01]  /*6690*/  MOV R148, R150 ;  /* 0x0000009600947202 */ /* 0x000fe20000000f00 */
[----:B------:R-:W-:Y:S01]  /*66a0*/  HMMA.16816.F32 R168, R4, R8, R44 ;  /* 0x0000000804a8723c */ /* 0x000fe2000000182c */
[----:B------:R-:W-:Y:S02]  /*66b0*/  MOV R152, R154 ;  /* 0x0000009a00987202 */ /* 0x000fe40000000f00 */
[----:B------:R-:W-:-:S05]  /*66c0*/  MOV R154, R148 ;  /* 0x00000094009a7202 */ /* 0x000fca0000000f00 */
[C---:B------:R-:W-:Y:S01]  /*66d0*/  HMMA.16816.F32 R44, R4.reuse, R10, R40 ;  /* 0x0000000a042c723c */ /* 0x040fe20000001828 */
[----:B------:R-:W3:Y:S01]  /*66e0*/  LDSM.16.MT88.4 R8, [R216+0x5100] ;  /* 0x00510000d808783b */ /* 0x000ee20000004200 */
[----:B------:R-:W-:Y:S01]  /*66f0*/  IMAD.MOV.U32 R132, RZ, RZ, R152 ;  /* 0x000000ffff847224 */ /* 0x000fe200078e0098 */
[----:B------:R-:W-:Y:S01]  /*6700*/  MOV R135, R153 ;  /* 0x0000009900877202 */ /* 0x000fe20000000f00 */
[----:B------:R-:W-:Y:S01]  /*6710*/  IMAD.MOV.U32 R210, RZ, RZ, R154 ;  /* 0x000000ffffd27224 */ /* 0x000fe200078e009a */
[----:B------:R-:W-:Y:S02]  /*6720*/  MOV R211, R155 ;  /* 0x0000009b00d37202 */ /* 0x000fe40000000f00 */
[----:B------:R-:W-:Y:S01]  /*6730*/  MOV R134, R129 ;  /* 0x0000008100867202 */ /* 0x000fe20000000f00 */
[C---:B--2---:R-:W-:Y:S07]  /*6740*/  HMMA.16816.F32 R36, R4.reuse, R24, R36 ;  /* 0x000000180424723c */ /* 0x044fee0000001824 */
[----:B------:R-:W-:Y:S01]  /*6750*/  IMAD.MOV.U32 R24, RZ, RZ, R130 ;  /* 0x000000ffff187224 */ /* 0x000fe200078e0082 */
[----:B------:R-:W-:Y:S01]  /*6760*/  MOV R25, R131 ;  /* 0x0000008300197202 */ /* 0x000fe20000000f00 */
[C---:B-1----:R-:W-:Y:S08]  /*6770*/  HMMA.16816.F32 R152, R4.reuse, R20, R80 ;  /* 0x000000140498723c */ /* 0x042ff00000001850 */
[C---:B------:R-:W-:Y:S01]  /*6780*/  HMMA.16816.F32 R128, R4.reuse, R22, R76 ;  /* 0x000000160480723c */ /* 0x040fe2000000184c */
[----:B------:R-:W1:Y:S07]  /*6790*/  LDSM.16.MT88.4 R20, [R219+0x5100] ;  /* 0x00510000db14783b */ /* 0x000e6e0000004200 */
[C---:B------:R-:W-:Y:S08]  /*67a0*/  HMMA.16816.F32 R68, R4.reuse, R16, R68 ;  /* 0x000000100444723c */ /* 0x040ff00000001844 */
[C---:B---3--:R-:W-:Y:S07]  /*67b0*/  HMMA.16816.F32 R76, R4.reuse, R8, R60 ;  /* 0x00000008044c723c */ /* 0x048fee000000183c */
[----:B------:R-:W-:Y:S01]  /*67c0*/  MOV R63, R92 ;  /* 0x0000005c003f7202 */ /* 0x000fe20000000f00 */
[C---:B------:R-:W-:Y:S01]  /*67d0*/  HMMA.16816.F32 R120, R4.reuse, R18, R64 ;  /* 0x000000120478723c */ /* 0x040fe20000001840 */
[----:B------:R-:W-:Y:S01]  /*67e0*/  IMAD.MOV.U32 R62, RZ, RZ, R93 ;  /* 0x000000ffff3e7224 */ /* 0x000fe200078e005d */
[----:B------:R-:W-:Y:S01]  /*67f0*/  MOV R61, R94 ;  /* 0x0000005e003d7202 */ /* 0x000fe20000000f00 */
[----:B------:R-:W-:Y:S01]  /*6800*/  IMAD.MOV.U32 R60, RZ, RZ, R95 ;  /* 0x000000ffff3c7224 */ /* 0x000fe200078e005f */
[----:B------:R-:W2:Y:S04]  /*6810*/  LDSM.16.MT88.4 R16, [R218+0x5100] ;  /* 0x00510000da10783b */ /* 0x000ea80000004200 */
[----:B------:R-:W-:Y:S01]  /*6820*/  HMMA.16816.F32 R92, R4, R10, R56 ;  /* 0x0000000a045c723c */ /* 0x000fe20000001838 */
[----:B------:R-:W3:Y:S01]  /*6830*/  LDSM.16.MT88.4 R8, [R216+0x8100] ;  /* 0x00810000d808783b */ /* 0x000ee20000004200 */
[----:B------:R-:W-:Y:S01]  /*6840*/  MOV R65, R136 ;  /* 0x0000008800417202 */ /* 0x000fe20000000f00 */
[----:B------:R-:W-:Y:S01]  /*6850*/  IMAD.MOV.U32 R66, RZ, RZ, R137 ;  /* 0x000000ffff427224 */ /* 0x000fe200078e0089 */
[----:B------:R-:W-:Y:S01]  /*6860*/  MOV R67, R138 ;  /* 0x0000008a00437202 */ /* 0x000fe20000000f00 */
[----:B------:R-:W-:-:S03]  /*6870*/  IMAD.MOV.U32 R80, RZ, RZ, R139 ;  /* 0x000000ffff507224 */ /* 0x000fc600078e008b */
[C---:B------:R-:W-:Y:S08]  /*6880*/  HMMA.16816.F32 R40, R4.reuse, R26, R84 ;  /* 0x0000001a0428723c */ /* 0x040ff00000001854 */
[C---:B------:R-:W-:Y:S08]  /*6890*/  HMMA.16816.F32 R84, R4.reuse, R32, R52 ;  /* 0x000000200454723c */ /* 0x040ff00000001834 */
[C---:B------:R-:W-:Y:S08]  /*68a0*/  HMMA.16816.F32 R32, R4.reuse, R34, R100 ;  /* 0x000000220420723c */ /* 0x040ff00000001864 */
[C---:B-1----:R-:W-:Y:S08]  /*68b0*/  HMMA.16816.F32 R100, R4.reuse, R20, R112 ;  /* 0x000000140464723c */ /* 0x042ff00000001870 */
[----:B------:R-:W-:Y:S01]  /*68c0*/  HMMA.16816.F32 R136, R4, R22, R116 ;  /* 0x000000160488723c */ /* 0x000fe20000001874 */
[----:B------:R-:W1:Y:S01]  /*68d0*/  LDSM.16.MT88.4 R20, [R219+0x8100] ;  /* 0x00810000db14783b */ /* 0x000e620000004200 */
[----:B------:R-:W-:-:S02]  /*68e0*/  IMAD.MOV.U32 R150, RZ, RZ, R223 ;  /* 0x000000ffff967224 */ /* 0x000fc400078e00df */
[----:B------:R-:W-:Y:S02]  /*68f0*/  IMAD.MOV.U32 R148, RZ, RZ, R222 ;  /* 0x000000ffff947224 */ /* 0x000fe400078e00de */
        /* <DEDUP_REMOVED lines=9> */
[C---:B--2---:R-:W-:Y:S01]  /*6990*/  HMMA.16816.F32 R148, R4.reuse, R16, R108 ;  /* 0x000000100494723c */ /* 0x044fe2000000186c */
[----:B------:R-:W-:Y:S01]  /*69a0*/  FFMA.FTZ R2, R2, c[0x0][0x2d0], -R12 ;  /* 0x0000b40002027a23 */ /* 0x000fe2000001080c */
[----:B------:R-:W-:Y:S01]  /*69b0*/  MOV R53, R28 ;  /* 0x0000001c00357202 */ /* 0x000fe20000000f00 */
[----:B------:R-:W-:Y:S01]  /*69c0*/  IMAD.MOV.U32 R52, RZ, RZ, R29 ;  /* 0x000000ffff347224 */ /* 0x000fe200078e001d */
[----:B------:R-:W-:Y:S01]  /*69d0*/  MOV R57, R211 ;  /* 0x000000d300397202 */ /* 0x000fe20000000f00 */
[----:B------:R-:W-:Y:S01]  /*69e0*/  IMAD.MOV.U32 R56, RZ, RZ, R210 ;  /* 0x000000ffff387224 */ /* 0x000fe200078e00d2 */
[----:B------:R-:W-:Y:S01]  /*69f0*/  MOV R59, R25 ;  /* 0x00000019003b7202 */ /* 0x000fe20000000f00 */
[----:B------:R-:W-:Y:S01]  /*6a00*/  IMAD.MOV.U32 R64, RZ, RZ, R24 ;  /* 0x000000ffff407224 */ /* 0x000fe200078e0018 */
[C---:B------:R-:W-:Y:S01]  /*6a10*/  HMMA.16816.F32 R140, R4.reuse, R18, R104 ;  /* 0x00000012048c723c */ /* 0x040fe20000001868 */
[----:B------:R-:W2:Y:S04]  /*6a20*/  LDSM.16.MT88.4 R16, [R218+0x8100] ;  /* 0x00810000da10783b */ /* 0x000ea80000004200 */
[----:B------:R-:W4:Y:S03]  /*6a30*/  LDSM.16.MT88.4 R24, [R217+0xb100] ;  /* 0x00b10000d918783b */ /* 0x000f260000004200 */
[----:B---3--:R-:W-:Y:S01]  /*6a40*/  HMMA.16816.F32 R108, R4, R8, R96 ;  /* 0x00000008046c723c */ /* 0x008fe20000001860 */
[----:B------:R-:W-:Y:S01]  /*6a50*/  MOV R83, R30 ;  /* 0x0000001e00537202 */ /* 0x000fe20000000f00 */
[----:B------:R-:W-:Y:S01]  /*6a60*/  IMAD.MOV.U32 R82, RZ, RZ, R31 ;  /* 0x000000ffff527224 */ /* 0x000fe200078e001f */
[----:B------:R-:W-:Y:S01]  /*6a70*/  MOV R104, R132 ;  /* 0x0000008400687202 */ /* 0x000fe20000000f00 */
[----:B------:R-:W-:Y:S01]  /*6a80*/  IMAD.MOV.U32 R105, RZ, RZ, R133 ;  /* 0x000000ffff697224 */ /* 0x000fe200078e0085 */
[----:B------:R-:W-:-:S03]  /*6a90*/  MOV R106, R134 ;  /* 0x00000086006a7202 */ /* 0x000fc60000000f00 */
[C---:B-1----:R-:W-:Y:S01]  /*6aa0*/  HMMA.16816.F32 R124, R4.reuse, R20, R124 ;  /* 0x00000014047c723c */ /* 0x042fe2000000187c */
[----:B------:R-:W-:Y:S01]  /*6ab0*/  MOV R98, R209 ;  /* 0x000000d100627202 */ /* 0x000fe20000000f00 */
[----:B------:R-:W-:Y:S01]  /*6ac0*/  IMAD.MOV.U32 R99, RZ, RZ, R208 ;  /* 0x000000ffff637224 */ /* 0x000fe200078e00d0 */
[----:B------:R-:W-:Y:S02]  /*6ad0*/  LDSM.16.MT88.4 R28, [R217+0x8100] ;  /* 0x00810000d91c783b */ /* 0x000fe40000004200 */
[----:B------:R-:W-:Y:S01]  /*6ae0*/  MOV R97, R98 ;  /* 0x0000006200617202 */ /* 0x000fe20000000f00 */
[----:B------:R-:W-:Y:S01]  /*6af0*/  IMAD.MOV.U32 R98, RZ, RZ, R99 ;  /* 0x000000ffff627224 */ /* 0x000fe200078e0063 */
[----:B------:R1:W-:Y:S01]  /*6b00*/  MUFU.EX2 R20, R2 ;  /* 0x0000000200147308 */ /* 0x0003e20000000800 */
[----:B------:R-:W-:Y:S01]  /*6b10*/  MOV R99, R104 ;  /* 0x0000006800637202 */ /* 0x000fe20000000f00 */
[----:B------:R-:W-:Y:S01]  /*6b20*/  IMAD.MOV.U32 R107, RZ, RZ, R135 ;  /* 0x000000ffff6b7224 */ /* 0x000fe200078e0087 */
[C---:B------:R-:W-:Y:S01]  /*6b30*/  HMMA.16816.F32 R116, R4.reuse, R10, R88 ;  /* 0x0000000a0474723c */ /* 0x040fe20000001858 */
[----:B------:R-:W-:Y:S01]  /*6b40*/  IMAD.MOV.U32 R104, RZ, RZ, R105 ;  /* 0x000000ffff687224 */ /* 0x000fe200078e0069 */
[----:B------:R-:W-:Y:S01]  /*6b50*/  MOV R105, R106 ;  /* 0x0000006a00697202 */ /* 0x000fe20000000f00 */
[----:B------:R-:W-:Y:S01]  /*6b60*/  IMAD.MOV.U32 R106, RZ, RZ, R107 ;  /* 0x000000ffff6a7224 */ /* 0x000fe200078e006b */
[----:B------:R-:W-:Y:S01]  /*6b70*/  MOV R107, R112 ;  /* 0x00000070006b7202 */ /* 0x000fe20000000f00 */
[----:B------:R3:W5:Y:S01]  /*6b80*/  LDL.LU R223, [R1+0x50] ;  /* 0x0000500001df7983 */ /* 0x0007620000300800 */
[--C-:B-1----:R-:W-:Y:S01]  /*6b90*/  FFMA.FTZ R2, R97, c[0x0][0x2d0], -R12.reuse ;  /* 0x0000b40061027a23 */ /* 0x102fe2000001080c */
[----:B------:R-:W-:Y:S01]  /*6ba0*/  MOV R97, R98 ;  /* 0x0000006200617202 */ /* 0x000fe20000000f00 */
[----:B------:R-:W-:Y:S01]  /*6bb0*/  IMAD.MOV.U32 R98, RZ, RZ, R99 ;  /* 0x000000ffff627224 */ /* 0x000fe200078e0063 */
[C---:B------:R-:W-:Y:S01]  /*6bc0*/  HMMA.16816.F32 R132, R4.reuse, R22, R192 ;  /* 0x000000160484723c */ /* 0x040fe200000018c0 */
[----:B------:R1:W1:Y:S01]  /*6bd0*/  MUFU.EX2 R21, R2 ;  /* 0x0000000200157308 */ /* 0x0002620000000800 */
        /* <DEDUP_REMOVED lines=8> */
[----:B------:R-:W3:Y:S01]  /*6c60*/  LDSM.16.MT88.4 R8, [R216+0xb100] ;  /* 0x00b10000d808783b */ /* 0x000ee20000004200 */
[----:B--2---:R-:W-:Y:S03]  /*6c70*/  HMMA.16816.F32 R176, R4, R16, R176 ;  /* 0x0000001004b0723c */ /* 0x004fe600000018b0 */
[----:B------:R2:W5:Y:S01]  /*6c80*/  LDL.LU R222, [R1+0x4c] ;  /* 0x00004c0001de7983 */ /* 0x0005620000300800 */
[----:B-1----:R-:W-:Y:S01]  /*6c90*/  FFMA.FTZ R2, R97, c[0x0][0x2d0], -R12 ;  /* 0x0000b40061027a23 */ /* 0x002fe2000001080c */
[----:B------:R-:W-:Y:S01]  /*6ca0*/  MOV R53, R54 ;  /* 0x0000003600357202 */ /* 0x000fe20000000f00 */
[----:B------:R-:W-:-:S02]  /*6cb0*/  IMAD.MOV.U32 R106, RZ, RZ, R107 ;  /* 0x000000ffff6a7224 */ /* 0x000fc400078e006b */
[C---:B------:R-:W-:Y:S01]  /*6cc0*/  HMMA.16816.F32 R188, R4.reuse, R18, R188 ;  /* 0x0000001204bc723c */ /* 0x040fe200000018bc */
[----:B------:R1:W-:Y:S01]  /*6cd0*/  MUFU.EX2 R23, R2 ;  /* 0x0000000200177308 */ /* 0x0003e20000000800 */
        /* <DEDUP_REMOVED lines=8> */
[----:B------:R-:W2:Y:S01]  /*6d60*/  LDSM.16.MT88.4 R16, [R219+0xb100] ;  /* 0x00b10000db10783b */ /* 0x000ea20000004200 */
[----:B----4-:R-:W-:Y:S03]  /*6d70*/  HMMA.16816.F32 R208, R4, R26, R144 ;  /* 0x0000001a04d0723c */ /* 0x010fe60000001890 */
[----:B------:R4:W5:Y:S01]  /*6d80*/  LDL.LU R221, [R1+0x48] ;  /* 0x0000480001dd7983 */ /* 0x0009620000300800 */
[----:B-1----:R-:W-:-:S04]  /*6d90*/  FFMA.FTZ R2, R98, c[0x0][0x2d0], -R12 ;  /* 0x0000b40062027a23 */ /* 0x002fc8000001080c */
[----:B------:R1:W1:Y:S01]  /*6da0*/  MUFU.EX2 R22, R2 ;  /* 0x0000000200167308 */ /* 0x0002620000000800 */
        /* <DEDUP_REMOVED lines=46> */
[C---:B------:R-:W-:Y:S01]  /*7090*/  HMMA.16816.F32 R192, R4.reuse, R10, R172 ;  /* 0x0000000a04c0723c */ /* 0x040fe200000018ac */
[----:B------:R1:W-:Y:S01]  /*70a0*/  MUFU.EX2 R13, R2 ;  /* 0x00000002000d7308 */ /* 0x0003e20000000800 */
[----:B------:R-:W3:Y:S04]  /*70b0*/  LDSM.16.MT88.4 R8, [R218+0xb100] ;  /* 0x00b10000da08783b */ /* 0x000ee80000004200 */
[----:B------:R-:W3:Y:S02]  /*70c0*/  LDSM.16.MT88.4 R172, [R216+0x2900] ;  /* 0x00290000d8ac783b */ /* 0x000ee40000004200 */
[C---:B--2---:R-:W-:Y:S08]  /*70d0*/  HMMA.16816.F32 R196, R4.reuse, R18, R196 ;  /* 0x0000001204c4723c */ /* 0x044ff000000018c4 */
[----:B------:R-:W-:Y:S01]  /*70e0*/  HMMA.16816.F32 R48, R4, R28, R48 ;  /* 0x0000001c0430723c */ /* 0x000fe20000001830 */
        /* <DEDUP_REMOVED lines=32> */
[----:B------:R1:W2:Y:S01]  /*72f0*/  MUFU.EX2 R14, R2 ;  /* 0x00000002000e7308 */ /* 0x0002a20000000800 */
        /* <DEDUP_REMOVED lines=11> */
[----:B------:R4:W5:Y:S01]  /*73b0*/  LDL.LU R220, [R1+0x44] ;  /* 0x0000440001dc7983 */ /* 0x0009620000300800 */
[--C-:B-1----:R-:W-:Y:S01]  /*73c0*/  FFMA.FTZ R2, R99, c[0x0][0x2d0], -R0.reuse ;  /* 0x0000b40063027a23 */ /* 0x102fe20000010800 */
[----:B------:R-:W-:Y:S01]  /*73d0*/  MOV R54, R59 ;  /* 0x0000003b00367202 */ /* 0x000fe20000000f00 */
[----:B------:R-:W-:Y:S01]  /*73e0*/  FFMA.FTZ R0, R91, c[0x0][0x2d0], -R0 ;  /* 0x0000b4005b007a23 */ /* 0x000fe20000010800 */
[----:B------:R-:W-:Y:S01]  /*73f0*/  MOV R144, R66 ;  /* 0x0000004200907202 */ /* 0x000fe20000000f00 */
[----:B------:R-:W-:-:S02]  /*7400*/  IMAD.MOV.U32 R99, RZ, RZ, R56 ;  /* 0x000000ffff637224 */ /* 0x000fc400078e0038 */
[----:B------:R-:W-:Y:S01]  /*7410*/  IMAD.MOV.U32 R53, RZ, RZ, R58 ;  /* 0x000000ffff357224 */ /* 0x000fe200078e003a */
[----:B------:R1:W-:Y:S01]  /*7420*/  MUFU.EX2 R12, R0 ;  /* 0x00000000000c7308 */ /* 0x0003e20000000800 */
[----:B------:R-:W-:Y:S01]  /*7430*/  IMAD.MOV.U32 R18, RZ, RZ, R65 ;  /* 0x000000ffff127224 */ /* 0x000fe200078e0041 */
[----:B------:R-:W3:Y:S01]  /*7440*/  LDSM.16.MT88.4 R56, [R217+0x2900] ;  /* 0x00290000d938783b */ /* 0x000ee20000004200 */
[----:B------:R-:W-:Y:S01]  /*7450*/  IMAD.MOV.U32 R145, RZ, RZ, R67 ;  /* 0x000000ffff917224 */ /* 0x000fe200078e0043 */
[----:B------:R-:W-:Y:S01]  /*7460*/  HMMA.16816.F32 R28, R4, R30, R200 ;  /* 0x0000001e041c723c */ /* 0x000fe200000018c8 */
[----:B------:R-:W-:Y:S01]  /*7470*/  IMAD.MOV.U32 R19, RZ, RZ, R63 ;  /* 0x000000ffff137224 */ /* 0x000fe200078e003f */
[----:B------:R-:W-:Y:S04]  /*7480*/  LDSM.16.MT88.4 R88, [R217+0x5900] ;  /* 0x00590000d958783b */ /* 0x000fe80000004200 */
[----:B------:R4:W5:Y:S01]  /*7490*/  LDL.LU R167, [R1+0x40] ;  /* 0x0000400001a77983 */ /* 0x0009620000300800 */
[----:B-1----:R-:W-:-:S03]  /*74a0*/  MOV R0, R64 ;  /* 0x0000004000007202 */ /* 0x002fc60000000f00 */
[----:B------:R-:W1:Y:S01]  /*74b0*/  LDSM.16.MT88.4 R64, [R219+0x2900] ;  /* 0x00290000db40783b */ /* 0x000e620000004200 */
[----:B------:R-:W2:Y:S01]  /*74c0*/  MUFU.EX2 R15, R2 ;  /* 0x00000002000f7308 */ /* 0x000ea20000000800 */
[C---:B------:R-:W-:Y:S08]  /*74d0*/  HMMA.16816.F32 R200, R4.reuse, R24, R156 ;  /* 0x0000001804c8723c */ /* 0x040ff0000000189c */
[----:B------:R-:W-:Y:S07]  /*74e0*/  HMMA.16816.F32 R24, R4, R16, R160 ;  /* 0x000000100418723c */ /* 0x000fee00000018a0 */
[----:B------:R-:W-:-:S02]  /*74f0*/  F2FP.PACK_AB R160, R21, R20 ;  /* 0x0000001415a0723e */ /* 0x000fc400000000ff */
[----:B------:R-:W-:Y:S02]  /*7500*/  F2FP.PACK_AB R162, R22, R23 ;  /* 0x0000001716a2723e */ /* 0x000fe400000000ff */
[----:B--2---:R-:W-:Y:S02]  /*7510*/  F2FP.PACK_AB R161, R14, R13 ;  /* 0x0000000d0ea1723e */ /* 0x004fe400000000ff */
[----:B------:R-:W-:Y:S01]  /*7520*/  F2FP.PACK_AB R163, R12, R15 ;  /* 0x0000000f0ca3723e */ /* 0x000fe200000000ff */
[----:B---3--:R-:W-:Y:S01]  /*7530*/  HMMA.16816.F32 R180, R4, R8, R180 ;  /* 0x0000000804b4723c */ /* 0x008fe200000018b4 */
[----:B------:R-:W-:Y:S01]  /*7540*/  MOV R159, R52 ;  /* 0x00000034009f7202 */ /* 0x000fe20000000f00 */
[----:B------:R-:W-:Y:S01]  /*7550*/  IMAD.MOV.U32 R158, RZ, RZ, R53 ;  /* 0x000000ffff9e7224 */ /* 0x000fe200078e0035 */
[----:B------:R-:W-:Y:S01]  /*7560*/  MOV R157, R54 ;  /* 0x00000036009d7202 */ /* 0x000fe20000000f00 */
[----:B------:R-:W-:-:S04]  /*7570*/  IMAD.MOV.U32 R156, RZ, RZ, R55 ;  /* 0x000000ffff9c7224 */ /* 0x000fc800078e0037 */
[----:B------:R-:W-:Y:S01]  /*7580*/  HMMA.16816.F32 R8, R4, R10, R72 ;  /* 0x0000000a0408723c */ /* 0x000fe20000001848 */
[----:B------:R-:W-:Y:S01]  /*7590*/  MOV R17, R60 ;  /* 0x0000003c00117202 */ /* 0x000fe20000000f00 */
[----:B------:R-:W-:Y:S01]  /*75a0*/  IMAD.MOV.U32 R16, RZ, RZ, R61 ;  /* 0x000000ffff107224 */ /* 0x000fe200078e003d */
[----:B------:R-:W-:Y:S01]  /*75b0*/  MOV R2, R62 ;  /* 0x0000003e00027202 */ /* 0x000fe20000000f00 */
[----:B------:R-:W2:Y:S03]  /*75c0*/  LDSM.16.MT88.4 R72, [R218+0x2900] ;  /* 0x00290000da48783b */ /* 0x000ea60000004200 */
[----:B------:R-:W-:Y:S01]  /*75d0*/  IMAD.MOV.U32 R4, RZ, RZ, R99 ;  /* 0x000000ffff047224 */ /* 0x000fe200078e0063 */
[C---:B------:R-:W-:Y:S08]  /*75e0*/  HMMA.16816.F32 R168, R160.reuse, R172, R168 ;  /* 0x000000aca0a8723c */ /* 0x040ff000000018a8 */
[C---:B------:R-:W-:Y:S07]  /*75f0*/  HMMA.16816.F32 R172, R160.reuse, R174, R44 ;  /* 0x000000aea0ac723c */ /* 0x040fee000000182c */
[----:B------:R-:W-:Y:S01]  /*7600*/  IMAD.MOV.U32 R47, RZ, RZ, R0 ;  /* 0x000000ffff2f7224 */ /* 0x000fe200078e0000 */
[----:B------:R-:W-:Y:S01]  /*7610*/  HMMA.16816.F32 R52, R160, R56, R36 ;  /* 0x00000038a034723c */ /* 0x000fe20000001824 */
[----:B------:R-:W-:-:S06]  /*7620*/  MOV R0, R104 ;  /* 0x0000006800007202 */ /* 0x000fcc0000000f00 */
[----:B------:R-:W-:Y:S01]  /*7630*/  MOV R38, R114 ;  /* 0x0000007200267202 */ /* 0x000fe20000000f00 */
[----:B-1----:R-:W-:Y:S07]  /*7640*/  HMMA.16816.F32 R60, R160, R64, R152 ;  /* 0x00000040a03c723c */ /* 0x002fee0000001898 */
[----:B------:R-:W-:Y:S01]  /*7650*/  MOV R155, R4 ;  /* 0x00000004009b7202 */ /* 0x000fe20000000f00 */
[----:B------:R-:W-:Y:S02]  /*7660*/  IMAD.MOV.U32 R154, RZ, RZ, R105 ;  /* 0x000000ffff9a7224 */ /* 0x000fe400078e0069 */
[----:B------:R-:W-:-:S02]  /*7670*/  IMAD.MOV.U32 R4, RZ, RZ, R147 ;  /* 0x000000ffff047224 */ /* 0x000fc400078e0093 */
[----:B------:R-:W-:Y:S02]  /*7680*/  FADD.FTZ R0, R0, R154 ;  /* 0x0000009a00007221 */ /* 0x000fe40000010000 */
[----:B------:R-:W-:Y:S02]  /*7690*/  FADD.FTZ R4, R4, R38 ;  /* 0x0000002604047221 */ /* 0x000fe40000010000 */
[----:B------:R-:W-:Y:S02]  /*76a0*/  FADD.FTZ R2, R2, R0 ;  /* 0x0000000002027221 */ /* 0x000fe40000010000 */
[----:B------:R-:W-:Y:S01]  /*76b0*/  FADD.FTZ R0, R16, R4 ;  /* 0x0000000410007221 */ /* 0x000fe20000010000 */
[----:B------:R-:W-:Y:S01]  /*76c0*/  HMMA.16816.F32 R56, R160, R58, R40 ;  /* 0x0000003aa038723c */ /* 0x000fe20000001828 */
[----:B------:R-:W-:Y:S02]  /*76d0*/  FADD.FTZ R2, R156, R2 ;  /* 0x000000029c027221 */ /* 0x000fe40000010000 */
[----:B------:R-:W-:Y:S01]  /*76e0*/  FADD.FTZ R0, R158, R0 ;  /* 0x000000009e007221 */ /* 0x000fe20000010000 */
[----:B------:R-:W-:-:S03]  /*76f0*/  MOV R5, R98 ;  /* 0x0000006200057202 */ /* 0x000fc60000000f00 */
[----:B------:R-:W-:Y:S01]  /*7700*/  IMAD.MOV.U32 R40, RZ, RZ, R83 ;  /* 0x000000ffff287224 */ /* 0x000fe200078e0053 */
[----:B------:R-:W-:Y:S01]  /*7710*/  MOV R41, R82 ;  /* 0x0000005200297202 */ /* 0x000fe20000000f00 */
[----:B------:R-:W-:Y:S01]  /*7720*/  FADD.FTZ R2, R155, R2 ;  /* 0x000000029b027221 */ /* 0x000fe20000010000 */
[----:B------:R-:W-:Y:S01]  /*7730*/  MOV R7, R96 ;  /* 0x0000006000077202 */ /* 0x000fe20000000f00 */
[----:B------:R-:W-:Y:S02]  /*7740*/  FADD.FTZ R0, R40, R0 ;  /* 0x0000000028007221 */ /* 0x000fe40000010000 */
[----:B------:R-:W-:Y:S01]  /*7750*/  IMAD.MOV.U32 R6, RZ, RZ, R97 ;  /* 0x000000ffff067224 */ /* 0x000fe200078e0061 */
[----:B------:R-:W-:Y:S01]  /*7760*/  MOV R42, R106 ;  /* 0x0000006a002a7202 */ /* 0x000fe20000000f00 */
[----:B------:R-:W-:Y:S01]  /*7770*/  FADD.FTZ R2, R41, R2 ;  /* 0x0000000229027221 */ /* 0x000fe20000010000 */
[----:B------:R-:W-:Y:S01]  /*7780*/  MOV R36, R112 ;  /* 0x0000007000247202 */ /* 0x000fe20000000f00 */
[----:B------:R-:W-:Y:S01]  /*7790*/  FADD.FTZ R0, R5, R0 ;  /* 0x0000000005007221 */ /* 0x000fe20000010000 */
[----:B------:R-:W-:Y:S01]  /*77a0*/  MOV R44, R146 ;  /* 0x00000092002c7202 */ /* 0x000fe20000000f00 */
[----:B------:R-:W-:Y:S01]  /*77b0*/  FADD.FTZ R2, R6, R2 ;  /* 0x0000000206027221 */ /* 0x000fe20000010000 */
[----:B------:R-:W1:Y:S01]  /*77c0*/  LDSM.16.MT88.4 R80, [R216+0x5900] ;  /* 0x00590000d850783b */ /* 0x000e620000004200 */
[----:B------:R-:W-:-:S02]  /*77d0*/  IMAD.MOV.U32 R43, RZ, RZ, R107 ;  /* 0x000000ffff2b7224 */ /* 0x000fc400078e006b */
[----:B------:R-:W-:Y:S01]  /*77e0*/  FADD.FTZ R0, R7, R0 ;  /* 0x0000000007007221 */ /* 0x000fe20000010000 */
[----:B------:R-:W3:Y:S01]  /*77f0*/  LDSM.16.MT88.4 R96, [R219+0x5900] ;  /* 0x00590000db60783b */ /* 0x000ee20000004200 */
[----:B------:R-:W-:Y:S02]  /*7800*/  IMAD.MOV.U32 R39, RZ, RZ, R115 ;  /* 0x000000ffff277224 */ /* 0x000fe400078e0073 */
[----:B------:R-:W-:Y:S01]  /*7810*/  FADD.FTZ R2, R42, R2 ;  /* 0x000000022a027221 */ /* 0x000fe20000010000 */
[----:B------:R-:W1:Y:S01]  /*7820*/  LDSM.16.MT88.4 R4, [R218+0xb900] ;  /* 0x00b90000da04783b */ /* 0x000e620000004200 */
[----:B------:R-:W-:Y:S02]  /*7830*/  IMAD.MOV.U32 R37, RZ, RZ, R113 ;  /* 0x000000ffff257224 */ /* 0x000fe400078e0071 */
[----:B------:R-:W-:Y:S01]  /*7840*/  FADD.FTZ R0, R43, R0 ;  /* 0x000000002b007221 */ /* 0x000fe20000010000 */
[----:B------:R-:W-:Y:S01]  /*7850*/  MOV R38, R39 ;  /* 0x0000002700267202 */ /* 0x000fe20000000f00 */
[----:B------:R-:W-:Y:S01]  /*7860*/  IMAD.MOV.U32 R45, RZ, RZ, R145 ;  /* 0x000000ffff2d7224 */ /* 0x000fe200078e0091 */
[----:B------:R-:W-:Y:S01]  /*7870*/  MOV R46, R144 ;  /* 0x00000090002e7202 */ /* 0x000fe20000000f00 */
[----:B------:R-:W-:Y:S01]  /*7880*/  FADD.FTZ R2, R36, R2 ;  /* 0x0000000224027221 */ /* 0x000fe20000010000 */
[----:B------:R-:W3:Y:S01]  /*7890*/  LDSM.16.MT88.4 R104, [R218+0x5900] ;  /* 0x00590000da68783b */ /* 0x000ee20000004200 */
[----:B------:R-:W-:-:S02]  /*78a0*/  IMAD.MOV.U32 R39, RZ, RZ, R44 ;  /* 0x000000ffff277224 */ /* 0x000fc400078e002c */
[----:B------:R-:W-:Y:S01]  /*78b0*/  FADD.FTZ R0, R37, R0 ;  /* 0x0000000025007221 */ /* 0x000fe20000010000 */
[----:B------:R-:W-:Y:S01]  /*78c0*/  MOV R44, R45 ;  /* 0x0000002d002c7202 */ /* 0x000fe20000000f00 */
[----:B------:R-:W-:Y:S01]  /*78d0*/  FADD.FTZ R2, R38, R2 ;  /* 0x0000000226027221 */ /* 0x000fe20000010000 */
[----:B------:R-:W-:Y:S01]  /*78e0*/  HMMA.16816.F32 R64, R160, R66, R128 ;  /* 0x00000042a040723c */ /* 0x000fe20000001880 */
[----:B------:R-:W-:Y:S01]  /*78f0*/  IMAD.MOV.U32 R45, RZ, RZ, R46 ;  /* 0x000000ffff2d7224 */ /* 0x000fe200078e002e */
[----:B------:R-:W-:Y:S01]  /*7900*/  LDSM.16.MT88.4 R112, [R216+0x8900] ;  /* 0x00890000d870783b */ /* 0x000fe20000004200 */
[----:B------:R-:W-:Y:S01]  /*7910*/  FADD.FTZ R0, R39, R0 ;  /* 0x0000000027007221 */ /* 0x000fe20000010000 */
[----:B------:R-:W-:Y:S01]  /*7920*/  MOV R46, R47 ;  /* 0x0000002f002e7202 */ /* 0x000fe20000000f00 */
[----:B------:R-:W-:Y:S01]  /*7930*/  FADD.FTZ R2, R44, R2 ;  /* 0x000000022c027221 */ /* 0x000fe20000010000 */
[----:B------:R-:W3:Y:S01]  /*7940*/  LDSM.16.MT88.4 R128, [R219+0x8900] ;  /* 0x00890000db80783b */ /* 0x000ee20000004200 */
[----:B------:R-:W-:-:S02]  /*7950*/  IMAD.MOV.U32 R47, RZ, RZ, R19 ;  /* 0x000000ffff2f7224 */ /* 0x000fc400078e0013 */
[----:B------:R-:W-:Y:S01]  /*7960*/  FADD.FTZ R0, R45, R0 ;  /* 0x000000002d007221 */ /* 0x000fe20000010000 */
[----:B--2---:R-:W-:Y:S01]  /*7970*/  HMMA.16816.F32 R68, R160, R72, R68 ;  /* 0x00000048a044723c */ /* 0x004fe20000001844 */
[----:B------:R-:W-:Y:S01]  /*7980*/  FADD.FTZ R2, R46, R2 ;  /* 0x000000022e027221 */ /* 0x000fe20000010000 */
[----:B------:R-:W-:Y:S01]  /*7990*/  LDSM.16.MT88.4 R144, [R216+0xb900] ;  /* 0x00b90000d890783b */ /* 0x000fe20000004200 */
[----:B------:R-:W-:Y:S01]  /*79a0*/  FADD.FTZ R0, R47, R0 ;  /* 0x000000002f007221 */ /* 0x000fe20000010000 */
[----:B------:R-:W-:Y:S01]  /*79b0*/  MOV R19, R17 ;  /* 0x0000001100137202 */ /* 0x000fe20000000f00 */
[----:B------:R-:W-:Y:S02]  /*79c0*/  FADD.FTZ R2, R18, R2 ;  /* 0x0000000212027221 */ /* 0x000fe40000010000 */
[----:B------:R-:W-:Y:S02]  /*79d0*/  FADD.FTZ R0, R252, R0 ;  /* 0x00000000fc007221 */ /* 0x000fe40000010000 */
[----:B------:R-:W-:-:S02]  /*79e0*/  IMAD.MOV.U32 R16, RZ, RZ, R157 ;  /* 0x000000ffff107224 */ /* 0x000fc400078e009d */
[----:B------:R-:W-:Y:S02]  /*79f0*/  FADD.FTZ R2, R19, R2 ;  /* 0x0000000213027221 */ /* 0x000fe40000010000 */
[----:B------:R-:W-:Y:S01]  /*7a00*/  FADD.FTZ R0, R250, R0 ;  /* 0x00000000fa007221 */ /* 0x000fe20000010000 */
[----:B------:R-:W-:Y:S01]  /*7a10*/  MOV R17, R159 ;  /* 0x0000009f00117202 */ /* 0x000fe20000000f00 */
[----:B------:R-:W-:Y:S01]  /*7a20*/  FADD.FTZ R2, R16, R2 ;  /* 0x0000000210027221 */ /* 0x000fe20000010000 */
[----:B-1----:R-:W-:Y:S01]  /*7a30*/  HMMA.16816.F32 R76, R160, R80, R76 ;  /* 0x00000050a04c723c */ /* 0x002fe2000000184c */
[----:B------:R-:W-:Y:S01]  /*7a40*/  FADD.FTZ R0, R214, R0 ;  /* 0x00000000d6007221 */ /* 0x000fe20000010000 */
[----:B------:R-:W-:Y:S01]  /*7a50*/  LDSM.16.MT88.4 R156, [R219+0xb900] ;  /* 0x00b90000db9c783b */ /* 0x000fe20000004200 */
[----:B------:R-:W-:Y:S02]  /*7a60*/  FADD.FTZ R2, R17, R2 ;  /* 0x0000000211027221 */ /* 0x000fe40000010000 */
[----:B------:R-:W-:-:S02]  /*7a70*/  FADD.FTZ R0, R215, R0 ;  /* 0x00000000d7007221 */ /* 0x000fc40000010000 */
[----:B------:R-:W-:Y:S02]  /*7a80*/  FADD.FTZ R2, R206, R2 ;  /* 0x00000002ce027221 */ /* 0x000fe40000010000 */
[----:B------:R-:W-:Y:S02]  /*7a90*/  FADD.FTZ R0, R165, R0 ;  /* 0x00000000a5007221 */ /* 0x000fe40000010000 */
[----:B------:R-:W-:Y:S01]  /*7aa0*/  FADD.FTZ R2, R212, R2 ;  /* 0x00000002d4027221 */ /* 0x000fe20000010000 */
[----:B------:R-:W-:Y:S01]  /*7ab0*/  HMMA.16816.F32 R80, R160, R82, R92 ;  /* 0x00000052a050723c */ /* 0x000fe2000000185c */
[----:B------:R-:W-:-:S07]  /*7ac0*/  FADD.FTZ R0, R166, R0 ;  /* 0x00000000a6007221 */ /* 0x000fce0000010000 */
[C---:B---3--:R-:W-:Y:S08]  /*7ad0*/  HMMA.16816.F32 R92, R160.reuse, R96, R100 ;  /* 0x00000060a05c723c */ /* 0x048ff00000001864 */
[C---:B------:R-:W-:Y:S07]  /*7ae0*/  HMMA.16816.F32 R180, R160.reuse, R4, R180 ;  /* 0x00000004a0b4723c */ /* 0x040fee00000018b4 */
[----:B------:R-:W-:Y:S01]  /*7af0*/  FADD.FTZ R4, R213, R2 ;  /* 0x00000002d5047221 */ /* 0x000fe20000010000 */
[----:B------:R-:W-:Y:S01]  /*7b00*/  HMMA.16816.F32 R96, R160, R98, R136 ;  /* 0x00000062a060723c */ /* 0x000fe20000001888 */
[----:B------:R-:W1:Y:S01]  /*7b10*/  LDSM.16.MT88.4 R136, [R218+0x8900] ;  /* 0x00890000da88783b */ /* 0x000e620000004200 */
[----:B------:R-:W-:-:S02]  /*7b20*/  FADD.FTZ R2, R204, R0 ;  /* 0x00000000cc027221 */ /* 0x000fc40000010000 */
[----:B------:R-:W-:-:S04]  /*7b30*/  FADD.FTZ R0, R207, R4 ;  /* 0x00000004cf007221 */ /* 0x000fc80000010000 */
[----:B------:R-:W-:Y:S01]  /*7b40*/  HMMA.16816.F32 R72, R160, R74, R120 ;  /* 0x0000004aa048723c */ /* 0x000fe20000001878 */
[----:B------:R-:W2:Y:S01]  /*7b50*/  LDSM.16.MT88.4 R120, [R217+0x8900] ;  /* 0x00890000d978783b */ /* 0x000ea20000004200 */
[----:B------:R-:W-:-:S06]  /*7b60*/  FADD.FTZ R2, R205, R2 ;  /* 0x00000002cd027221 */ /* 0x000fcc0000010000 */
[----:B------:R-:W-:Y:S01]  /*7b70*/  HMMA.16816.F32 R100, R160, R104, R148 ;  /* 0x00000068a064723c */ /* 0x000fe20000001894 */
[----:B------:R-:W3:Y:S01]  /*7b80*/  LDSM.16.MT88.4 R148, [R217+0xb900] ;  /* 0x00b90000d994783b */ /* 0x000ee20000004200 */
[----:B------:R-:W-:Y:S02]  /*7b90*/  FADD.FTZ R0, R20, R0 ;  /* 0x0000000014007221 */ /* 0x000fe40000010000 */
[----:B------:R-:W-:Y:S02]  /*7ba0*/  FADD.FTZ R2, R13, R2 ;  /* 0x000000020d027221 */ /* 0x000fe40000010000 */
[----:B------:R-:W-:Y:S02]  /*7bb0*/  FADD.FTZ R0, R21, R0 ;  /* 0x0000000015007221 */ /* 0x000fe40000010000 */
[----:B------:R-:W-:Y:S02]  /*7bc0*/  FADD.FTZ R2, R14, R2 ;  /* 0x000000020e027221 */ /* 0x000fe40000010000 */
[----:B------:R-:W-:-:S02]  /*7bd0*/  FADD.FTZ R0, R23, R0 ;  /* 0x0000000017007221 */ /* 0x000fc40000010000 */
[----:B------:R-:W-:Y:S02]  /*7be0*/  FADD.FTZ R2, R15, R2 ;  /* 0x000000020f027221 */ /* 0x000fe40000010000 */
[----:B------:R-:W-:Y:S02]  /*7bf0*/  FADD.FTZ R4, R22, R0 ;  /* 0x0000000016047221 */ /* 0x000fe40000010000 */
[----:B------:R-:W-:-:S05]  /*7c00*/  FADD.FTZ R0, R12, R2 ;  /* 0x000000020c007221 */ /* 0x000fca0000010000 */
[----:B------:R4:W-:Y:S04]  /*7c10*/  STL [R1+0x4], R0 ;  /* 0x0000040001007387 */ /* 0x0009e80000100800 */
[----:B------:R4:W-:Y:S01]  /*7c20*/  STL [R1], R4 ;  /* 0x0000000401007387 */ /* 0x0009e20000100800 */
        /* <DEDUP_REMOVED lines=19> */
[----:B----4-:R-:W2:Y:S01]  /*7d60*/  LDL.LU R17, [R1+0x28] ;  /* 0x0000280001117983 */ /* 0x010ea20000300800 */
[----:B------:R-:W-:-:S02]  /*7d70*/  IMAD.MOV.U32 R166, RZ, RZ, R3 ;  /* 0x000000ffffa67224 */ /* 0x000fc400078e0003 */
[----:B------:R-:W-:Y:S01]  /*7d80*/  IMAD.MOV.U32 R165, RZ, RZ, R164 ;  /* 0x000000ffffa57224 */ /* 0x000fe200078e00a4 */
[----:B------:R-:W3:Y:S01]  /*7d90*/  LDL.LU.64 R18, [R1+0x30] ;  /* 0x0000300001127983 */ /* 0x000ee20000300a00 */
[----:B--2---:R-:W-:-:S03]  /*7da0*/  IADD3 R250, R17, -0x2, RZ ;  /* 0xfffffffe11fa7810 */ /* 0x004fc60007ffe0ff */
[----:B------:R-:W2:Y:S01]  /*7db0*/  LDL.LU.64 R16, [R1+0x38] ;  /* 0x0000380001107983 */ /* 0x000ea20000300a00 */
[----:B---3--:R-:W-:Y:S02]  /*7dc0*/  MOV R3, R19 ;  /* 0x0000001300037202 */ /* 0x008fe40000000f00 */
[----:B--2---:R-:W-:-:S05]  /*7dd0*/  MOV R2, R16 ;  /* 0x0000001000027202 */ /* 0x004fca0000000f00 */
[----:B------:R1:W-:Y:S02]  /*7de0*/  STL.64 [R1+0x10], R2 ;  /* 0x0000100201007387 */ /* 0x0003e40000100a00 */
.L_x_713:
[----:B------:R-:W2:Y:S01]  /*7df0*/  LDL.64 R12, [R1+0x10] ;  /* 0x00001000010c7983 */ /* 0x000ea20000100a00 */
[----:B-1----:R-:W-:Y:S01]  /*7e00*/  SHF.R.S32.HI R0, RZ, 0x1f, R250 ;  /* 0x0000001fff007819 */ /* 0x002fe200000114fa */
[----:B------:R-:W-:Y:S04]  /*7e10*/  DEPBAR.LE SB0, 0x0 ;  /* 0x000080000000791a */ /* 0x000fe80000000000 */
[----:B------:R-:W-:Y:S01]  /*7e20*/  IMAD R0, R0, c[0x0][0x208], RZ ;  /* 0x0000820000007a24 */ /* 0x000fe200078e02ff */
[----:B------:R-:W-:Y:S01]  /*7e30*/  BAR.SYNC.DEFER_BLOCKING 0x0 ;  /* 0x0000000000007b1d */ /* 0x000fe20000010000 */
[C---:B-1----:R-:W-:Y:S01]  /*7e40*/  IMAD.WIDE.U32 R2, R250.reuse, c[0x0][0x208], RZ ;  /* 0x00008200fa027a25 */ /* 0x042fe200078e00ff */
[----:B------:R-:W-:Y:S02]  /*7e50*/  MOV R29, c[0x0][0x208] ;  /* 0x00008200001d7a02 */ /* 0x000fe40000000f00 */
[----:B------:R-:W-:Y:S01]  /*7e60*/  MOV R45, 0x6 ;  /* 0x00000006002d7802 */ /* 0x000fe20000000f00 */
[----:B------:R-:W-:Y:S01]  /*7e70*/  IMAD R0, R250, c[0x0][0x20c], R0 ;  /* 0x00008300fa007a24 */ /* 0x000fe200078e0200 */
[----:B------:R-:W-:Y:S02]  /*7e80*/  SHF.L.U32 R29, R29, 0x6, RZ ;  /* 0x000000061d1d7819 */ /* 0x000fe400000006ff */
[----:B------:R-:W-:Y:S02]  /*7e90*/  MOV R44, c[0x0][0x208] ;  /* 0x00008200002c7a02 */ /* 0x000fe40000000f00 */
[----:B------:R-:W-:Y:S02]  /*7ea0*/  IADD3 R0, R3, R0, RZ ;  /* 0x0000000003007210 */ /* 0x000fe40007ffe0ff */
[----:B------:R-:W-:Y:S03]  /*7eb0*/  SHF.L.U64.HI R44, R44, R45, c[0x0][0x20c] ;  /* 0x000083002c2c7619 */ /* 0x000fe6000001022d */
[----:B------:R-:W-:Y:S01]  /*7ec0*/  IMAD R0, R0, 0x60, RZ ;  /* 0x0000006000007824 */ /* 0x000fe200078e02ff */
[----:B-----5:R-:W-:Y:S06]  /*7ed0*/  LDSM.16.M88.4 R48, [R222+0x18100] ;  /* 0x01810000de30783b */ /* 0x020fec0000000200 */
[----:B------:R-:W1:Y:S06]  /*7ee0*/  LDSM.16.M88.4 R8, [R167+0xc100] ;  /* 0x00c10000a708783b */ /* 0x000e6c0000000200 */
[----:B------:R-:W3:Y:S06]  /*7ef0*/  LDSM.16.M88.4 R16, [R167+0xc900] ;  /* 0x00c90000a710783b */ /* 0x000eec0000000200 */
[----:B------:R-:W4:Y:S06]  /*7f00*/  LDSM.16.M88.4 R24, [R167+0xd100] ;  /* 0x00d10000a718783b */ /* 0x000f2c0000000200 */
[----:B------:R-:W2:Y:S06]  /*7f10*/  LDSM.16.M88.4 R32, [R167+0xd900] ;  /* 0x00d90000a720783b */ /* 0x000eac0000000200 */
[----:B------:R-:W2:Y:S06]  /*7f20*/  LDSM.16.M88.4 R40, [R167+0xe100] ;  /* 0x00e10000a728783b */ /* 0x000eac0000000200 */
[----:B------:R-:W2:Y:S06]  /*7f30*/  LDSM.16.M88.4 R184, [R167+0xe900] ;  /* 0x00e90000a7b8783b */ /* 0x000eac0000000200 */
[----:B------:R-:W-:Y:S01]  /*7f40*/  LDSM.16.M88.4 R188, [R223+0x18100] ;  /* 0x01810000dfbc783b */ /* 0x000fe20000000200 */
        /* <DEDUP_REMOVED lines=35> */
[----:B--2---:R-:W-:Y:S03]  /*8180*/  IADD3 R2, P0, R2, R29, RZ ;  /* 0x0000001d02027210 */ /* 0x004fe60007f1e0ff */
[----:B------:R2:W-:Y:S03]  /*8190*/  LDGSTS.E.BYPASS.LTC128B.128 [R251+0x9100], [R38.64], !P4 ;  /* 0x0910000026fb7fae */ /* 0x0005e6000e101d44 */
[----:B------:R-:W-:Y:S05]  /*81a0*/  IADD3.X R3, R3, R44, RZ, P0, !PT ;  /* 0x0000002c03037210 */ /* 0x000fea00007fe4ff */
[----:B------:R1:W-:Y:S06]  /*81b0*/  LDGSTS.E.BYPASS.LTC128B.128 [R251+0x1100], [R2.64], !P3 ;  /* 0x0110000002fb7fae */ /* 0x0003ec000d901d44 */
[----:B------:R1:W-:Y:S01]  /*81c0*/  LDGSTS.E.BYPASS.LTC128B.128 [R251+0x4100], [R2.64+0x80], !P5 ;  /* 0x0410008002fb7fae */ /* 0x0003e2000e901d44 */
[----:B----4-:R-:W-:Y:S05]  /*81d0*/  IADD3 R36, P0, R29, R2, RZ ;  /* 0x000000021d247210 */ /* 0x010fea0007f1e0ff */
[----:B------:R4:W-:Y:S01]  /*81e0*/  LDGSTS.E.BYPASS.LTC128B.128 [R251+0x7100], [R2.64+0x100], !P6 ;  /* 0x0710010002fb7fae */ /* 0x0009e2000f101d44 */
[C---:B---3--:R-:W-:Y:S01]  /*81f0*/  HMMA.16816.F32 R28, R48.reuse, R32, RZ ;  /* 0x00000020301c723c */ /* 0x048fe200000018ff */
[----:B------:R-:W-:Y:S02]  /*8200*/  IADD3.X R37, R44, R3, RZ, P0, !PT ;  /* 0x000000032c257210 */ /* 0x000fe400007fe4ff */
[C---:B------:R-:W-:Y:S02]  /*8210*/  ISETP.GT.AND P0, PT, R250.reuse, RZ, PT ;  /* 0x000000fffa00720c */ /* 0x040fe40003f04270 */
[----:B------:R4:W-:Y:S01]  /*8220*/  LDGSTS.E.BYPASS.LTC128B.128 [R251+0xa100], [R2.64+0x180], !P4 ;  /* 0x0a10018002fb7fae */ /* 0x0009e2000e101d44 */
[----:B------:R-:W-:Y:S02]  /*8230*/  IADD3 R250, R250, -0x1, RZ ;  /* 0xfffffffffafa7810 */ /* 0x000fe40007ffe0ff */
[C---:B------:R-:W-:Y:S03]  /*8240*/  HMMA.16816.F32 R32, R48.reuse, R34, RZ ;  /* 0x000000223020723c */ /* 0x040fe600000018ff */
        /* <DEDUP_REMOVED lines=9> */
[----:B------:R-:W-:Y:S07]  /*82e0*/  LDSM.16.M88.4 R184, [R225+0x18100] ;  /* 0x01810000e1b8783b */ /* 0x000fee0000000200 */
        /* <DEDUP_REMOVED lines=8> */
[----:B------:R-:W3:Y:S07]  /*8370*/  LDSM.16.M88.4 R200, [R221+0xd100] ;  /* 0x00d10000ddc8783b */ /* 0x000eee0000000200 */
[C---:B------:R-:W-:Y:S08]  /*8380*/  HMMA.16816.F32 R28, R188.reuse, R204, R28 ;  /* 0x000000ccbc1c723c */ /* 0x040ff0000000181c */
[C---:B------:R-:W-:Y:S01]  /*8390*/  HMMA.16816.F32 R32, R188.reuse, R206, R32 ;  /* 0x000000cebc20723c */ /* 0x040fe20000001820 */
[----:B------:R-:W2:Y:S07]  /*83a0*/  LDSM.16.M88.4 R204, [R221+0xd900] ;  /* 0x00d90000ddcc783b */ /* 0x000eae0000000200 */
[C---:B------:R-:W-:Y:S08]  /*83b0*/  HMMA.16816.F32 R36, R188.reuse, R208, R36 ;  /* 0x000000d0bc24723c */ /* 0x040ff00000001824 */
[C---:B------:R-:W-:Y:S01]  /*83c0*/  HMMA.16816.F32 R40, R188.reuse, R210, R40 ;  /* 0x000000d2bc28723c */ /* 0x040fe20000001828 */
[----:B------:R-:W-:Y:S07]  /*83d0*/  LDSM.16.M88.4 R208, [R221+0xe900] ;  /* 0x00e90000ddd0783b */ /* 0x000fee0000000200 */
[C---:B------:R-:W-:Y:S01]  /*83e0*/  HMMA.16816.F32 R44, R188.reuse, R212, R44 ;  /* 0x000000d4bc2c723c */ /* 0x040fe2000000182c */
[----:B------:R-:W4:Y:S07]  /*83f0*/  LDL.64 R212, [R1+0x20] ;  /* 0x0000200001d47983 */ /* 0x000f2e0000100a00 */
[----:B------:R-:W-:Y:S01]  /*8400*/  HMMA.16816.F32 R48, R188, R214, R48 ;  /* 0x000000d6bc30723c */ /* 0x000fe20000001830 */
[----:B------:R-:W3:Y:S06]  /*8410*/  LDSM.16.M88.4 R188, [R221+0xe100] ;  /* 0x00e10000ddbc783b */ /* 0x000eec0000000200 */
[----:B------:R-:W4:Y:S01]  /*8420*/  LDL.64 R214, [R1+0x18] ;  /* 0x0000180001d67983 */ /* 0x000f220000100a00 */
[C---:B-1----:R-:W-:Y:S08]  /*8430*/  HMMA.16816.F32 R4, R184.reuse, R192, R4 ;  /* 0x000000c0b804723c */ /* 0x042ff00000001804 */
[C---:B------:R-:W-:Y:S01]  /*8440*/  HMMA.16816.F32 R8, R184.reuse, R194, R8 ;  /* 0x000000c2b808723c */ /* 0x040fe20000001808 */
[----:B------:R-:W-:Y:S07]  /*8450*/  LDSM.16.M88.4 R192, [R220] ;  /* 0x00000000dcc0783b */ /* 0x000fee0000000200 */
[C---:B--2---:R-:W-:Y:S08]  /*8460*/  HMMA.16816.F32 R12, R184.reuse, R196, R12 ;  /* 0x000000c4b80c723c */ /* 0x044ff0000000180c */
[C---:B------:R-:W-:Y:S01]  /*8470*/  HMMA.16816.F32 R16, R184.reuse, R198, R16 ;  /* 0x000000c6b810723c */ /* 0x040fe20000001810 */
[----:B------:R-:W-:Y:S07]  /*8480*/  LDSM.16.M88.4 R196, [R220+0x800] ;  /* 0x00080000dcc4783b */ /* 0x000fee0000000200 */
[C---:B---3--:R-:W-:Y:S08]  /*8490*/  HMMA.16816.F32 R20, R184.reuse, R200, R20 ;  /* 0x000000c8b814723c */ /* 0x048ff00000001814 */
        /* <DEDUP_REMOVED lines=10> */
[----:B------:R-:W2:Y:S06]  /*8540*/  LDSM.16.M88.4 R184, [R220+0x2000] ;  /* 0x00200000dcb8783b */ /* 0x000eac0000000200 */
[----:B------:R-:W3:Y:S01]  /*8550*/  LDSM.16.M88.4 R208, [R220+0x2800] ;  /* 0x00280000dcd0783b */ /* 0x000ee20000000200 */
        /* <DEDUP_REMOVED lines=15> */
[C---:B---3--:R-:W-:Y:S08]  /*8650*/  HMMA.16816.F32 R44, R188.reuse, R208, R44 ;  /* 0x000000d0bc2c723c */ /* 0x048ff0000000182c */
[----:B------:R-:W-:Y:S01]  /*8660*/  HMMA.16816.F32 R48, R188, R210, R48 ;  /* 0x000000d2bc30723c */ /* 0x000fe20000001830 */
[----:B------:R-:W2:Y:S06]  /*8670*/  LDSM.16.M88.4 R188, [R167+0x11100] ;  /* 0x01110000a7bc783b */ /* 0x000eac0000000200 */
[----:B------:R-:W3:Y:S01]  /*8680*/  LDSM.16.M88.4 R208, [R167+0x11900] ;  /* 0x01190000a7d0783b */ /* 0x000ee20000000200 */
        /* <DEDUP_REMOVED lines=15> */
[C---:B---3--:R-:W-:Y:S08]  /*8780*/  HMMA.16816.F32 R44, R184.reuse, R208, R44 ;  /* 0x000000d0b82c723c */ /* 0x048ff0000000182c */
[----:B------:R-:W-:Y:S01]  /*8790*/  HMMA.16816.F32 R48, R184, R210, R48 ;  /* 0x000000d2b830723c */ /* 0x000fe20000001830 */
[----:B------:R-:W2:Y:S06]  /*87a0*/  LDSM.16.M88.4 R184, [R240] ;  /* 0x00000000f0b8783b */ /* 0x000eac0000000200 */
[----:B------:R-:W3:Y:S01]  /*87b0*/  LDSM.16.M88.4 R208, [R239] ;  /* 0x00000000efd0783b */ /* 0x000ee20000000200 */
        /* <DEDUP_REMOVED lines=148> */
[C---:B---3--:R-:W-:Y:S08]  /*9100*/  HMMA.16816.F32 R44, R184.reuse, R208, R44 ;  /* 0x000000d0b82c723c */ /* 0x048ff0000000182c */
[----:B------:R-:W-:Y:S01]  /*9110*/  HMMA.16816.F32 R48, R184, R210, R48 ;  /* 0x000000d2b830723c */ /* 0x000fe20000001830 */
[----:B------:R-:W3:Y:S06]  /*9120*/  LDSM.16.M88.4 R184, [R228] ;  /* 0x00000000e4b8783b */ /* 0x000eec0000000200 */
        /* <DEDUP_REMOVED lines=13> */
[C---:B---3--:R-:W-:Y:S08]  /*9200*/  HMMA.16816.F32 R36, R192.reuse, R184, R36 ;  /* 0x000000b8c024723c */ /* 0x048ff00000001824 */
[C---:B------:R-:W-:Y:S01]  /*9210*/  HMMA.16816.F32 R40, R192.reuse, R186, R40 ;  /* 0x000000bac028723c */ /* 0x040fe20000001828 */
[----:B------:R-:W3:Y:S07]  /*9220*/  LDSM.16.M88.4 R184, [R221+0x16900] ;  /* 0x01690000ddb8783b */ /* 0x000eee0000000200 */
        /* <DEDUP_REMOVED lines=10> */
[C---:B----4-:R-:W-:Y:S08]  /*92d0*/  HMMA.16816.F32 R20, R188.reuse, R204, R20 ;  /* 0x000000ccbc14723c */ /* 0x050ff00000001814 */
[C---:B------:R-:W-:Y:S01]  /*92e0*/  HMMA.16816.F32 R24, R188.reuse, R206, R24 ;  /* 0x000000cebc18723c */ /* 0x040fe20000001818 */
[----:B------:R-:W4:Y:S07]  /*92f0*/  LDSM.16.M88.4 R204, [R220+0x9800] ;  /* 0x00980000dccc783b */ /* 0x000f2e0000000200 */
[C---:B---3--:R-:W-:Y:S08]  /*9300*/  HMMA.16816.F32 R28, R188.reuse, R184, R28 ;  /* 0x000000b8bc1c723c */ /* 0x048ff0000000181c */
[C---:B------:R-:W-:Y:S01]  /*9310*/  HMMA.16816.F32 R32, R188.reuse, R186, R32 ;  /* 0x000000babc20723c */ /* 0x040fe20000001820 */
[----:B------:R-:W3:Y:S07]  /*9320*/  LDSM.16.M88.4 R184, [R220+0xa000] ;  /* 0x00a00000dcb8783b */ /* 0x000eee0000000200 */
        /* <DEDUP_REMOVED lines=8> */
[C---:B----4-:R-:W-:Y:S08]  /*93b0*/  HMMA.16816.F32 R12, R200.reuse, R204, R12 ;  /* 0x000000ccc80c723c */ /* 0x050ff0000000180c */
[C---:B------:R-:W-:Y:S04]  /*93c0*/  HMMA.16816.F32 R16, R200.reuse, R206, R16 ;  /* 0x000000cec810723c */ /* 0x040fe80000001810 */
[----:B------:R-:W-:Y:S02]  /*93d0*/  FMNMX.FTZ R0, R4, R165, !PT ;  /* 0x000000a504007209 */ /* 0x000fe40007810000 */
[----:B------:R-:W-:Y:S02]  /*93e0*/  FMNMX.FTZ R2, R6, R166, !PT ;  /* 0x000000a606027209 */ /* 0x000fe40007810000 */
[C---:B---3--:R-:W-:Y:S04]  /*93f0*/  HMMA.16816.F32 R20, R200.reuse, R184, R20 ;  /* 0x000000b8c814723c */ /* 0x048fe80000001814 */
        /* <DEDUP_REMOVED lines=710> */
.L_x_712:
[----:B----4-:R-:W2:Y:S04]  /*c060*/  LDL.LU R5, [R1] ;  /* 0x0000000001057983 */ /* 0x010ea80000300800 */
[----:B-1----:R-:W3:Y:S01]  /*c070*/  LDL.LU R2, [R1+0x4] ;  /* 0x0000040001027983 */ /* 0x002ee20000300800 */
[----:B------:R-:W-:-:S02]  /*c080*/  MOV R50, 0xff800000 ;  /* 0xff80000000327802 */ /* 0x000fc40000000f00 */
[----:B------:R-:W-:Y:S02]  /*c090*/  MOV R51, 0xff800000 ;  /* 0xff80000000337802 */ /* 0x000fe40000000f00 */
[----:B------:R-:W-:Y:S01]  /*c0a0*/  PLOP3.LUT P2, PT, PT, PT, PT, 0x8, 0x0 ;  /* 0x000000000000781c */ /* 0x000fe20003f4e170 */
        /* <DEDUP_REMOVED lines=152> */
.L_x_704:
        /* <DEDUP_REMOVED lines=184> */
.L_x_715:
        /* <DEDUP_REMOVED lines=88> */
[----:B------:R-:W-:Y:S01]  /*db30*/  IMAD R12, R7, c[0x0][0x3e4], R6 ;  /* 0x0000f900070c7a24 */ /* 0x000fe200078e0206 */
[----:B------:R-:W-:Y:S01]  /*db40*/  LEA R28, R28, R15, 0x7 ;  /* 0x0000000f1c1c7211 */ /* 0x000fe200078e38ff */
[----:B------:R-:W-:Y:S01]  /*db50*/  IMAD.SHL.U32 R6, R18, 0x8, RZ ;  /* 0x0000000812067824 */ /* 0x000fe200078e00ff */
[C---:B------:R-:W-:Y:S01]  /*db60*/  IADD3 R13, R4.reuse, 0x8, RZ ;  /* 0x00000008040d7810 */ /* 0x040fe20007ffe0ff */
[----:B------:R-:W-:Y:S01]  /*db70*/  IMAD.IADD R3, R3, 0x1, R12 ;  /* 0x0000000103037824 */ /* 0x000fe200078e020c */
[-C--:B------:R-:W-:Y:S02]  /*db80*/  ISETP.GE.OR P1, PT, R4, R29.reuse, P2 ;  /* 0x0000001d0400720c */ /* 0x080fe40001726670 */
[----:B------:R-:W-:Y:S02]  /*db90*/  SHF.R.S32.HI R4, RZ, 0x1f, R5 ;  /* 0x0000001fff047819 */ /* 0x000fe40000011405 */
[----:B------:R-:W-:Y:S02]  /*dba0*/  ISETP.GE.OR P0, PT, R13, R29, P2 ;  /* 0x0000001d0d00720c */ /* 0x000fe40001706670 */
[----:B------:R-:W-:Y:S01]  /*dbb0*/  LOP3.LUT R7, R14, 0x7ffffe00, R6, 0xf8, !PT ;  /* 0x7ffffe000e077812 */ /* 0x000fe200078ef806 */
[----:B------:R-:W-:-:S04]  /*dbc0*/  IMAD R4, R4, c[0x0][0x3d8], RZ ;  /* 0x0000f60004047a24 */ /* 0x000fc800078e02ff */
[C---:B------:R-:W-:Y:S02]  /*dbd0*/  IMAD R6, R5.reuse, c[0x0][0x3dc], R4 ;  /* 0x0000f70005067a24 */ /* 0x040fe400078e0204 */
[----:B------:R-:W-:Y:S01]  /*dbe0*/  IMAD.WIDE.U32 R4, R5, c[0x0][0x3d8], R2 ;  /* 0x0000f60005047a25 */ /* 0x000fe200078e0002 */
[----:B------:R-:W-:Y:S01]  /*dbf0*/  SHF.L.U32 R2, R7, 0x1, RZ ;  /* 0x0000000107027819 */ /* 0x000fe200000006ff */
[----:B-1----:R1:W-:Y:S02]  /*dc00*/  @!P1 ST.E [R10.64], R50 ;  /* 0x000000320a009985 */ /* 0x0023e4000c101904 */
[----:B------:R-:W-:Y:S02]  /*dc10*/  IMAD.IADD R3, R5, 0x1, R6 ;  /* 0x0000000105037824 */ /* 0x000fe400078e0206 */
        /* <DEDUP_REMOVED lines=21> */
[C---:B-1----:R-:W-:Y:S01]  /*dd70*/  IADD3 R8, R0.reuse, 0x80, RZ ;  /* 0x0000008000087810 */ /* 0x042fe20007ffe0ff */
[----:B------:R-:W1:Y:S01]  /*dd80*/  LDS.128 R20, [R2+0x4080] ;  /* 0x0040800002147984 */ /* 0x000e620000000c00 */
[----:B------:R-:W-:Y:S02]  /*dd90*/  IADD3 R9, R0, 0xc0, RZ ;  /* 0x000000c000097810 */ /* 0x000fe40007ffe0ff */
[----:B------:R-:W-:Y:S01]  /*dda0*/  ISETP.GE.AND P2, PT, R7, c[0x0][0x3c8], PT ;  /* 0x0000f20007007a0c */ /* 0x000fe20003f46270 */
[----:B------:R-:W3:Y:S01]  /*ddb0*/  LDS.128 R16, [R2+0x8080] ;  /* 0x0080800002107984 */ /* 0x000ee20000000c00 */
[----:B------:R-:W-:Y:S02]  /*ddc0*/  ISETP.GE.AND P1, PT, R8, c[0x0][0x3c8], PT ;  /* 0x0000f20008007a0c */ /* 0x000fe40003f26270 */
[----:B------:R-:W-:Y:S01]  /*ddd0*/  ISETP.GE.AND P0, PT, R9, c[0x0][0x3c8], PT ;  /* 0x0000f20009007a0c */ /* 0x000fe20003f06270 */
[----:B------:R4:W5:Y:S01]  /*dde0*/  LDS.128 R12, [R2+0xc080] ;  /* 0x00c08000020c7984 */ /* 0x0009620000000c00 */
[----:B------:R-:W-:-:S07]  /*ddf0*/  ISETP.GE.AND P3, PT, R0, c[0x0][0x3c8], PT ;  /* 0x0000f20000007a0c */ /* 0x000fce0003f66270 */
[----:B------:R-:W-:-:S04]  /*de00*/  @!P2 SHF.R.S32.HI R3, RZ, 0x1f, R7 ;  /* 0x0000001fff03a819 */ /* 0x000fc80000011407 */
[----:B------:R-:W-:Y:S02]  /*de10*/  @!P0 SHF.R.S32.HI R6, RZ, 0x1f, R9 ;  /* 0x0000001fff068819 */ /* 0x000fe40000011409 */
[----:B------:R-:W-:Y:S01]  /*de20*/  @!P2 LEA.HI R7, R3, R7, RZ, 0x3 ;  /* 0x000000070307a211 */ /* 0x000fe200078f18ff */
[----:B------:R-:W-:Y:S01]  /*de30*/  @!P3 IMAD.WIDE R10, R0, 0x2, R4 ;  /* 0x00000002000ab825 */ /* 0x000fe200078e0204 */
[----:B----4-:R-:W-:-:S04]  /*de40*/  @!P1 SHF.R.S32.HI R2, RZ, 0x1f, R8 ;  /* 0x0000001fff029819 */ /* 0x010fc80000011408 */
        /* <DEDUP_REMOVED lines=8> */
[----:B-1----:R2:W-:Y:S03]  /*ded0*/  @!P2 ST.E.128 [R8.64], R20 ;  /* 0x000000140800a985 */ /* 0x0025e6000c101d04 */
[----:B------:R-:W-:Y:S01]  /*dee0*/  @!P0 IMAD.WIDE R2, R2, 0x2, R4 ;  /* 0x0000000202028825 */ /* 0x000fe200078e0204 */
[----:B---3--:R2:W-:Y:S04]  /*def0*/  @!P1 ST.E.128 [R6.64], R16 ;  /* 0x0000001006009985 */ /* 0x0085e8000c101d04 */
[----:B-----5:R2:W-:Y:S02]  /*df00*/  @!P0 ST.E.128 [R2.64], R12 ;  /* 0x0000000c02008985 */ /* 0x0205e4000c101d04 */
.L_x_717:
[----:B--234-:R-:W-:Y:S05]  /*df10*/  BSYNC B0 ;  /* 0x0000000000007941 */ /* 0x01cfea0003800000 */
.L_x_716:
        /* <DEDUP_REMOVED lines=30> */
.L_x_719:
[----:B------:R-:W-:Y:S05]  /*e100*/  BSYNC B0 ;  /* 0x0000000000007941 */ /* 0x000fea0003800000 */
.L_x_718:
        /* <DEDUP_REMOVED lines=30> */
.L_x_721:
[----:B------:R-:W-:Y:S05]  /*e2f0*/  BSYNC B0 ;  /* 0x0000000000007941 */ /* 0x000fea0003800000 */
.L_x_720:
        /* <DEDUP_REMOVED lines=31> */
.L_x_714:
        /* <DEDUP_REMOVED lines=19> */
.L_x_722:
        /* <DEDUP_REMOVED lines=42> */
.L_x_724:
[----:B------:R-:W-:Y:S05]  /*e8c0*/  BSYNC B0 ;  /* 0x0000000000007941 */ /* 0x000fea0003800000 */
.L_x_723:
        /* <DEDUP_REMOVED lines=73> */
.L_x_726:
[----:B------:R-:W-:Y:S05]  /*ed60*/  BSYNC B0 ;  /* 0x0000000000007941 */ /* 0x000fea0003800000 */
.L_x_725:
        /* <DEDUP_REMOVED lines=27> */
.L_x_728:
[----:B------:R-:W-:Y:S05]  /*ef20*/  BSYNC B0 ;  /* 0x0000000000007941 */ /* 0x000fea0003800000 */
.L_x_727:
        /* <DEDUP_REMOVED lines=27> */
.L_x_730:
[----:B------:R-:W-:Y:S05]  /*f0e0*/  BSYNC B0 ;  /* 0x0000000000007941 */ /* 0x000fea0003800000 */
.L_x_729:
        /* <DEDUP_REMOVED lines=28> */
.L_x_731:
        /* <DEDUP_REMOVED lines=13> */
.L_x_1473:


//--------------------- .text._ZN7cutlass13device_kernelIN5flash19enable_sm80_to_sm89INS1_16FlashAttnFwdSm80INS1_25CollectiveMainloopFwdSm80ILi8ELi1ELb0EN4cute5tupleIJNS5_1CILi128EEENS7_ILi48EEENS7_ILi256EEEEEELi256ENS_6half_tEfNS_4arch4Sm80ELb0ELb0ELb0ELb1ELb0ELb1ELb1ELb0EEENS1_21CollectiveEpilogueFwdINS6_IJS8_SA_S9_EEENS6_IJNS7_ILi1EEESI_SI_EEESC_SE_Li256ELb1ELb1ELb0ELb0EEENS1_19SingleTileSchedulerILb1ELb0ELb1ELi128EEEEEEEEEvNT_6ParamsE --------------------------
	.section	.text._ZN7cutlass13device_kernelIN5flash19enable_sm80_to_sm89INS1_16FlashAttnFwdSm80INS1_25CollectiveMainloopFwdSm80ILi8ELi1ELb0EN4cute5tupleIJNS5_1CILi128EEENS7_ILi48EEENS7_ILi256EEEEEELi256ENS_6half_tEfNS_4arch4Sm80ELb0ELb0ELb0ELb1ELb0ELb1ELb1ELb0EEENS1_21CollectiveEpilogueFwdINS6_IJS8_SA_S9_EEENS6_IJNS7_ILi1EEESI_SI_EEESC_SE_Li256ELb1ELb1ELb0ELb0EEENS1_19SingleTileSchedulerILb1ELb0ELb1ELi128EEEEEEEEEvNT_6ParamsE,"ax",@progbits
	.sectioninfo	@"SHI_REGISTERS=254"
	.align	128
.text._ZN7cutlass13device_kernelIN5flash19enable_sm80_to_sm89INS1_16FlashAttnFwdSm80INS1_25CollectiveMainloopFwdSm80ILi8ELi1ELb0EN4cute5tupleIJNS5_1CILi128EEENS7_ILi48EEENS7_ILi256EEEEEELi256ENS_6half_tEfNS_4arch4Sm80ELb0ELb0ELb0ELb1ELb0ELb1ELb1ELb0EEENS1_21CollectiveEpilogueFwdINS6_IJS8_SA_S9_EEENS6_IJNS7_ILi1EEESI_SI_EEESC_SE_Li256ELb1ELb1ELb0ELb0EEENS1_19SingleTileSchedulerILb1ELb0ELb1ELi128EEEEEEEEEvNT_6ParamsE:
        .type           _ZN7cutlass13device_kernelIN5flash19enable_sm80_to_sm89INS1_16FlashAttnFwdSm80INS1_25CollectiveMainloopFwdSm80ILi8ELi1ELb0EN4cute5tupleIJNS5_1CILi128EEENS7_ILi48EEENS7_ILi256EEEEEELi256ENS_6half_tEfNS_4arch4Sm80ELb0ELb0ELb0ELb1ELb0ELb1ELb1ELb0EEENS1_21CollectiveEpilogueFwdINS6_IJS8_SA_S9_EEENS6_IJNS7_ILi1EEESI_SI_EEESC_SE_Li256ELb1ELb1ELb0ELb0EEENS1_19SingleTileSchedulerILb1ELb0ELb1ELi128EEEEEEEEEvNT_6ParamsE,@function
        .size           _ZN7cutlass13device_kernelIN5flash19enable_sm80_to_sm89INS1_16FlashAttnFwdSm80INS1_25CollectiveMainloopFwdSm80ILi8ELi1ELb0EN4cute5tupleIJNS5_1CILi128EEENS7_ILi48EEENS7_ILi256EEEEEELi256ENS_6half_tEfNS_4arch4Sm80ELb0ELb0ELb0ELb1ELb0ELb1ELb1ELb0EEENS1_21CollectiveEpilogueFwdINS6_IJS8_SA_S9_EEENS6_IJNS7_ILi1EEESI_SI_EEESC_SE_Li256ELb1ELb1ELb0ELb0EEENS1_19SingleTileSchedulerILb1ELb0ELb1ELi128EEEEEEEEEvNT_6ParamsE,(.L_x_1474 - _ZN7cutlass13device_kernelIN5flash19enable_sm80_to_sm89INS1_16FlashAttnFwdSm80INS1_25CollectiveMainloopFwdSm80ILi8ELi1ELb0EN4cute5tupleIJNS5_1CILi128EEENS7_ILi48EEENS7_ILi256EEEEEELi256ENS_6half_tEfNS_4arch4Sm80ELb0ELb0ELb0ELb1ELb0ELb1ELb1ELb0EEENS1_21CollectiveEpilogueFwdINS6_IJS8_SA_S9_EEENS6_IJNS7_ILi1EEESI_SI_EEESC_SE_Li256ELb1ELb1ELb0ELb0EEENS1_19SingleTileSchedulerILb1ELb0ELb1ELi128EEEEEEEEEvNT_6ParamsE)
        .other          _ZN7cutlass13device_kernelIN5flash19enable_sm80_to_sm89INS1_16FlashAttnFwdSm80INS1_25CollectiveMainloopFwdSm80ILi8ELi1ELb0EN4cute5tupleIJNS5_1CILi128EEENS7_ILi48EEENS7_ILi256EEEEEELi256ENS_6half_tEfNS_4arch4Sm80ELb0ELb0ELb0ELb1ELb0ELb1ELb1ELb0EEENS1_21CollectiveEpilogueFwdINS6_IJS8_SA_S9_EEENS6_IJNS7_ILi1EEESI_SI_EEESC_SE_Li256ELb1ELb1ELb0ELb0EEENS1_19SingleTileSchedulerILb1ELb0ELb1ELi128EEEEEEEEEvNT_6ParamsE,@"STO_CUDA_ENTRY STV_DEFAULT"
_ZN7cutlass13device_kernelIN5flash19enable_sm80_to_sm89INS1_16FlashAttnFwdSm80INS1_25CollectiveMainloopFwdSm80ILi8ELi1ELb0EN4cute5tupleIJNS5_1CILi128EEENS7_ILi48EEENS7_ILi256EEEEEELi256ENS_6half_tEfNS_4arch4Sm80ELb0ELb0ELb0ELb1ELb0ELb1ELb1ELb0EEENS1_21CollectiveEpilogueFwdINS6_IJS8_SA_S9_EEENS6_IJNS7_ILi1EEESI_SI_EEESC_SE_Li256ELb1ELb1ELb0ELb0EEENS1_19SingleTileSchedulerILb1ELb0ELb1ELi128EEEEEEEEEvNT_6ParamsE:
        /* <DEDUP_REMOVED lines=16> */
.L_x_733:
        /* <DEDUP_REMOVED lines=8> */
.L_x_735:
[----:B------:R-:W-:-:S05]  /*0180*/  MOV R3, c[0x0][0x54c] ;  /* 0x0001530000037a02 */ /* 0x000fca0000000f00 */
.L_x_734:
[----:B-----5:R-:W-:Y:S01]  /*0190*/  IMAD R3, R3, c[0x0][0x548], RZ ;  /* 0x0001520003037a24 */ /* 0x020fe200078e02ff */
[----:B------:R-:W-:-:S04]  /*01a0*/  SHF.L.U32 R0, R88, 0x7, RZ ;  /* 0x0000000758007819 */ /* 0x000fc800000006ff */
[----:B------:R-:W-:-:S04]  /*01b0*/  ISETP.GE.AND P0, PT, R0, R3, PT ;  /* 0x000000030000720c */ /* 0x000fc80003f06270 */
[----:B------:R-:W-:Y:S01]  /*01c0*/  SEL R216, R216, 0xffffffff, !P0 ;  /* 0xffffffffd8d87807 */ /* 0x000fe20004000000 */
[----:B------:R-:W-:Y:S05]  /*01d0*/  BRA `(.L_x_736) ;  /* 0x0000012000007947 */ /* 0x000fea0003800000 */
.L_x_732:
[----:B---3--:R-:W-:-:S04]  /*01e0*/  ISETP.NE.U32.AND P0, PT, RZ, c[0x0][0x568], PT ;  /* 0x00015a00ff007a0c */ /* 0x008fc80003f05070 */
[----:B------:R-:W-:-:S13]  /*01f0*/  ISETP.NE.AND.EX P0, PT, RZ, c[0x0][0x56c], PT, P0 ;  /* 0x00015b00ff007a0c */ /* 0x000fda0003f05300 */
[----:B------:R-:W-:Y:S05]  /*0200*/  @!P0 BRA `(.L_x_737) ;  /* 0x0000002000008947 */ /* 0x000fea0003800000 */
[----:B------:R1:W5:Y:S01]  /*0210*/  LDG.E R3, [R2.64] ;  /* 0x0000001202037981 */ /* 0x000362000c1e1900 */
[----:B------:R-:W-:Y:S05]  /*0220*/  BRA `(.L_x_738) ;  /* 0x0000009000007947 */ /* 0x000fea0003800000 */
.L_x_737:
        /* <DEDUP_REMOVED lines=8> */
.L_x_739:
[----:B------:R-:W-:-:S05]  /*02b0*/  MOV R3, c[0x0][0x54c] ;  /* 0x0001530000037a02 */ /* 0x000fca0000000f00 */
.L_x_738:
[----:B-----5:R-:W-:Y:S01]  /*02c0*/  IMAD R3, R3, c[0x0][0x548], RZ ;  /* 0x0001520003037a24 */ /* 0x020fe200078e02ff */
[----:B------:R-:W-:-:S04]  /*02d0*/  SHF.L.U32 R0, R88, 0x7, RZ ;  /* 0x0000000758007819 */ /* 0x000fc800000006ff */
[----:B------:R-:W-:-:S04]  /*02e0*/  ISETP.GE.AND P0, PT, R0, R3, PT ;  /* 0x000000030000720c */ /* 0x000fc80003f06270 */
[----:B------:R-:W-:-:S04]  /*02f0*/  SEL R216, R216, 0xffffffff, !P0 ;  /* 0xffffffffd8d87807 */ /* 0x000fc80004000000 */
.L_x_736:
        /* <DEDUP_REMOVED lines=19> */
[CC--:B------:R-:W-:Y:S01]  /*0430*/  IMAD.WIDE R8, R216.reuse, R7.reuse, c[0x0][0x358] ;  /* 0x0000d600d8087625 */ /* 0x0c0fe200078e0207 */
[----:B------:R2:W5:Y:S01]  /*0440*/  @P2 LDG.E R133, [R14.64] ;  /* 0x000000120e852981 */ /* 0x000562000c1e1900 */
[----:B------:R-:W-:Y:S02]  /*0450*/  P2R R20, PR, RZ, 0x20 ;  /* 0x00000020ff147803 */ /* 0x000fe40000000000 */
[----:B-1----:R-:W-:Y:S02]  /*0460*/  @P0 IMAD.WIDE R2, R216, R7, c[0x0][0x360] ;  /* 0x0000d800d8020625 */ /* 0x002fe400078e0207 */
[----:B------:R2:W5:Y:S04]  /*0470*/  @P5 LDG.E R130, [R10.64] ;  /* 0x000000120a825981 */ /* 0x000568000c1e1900 */
[----:B------:R2:W5:Y:S04]  /*0480*/  @P0 LDG.E R134, [R2.64] ;  /* 0x0000001202860981 */ /* 0x000568000c1e1900 */
[----:B------:R2:W5:Y:S04]  /*0490*/  @P1 LDG.E R132, [R12.64] ;  /* 0x000000120c841981 */ /* 0x000568000c1e1900 */
[----:B------:R2:W5:Y:S04]  /*04a0*/  @P3 LDG.E R98, [R8.64] ;  /* 0x0000001208623981 */ /* 0x000568000c1e1900 */
[----:B------:R-:W1:Y:S01]  /*04b0*/  S2R R215, SR_CTAID.Y ;  /* 0x0000000000d77919 */ /* 0x000e620000002600 */
[----:B------:R-:W-:-:S02]  /*04c0*/  IMAD.MOV.U32 R4, RZ, RZ, c[0x0][0x1d0] ;  /* 0x00007400ff047624 */ /* 0x000fc400078e00ff */
[----:B------:R-:W-:Y:S01]  /*04d0*/  IMAD.MOV.U32 R0, RZ, RZ, c[0x0][0x228] ;  /* 0x00008a00ff007624 */ /* 0x000fe200078e00ff */
[----:B-1----:R-:W-:Y:S01]  /*04e0*/  SHF.R.S32.HI R109, RZ, 0x1f, R215 ;  /* 0x0000001fff6d7819 */ /* 0x002fe200000114d7 */
[----:B------:R-:W-:Y:S05]  /*04f0*/  @P0 BRA `(.L_x_740) ;  /* 0x0000004000000947 */ /* 0x000fea0003800000 */
[----:B--2---:R-:W-:Y:S05]  /*0500*/  @!P1 BRA `(.L_x_740) ;  /* 0x0000003000009947 */ /* 0x004fea0003800000 */
[----:B-----5:R-:W2:Y:S04]  /*0510*/  LDG.E R134, [R12.64] ;  /* 0x000000120c867981 */ /* 0x020ea8000c1e1900 */
[----:B------:R-:W2:Y:S02]  /*0520*/  LDG.E R3, [R12.64+0x4] ;  /* 0x000004120c037981 */ /* 0x000ea4000c1e1900 */
[----:B--2---:R-:W-:Y:S02]  /*0530*/  IADD3 R134, -R134, R3, RZ ;  /* 0x0000000386867210 */ /* 0x004fe40007ffe1ff */
.L_x_740:
[----:B--2---:R-:W-:-:S04]  /*0540*/  ISETP.NE.U32.AND P0, PT, RZ, c[0x0][0x368], PT ;  /* 0x0000da00ff007a0c */ /* 0x004fc80003f05070 */
[----:B------:R-:W-:-:S13]  /*0550*/  ISETP.NE.AND.EX P0, PT, RZ, c[0x0][0x36c], PT, P0 ;  /* 0x0000db00ff007a0c */ /* 0x000fda0003f05300 */
[----:B------:R-:W-:Y:S05]  /*0560*/  @!P0 BRA `(.L_x_741) ;  /* 0x0000003000008947 */ /* 0x000fea0003800000 */
[----:B------:R-:W-:-:S06]  /*0570*/  IMAD.WIDE R4, R216, R7, c[0x0][0x368] ;  /* 0x0000da00d8047625 */ /* 0x000fcc00078e0207 */
[----:B------:R1:W5:Y:S01]  /*0580*/  LDG.E R4, [R4.64] ;  /* 0x0000001204047981 */ /* 0x000362000c1e1900 */
[----:B------:R-:W-:Y:S05]  /*0590*/  BRA `(.L_x_742) ;  /* 0x0000004000007947 */ /* 0x000fea0003800000 */
.L_x_741:
[----:B------:R-:W-:Y:S05]  /*05a0*/  @!P5 BRA `(.L_x_742) ;  /* 0x000000300000d947 */ /* 0x000fea0003800000 */
[----:B------:R-:W2:Y:S04]  /*05b0*/  LDG.E R4, [R10.64] ;  /* 0x000000120a047981 */ /* 0x000ea8000c1e1900 */
[----:B------:R-:W2:Y:S02]  /*05c0*/  LDG.E R3, [R10.64+0x4] ;  /* 0x000004120a037981 */ /* 0x000ea4000c1e1900 */
[----:B--2---:R-:W-:Y:S02]  /*05d0*/  IADD3 R4, -R4, R3, RZ ;  /* 0x0000000304047210 */ /* 0x004fe40007ffe1ff */
.L_x_742:
[----:B------:R-:W2:Y:S04]  /*05e0*/  @P3 LDG.E R2, [R8.64] ;  /* 0x0000001208023981 */ /* 0x000ea8000c1e1900 */
[----:B------:R-:W2:Y:S01]  /*05f0*/  @P3 LDG.E R3, [R8.64+0x4] ;  /* 0x0000041208033981 */ /* 0x000ea2000c1e1900 */
[----:B-1---5:R-:W-:Y:S01]  /*0600*/  IMAD.IADD R5, R4, 0x1, -R133 ;  /* 0x0000000104057824 */ /* 0x022fe200078e0a85 */
[----:B------:R-:W-:Y:S01]  /*0610*/  ISETP.NE.U32.AND P0, PT, RZ, c[0x0][0x378], PT ;  /* 0x0000de00ff007a0c */ /* 0x000fe20003f05070 */
[----:B------:R-:W-:-:S03]  /*0620*/  IMAD.MOV.U32 R89, RZ, RZ, R4 ;  /* 0x000000ffff597224 */ /* 0x000fc600078e0004 */
[----:B------:R-:W-:Y:S01]  /*0630*/  ISETP.NE.AND.EX P0, PT, RZ, c[0x0][0x37c], PT, P0 ;  /* 0x0000df00ff007a0c */ /* 0x000fe20003f05300 */
[----:B------:R-:W-:-:S05]  /*0640*/  IMAD.MOV R106, RZ, RZ, -R5 ;  /* 0x000000ffff6a7224 */ /* 0x000fca00078e0a05 */
[----:B------:R-:W-:-:S07]  /*0650*/  IMNMX R106, RZ, R106, !PT ;  /* 0x0000006aff6a7217 */ /* 0x000fce0007800200 */
[----:B------:R-:W-:-:S05]  /*0660*/  @P0 IMAD.WIDE R10, R216, R7, c[0x0][0x378] ;  /* 0x0000de00d80a0625 */ /* 0x000fca00078e0207 */
[----:B------:R1:W5:Y:S01]  /*0670*/  @P0 LDG.E R89, [R10.64] ;  /* 0x000000120a590981 */ /* 0x000362000c1e1900 */
[----:B--2---:R-:W-:-:S04]  /*0680*/  @P3 IMAD.IADD R0, R3, 0x1, -R2 ;  /* 0x0000000103003824 */ /* 0x004fc800078e0a02 */
[----:B------:R-:W-:-:S05]  /*0690*/  IMAD.IADD R87, R5, 0x1, R0 ;  /* 0x0000000105577824 */ /* 0x000fca00078e0200 */
[----:B------:R-:W-:-:S05]  /*06a0*/  IADD3 R3, R87, 0x2f, RZ ;  /* 0x0000002f57037810 */ /* 0x000fca0007ffe0ff */
[----:B------:R-:W-:-:S05]  /*06b0*/  IMAD.HI R3, R3, 0x2aaaaaab, RZ ;  /* 0x2aaaaaab03037827 */ /* 0x000fca00078e02ff */
[----:B------:R-:W-:-:S04]  /*06c0*/  SHF.R.U32.HI R156, RZ, 0x1f, R3 ;  /* 0x0000001fff9c7819 */ /* 0x000fc80000011603 */
[----:B------:R-:W-:-:S05]  /*06d0*/  LEA.HI.SX32 R156, R3, R156, 0x1d ;  /* 0x0000009c039c7211 */ /* 0x000fca00078feaff */
[----:B------:R-:W-:-:S05]  /*06e0*/  IMAD R5, R156, 0x30, -R5 ;  /* 0x000000309c057824 */ /* 0x000fca00078e0a05 */
[----:B------:R-:W-:-:S04]  /*06f0*/  IMNMX R5, R5, R0, PT ;  /* 0x0000000005057217 */ /* 0x000fc80003800200 */
[----:B------:R-:W-:Y:S01]  /*0700*/  ISETP.GT.AND P0, PT, R5, R106, PT ;  /* 0x0000006a0500720c */ /* 0x000fe20003f04270 */
[----:B------:R-:W-:-:S05]  /*0710*/  IMAD.WIDE.U32 R106, R106, -0x55555555, RZ ;  /* 0xaaaaaaab6a6a7825 */ /* 0x000fca00078e00ff */
[----:B------:R-:W-:-:S05]  /*0720*/  SHF.R.U32.HI R106, RZ, 0x5, R107 ;  /* 0x00000005ff6a7819 */ /* 0x000fca000001166b */
[----:B------:R-:W-:Y:S02]  /*0730*/  IMAD.MOV.U32 R3, RZ, RZ, R106 ;  /* 0x000000ffff037224 */ /* 0x000fe400078e006a */
[----:B------:R-:W-:-:S05]  /*0740*/  @P0 IADD3 R5, R5, 0x2f, RZ ;  /* 0x0000002f05050810 */ /* 0x000fca0007ffe0ff */
[----:B------:R-:W-:-:S05]  /*0750*/  @P0 IMAD.HI R5, R5, 0x2aaaaaab, RZ ;  /* 0x2aaaaaab05050827 */ /* 0x000fca00078e02ff */
[----:B------:R-:W-:-:S04]  /*0760*/  @P0 SHF.R.U32.HI R2, RZ, 0x1f, R5 ;  /* 0x0000001fff020819 */ /* 0x000fc80000011605 */
[----:B------:R-:W-:-:S04]  /*0770*/  @P0 LEA.HI.SX32 R3, R5, R2, 0x1d ;  /* 0x0000000205030211 */ /* 0x000fc800078feaff */
[----:B------:R-:W-:-:S13]  /*0780*/  ISETP.GT.AND P0, PT, R3, R106, PT ;  /* 0x0000006a0300720c */ /* 0x000fda0003f04270 */
[----:B------:R-:W-:Y:S05]  /*0790*/  @!P0 BRA `(.L_x_743) ;  /* 0x000068d000008947 */ /* 0x000fea0003800000 */
[----:B-1----:R-:W-:Y:S01]  /*07a0*/  SHF.R.S32.HI R5, RZ, 0x1f, R86 ;  /* 0x0000001fff057819 */ /* 0x002fe20000011456 */
[----:B------:R-:W-:Y:S01]  /*07b0*/  IMAD R144, R109, c[0x0][0x240], RZ ;  /* 0x000090006d907a24 */ /* 0x000fe200078e02ff */
[----:B------:R-:W-:Y:S01]  /*07c0*/  IADD3 R49, R3, -0x1, RZ ;  /* 0xffffffff03317810 */ /* 0x000fe20007ffe0ff */
[----:B------:R-:W-:Y:S01]  /*07d0*/  UMOV UR24, 0x30 ;  /* 0x0000003000187882 */ /* 0x000fe20000000000 */
[----:B------:R-:W-:Y:S01]  /*07e0*/  LEA.HI R9, R5, R86, RZ, 0x3 ;  /* 0x0000005605097211 */ /* 0x000fe200078f18ff */
[----:B------:R-:W-:Y:S01]  /*07f0*/  IMAD R144, R215, c[0x0][0x244], R144 ;  /* 0x00009100d7907a24 */ /* 0x000fe200078e0290 */
[----:B------:R-:W-:Y:S01]  /*0800*/  ULDC.64 UR4, c[0x0][0x238] ;  /* 0x00008e0000047ab9 */ /* 0x000fe20000000a00 */
[----:B------:R-:W-:Y:S01]  /*0810*/  IMAD R10, R49, -0x30, R0 ;  /* 0xffffffd0310a7824 */ /* 0x000fe200078e0200 */
[----:B------:R-:W-:Y:S01]  /*0820*/  SHF.R.S32.HI R131, RZ, 0x3, R9 ;  /* 0x00000003ff837819 */ /* 0x000fe20000011409 */
[----:B------:R-:W-:Y:S01]  /*0830*/  UIMAD.WIDE.U32 UR16, UR24, UR4, URZ ;  /* 0x00000004181072a5 */ /* 0x000fe2000f8e003f */
[----:B------:R-:W-:Y:S01]  /*0840*/  LOP3.LUT R9, R9, 0xfffffff8, RZ, 0xc0, !PT ;  /* 0xfffffff809097812 */ /* 0x000fe200078ec0ff */
[----:B------:R-:W-:Y:S01]  /*0850*/  UIMAD UR9, UR24, UR5, URZ ;  /* 0x00000005180972a4 */ /* 0x000fe2000f8e023f */
[----:B------:R-:W-:Y:S01]  /*0860*/  SHF.R.S32.HI R2, RZ, 0x1f, R131 ;  /* 0x0000001fff027819 */ /* 0x000fe20000011483 */
[----:B------:R-:W-:Y:S01]  /*0870*/  ULDC UR6, c[0x0][0x27c] ;  /* 0x00009f0000067ab9 */ /* 0x000fe20000000800 */
[----:B------:R-:W-:Y:S01]  /*0880*/  IADD3 R99, P0, R131, R98, RZ ;  /* 0x0000006283637210 */ /* 0x000fe20007f1e0ff */
[----:B------:R-:W-:Y:S01]  /*0890*/  IMAD.IADD R16, R86, 0x1, -R9 ;  /* 0x0000000156107824 */ /* 0x000fe200078e0a09 */
[----:B------:R-:W-:Y:S01]  /*08a0*/  IMNMX R10, R10, 0x30, PT ;  /* 0x000000300a0a7817 */ /* 0x000fe20003800200 */
[----:B------:R-:W-:Y:S01]  /*08b0*/  UIADD3 UR9, UR17, UR9, URZ ;  /* 0x0000000911097290 */ /* 0x000fe2000fffe03f */
[----:B------:R-:W-:Y:S01]  /*08c0*/  LEA.HI.X.SX32 R98, R98, R2, 0x1, P0 ;  /* 0x0000000262627211 */ /* 0x000fe200000f0eff */
[----:B------:R-:W-:Y:S01]  /*08d0*/  IMAD.SHL.U32 R14, R16, 0x8, RZ ;  /* 0x00000008100e7824 */ /* 0x000fe200078e00ff */
[----:B------:R-:W-:Y:S01]  /*08e0*/  SEL R142, R216, RZ, !P3 ;  /* 0x000000ffd88e7207 */ /* 0x000fe20005800000 */
[----:B------:R-:W-:Y:S01]  /*08f0*/  IMAD.IADD R3, R10, 0x1, -R131 ;  /* 0x000000010a037824 */ /* 0x000fe200078e0a83 */
[----:B------:R-:W-:Y:S01]  /*0900*/  SHF.R.S32.HI R11, RZ, 0x1f, R49 ;  /* 0x0000001fff0b7819 */ /* 0x000fe20000011431 */
[----:B------:R-:W-:Y:S01]  /*0910*/  IMAD R8, R98, c[0x0][0x238], RZ ;  /* 0x00008e0062087a24 */ /* 0x000fe200078e02ff */
[----:B------:R-:W-:Y:S01]  /*0920*/  SHF.R.S32.HI R15, RZ, 0x1f, R14 ;  /* 0x0000001fff0f7819 */ /* 0x000fe2000001140e */
[----:B------:R-:W-:Y:S01]  /*0930*/  USHF.L.U32 UR8, UR6, 0x1, URZ ;  /* 0x0000000106087899 */ /* 0x000fe2000800063f */
[----:B------:R-:W-:Y:S01]  /*0940*/  ISETP.GE.AND P1, PT, R3, 0x1, PT ;  /* 0x000000010300780c */ /* 0x000fe20003f26270 */
[----:B------:R-:W-:Y:S01]  /*0950*/  IMAD R8, R99, c[0x0][0x23c], R8 ;  /* 0x00008f0063087a24 */ /* 0x000fe200078e0208 */
[----:B------:R-:W-:Y:S01]  /*0960*/  ISETP.GT.AND P0, PT, R3, 0x20, PT ;  /* 0x000000200300780c */ /* 0x000fe20003f04270 */
[----:B------:R-:W-:Y:S01]  /*0970*/  IMAD.WIDE.U32 R12, R99, c[0x0][0x238], R14 ;  /* 0x00008e00630c7a25 */ /* 0x000fe200078e000e */
[----:B------:R-:W-:Y:S01]  /*0980*/  SHF.R.S32.HI R3, RZ, 0x1f, R216 ;  /* 0x0000001fff037819 */ /* 0x000fe200000114d8 */
[----:B------:R-:W-:Y:S01]  /*0990*/  ULDC UR7, c[0x0][0x1d4] ;  /* 0x0000750000077ab9 */ /* 0x000fe20000000800 */
[C---:B------:R-:W-:Y:S01]  /*09a0*/  ISETP.GE.AND P2, PT, R14.reuse, c[0x0][0x1d4], PT ;  /* 0x000075000e007a0c */ /* 0x040fe20003f46270 */
[----:B------:R-:W-:Y:S01]  /*09b0*/  IMAD.IADD R9, R13, 0x1, R8 ;  /* 0x000000010d097824 */ /* 0x000fe200078e0208 */
[----:B------:R-:W-:Y:S01]  /*09c0*/  SEL R95, R3, RZ, !P3 ;  /* 0x000000ff035f7207 */ /* 0x000fe20005800000 */
[----:B------:R-:W-:Y:S01]  /*09d0*/  IMAD.MOV.U32 R8, RZ, RZ, R12 ;  /* 0x000000ffff087224 */ /* 0x000fe200078e000c */
[----:B------:R-:W-:Y:S01]  /*09e0*/  UIADD3 UR7, -UR8, UR7, URZ ;  /* 0x0000000708077290 */ /* 0x000fe2000fffe13f */
[----:B------:R-:W-:Y:S01]  /*09f0*/  IMAD R6, R49, UR9, RZ ;  /* 0x0000000931067c24 */ /* 0x000fe2000f8e02ff */
[C---:B------:R-:W-:Y:S01]  /*0a00*/  ISETP.GE.AND P3, PT, R14.reuse, c[0x0][0x27c], PT ;  /* 0x00009f000e007a0c */ /* 0x040fe20003f66270 */
[----:B------:R-:W-:Y:S01]  /*0a10*/  IMAD.WIDE.U32 R8, R215, c[0x0][0x240], R8 ;  /* 0x00009000d7087a25 */ /* 0x000fe200078e0008 */
[----:B------:R-:W-:Y:S01]  /*0a20*/  P2R R136, PR, RZ, 0x4 ;  /* 0x00000004ff887803 */ /* 0x000fe20000000000 */
[----:B------:R-:W-:Y:S01]  /*0a30*/  USHF.L.U32 UR11, UR4, 0x5, URZ ;  /* 0x00000005040b7899 */ /* 0x000fe2000800063f */
[----:B------:R-:W-:Y:S01]  /*0a40*/  IADD3 R128, R14, 0x80, RZ ;  /* 0x000000800e807810 */ /* 0x000fe20007ffe0ff */
[----:B------:R-:W-:Y:S01]  /*0a50*/  IMAD R163, R95, c[0x0][0x248], RZ ;  /* 0x000092005fa37a24 */ /* 0x000fe200078e02ff */
[----:B------:R-:W-:Y:S01]  /*0a60*/  IADD3 R145, R9, R144, RZ ;  /* 0x0000009009917210 */ /* 0x000fe20007ffe0ff */
[----:B------:R-:W-:Y:S01]  /*0a70*/  IMAD.MOV.U32 R144, RZ, RZ, R8 ;  /* 0x000000ffff907224 */ /* 0x000fe200078e0008 */
[----:B------:R-:W-:Y:S01]  /*0a80*/  SEL R9, RZ, c[0x0][0x27c], !P3 ;  /* 0x00009f00ff097a07 */ /* 0x000fe20005800000 */
[----:B------:R-:W-:Y:S01]  /*0a90*/  IMAD R163, R142, c[0x0][0x24c], R163 ;  /* 0x000093008ea37a24 */ /* 0x000fe200078e02a3 */
[----:B------:R-:W-:Y:S01]  /*0aa0*/  IADD3 R127, R14, 0xc0, RZ ;  /* 0x000000c00e7f7810 */ /* 0x000fe20007ffe0ff */
[----:B------:R-:W-:Y:S01]  /*0ab0*/  IMAD.WIDE.U32 R144, R142, c[0x0][0x248], R144 ;  /* 0x000092008e907a25 */ /* 0x000fe200078e0090 */
[----:B------:R-:W-:-:S02]  /*0ac0*/  ISETP.GE.AND P6, PT, R128, c[0x0][0x1d4], PT ;  /* 0x0000750080007a0c */ /* 0x000fc40003fc6270 */
[----:B------:R-:W-:Y:S01]  /*0ad0*/  ISETP.GE.AND P4, PT, R127, c[0x0][0x1d4], PT ;  /* 0x000075007f007a0c */ /* 0x000fe20003f86270 */
[----:B------:R-:W-:Y:S01]  /*0ae0*/  IMAD.SHL.U32 R16, R16, 0x4, RZ ;  /* 0x0000000410107824 */ /* 0x000fe200078e00ff */
[----:B------:R-:W-:Y:S01]  /*0af0*/  IADD3 R163, R145, R163, RZ ;  /* 0x000000a391a37210 */ /* 0x000fe20007ffe0ff */
[----:B------:R-:W-:Y:S02]  /*0b00*/  IMAD.MOV.U32 R162, RZ, RZ, R144 ;  /* 0x000000ffffa27224 */ /* 0x000fe400078e0090 */
[----:B------:R-:W-:Y:S01]  /*0b10*/  IMAD R6, R11, UR16, R6 ;  /* 0x000000100b067c24 */ /* 0x000fe2000f8e0206 */
[----:B------:R-:W-:Y:S01]  /*0b20*/  LEA.HI R11, R5, R86, RZ, 0x6 ;  /* 0x00000056050b7211 */ /* 0x000fe200078f30ff */
[----:B------:R-:W-:Y:S01]  /*0b30*/  IMAD.U32 R8, RZ, RZ, UR8 ;  /* 0x00000008ff087e24 */ /* 0x000fe2000f8e00ff */
[----:B------:R-:W-:Y:S01]  /*0b40*/  IADD3 R13, R16, 0x40, RZ ;  /* 0x00000040100d7810 */ /* 0x000fe20007ffe0ff */
[----:B------:R-:W-:Y:S02]  /*0b50*/  IMAD.SHL.U32 R19, R131, 0x40, RZ ;  /* 0x0000004083137824 */ /* 0x000fe400078e00ff */
[----:B------:R-:W-:Y:S01]  /*0b60*/  IMAD.WIDE.U32 R22, R49, UR16, R162 ;  /* 0x0000001031167c25 */ /* 0x000fe2000f8e00a2 */
[----:B------:R-:W-:-:S02]  /*0b70*/  SEL R17, R8, UR7, !P3 ;  /* 0x0000000708117c07 */ /* 0x000fc4000d800000 */
[----:B------:R-:W-:Y:S01]  /*0b80*/  LOP3.LUT R19, R19, 0x1c0, RZ, 0xc0, !PT ;  /* 0x000001c013137812 */ /* 0x000fe200078ec0ff */
[----:B------:R-:W-:Y:S01]  /*0b90*/  IMAD.SHL.U32 R11, R11, 0x8, RZ ;  /* 0x000000080b0b7824 */ /* 0x000fe200078e00ff */
[----:B------:R-:W-:Y:S01]  /*0ba0*/  @P1 LEA R24, P3, R22, c[0x0][0x220], 0x1 ;  /* 0x0000880016181a11 */ /* 0x000fe200078608ff */
[----:B------:R-:W-:Y:S01]  /*0bb0*/  IMAD.IADD R6, R23, 0x1, R6 ;  /* 0x0000000117067824 */ /* 0x000fe200078e0206 */
[----:B------:R-:W-:Y:S01]  /*0bc0*/  SHF.R.U32.HI R18, RZ, 0x3, R19 ;  /* 0x00000003ff127819 */ /* 0x000fe20000011613 */
[----:B------:R-:W-:Y:S01]  /*0bd0*/  IMAD.IADD R12, R16, 0x1, R13 ;  /* 0x00000001100c7824 */ /* 0x000fe200078e020d */
[----:B------:R-:W-:Y:S02]  /*0be0*/  LOP3.LUT R11, R11, 0xfffffe00, RZ, 0xc0, !PT ;  /* 0xfffffe000b0b7812 */ /* 0x000fe400078ec0ff */
[----:B------:R-:W-:Y:S02]  /*0bf0*/  LOP3.LUT R10, R19, 0x38, R14, 0xf8, !PT ;  /* 0x00000038130a7812 */ /* 0x000fe400078ef80e */
[----:B------:R-:W-:-:S02]  /*0c00*/  @P1 LEA.HI.X R25, R22, c[0x0][0x224], R6, 0x1, P3 ;  /* 0x0000890016191a11 */ /* 0x000fc400018f0c06 */
[----:B------:R-:W-:Y:S02]  /*0c10*/  ISETP.NE.AND P3, PT, R136, RZ, PT ;  /* 0x000000ff8800720c */ /* 0x000fe40003f65270 */
[C---:B------:R-:W-:Y:S02]  /*0c20*/  ISETP.GE.AND P5, PT, R12.reuse, c[0x0][0x1d4], PT ;  /* 0x000075000c007a0c */ /* 0x040fe40003fa6270 */
[----:B------:R-:W-:Y:S02]  /*0c30*/  LOP3.LUT R10, R11, R10, R18, 0xf6, !PT ;  /* 0x0000000a0b0a7212 */ /* 0x000fe400078ef612 */
[----:B------:R-:W-:-:S03]  /*0c40*/  ISETP.GE.AND P2, PT, R12, c[0x0][0x27c], PT ;  /* 0x00009f000c007a0c */ /* 0x000fc60003f46270 */
[----:B------:R-:W-:Y:S01]  /*0c50*/  IMAD.SHL.U32 R129, R10, 0x2, RZ ;  /* 0x000000020a817824 */ /* 0x000fe200078e00ff */
[----:B------:R-:W-:Y:S01]  /*0c60*/  SEL R8, R8, UR7, !P2 ;  /* 0x0000000708087c07 */ /* 0x000fe2000d000000 */
[----:B------:R-:W-:Y:S01]  /*0c70*/  UMOV UR7, 0x5 ;  /* 0x0000000500077882 */ /* 0x000fe20000000000 */
[----:B------:R-:W-:Y:S01]  /*0c80*/  IMAD.IADD R4, R130, 0x1, R4 ;  /* 0x0000000182047824 */ /* 0x000fe200078e0204 */
[----:B------:R-:W-:Y:S01]  /*0c90*/  USHF.L.U64.HI UR10, UR4, UR7, UR5 ;  /* 0x00000007040a7299 */ /* 0x000fe20008010205 */
[----:B------:R-:W-:Y:S01]  /*0ca0*/  @!PT LDS RZ, [RZ] ;  /* 0x00000000fffff984 */ /* 0x000fe20000000800 */
[----:B------:R-:W-:Y:S01]  /*0cb0*/  @!PT LDS RZ, [RZ] ;  /* 0x00000000fffff984 */ /* 0x000fe20000000800 */
[----:B------:R-:W-:Y:S01]  /*0cc0*/  @!PT LDS RZ, [RZ] ;  /* 0x00000000fffff984 */ /* 0x000fe20000000800 */
[----:B------:R1:W-:Y:S01]  /*0cd0*/  @P1 LDGSTS.E.BYPASS.LTC128B.128 [R129+0xa080], [R24.64], !P3 ;  /* 0x0a08000018811fae */ /* 0x0003e2000d901d52 */
[----:B------:R-:W-:Y:S01]  /*0ce0*/  IMAD.IADD R9, R14, 0x1, R9 ;  /* 0x000000010e097824 */ /* 0x000fe200078e0209 */
[----:B------:R-:W-:Y:S02]  /*0cf0*/  SEL R5, RZ, c[0x0][0x27c], !P2 ;  /* 0x00009f00ff057a07 */ /* 0x000fe40005000000 */
[----:B------:R-:W-:Y:S01]  /*0d00*/  IADD3 R126, R131, 0x20, RZ ;  /* 0x00000020837e7810 */ /* 0x000fe20007ffe0ff */
[----:B------:R1:W-:Y:S01]  /*0d10*/  @P1 LDGSTS.E.BYPASS.LTC128B.128 [R129+0xb880], [R24.64+0x80], !P5 ;  /* 0x0b88008018811fae */ /* 0x0003e2000e901d52 */
[----:B------:R-:W-:Y:S01]  /*0d20*/  ISETP.NE.AND P2, PT, R20, RZ, PT ;  /* 0x000000ff1400720c */ /* 0x000fe20003f45270 */
[----:B------:R-:W-:-:S04]  /*0d30*/  IMAD.WIDE.U32 R28, R4, c[0x0][0x1e0], RZ ;  /* 0x00007800041c7a25 */ /* 0x000fc800078e00ff */
[----:B------:R-:W-:Y:S01]  /*0d40*/  IMAD R140, R109, c[0x0][0x210], RZ ;  /* 0x000084006d8c7a24 */ /* 0x000fe200078e02ff */
[----:B------:R1:W-:Y:S01]  /*0d50*/  @P1 LDGSTS.E.BYPASS.LTC128B.128 [R129+0xd080], [R24.64+0x100], !P6 ;  /* 0x0d08010018811fae */ /* 0x0003e2000f101d52 */
[----:B------:R-:W-:Y:S01]  /*0d60*/  IMAD R95, R95, c[0x0][0x268], RZ ;  /* 0x00009a005f5f7a24 */ /* 0x000fe200078e02ff */
[----:B------:R-:W-:Y:S01]  /*0d70*/  SHF.R.S32.HI R121, RZ, 0x1f, R8 ;  /* 0x0000001fff797819 */ /* 0x000fe20000011408 */
[----:B------:R-:W-:Y:S01]  /*0d80*/  IMAD R146, R109, c[0x0][0x1e8], RZ ;  /* 0x00007a006d927a24 */ /* 0x000fe200078e02ff */
[----:B------:R1:W-:Y:S01]  /*0d90*/  @P1 LDGSTS.E.BYPASS.LTC128B.128 [R129+0xe880], [R24.64+0x180], !P4 ;  /* 0x0e88018018811fae */ /* 0x0003e2000e101d52 */
[----:B------:R-:W-:Y:S01]  /*0da0*/  @P0 IADD3 R21, P1, R22, UR11, RZ ;  /* 0x0000000b16150c10 */ /* 0x000fe2000ff3e0ff */
[C---:B------:R-:W-:Y:S01]  /*0db0*/  IMAD R150, R2.reuse, c[0x0][0x280], RZ ;  /* 0x0000a00002967a24 */ /* 0x040fe200078e02ff */
[----:B------:R-:W-:Y:S01]  /*0dc0*/  SHF.R.S32.HI R122, RZ, 0x1f, R17 ;  /* 0x0000001fff7a7819 */ /* 0x000fe20000011411 */
[----:B------:R-:W-:Y:S01]  /*0dd0*/  IMAD R148, R2, c[0x0][0x290], RZ ;  /* 0x0000a40002947a24 */ /* 0x000fe200078e02ff */
[----:B------:R-:W-:Y:S01]  /*0de0*/  @P0 IADD3.X R6, R6, UR10, RZ, P1, !PT ;  /* 0x0000000a06060c10 */ /* 0x000fe20008ffe4ff */
[----:B------:R-:W-:Y:S01]  /*0df0*/  ULDC.U8 UR23, c[0x0][0x298] ;  /* 0x0000a60000177ab9 */ /* 0x000fe20000000000 */
[----:B------:R-:W-:Y:S01]  /*0e00*/  @P0 LEA R26, P1, R21, c[0x0][0x220], 0x1 ;  /* 0x00008800151a0a11 */ /* 0x000fe200078208ff */
[----:B------:R-:W-:-:S03]  /*0e10*/  ULDC.64 UR4, c[0x0][0x1e0] ;  /* 0x0000780000047ab9 */ /* 0x000fc60000000a00 */
[----:B------:R-:W-:Y:S02]  /*0e20*/  @P0 LEA.HI.X R27, R21, c[0x0][0x224], R6, 0x1, P1 ;  /* 0x00008900151b0a11 */ /* 0x000fe400008f0c06 */
[----:B------:R-:W-:Y:S02]  /*0e30*/  ISETP.NE.U32.AND P1, PT, RZ, c[0x0][0x340], PT ;  /* 0x0000d000ff007a0c */ /* 0x000fe40003f25070 */
[----:B------:R-:W-:Y:S01]  /*0e40*/  SHF.R.S32.HI R20, RZ, 0x1f, R9 ;  /* 0x0000001fff147819 */ /* 0x000fe20000011409 */
[----:B------:R-:W-:Y:S01]  /*0e50*/  IMAD R22, R109, c[0x0][0x260], RZ ;  /* 0x000098006d167a24 */ /* 0x000fe200078e02ff */
[----:B------:R-:W-:Y:S01]  /*0e60*/  ISETP.NE.AND.EX P1, PT, RZ, c[0x0][0x344], PT, P1 ;  /* 0x0000d100ff007a0c */ /* 0x000fe20003f25310 */
[C---:B------:R-:W-:Y:S02]  /*0e70*/  IMAD R140, R215.reuse, c[0x0][0x214], R140 ;  /* 0x00008500d78c7a24 */ /* 0x040fe400078e028c */
[----:B------:R-:W-:Y:S02]  /*0e80*/  IMAD.IADD R5, R12, 0x1, R5 ;  /* 0x000000010c057824 */ /* 0x000fe400078e0205 */
[----:B-1----:R-:W-:Y:S01]  /*0e90*/  IMAD.WIDE.U32 R24, R215, c[0x0][0x260], R14 ;  /* 0x00009800d7187a25 */ /* 0x002fe200078e000e */
[----:B------:R-:W-:Y:S01]  /*0ea0*/  LEA.HI R121, R121, R8, RZ, 0x4 ;  /* 0x0000000879797211 */ /* 0x000fe200078f20ff */
[----:B------:R1:W-:Y:S06]  /*0eb0*/  @P0 LDGSTS.E.BYPASS.LTC128B.128 [R129+0xb080], [R26.64], !P3 ;  /* 0x0b0800001a810fae */ /* 0x0003ec000d901d52 */
[----:B------:R-:W-:Y:S01]  /*0ec0*/  @P1 IMAD.WIDE R30, R216, R7, c[0x0][0x340] ;  /* 0x0000d000d81e1625 */ /* 0x000fe200078e0207 */
[CC--:B------:R-:W-:Y:S01]  /*0ed0*/  LEA.HI R125, R20.reuse, R9.reuse, RZ, 0x3 ;  /* 0x00000009147d7211 */ /* 0x0c0fe200078f18ff */
[----:B------:R1:W-:Y:S01]  /*0ee0*/  @P0 LDGSTS.E.BYPASS.LTC128B.128 [R129+0xc880], [R26.64+0x80], !P5 ;  /* 0x0c8800801a810fae */ /* 0x0003e2000e901d52 */
[----:B------:R-:W-:-:S02]  /*0ef0*/  LEA.HI R20, R20, R9, RZ, 0x6 ;  /* 0x0000000914147211 */ /* 0x000fc400078f30ff */
[----:B------:R-:W-:Y:S01]  /*0f00*/  SHF.R.S32.HI R9, RZ, 0x1f, R126 ;  /* 0x0000001fff097819 */ /* 0x000fe2000001147e */
[----:B------:R1:W-:Y:S03]  /*0f10*/  @P0 LDGSTS.E.BYPASS.LTC128B.128 [R129+0xe080], [R26.64+0x100], !P6 ;  /* 0x0e0801001a810fae */ /* 0x0003e6000f101d52 */
[----:B------:R-:W-:Y:S01]  /*0f20*/  LEA.HI R9, R9, R126, RZ, 0x3 ;  /* 0x0000007e09097211 */ /* 0x000fe200078f18ff */
[----:B------:R1:W-:Y:S04]  /*0f30*/  @P0 LDGSTS.E.BYPASS.LTC128B.128 [R129+0xf880], [R26.64+0x180], !P4 ;  /* 0x0f8801801a810fae */ /* 0x0003e8000e101d52 */
[----:B------:R-:W-:Y:S01]  /*0f40*/  IMAD.SHL.U32 R9, R9, 0x40, RZ ;  /* 0x0000004009097824 */ /* 0x000fe200078e00ff */
[----:B------:R-:W-:Y:S01]  /*0f50*/  SHF.R.S32.HI R20, RZ, 0x6, R20 ;  /* 0x00000006ff147819 */ /* 0x000fe20000011414 */
[----:B------:R-:W0:Y:S04]  /*0f60*/  LDGDEPBAR ;  /* 0x00000000000079af */ /* 0x000e280000000000 */
[----:B------:R2:W3:Y:S01]  /*0f70*/  @P1 LDG.E R6, [R30.64] ;  /* 0x000000121e061981 */ /* 0x0004e2000c1e1900 */
[----:B------:R-:W-:Y:S01]  /*0f80*/  SHF.R.S32.HI R7, RZ, 0x1f, R4 ;  /* 0x0000001fff077819 */ /* 0x000fe20000011404 */
[----:B------:R-:W-:Y:S01]  /*0f90*/  IMAD R22, R215, c[0x0][0x264], R22 ;  /* 0x00009900d7167a24 */ /* 0x000fe200078e0216 */
[----:B------:R-:W-:Y:S01]  /*0fa0*/  LOP3.LUT R9, R9, 0xfffffe00, RZ, 0xc0, !PT ;  /* 0xfffffe0009097812 */ /* 0x000fe200078ec0ff */
[----:B------:R-:W-:Y:S01]  /*0fb0*/  IMAD R95, R142, c[0x0][0x26c], R95 ;  /* 0x00009b008e5f7a24 */ /* 0x000fe200078e025f */
[----:B------:R-:W-:Y:S01]  /*0fc0*/  LEA.HI R122, R122, R17, RZ, 0x4 ;  /* 0x000000117a7a7211 */ /* 0x000fe200078f20ff */
[----:B------:R-:W-:Y:S01]  /*0fd0*/  IMAD R21, R7, c[0x0][0x1e0], RZ ;  /* 0x0000780007157a24 */ /* 0x000fe200078e02ff */
[----:B------:R-:W-:Y:S01]  /*0fe0*/  SHF.R.S32.HI R121, RZ, 0x4, R121 ;  /* 0x00000004ff797819 */ /* 0x000fe20000011479 */
[----:B------:R-:W-:Y:S01]  /*0ff0*/  IMAD.IADD R23, R25, 0x1, R22 ;  /* 0x0000000119177824 */ /* 0x000fe200078e0216 */
[----:B------:R-:W-:Y:S01]  /*1000*/  SHF.R.S32.HI R122, RZ, 0x4, R122 ;  /* 0x00000004ff7a7819 */ /* 0x000fe2000001147a */
[----:B------:R-:W-:Y:S01]  /*1010*/  IMAD R10, R4, c[0x0][0x1e4], R21 ;  /* 0x00007900040a7a24 */ /* 0x000fe200078e0215 */
[----:B------:R-:W-:Y:S01]  /*1020*/  LOP3.LUT R21, R19, 0x38, R125, 0xf8, !PT ;  /* 0x0000003813157812 */ /* 0x000fe200078ef87d */
[----:B------:R-:W-:Y:S01]  /*1030*/  IMAD.MOV.U32 R22, RZ, RZ, R24 ;  /* 0x000000ffff167224 */ /* 0x000fe200078e0018 */
[----:B------:R-:W-:Y:S01]  /*1040*/  LEA.HI.SX32 R122, R125, R122, 0x1d ;  /* 0x0000007a7d7a7211 */ /* 0x000fe200078feaff */
[----:B------:R-:W-:Y:S01]  /*1050*/  IMAD.WIDE.U32 R24, R215, c[0x0][0x210], R14 ;  /* 0x00008400d7187a25 */ /* 0x000fe200078e000e */
[----:B------:R-:W-:Y:S01]  /*1060*/  IADD3 R29, R29, R10, RZ ;  /* 0x0000000a1d1d7210 */ /* 0x000fe20007ffe0ff */
[----:B------:R-:W-:Y:S01]  /*1070*/  UIMAD.WIDE.U32 UR12, UR24, UR4, URZ ;  /* 0x00000004180c72a5 */ /* 0x000fe2000f8e003f */
[----:B------:R-:W-:Y:S01]  /*1080*/  LOP3.LUT R120, R21, R18, RZ, 0x3c, !PT ;  /* 0x0000001215787212 */ /* 0x000fe200078e3cff */
[----:B------:R-:W-:Y:S01]  /*1090*/  IMAD.SHL.U32 R10, R126, 0x40, RZ ;  /* 0x000000407e0a7824 */ /* 0x000fe200078e00ff */
[----:B------:R-:W-:Y:S01]  /*10a0*/  SHF.R.S32.HI R17, RZ, 0x1f, R16 ;  /* 0x0000001fff117819 */ /* 0x000fe20000011410 */
[----:B------:R-:W-:Y:S01]  /*10b0*/  IMAD.IADD R141, R25, 0x1, R140 ;  /* 0x00000001198d7824 */ /* 0x000fe200078e028c */
[----:B------:R-:W-:Y:S01]  /*10c0*/  IADD3 R93, P0, R4, R131, RZ ;  /* 0x00000083045d7210 */ /* 0x000fe20007f1e0ff */
[----:B------:R-:W-:Y:S01]  /*10d0*/  IMAD.MOV.U32 R140, RZ, RZ, R24 ;  /* 0x000000ffff8c7224 */ /* 0x000fe200078e0018 */
[----:B------:R-:W-:Y:S01]  /*10e0*/  LOP3.LUT R10, R10, 0x1c0, RZ, 0xc0, !PT ;  /* 0x000001c00a0a7812 */ /* 0x000fe200078ec0ff */
[----:B------:R-:W-:Y:S01]  /*10f0*/  IMAD.WIDE.U32 R142, R142, c[0x0][0x268], R22 ;  /* 0x00009a008e8e7a25 */ /* 0x000fe200078e0016 */
[----:B------:R-:W-:Y:S01]  /*1100*/  SHF.R.S32.HI R24, RZ, 0x1f, R5 ;  /* 0x0000001fff187819 */ /* 0x000fe20000011405 */
[----:B------:R-:W-:Y:S01]  /*1110*/  UIMAD UR8, UR24, UR5, URZ ;  /* 0x00000005180872a4 */ /* 0x000fe2000f8e023f */
[----:B------:R-:W-:Y:S01]  /*1120*/  SHF.R.U32.HI R8, RZ, 0x3, R10 ;  /* 0x00000003ff087819 */ /* 0x000fe2000001160a */
[----:B------:R-:W-:Y:S01]  /*1130*/  IMAD R21, R20, 0xc00, R11 ;  /* 0x00000c0014157824 */ /* 0x000fe200078e020b */
[----:B------:R-:W-:Y:S01]  /*1140*/  LOP3.LUT R23, R10, 0x38, R125, 0xf8, !PT ;  /* 0x000000380a177812 */ /* 0x000fe200078ef87d */
[----:B------:R-:W-:Y:S01]  /*1150*/  IMAD R146, R215, c[0x0][0x1ec], R146 ;  /* 0x00007b00d7927a24 */ /* 0x000fe200078e0292 */
[CC--:B------:R-:W-:Y:S01]  /*1160*/  LEA.HI R124, R24.reuse, R5.reuse, RZ, 0x3 ;  /* 0x00000005187c7211 */ /* 0x0c0fe200078f18ff */
[----:B------:R-:W-:Y:S01]  /*1170*/  IMAD.IADD R120, R21, 0x1, R120 ;  /* 0x0000000115787824 */ /* 0x000fe200078e0278 */
[----:B------:R-:W-:Y:S01]  /*1180*/  LEA.HI R24, R24, R5, RZ, 0x6 ;  /* 0x0000000518187211 */ /* 0x000fe200078f30ff */
[----:B------:R-:W-:Y:S01]  /*1190*/  IMAD R5, R20, 0xc00, R9 ;  /* 0x00000c0014057824 */ /* 0x000fe200078e0209 */
[----:B------:R-:W-:Y:S01]  /*11a0*/  LOP3.LUT R116, R23, R8, RZ, 0x3c, !PT ;  /* 0x0000000817747212 */ /* 0x000fe200078e3cff */
[----:B------:R-:W-:Y:S01]  /*11b0*/  IMAD.WIDE.U32 R28, R215, c[0x0][0x1e8], R28 ;  /* 0x00007a00d71c7a25 */ /* 0x000fe200078e001c */
[----:B------:R-:W-:Y:S01]  /*11c0*/  LEA.HI.SX32 R121, R124, R121, 0x1d ;  /* 0x000000797c797211 */ /* 0x000fe200078feaff */
[----:B------:R-:W-:Y:S01]  /*11d0*/  ULDC.64 UR4, c[0x0][0x280] ;  /* 0x0000a00000047ab9 */ /* 0x000fe20000000a00 */
[----:B------:R-:W-:Y:S01]  /*11e0*/  IADD3 R116, R5, R116, RZ ;  /* 0x0000007405747210 */ /* 0x000fe20007ffe0ff */
[----:B------:R-:W-:Y:S01]  /*11f0*/  IMAD.IADD R147, R29, 0x1, R146 ;  /* 0x000000011d937824 */ /* 0x000fe200078e0292 */
[----:B------:R-:W-:Y:S01]  /*1200*/  LOP3.LUT R5, R19, 0x38, R124, 0xf8, !PT ;  /* 0x0000003813057812 */ /* 0x000fe200078ef87c */
[----:B------:R-:W-:Y:S01]  /*1210*/  IMAD.MOV.U32 R146, RZ, RZ, R28 ;  /* 0x000000ffff927224 */ /* 0x000fe200078e001c */
[----:B------:R-:W-:Y:S01]  /*1220*/  SHF.R.S32.HI R24, RZ, 0x6, R24 ;  /* 0x00000006ff187819 */ /* 0x000fe20000011418 */
[----:B------:R-:W-:Y:S01]  /*1230*/  IMAD R150, R131, c[0x0][0x284], R150 ;  /* 0x0000a10083967a24 */ /* 0x000fe200078e0296 */
[----:B------:R-:W-:Y:S01]  /*1240*/  LOP3.LUT R118, R5, R18, RZ, 0x3c, !PT ;  /* 0x0000001205767212 */ /* 0x000fe200078e3cff */
[----:B------:R-:W-:Y:S01]  /*1250*/  IMAD.WIDE.U32 R154, R131, c[0x0][0x280], R16 ;  /* 0x0000a000839a7a25 */ /* 0x000fe200078e0010 */
[----:B------:R-:W-:Y:S01]  /*1260*/  SHF.R.S32.HI R5, RZ, 0x1f, R122 ;  /* 0x0000001fff057819 */ /* 0x000fe2000001147a */
[----:B------:R-:W-:Y:S01]  /*1270*/  UIMAD.WIDE.U32 UR26, UR24, UR4, URZ ;  /* 0x00000004181a72a5 */ /* 0x000fe2000f8e003f */
[----:B------:R-:W-:Y:S01]  /*1280*/  LOP3.LUT R113, R10, 0x38, R124, 0xf8, !PT ;  /* 0x000000380a717812 */ /* 0x000fe200078ef87c */
[----:B------:R-:W-:Y:S01]  /*1290*/  IMAD R21, R24, 0xc00, R11 ;  /* 0x00000c0018157824 */ /* 0x000fe200078e020b */
[----:B------:R-:W-:Y:S01]  /*12a0*/  LEA.HI R20, R5, R122, RZ, 0x3 ;  /* 0x0000007a05147211 */ /* 0x000fe200078f18ff */
[----:B------:R-:W-:Y:S01]  /*12b0*/  IMAD.SHL.U32 R122, R122, 0x8, RZ ;  /* 0x000000087a7a7824 */ /* 0x000fe200078e00ff */
[----:B------:R-:W-:Y:S01]  /*12c0*/  LOP3.LUT R113, R113, R8, RZ, 0x3c, !PT ;  /* 0x0000000871717212 */ /* 0x000fe200078e3cff */
[C---:B------:R-:W-:Y:S01]  /*12d0*/  IMAD R148, R131.reuse, c[0x0][0x294], R148 ;  /* 0x0000a50083947a24 */ /* 0x040fe200078e0294 */
[----:B------:R-:W-:Y:S01]  /*12e0*/  SHF.R.S32.HI R20, RZ, 0x3, R20 ;  /* 0x00000003ff147819 */ /* 0x000fe20000011414 */
[----:B------:R-:W-:Y:S01]  /*12f0*/  IMAD.WIDE.U32 R152, R131, c[0x0][0x290], R16 ;  /* 0x0000a40083987a25 */ /* 0x000fe200078e0010 */
[--C-:B------:R-:W-:Y:S01]  /*1300*/  LOP3.LUT R119, R19, 0x38, R122.reuse, 0xf8, !PT ;  /* 0x0000003813777812 */ /* 0x100fe200078ef87a */
[----:B------:R-:W-:Y:S01]  /*1310*/  UIMAD UR14, UR24, UR5, URZ ;  /* 0x00000005180e72a4 */ /* 0x000fe2000f8e023f */
[----:B------:R-:W-:Y:S01]  /*1320*/  LOP3.LUT R115, R10, 0x38, R122, 0xf8, !PT ;  /* 0x000000380a737812 */ /* 0x000fe200078ef87a */
[C---:B------:R-:W-:Y:S01]  /*1330*/  IMAD R22, R20.reuse, 0xc00, R11 ;  /* 0x00000c0014167824 */ /* 0x040fe200078e020b */
[----:B------:R-:W-:Y:S01]  /*1340*/  LOP3.LUT R119, R119, R18, RZ, 0x3c, !PT ;  /* 0x0000001277777212 */ /* 0x000fe200078e3cff */
[----:B------:R-:W-:Y:S01]  /*1350*/  IMAD R20, R20, 0xc00, R9 ;  /* 0x00000c0014147824 */ /* 0x000fe200078e0209 */
[----:B------:R-:W-:Y:S01]  /*1360*/  LOP3.LUT R115, R115, R8, RZ, 0x3c, !PT ;  /* 0x0000000873737212 */ /* 0x000fe200078e3cff */
[----:B------:R-:W-:Y:S01]  /*1370*/  IMAD.WIDE.U32 R28, R131, c[0x0][0x290], R14 ;  /* 0x0000a400831c7a25 */ /* 0x000fe200078e000e */
[----:B------:R-:W-:Y:S01]  /*1380*/  SHF.R.S32.HI R105, RZ, 0x1f, R126 ;  /* 0x0000001fff697819 */ /* 0x000fe2000001147e */
[----:B------:R-:W-:Y:S01]  /*1390*/  ULDC.64 UR4, c[0x0][0x290] ;  /* 0x0000a40000047ab9 */ /* 0x000fe20000000a00 */
[----:B------:R-:W-:Y:S01]  /*13a0*/  IADD3 R115, R20, R115, RZ ;  /* 0x0000007314737210 */ /* 0x000fe20007ffe0ff */
[----:B------:R-:W-:Y:S01]  /*13b0*/  IMAD.IADD R119, R22, 0x1, R119 ;  /* 0x0000000116777824 */ /* 0x000fe200078e0277 */
[----:B------:R-:W-:Y:S01]  /*13c0*/  SHF.R.S32.HI R22, RZ, 0x1f, R121 ;  /* 0x0000001fff167819 */ /* 0x000fe20000011479 */
[----:B------:R-:W-:Y:S01]  /*13d0*/  IMAD.X R92, R7, 0x1, R2, P0 ;  /* 0x00000001075c7824 */ /* 0x000fe200000e0602 */
[----:B------:R-:W-:Y:S01]  /*13e0*/  IADD3 R155, R155, R150, RZ ;  /* 0x000000969b9b7210 */ /* 0x000fe20007ffe0ff */
[----:B--2---:R-:W-:Y:S01]  /*13f0*/  IMAD.WIDE.U32 R30, R131, c[0x0][0x280], R14 ;  /* 0x0000a000831e7a25 */ /* 0x004fe200078e000e */
[----:B------:R-:W-:Y:S01]  /*1400*/  LEA.HI R5, R22, R121, RZ, 0x3 ;  /* 0x0000007916057211 */ /* 0x000fe200078f18ff */
[----:B------:R-:W-:Y:S01]  /*1410*/  UIMAD.WIDE.U32 UR28, UR24, UR4, URZ ;  /* 0x00000004181c72a5 */ /* 0x000fe2000f8e003f */
[----:B------:R-:W-:Y:S01]  /*1420*/  LOP3.LUT R125, R125, 0xfffffff8, RZ, 0xc0, !PT ;  /* 0xfffffff87d7d7812 */ /* 0x000fe200078ec0ff */
[----:B------:R-:W-:Y:S01]  /*1430*/  IMAD.SHL.U32 R121, R121, 0x8, RZ ;  /* 0x0000000879797824 */ /* 0x000fe200078e00ff */
[----:B------:R-:W-:Y:S01]  /*1440*/  SHF.R.S32.HI R20, RZ, 0x3, R5 ;  /* 0x00000003ff147819 */ /* 0x000fe20000011405 */
[----:B------:R-:W-:Y:S01]  /*1450*/  IMAD R2, R2, c[0x0][0x1e0], RZ ;  /* 0x0000780002027a24 */ /* 0x000fe200078e02ff */
[----:B------:R-:W-:Y:S01]  /*1460*/  LOP3.LUT R124, R124, 0xfffffff8, RZ, 0xc0, !PT ;  /* 0xfffffff87c7c7812 */ /* 0x000fe200078ec0ff */
[----:B------:R-:W-:Y:S01]  /*1470*/  IMAD.IADD R153, R153, 0x1, R148 ;  /* 0x0000000199997824 */ /* 0x000fe200078e0294 */
[----:B------:R-:W-:Y:S01]  /*1480*/  LOP3.LUT R19, R19, 0x38, R121, 0xf8, !PT ;  /* 0x0000003813137812 */ /* 0x000fe200078ef879 */
[----:B------:R-:W-:Y:S01]  /*1490*/  IMAD R111, R20, 0xc00, R9 ;  /* 0x00000c00146f7824 */ /* 0x000fe200078e0209 */
[----:B------:R-:W-:Y:S01]  /*14a0*/  LOP3.LUT R5, R10, 0x38, R121, 0xf8, !PT ;  /* 0x000000380a057812 */ /* 0x000fe200078ef879 */
[----:B------:R-:W-:Y:S01]  /*14b0*/  IMAD R10, R20, 0xc00, R11 ;  /* 0x00000c00140a7824 */ /* 0x000fe200078e020b */
[----:B------:R-:W-:Y:S01]  /*14c0*/  LOP3.LUT R19, R19, R18, RZ, 0x3c, !PT ;  /* 0x0000001213137212 */ /* 0x000fe200078e3cff */
[----:B------:R-:W-:Y:S01]  /*14d0*/  IMAD.IADD R149, R148, 0x1, R29 ;  /* 0x0000000194957824 */ /* 0x000fe200078e021d */
[----:B------:R-:W-:Y:S01]  /*14e0*/  LOP3.LUT R8, R5, R8, RZ, 0x3c, !PT ;  /* 0x0000000805087212 */ /* 0x000fe200078e3cff */
[----:B------:R-:W-:Y:S01]  /*14f0*/  IMAD.IADD R151, R150, 0x1, R31 ;  /* 0x0000000196977824 */ /* 0x000fe200078e021f */
[----:B------:R-:W-:Y:S01]  /*1500*/  MOV R148, R28 ;  /* 0x0000001c00947202 */ /* 0x000fe20000000f00 */
[----:B------:R-:W-:Y:S01]  /*1510*/  IMAD.IADD R117, R10, 0x1, R19 ;  /* 0x000000010a757824 */ /* 0x000fe200078e0213 */
[----:B------:R-:W-:Y:S01]  /*1520*/  UIMAD UR24, UR24, UR5, URZ ;  /* 0x00000005181872a4 */ /* 0x000fe2000f8e023f */
[----:B------:R-:W-:Y:S01]  /*1530*/  IMAD.IADD R111, R111, 0x1, R8 ;  /* 0x000000016f6f7824 */ /* 0x000fe200078e0208 */
[----:B------:R-:W-:Y:S01]  /*1540*/  ULDC UR22, c[0x0][0x1e0] ;  /* 0x0000780000167ab9 */ /* 0x000fe20000000800 */
[C---:B------:R-:W-:Y:S01]  /*1550*/  IMAD.WIDE.U32 R160, R131.reuse, c[0x0][0x1e0], RZ ;  /* 0x0000780083a07a25 */ /* 0x040fe200078e00ff */
[----:B------:R-:W-:Y:S01]  /*1560*/  ULDC UR15, c[0x0][0x1e4] ;  /* 0x00007900000f7ab9 */ /* 0x000fe20000000800 */
[C---:B------:R-:W-:Y:S01]  /*1570*/  IADD3 R123, -R131.reuse, 0x30, RZ ;  /* 0x00000030837b7810 */ /* 0x040fe20007ffe1ff */
[----:B------:R-:W-:Y:S01]  /*1580*/  ULDC UR21, c[0x0][0x280] ;  /* 0x0000a00000157ab9 */ /* 0x000fe20000000800 */
[----:B------:R-:W-:Y:S01]  /*1590*/  IMAD R107, R131, c[0x0][0x1e4], R2 ;  /* 0x00007900836b7a24 */ /* 0x000fe200078e0202 */
[----:B------:R-:W-:Y:S01]  /*15a0*/  ULDC UR5, c[0x0][0x284] ;  /* 0x0000a10000057ab9 */ /* 0x000fe20000000800 */
[----:B------:R-:W-:Y:S01]  /*15b0*/  IMAD.MOV.U32 R150, RZ, RZ, R30 ;  /* 0x000000ffff967224 */ /* 0x000fe200078e001e */
[----:B------:R-:W-:Y:S01]  /*15c0*/  ULDC UR20, c[0x0][0x290] ;  /* 0x0000a40000147ab9 */ /* 0x000fe20000000800 */
[----:B------:R-:W-:Y:S01]  /*15d0*/  IMAD R24, R24, 0xc00, R9 ;  /* 0x00000c0018187824 */ /* 0x000fe200078e0209 */
[----:B------:R-:W-:Y:S01]  /*15e0*/  ULDC UR4, c[0x0][0x294] ;  /* 0x0000a50000047ab9 */ /* 0x000fe20000000800 */
[----:B------:R-:W-:Y:S01]  /*15f0*/  IMAD R105, R105, c[0x0][0x1e0], RZ ;  /* 0x0000780069697a24 */ /* 0x000fe200078e02ff */
[----:B------:R-:W-:Y:S01]  /*1600*/  IADD3 R95, R143, R95, RZ ;  /* 0x0000005f8f5f7210 */ /* 0x000fe20007ffe0ff */
[----:B------:R-:W-:Y:S01]  /*1610*/  IMAD.IADD R107, R161, 0x1, R107 ;  /* 0x00000001a16b7824 */ /* 0x000fe200078e026b */
[----:B------:R-:W-:Y:S01]  /*1620*/  SHF.R.S32.HI R114, RZ, 0x1f, R125 ;  /* 0x0000001fff727819 */ /* 0x000fe2000001147d */
[----:B------:R-:W-:Y:S01]  /*1630*/  IMAD.IADD R118, R21, 0x1, R118 ;  /* 0x0000000115767824 */ /* 0x000fe200078e0276 */
[----:B------:R-:W-:Y:S01]  /*1640*/  SHF.R.S32.HI R110, RZ, 0x1f, R122 ;  /* 0x0000001fff6e7819 */ /* 0x000fe2000001147a */
[----:B------:R-:W-:Y:S01]  /*1650*/  IMAD.IADD R113, R24, 0x1, R113 ;  /* 0x0000000118717824 */ /* 0x000fe200078e0271 */
[----:B------:R-:W-:Y:S01]  /*1660*/  SHF.R.S32.HI R112, RZ, 0x1f, R124 ;  /* 0x0000001fff707819 */ /* 0x000fe2000001147c */
[C---:B------:R-:W-:Y:S01]  /*1670*/  IMAD.WIDE.U32 R158, R126.reuse, c[0x0][0x1e0], RZ ;  /* 0x000078007e9e7a25 */ /* 0x040fe200078e00ff */
[----:B------:R-:W-:Y:S01]  /*1680*/  SHF.R.S32.HI R108, RZ, 0x1f, R121 ;  /* 0x0000001fff6c7819 */ /* 0x000fe20000011479 */
[----:B------:R-:W-:Y:S01]  /*1690*/  USHF.L.U64.HI UR15, UR22, UR7, UR15 ;  /* 0x00000007160f7299 */ /* 0x000fe2000801020f */
[----:B------:R-:W-:Y:S01]  /*16a0*/  SHF.L.U32 R119, R119, 0x1, RZ ;  /* 0x0000000177777819 */ /* 0x000fe200000006ff */
[----:B------:R-:W-:Y:S01]  /*16b0*/  IMAD R105, R126, c[0x0][0x1e4], R105 ;  /* 0x000079007e697a24 */ /* 0x000fe200078e0269 */
[----:B------:R-:W-:Y:S01]  /*16c0*/  USHF.L.U64.HI UR5, UR21, UR7, UR5 ;  /* 0x0000000715057299 */ /* 0x000fe20008010205 */
[----:B-----5:R-:W-:Y:S01]  /*16d0*/  IMAD.WIDE.U32 R154, R89, c[0x0][0x280], R154 ;  /* 0x0000a000599a7a25 */ /* 0x020fe200078e009a */
[----:B------:R-:W-:-:S02]  /*16e0*/  USHF.L.U64.HI UR4, UR20, UR7, UR4 ;  /* 0x0000000714047299 */ /* 0x000fc40008010204 */
[----:B------:R-:W-:Y:S01]  /*16f0*/  USHF.L.U32 UR22, UR22, 0x5, URZ ;  /* 0x0000000516167899 */ /* 0x000fe2000800063f */
[C---:B------:R-:W-:Y:S01]  /*1700*/  IMAD.WIDE.U32 R152, R89.reuse, c[0x0][0x290], R152 ;  /* 0x0000a40059987a25 */ /* 0x040fe200078e0098 */
[----:B------:R-:W-:Y:S02]  /*1710*/  USHF.L.U32 UR21, UR21, 0x5, URZ ;  /* 0x0000000515157899 */ /* 0x000fe4000800063f */
[----:B------:R-:W-:Y:S01]  /*1720*/  USHF.L.U32 UR20, UR20, 0x5, URZ ;  /* 0x0000000514147899 */ /* 0x000fe2000800063f */
[C---:B------:R-:W-:Y:S01]  /*1730*/  IMAD.WIDE.U32 R150, R89.reuse, c[0x0][0x280], R150 ;  /* 0x0000a00059967a25 */ /* 0x040fe200078e0096 */
[----:B------:R-:W-:Y:S02]  /*1740*/  UISETP.GE.AND UP0, UPT, UR6, 0x1, UPT ;  /* 0x000000010600788c */ /* 0x000fe4000bf06270 */
[----:B------:R-:W-:Y:S01]  /*1750*/  UIADD3 UR8, UR13, UR8, URZ ;  /* 0x000000080d087290 */ /* 0x000fe2000fffe03f */
[----:B------:R-:W-:Y:S01]  /*1760*/  IMAD.WIDE.U32 R148, R89, c[0x0][0x290], R148 ;  /* 0x0000a40059947a25 */ /* 0x000fe200078e0094 */
[----:B------:R-:W-:-:S02]  /*1770*/  UIADD3 UR14, UR27, UR14, URZ ;  /* 0x0000000e1b0e7290 */ /* 0x000fc4000fffe03f */
[----:B------:R-:W-:Y:S01]  /*1780*/  UIADD3 UR24, UR29, UR24, URZ ;  /* 0x000000181d187290 */ /* 0x000fe2000fffe03f */
[----:B------:R-:W-:Y:S02]  /*1790*/  IMAD.IADD R105, R159, 0x1, R105 ;  /* 0x000000019f697824 */ /* 0x000fe400078e0269 */
[----:B------:R-:W-:Y:S02]  /*17a0*/  IMAD.SHL.U32 R120, R120, 0x2, RZ ;  /* 0x0000000278787824 */ /* 0x000fe400078e00ff */
[----:B------:R-:W-:Y:S02]  /*17b0*/  IMAD.SHL.U32 R116, R116, 0x2, RZ ;  /* 0x0000000274747824 */ /* 0x000fe400078e00ff */
[----:B------:R-:W-:Y:S02]  /*17c0*/  IMAD.SHL.U32 R118, R118, 0x2, RZ ;  /* 0x0000000276767824 */ /* 0x000fe400078e00ff */
[----:B------:R-:W-:Y:S02]  /*17d0*/  IMAD.SHL.U32 R113, R113, 0x2, RZ ;  /* 0x0000000271717824 */ /* 0x000fe400078e00ff */
[----:B------:R-:W-:-:S02]  /*17e0*/  IMAD.SHL.U32 R115, R115, 0x2, RZ ;  /* 0x0000000273737824 */ /* 0x000fc400078e00ff */
[----:B------:R-:W-:Y:S02]  /*17f0*/  IMAD.SHL.U32 R117, R117, 0x2, RZ ;  /* 0x0000000275757824 */ /* 0x000fe400078e00ff */
[----:B------:R-:W-:Y:S01]  /*1800*/  IMAD.SHL.U32 R111, R111, 0x2, RZ ;  /* 0x000000026f6f7824 */ /* 0x000fe200078e00ff */
[--C-:B---3--:R-:W-:Y:S01]  /*1810*/  @P1 SHF.R.S32.HI R11, RZ, 0x1f, R6.reuse ;  /* 0x0000001fff0b1819 */ /* 0x108fe20000011406 */
[----:B------:R-:W-:Y:S01]  /*1820*/  @P1 IMAD.MOV.U32 R10, RZ, RZ, R6 ;  /* 0x000000ffff0a1224 */ /* 0x000fe200078e0006 */
[----:B------:R-:W-:Y:S01]  /*1830*/  @!P1 MOV R11, R3 ;  /* 0x00000003000b9202 */ /* 0x000fe20000000f00 */
[----:B------:R-:W-:Y:S01]  /*1840*/  @!P1 IMAD.MOV.U32 R10, RZ, RZ, R216 ;  /* 0x000000ffff0a9224 */ /* 0x000fe200078e00d8 */
[----:B------:R-:W-:Y:S02]  /*1850*/  SHF.R.S32.HI R6, RZ, 0x1f, R89 ;  /* 0x0000001fff067819 */ /* 0x000fe40000011459 */
[----:B------:R-:W-:Y:S02]  /*1860*/  SEL R8, R11, RZ, !P2 ;  /* 0x000000ff0b087207 */ /* 0x000fe40005000000 */
[----:B------:R-:W-:Y:S01]  /*1870*/  SEL R3, R10, RZ, !P2 ;  /* 0x000000ff0a037207 */ /* 0x000fe20005000000 */
[----:B------:R-:W-:Y:S01]  /*1880*/  BAR.SYNC.DEFER_BLOCKING 0x0 ;  /* 0x0000000000007b1d */ /* 0x000fe20000010000 */
[----:B------:R-:W-:Y:S01]  /*1890*/  ISETP.NE.AND P1, PT, RZ, UR23, PT ;  /* 0x00000017ff007c0c */ /* 0x000fe2000bf25270 */
[----:B------:R-:W-:Y:S01]  /*18a0*/  IMAD R10, R8, c[0x0][0x1f0], RZ ;  /* 0x00007c00080a7a24 */ /* 0x000fe200078e02ff */
[----:B------:R-:W-:Y:S01]  /*18b0*/  IADD3 R11, R16, 0x20, RZ ;  /* 0x00000020100b7810 */ /* 0x000fe20007ffe0ff */
[----:B------:R-:W-:Y:S01]  /*18c0*/  IMAD R8, R8, c[0x0][0x218], RZ ;  /* 0x0000860008087a24 */ /* 0x000fe200078e02ff */
[----:B------:R-:W-:Y:S01]  /*18d0*/  P2R R135, PR, RZ, 0x2 ;  /* 0x00000002ff877803 */ /* 0x000fe20000000000 */
[----:B------:R-:W-:-:S04]  /*18e0*/  IMAD.WIDE.U32 R146, R3, c[0x0][0x1f0], R146 ;  /* 0x00007c0003927a25 */ /* 0x000fc800078e0092 */
[C---:B------:R-:W-:Y:S01]  /*18f0*/  IMAD R91, R3.reuse, c[0x0][0x21c], R8 ;  /* 0x00008700035b7a24 */ /* 0x040fe200078e0208 */
[----:B------:R-:W-:Y:S01]  /*1900*/  IADD3 R97, P1, P0, R146, R160, R14 ;  /* 0x000000a092617210 */ /* 0x000fe2000783e00e */
[C---:B------:R-:W-:Y:S01]  /*1910*/  IMAD R101, R3.reuse, c[0x0][0x1f4], R10 ;  /* 0x00007d0003657a24 */ /* 0x040fe200078e020a */
[----:B------:R-:W-:Y:S01]  /*1920*/  IADD3 R10, R16, 0x60, RZ ;  /* 0x00000060100a7810 */ /* 0x000fe20007ffe0ff */
[C---:B------:R-:W-:Y:S02]  /*1930*/  IMAD R8, R6.reuse, c[0x0][0x280], RZ ;  /* 0x0000a00006087a24 */ /* 0x040fe400078e02ff */
[----:B------:R-:W-:Y:S02]  /*1940*/  IMAD R6, R6, c[0x0][0x290], RZ ;  /* 0x0000a40006067a24 */ /* 0x000fe400078e02ff */
[----:B------:R-:W-:-:S04]  /*1950*/  IMAD.WIDE.U32 R140, R3, c[0x0][0x218], R140 ;  /* 0x00008600038c7a25 */ /* 0x000fc800078e008c */
[----:B------:R-:W-:Y:S01]  /*1960*/  IMAD.IADD R101, R147, 0x1, R101 ;  /* 0x0000000193657824 */ /* 0x000fe200078e0265 */
[----:B------:R-:W-:Y:S01]  /*1970*/  IADD3 R91, R141, R91, RZ ;  /* 0x0000005b8d5b7210 */ /* 0x000fe20007ffe0ff */
[C---:B------:R-:W-:Y:S02]  /*1980*/  IMAD R5, R89.reuse, c[0x0][0x284], R8 ;  /* 0x0000a10059057a24 */ /* 0x040fe400078e0208 */
[----:B------:R-:W-:Y:S01]  /*1990*/  IMAD R3, R89, c[0x0][0x294], R6 ;  /* 0x0000a50059037a24 */ /* 0x000fe200078e0206 */
[----:B------:R-:W-:Y:S01]  /*19a0*/  IADD3.X R96, R101, R107, R15, P1, P0 ;  /* 0x0000006b65607210 */ /* 0x000fe20000fe040f */
[----:B------:R-:W-:Y:S02]  /*19b0*/  IMAD.IADD R104, R155, 0x1, R5 ;  /* 0x000000019b687824 */ /* 0x000fe400078e0205 */
[----:B------:R-:W-:Y:S02]  /*19c0*/  IMAD.IADD R102, R5, 0x1, R151 ;  /* 0x0000000105667824 */ /* 0x000fe400078e0297 */
[----:B------:R-:W-:-:S02]  /*19d0*/  IMAD.IADD R103, R153, 0x1, R3 ;  /* 0x0000000199677824 */ /* 0x000fc400078e0203 */
[----:B-1----:R-:W-:Y:S02]  /*19e0*/  IMAD.IADD R100, R3, 0x1, R149 ;  /* 0x0000000103647824 */ /* 0x002fe400078e0295 */
.L_x_783:
[----:B------:R-:W-:Y:S01]  /*19f0*/  SHF.R.S32.HI R90, RZ, 0x1f, R49 ;  /* 0x0000001fff5a7819 */ /* 0x000fe20000011431 */
[C---:B-1----:R-:W-:Y:S01]  /*1a00*/  IMAD R5, R49.reuse, UR8, RZ ;  /* 0x0000000831057c24 */ /* 0x042fe2000f8e02ff */
[----:B------:R-:W-:Y:S04]  /*1a10*/  DEPBAR.LE SB0, 0x0 ;  /* 0x000080000000791a */ /* 0x000fe80000000000 */
[----:B------:R-:W-:Y:S01]  /*1a20*/  IMAD.WIDE.U32 R164, R49, UR12, RZ ;  /* 0x0000000c31a47c25 */ /* 0x000fe2000f8e00ff */
[----:B------:R-:W-:Y:S03]  /*1a30*/  BAR.SYNC.DEFER_BLOCKING 0x0 ;  /* 0x0000000000007b1d */ /* 0x000fe60000010000 */
[----:B------:R-:W-:Y:S01]  /*1a40*/  IMAD R5, R90, UR12, R5 ;  /* 0x0000000c5a057c24 */ /* 0x000fe2000f8e0205 */
[----:B------:R-:W-:Y:S03]  /*1a50*/  IADD3 R3, P1, P0, R97, UR22, R164 ;  /* 0x0000001661037c10 */ /* 0x000fe6000f83e0a4 */
[----:B------:R-:W-:Y:S05]  /*1a60*/  IMAD.IADD R94, R165, 0x1, R5 ;  /* 0x00000001a55e7824 */ /* 0x000fea00078e0205 */
[----:B------:R-:W-:Y:S02]  /*1a70*/  IADD3.X R2, R96, UR15, R94, P1, P0 ;  /* 0x0000000f60027c10 */ /* 0x000fe40008fe045e */
[----:B------:R-:W-:Y:S04]  /*1a80*/  IADD3 R5, P1, R97, R164, RZ ;  /* 0x000000a461057210 */ /* 0x000fe80007f3e0ff */
[----:B------:R-:W-:Y:S01]  /*1a90*/  LEA R78, P0, R5, c[0x0][0x1c8], 0x1 ;  /* 0x00007200054e7a11 */ /* 0x000fe200078008ff */
[----:B------:R-:W-:Y:S01]  /*1aa0*/  IMAD.X R4, R94, 0x1, R96, P1 ;  /* 0x000000015e047824 */ /* 0x000fe200008e0660 */
[----:B------:R-:W-:Y:S04]  /*1ab0*/  LEA R76, P1, R3, c[0x0][0x1c8], 0x1 ;  /* 0x00007200034c7a11 */ /* 0x000fe800078208ff */
[----:B------:R-:W-:Y:S02]  /*1ac0*/  LEA.HI.X R79, R5, c[0x0][0x1cc], R4, 0x1, P0 ;  /* 0x00007300054f7a11 */ /* 0x000fe400000f0c04 */
[----:B------:R-:W-:Y:S01]  /*1ad0*/  PLOP3.LUT P0, PT, PT, PT, UP0, 0x40, 0x0 ;  /* 0x000000000000781c */ /* 0x000fe20003f0e808 */
[----:B------:R-:W-:Y:S01]  /*1ae0*/  BSSY B2, `(.L_x_744) ;  /* 0x00004d3000027945 */ /* 0x000fe20003800000 */
[----:B------:R-:W-:Y:S11]  /*1af0*/  LEA.HI.X R77, R3, c[0x0][0x1cc], R2, 0x1, P1 ;  /* 0x00007300034d7a11 */ /* 0x000ff600008f0c02 */
[----:B------:R-:W-:-:S05]  /*1b00*/  @P0 BRA `(.L_x_745) ;  /* 0x00004ae000000947 */ /* 0x000fca0003800000 */
[----:B------:R-:W-:Y:S01]  /*1b10*/  IMAD R81, R49, UR14, RZ ;  /* 0x0000000e31517c24 */ /* 0x000fe2000f8e02ff */
[----:B------:R-:W-:Y:S01]  /*1b20*/  ISETP.NE.AND P2, PT, R135, RZ, PT ;  /* 0x000000ff8700720c */ /* 0x000fe20003f45270 */
[C---:B------:R-:W-:Y:S02]  /*1b30*/  IMAD R51, R49.reuse, UR24, RZ ;  /* 0x0000001831337c24 */ /* 0x040fe4000f8e02ff */
[C---:B------:R-:W-:Y:S02]  /*1b40*/  IMAD R2, R49.reuse, -0x30, R0 ;  /* 0xffffffd031027824 */ /* 0x040fe400078e0200 */
[C---:B------:R-:W-:Y:S03]  /*1b50*/  IMAD.WIDE.U32 R166, R49.reuse, UR26, RZ ;  /* 0x0000001a31a67c25 */ /* 0x040fe6000f8e00ff */
[----:B------:R-:W-:Y:S01]  /*1b60*/  IMNMX R138, R2, 0x30, PT ;  /* 0x00000030028a7817 */ /* 0x000fe20003800200 */
        /* <DEDUP_REMOVED lines=16> */
[----:B------:R-:W-:Y:S03]  /*1c70*/  CS2R R36, SRZ ;  /* 0x0000000000247805 */ /* 0x000fe6000001ff00 */
[----:B------:R-:W-:-:S05]  /*1c80*/  @P3 BRA `(.L_x_748) ;  /* 0x0000020000003947 */ /* 0x000fca0003800000 */
[----:B------:R-:W-:Y:S01]  /*1c90*/  IADD3 R3, P0, R154, R166, RZ ;  /* 0x000000a69a037210 */ /* 0x000fe20007f1e0ff */
[----:B------:R-:W-:Y:S01]  /*1ca0*/  CS2R R74, SRZ ;  /* 0x00000000004a7805 */ /* 0x000fe2000001ff00 */
[----:B------:R-:W-:Y:S01]  /*1cb0*/  CS2R R36, SRZ ;  /* 0x0000000000247805 */ /* 0x000fe2000001ff00 */
[----:B------:R-:W-:Y:S01]  /*1cc0*/  CS2R R72, SRZ ;  /* 0x0000000000487805 */ /* 0x000fe2000001ff00 */
[----:B------:R-:W-:Y:S01]  /*1cd0*/  CS2R R44, SRZ ;  /* 0x00000000002c7805 */ /* 0x000fe2000001ff00 */
[----:B------:R-:W-:Y:S01]  /*1ce0*/  IMAD.X R2, R81, 0x1, R104, P0 ;  /* 0x0000000151027824 */ /* 0x000fe200000e0668 */
[----:B------:R-:W-:Y:S01]  /*1cf0*/  IADD3 R5, P0, R152, R82, RZ ;  /* 0x0000005298057210 */ /* 0x000fe20007f1e0ff */
[----:B------:R-:W-:Y:S01]  /*1d00*/  CS2R R70, SRZ ;  /* 0x0000000000467805 */ /* 0x000fe2000001ff00 */
[----:B------:R-:W-:Y:S01]  /*1d10*/  CS2R R38, SRZ ;  /* 0x0000000000267805 */ /* 0x000fe2000001ff00 */
[----:B------:R-:W-:Y:S01]  /*1d20*/  CS2R R66, SRZ ;  /* 0x0000000000427805 */ /* 0x000fe2000001ff00 */
[----:B------:R-:W-:Y:S01]  /*1d30*/  CS2R R34, SRZ ;  /* 0x0000000000227805 */ /* 0x000fe2000001ff00 */
[----:B------:R-:W-:Y:S01]  /*1d40*/  IMAD.X R4, R51, 0x1, R103, P0 ;  /* 0x0000000133047824 */ /* 0x000fe200000e0667 */
[C---:B------:R-:W-:Y:S04]  /*1d50*/  LEA R6, P0, R3.reuse, c[0x0][0x270], 0x1 ;  /* 0x00009c0003067a11 */ /* 0x040fe800078008ff */
[----:B------:R-:W-:Y:S02]  /*1d60*/  LEA.HI.X R7, R3, c[0x0][0x274], R2, 0x1, P0 ;  /* 0x00009d0003077a11 */ /* 0x000fe400000f0c02 */
[C---:B------:R-:W-:Y:S04]  /*1d70*/  LEA R2, P0, R5.reuse, c[0x0][0x288], 0x1 ;  /* 0x0000a20005027a11 */ /* 0x040fe800078008ff */
[----:B------:R-:W-:Y:S02]  /*1d80*/  LEA.HI.X R3, R5, c[0x0][0x28c], R4, 0x1, P0 ;  /* 0x0000a30005037a11 */ /* 0x000fe400000f0c04 */
[----:B------:R-:W-:Y:S11]  /*1d90*/  ISETP.GE.AND P0, PT, R16, c[0x0][0x27c], PT ;  /* 0x00009f0010007a0c */ /* 0x000ff60003f06270 */
[----:B------:R-:W-:Y:S02]  /*1da0*/  @!UPT UIADD3 URZ, URZ, URZ, URZ ;  /* 0x0000003f3f3ff290 */ /* 0x000fe4000fffe03f */
[----:B------:R1:W5:Y:S04]  /*1db0*/  @!P0 LDG.E.64 R74, [R6.64] ;  /* 0x00000012064a8981 */ /* 0x000368000c1e1b00 */
[----:B------:R1:W5:Y:S01]  /*1dc0*/  @!P0 LDG.E.64 R36, [R2.64] ;  /* 0x0000001202248981 */ /* 0x000362000c1e1b00 */
[----:B------:R-:W-:Y:S11]  /*1dd0*/  ISETP.GE.AND P0, PT, R11, c[0x0][0x27c], PT ;  /* 0x00009f000b007a0c */ /* 0x000ff60003f06270 */
[----:B------:R-:W-:Y:S02]  /*1de0*/  @!UPT UIADD3 URZ, URZ, URZ, URZ ;  /* 0x0000003f3f3ff290 */ /* 0x000fe4000fffe03f */
[----:B------:R1:W5:Y:S04]  /*1df0*/  @!P0 LDG.E.64 R72, [R6.64+0x40] ;  /* 0x0000401206488981 */ /* 0x000368000c1e1b00 */
[----:B------:R1:W5:Y:S01]  /*1e00*/  @!P0 LDG.E.64 R44, [R2.64+0x40] ;  /* 0x00004012022c8981 */ /* 0x000362000c1e1b00 */
[----:B------:R-:W-:Y:S11]  /*1e10*/  ISETP.GE.AND P0, PT, R13, c[0x0][0x27c], PT ;  /* 0x00009f000d007a0c */ /* 0x000ff60003f06270 */
[----:B------:R-:W-:Y:S02]  /*1e20*/  @!UPT UIADD3 URZ, URZ, URZ, URZ ;  /* 0x0000003f3f3ff290 */ /* 0x000fe4000fffe03f */
[----:B------:R1:W5:Y:S04]  /*1e30*/  @!P0 LDG.E.64 R70, [R6.64+0x80] ;  /* 0x0000801206468981 */ /* 0x000368000c1e1b00 */
[----:B------:R1:W5:Y:S01]  /*1e40*/  @!P0 LDG.E.64 R38, [R2.64+0x80] ;  /* 0x0000801202268981 */ /* 0x000362000c1e1b00 */
[----:B------:R-:W-:Y:S11]  /*1e50*/  ISETP.GE.AND P0, PT, R10, c[0x0][0x27c], PT ;  /* 0x00009f000a007a0c */ /* 0x000ff60003f06270 */
[----:B------:R-:W-:Y:S02]  /*1e60*/  @!UPT UIADD3 URZ, URZ, URZ, URZ ;  /* 0x0000003f3f3ff290 */ /* 0x000fe4000fffe03f */
[----:B------:R1:W5:Y:S04]  /*1e70*/  @!P0 LDG.E.64 R66, [R6.64+0xc0] ;  /* 0x0000c01206428981 */ /* 0x000368000c1e1b00 */
[----:B------:R1:W5:Y:S02]  /*1e80*/  @!P0 LDG.E.64 R34, [R2.64+0xc0] ;  /* 0x0000c01202228981 */ /* 0x000364000c1e1b00 */
.L_x_748:
[----:B------:R-:W-:Y:S05]  /*1e90*/  BSYNC B0 ;  /* 0x0000000000007941 */ /* 0x000fea0003800000 */
.L_x_747:
[----:B------:R-:W-:Y:S01]  /*1ea0*/  ISETP.GE.AND P2, PT, R126, R138, PT ;  /* 0x0000008a7e00720c */ /* 0x000fe20003f46270 */
[----:B-----5:R-:W-:Y:S01]  /*1eb0*/  IMAD.MOV.U32 R19, RZ, RZ, R66 ;  /* 0x000000ffff137224 */ /* 0x020fe200078e0042 */
[----:B------:R-:W-:Y:S01]  /*1ec0*/  MOV R5, R34 ;  /* 0x0000002200057202 */ /* 0x000fe20000000f00 */
[----:B------:R-:W-:Y:S01]  /*1ed0*/  IMAD.MOV.U32 R18, RZ, RZ, R67 ;  /* 0x000000ffff127224 */ /* 0x000fe200078e0043 */
[----:B-1----:R-:W-:Y:S01]  /*1ee0*/  MOV R2, R39 ;  /* 0x0000002700027202 */ /* 0x002fe20000000f00 */
[----:B------:R-:W-:Y:S01]  /*1ef0*/  IMAD.MOV.U32 R7, RZ, RZ, R70 ;  /* 0x000000ffff077224 */ /* 0x000fe200078e0046 */
[----:B------:R-:W-:Y:S01]  /*1f00*/  BSSY B0, `(.L_x_749) ;  /* 0x000003e000007945 */ /* 0x000fe20003800000 */
[----:B------:R-:W-:Y:S01]  /*1f10*/  IMAD.MOV.U32 R6, RZ, RZ, R71 ;  /* 0x000000ffff067224 */ /* 0x000fe200078e0047 */
[----:B------:R-:W-:Y:S01]  /*1f20*/  PRMT R62, R18, 0x5410, R19 ;  /* 0x00005410123e7816 */ /* 0x000fe20000000013 */
[----:B------:R-:W-:Y:S01]  /*1f30*/  IMAD.MOV.U32 R4, RZ, RZ, R35 ;  /* 0x000000ffff047224 */ /* 0x000fe200078e0023 */
[----:B------:R-:W-:Y:S01]  /*1f40*/  MOV R19, R72 ;  /* 0x0000004800137202 */ /* 0x000fe20000000f00 */
[----:B------:R-:W-:Y:S01]  /*1f50*/  IMAD.MOV.U32 R3, RZ, RZ, R38 ;  /* 0x000000ffff037224 */ /* 0x000fe200078e0026 */
        /* <DEDUP_REMOVED lines=13> */
[----:B------:R-:W-:Y:S01]  /*2030*/  CS2R R58, SRZ ;  /* 0x00000000003a7805 */ /* 0x000fe2000001ff00 */
[----:B------:R-:W-:Y:S01]  /*2040*/  PRMT R32, R4, 0x5410, R5 ;  /* 0x0000541004207816 */ /* 0x000fe20000000005 */
        /* <DEDUP_REMOVED lines=8> */
[----:B------:R-:W-:-:S05]  /*20d0*/  @P2 BRA `(.L_x_750) ;  /* 0x0000020000002947 */ /* 0x000fca0003800000 */
[----:B------:R-:W-:Y:S01]  /*20e0*/  IADD3 R166, P1, P0, R154, UR21, R166 ;  /* 0x000000159aa67c10 */ /* 0x000fe2000f83e0a6 */
[----:B------:R-:W-:Y:S01]  /*20f0*/  CS2R R64, SRZ ;  /* 0x0000000000407805 */ /* 0x000fe2000001ff00 */
[----:B------:R-:W-:Y:S01]  /*2100*/  CS2R R30, SRZ ;  /* 0x00000000001e7805 */ /* 0x000fe2000001ff00 */
[----:B------:R-:W-:Y:S01]  /*2110*/  CS2R R60, SRZ ;  /* 0x00000000003c7805 */ /* 0x000fe2000001ff00 */
[----:B------:R-:W-:Y:S01]  /*2120*/  IADD3.X R81, R104, UR5, R81, P1, P0 ;  /* 0x0000000568517c10 */ /* 0x000fe20008fe0451 */
[----:B------:R-:W-:Y:S01]  /*2130*/  CS2R R28, SRZ ;  /* 0x00000000001c7805 */ /* 0x000fe2000001ff00 */
[----:B------:R-:W-:Y:S01]  /*2140*/  IADD3 R82, P1, P0, R152, UR20, R82 ;  /* 0x0000001498527c10 */ /* 0x000fe2000f83e052 */
[----:B------:R-:W-:Y:S01]  /*2150*/  CS2R R58, SRZ ;  /* 0x00000000003a7805 */ /* 0x000fe2000001ff00 */
[----:B------:R-:W-:Y:S01]  /*2160*/  CS2R R26, SRZ ;  /* 0x00000000001a7805 */ /* 0x000fe2000001ff00 */
[----:B------:R-:W-:Y:S01]  /*2170*/  CS2R R54, SRZ ;  /* 0x0000000000367805 */ /* 0x000fe2000001ff00 */
[----:B------:R-:W-:Y:S01]  /*2180*/  IADD3.X R51, R103, UR4, R51, P1, P0 ;  /* 0x0000000467337c10 */ /* 0x000fe20008fe0433 */
[----:B------:R-:W-:Y:S01]  /*2190*/  CS2R R8, SRZ ;  /* 0x0000000000087805 */ /* 0x000fe2000001ff00 */
        /* <DEDUP_REMOVED lines=20> */
.L_x_750:
[----:B------:R-:W-:Y:S05]  /*22e0*/  BSYNC B0 ;  /* 0x0000000000007941 */ /* 0x000fea0003800000 */
.L_x_749:
[----:B-----5:R-:W-:Y:S01]  /*22f0*/  MOV R20, R59 ;  /* 0x0000003b00147202 */ /* 0x020fe20000000f00 */
[----:B------:R-:W-:Y:S01]  /*2300*/  IMAD.MOV.U32 R23, RZ, RZ, R54 ;  /* 0x000000ffff177224 */ /* 0x000fe200078e0036 */
[----:B-1----:R-:W-:Y:S01]  /*2310*/  MOV R4, R9 ;  /* 0x0000000900047202 */ /* 0x002fe20000000f00 */
[----:B------:R-:W-:Y:S01]  /*2320*/  IMAD.MOV.U32 R22, RZ, RZ, R55 ;  /* 0x000000ffff167224 */ /* 0x000fe200078e0037 */
[----:B------:R-:W-:Y:S01]  /*2330*/  BSSY B1, `(.L_x_751) ;  /* 0x00000f8000017945 */ /* 0x000fe20003800000 */
[----:B------:R-:W-:Y:S02]  /*2340*/  IMAD.MOV.U32 R21, RZ, RZ, R58 ;  /* 0x000000ffff157224 */ /* 0x000fe400078e003a */
        /* <DEDUP_REMOVED lines=11> */
[----:B------:R-:W-:Y:S01]  /*2400*/  MOV R5, R28 ;  /* 0x0000001c00057202 */ /* 0x000fe20000000f00 */
[----:B------:R-:W-:Y:S01]  /*2410*/  IMAD.MOV.U32 R4, RZ, RZ, R29 ;  /* 0x000000ffff047224 */ /* 0x000fe200078e001d */
[----:B------:R-:W-:Y:S01]  /*2420*/  MOV R2, R31 ;  /* 0x0000001f00027202 */ /* 0x000fe20000000f00 */
[----:B------:R-:W-:Y:S01]  /*2430*/  IMAD.MOV.U32 R3, RZ, RZ, R30 ;  /* 0x000000ffff037224 */ /* 0x000fe200078e001e */
[----:B------:R-:W-:Y:S02]  /*2440*/  PRMT R56, R22, 0x5410, R23 ;  /* 0x0000541016387816 */ /* 0x000fe40000000017 */
[----:B------:R-:W-:Y:S02]  /*2450*/  PRMT R57, R20, 0x5410, R21 ;  /* 0x0000541014397816 */ /* 0x000fe40000000015 */
[----:B------:R-:W-:Y:S02]  /*2460*/  PRMT R18, R4, 0x5410, R5 ;  /* 0x0000541004127816 */ /* 0x000fe40000000005 */
[----:B------:R-:W-:Y:S01]  /*2470*/  PRMT R19, R2, 0x5410, R3 ;  /* 0x0000541002137816 */ /* 0x000fe20000000003 */
[----:B------:R-:W-:-:S05]  /*2480*/  @P3 BRA `(.L_x_752) ;  /* 0x00000e2000003947 */ /* 0x000fca0003800000 */
[----:B------:R-:W-:Y:S01]  /*2490*/  ISETP.GE.AND P0, PT, R14, c[0x0][0x1d4], PT ;  /* 0x000075000e007a0c */ /* 0x000fe20003f06270 */
[----:B------:R-:W-:Y:S01]  /*24a0*/  @!UPT UIADD3 URZ, URZ, URZ, URZ ;  /* 0x0000003f3f3ff290 */ /* 0x000fe2000fffe03f */
[----:B------:R-:W-:Y:S11]  /*24b0*/  BSSY B0, `(.L_x_753) ;  /* 0x0000036000007945 */ /* 0x000ff60003800000 */
[----:B------:R-:W-:-:S05]  /*24c0*/  @P0 BRA `(.L_x_754) ;  /* 0x0000034000000947 */ /* 0x000fca0003800000 */
[----:B------:R-:W-:Y:S01]  /*24d0*/  ISETP.GE.AND P0, PT, R16, c[0x0][0x27c], PT ;  /* 0x00009f0010007a0c */ /* 0x000fe20003f06270 */
[----:B------:R-:W1:Y:S11]  /*24e0*/  LDS.128 R20, [R129+0xa080] ;  /* 0x00a0800081147984 */ /* 0x000e760000000c00 */
[----:B------:R-:W-:Y:S01]  /*24f0*/  @!UPT UIADD3 URZ, URZ, URZ, URZ ;  /* 0x0000003f3f3ff290 */ /* 0x000fe2000fffe03f */
[----:B------:R-:W-:Y:S01]  /*2500*/  @!P0 HADD2.F32 R46, -RZ, R46.H0_H0 ;  /* 0x2000002eff2e8230 */ /* 0x000fe20000004100 */
        /* <DEDUP_REMOVED lines=16> */
[C---:B------:R-:W-:Y:S02]  /*2610*/  @!P0 FMUL.FTZ R2, R33.reuse, R46 ;  /* 0x0000002e21028220 */ /* 0x040fe40000410000 */
[----:B------:R-:W-:Y:S01]  /*2620*/  @!P0 FFMA.FTZ R69, R33, R48, -R69 ;  /* 0x0000003021458223 */ /* 0x000fe20000010845 */
[----:B------:R-:W-:Y:S01]  /*2630*/  @!P0 HADD2.F32 R33, -RZ, R37.H0_H0 ;  /* 0x20000025ff218230 */ /* 0x000fe20000004100 */
[----:B------:R-:W-:Y:S01]  /*2640*/  @!P0 FMUL.FTZ R80, R43, R42 ;  /* 0x0000002a2b508220 */ /* 0x000fe20000410000 */
[----:B------:R-:W-:Y:S01]  /*2650*/  @!P0 MOV R37, R22 ;  /* 0x0000001600258202 */ /* 0x000fe20000000f00 */
[----:B------:R-:W-:Y:S01]  /*2660*/  @!P0 FFMA.FTZ R2, R41, R48, R2 ;  /* 0x0000003029028223 */ /* 0x000fe20000010002 */
[----:B------:R-:W-:Y:S01]  /*2670*/  @!P0 HADD2.F32 R48, -RZ, R47.H0_H0 ;  /* 0x2000002fff308230 */ /* 0x000fe20000004100 */
[C---:B------:R-:W-:Y:S02]  /*2680*/  @!P0 FMUL.FTZ R3, R33.reuse, R42 ;  /* 0x0000002a21038220 */ /* 0x040fe40000410000 */
[-C--:B------:R-:W-:Y:S01]  /*2690*/  @!P0 FFMA.FTZ R80, R33, R50.reuse, -R80 ;  /* 0x0000003221508223 */ /* 0x080fe20000010850 */
[----:B------:R-:W-:Y:S01]  /*26a0*/  @!P0 MOV R33, R23 ;  /* 0x0000001700218202 */ /* 0x000fe20000000f00 */
[----:B------:R-:W-:Y:S01]  /*26b0*/  @!P0 FFMA.FTZ R3, R43, R50, R3 ;  /* 0x000000322b038223 */ /* 0x000fe20000010003 */
[----:B------:R-:W-:Y:S01]  /*26c0*/  @!P0 F2FP.PACK_AB R69, R2, R69 ;  /* 0x000000450245823e */ /* 0x000fe200000000ff */
[--C-:B------:R-:W-:Y:S02]  /*26d0*/  @!P0 HADD2.F32 R41, -RZ, R37.reuse.H1_H1 ;  /* 0x30000025ff298230 */ /* 0x100fe40000004100 */
[----:B------:R-:W-:Y:S01]  /*26e0*/  @!P0 HADD2.F32 R37, -RZ, R37.H0_H0 ;  /* 0x20000025ff258230 */ /* 0x000fe20000004100 */
[----:B------:R-:W-:Y:S01]  /*26f0*/  @!P0 MOV R20, R69 ;  /* 0x0000004500148202 */ /* 0x000fe20000000f00 */
        /* <DEDUP_REMOVED lines=17> */
.L_x_754:
[----:B------:R-:W-:Y:S05]  /*2810*/  BSYNC B0 ;  /* 0x0000000000007941 */ /* 0x000fea0003800000 */
.L_x_753:
        /* <DEDUP_REMOVED lines=25> */
[----:B------:R-:W-:Y:S01]  /*29b0*/  @!P0 FMUL.FTZ R2, R41, R40 ;  /* 0x0000002829028220 */ /* 0x000fe20000410000 */
[----:B------:R-:W-:Y:S01]  /*29c0*/  @!P0 HADD2.F32 R40, -RZ, R37.H0_H0 ;  /* 0x20000025ff288230 */ /* 0x000fe20000004100 */
[-C--:B------:R-:W-:Y:S01]  /*29d0*/  @!P0 FMUL.FTZ R52, R46, R33.reuse ;  /* 0x000000212e348220 */ /* 0x080fe20000410000 */
[--C-:B------:R-:W-:Y:S01]  /*29e0*/  @!P0 HADD2.F32 R37, -RZ, R36.reuse.H0_H0 ;  /* 0x20000024ff258230 */ /* 0x100fe20000004100 */
[-C--:B------:R-:W-:Y:S01]  /*29f0*/  @!P0 FFMA.FTZ R2, R43, R42.reuse, R2 ;  /* 0x0000002a2b028223 */ /* 0x080fe20000010002 */
[----:B------:R-:W-:Y:S01]  /*2a00*/  @!P0 HADD2.F32 R43, -RZ, R36.H1_H1 ;  /* 0x30000024ff2b8230 */ /* 0x000fe20000004100 */
[----:B------:R-:W-:Y:S01]  /*2a10*/  @!P0 FMUL.FTZ R3, R40, R33 ;  /* 0x0000002128038220 */ /* 0x000fe20000410000 */
[----:B------:R-:W-:Y:S01]  /*2a20*/  @!P0 MOV R33, R23 ;  /* 0x0000001700218202 */ /* 0x000fe20000000f00 */
[----:B------:R-:W-:Y:S01]  /*2a30*/  @!P0 FFMA.FTZ R69, R41, R42, -R69 ;  /* 0x0000002a29458223 */ /* 0x000fe20000010845 */
[----:B------:R-:W-:Y:S01]  /*2a40*/  @!P0 HADD2.F32 R42, -RZ, R68.H0_H0 ;  /* 0x20000044ff2a8230 */ /* 0x000fe20000004100 */
[-C--:B------:R-:W-:Y:S02]  /*2a50*/  @!P0 FMUL.FTZ R4, R37, R32.reuse ;  /* 0x0000002025048220 */ /* 0x080fe40000410000 */
[C---:B------:R-:W-:Y:S01]  /*2a60*/  @!P0 FMUL.FTZ R75, R43.reuse, R32 ;  /* 0x000000202b4b8220 */ /* 0x040fe20000410000 */
[----:B------:R-:W-:Y:S01]  /*2a70*/  @!P0 F2FP.PACK_AB R69, R2, R69 ;  /* 0x000000450245823e */ /* 0x000fe200000000ff */
[----:B------:R-:W-:Y:S01]  /*2a80*/  @!P0 FFMA.FTZ R3, R46, R47, R3 ;  /* 0x0000002f2e038223 */ /* 0x000fe20000010003 */
[--C-:B------:R-:W-:Y:S01]  /*2a90*/  @!P0 HADD2.F32 R48, -RZ, R33.reuse.H1_H1 ;  /* 0x30000021ff308230 */ /* 0x100fe20000004100 */
[----:B------:R-:W-:Y:S01]  /*2aa0*/  @!P0 FFMA.FTZ R4, R43, R42, R4 ;  /* 0x0000002a2b048223 */ /* 0x000fe20000010004 */
[----:B------:R-:W-:Y:S01]  /*2ab0*/  @!P0 MOV R20, R69 ;  /* 0x0000004500148202 */ /* 0x000fe20000000f00 */
[----:B------:R-:W-:Y:S01]  /*2ac0*/  @!P0 HADD2.F32 R33, -RZ, R33.H0_H0 ;  /* 0x20000021ff218230 */ /* 0x000fe20000004100 */
[----:B------:R-:W-:Y:S02]  /*2ad0*/  @!P0 FFMA.FTZ R52, R40, R47, -R52 ;  /* 0x0000002f28348223 */ /* 0x000fe40000010834 */
[CC--:B------:R-:W-:Y:S02]  /*2ae0*/  @!P0 FMUL.FTZ R74, R48.reuse, R44.reuse ;  /* 0x0000002c304a8220 */ /* 0x0c0fe40000410000 */
[----:B------:R-:W-:Y:S01]  /*2af0*/  @!P0 FMUL.FTZ R5, R33, R44 ;  /* 0x0000002c21058220 */ /* 0x000fe20000410000 */
        /* <DEDUP_REMOVED lines=10> */
.L_x_756:
[----:B------:R-:W-:Y:S05]  /*2ba0*/  BSYNC B0 ;  /* 0x0000000000007941 */ /* 0x000fea0003800000 */
.L_x_755:
        /* <DEDUP_REMOVED lines=24> */
[CC--:B------:R-:W-:Y:S02]  /*2d30*/  @!P0 FMUL.FTZ R47, R41.reuse, R37.reuse ;  /* 0x00000025292f8220 */ /* 0x0c0fe40000410000 */
[----:B------:R-:W-:Y:S01]  /*2d40*/  @!P0 FMUL.FTZ R2, R40, R37 ;  /* 0x0000002528028220 */ /* 0x000fe20000410000 */
[----:B------:R-:W-:Y:S01]  /*2d50*/  @!P0 HADD2.F32 R37, -RZ, R36.H0_H0 ;  /* 0x20000024ff258230 */ /* 0x000fe20000004100 */
[-C--:B------:R-:W-:Y:S01]  /*2d60*/  @!P0 FMUL.FTZ R48, R42, R32.reuse ;  /* 0x000000202a308220 */ /* 0x080fe20000410000 */
[--C-:B------:R-:W-:Y:S01]  /*2d70*/  @!P0 HADD2.F32 R36, -RZ, R33.reuse.H0_H0 ;  /* 0x20000021ff248230 */ /* 0x100fe20000004100 */
[----:B------:R-:W-:Y:S01]  /*2d80*/  @!P0 FFMA.FTZ R2, R41, R43, R2 ;  /* 0x0000002b29028223 */ /* 0x000fe20000010002 */
        /* <DEDUP_REMOVED lines=26> */
.L_x_758:
[----:B------:R-:W-:Y:S05]  /*2f30*/  BSYNC B0 ;  /* 0x0000000000007941 */ /* 0x000fea0003800000 */
.L_x_757:
        /* <DEDUP_REMOVED lines=55> */
.L_x_752:
[----:B------:R-:W-:Y:S05]  /*32b0*/  BSYNC B1 ;  /* 0x0000000000017941 */ /* 0x000fea0003800000 */
.L_x_751:
[----:B------:R-:W-:-:S05]  /*32c0*/  @P2 BRA `(.L_x_759) ;  /* 0x0000354000002947 */ /* 0x000fca0003800000 */
        /* <DEDUP_REMOVED lines=24> */
[-C--:B------:R-:W-:Y:S01]  /*3450*/  @!P0 FMUL.FTZ R39, R33, R32.reuse ;  /* 0x0000002021278220 */ /* 0x080fe20000410000 */
        /* <DEDUP_REMOVED lines=21> */
[-C--:B------:R-:W-:Y:S02]  /*35b0*/  @!P0 FFMA.FTZ R4, R33, R37.reuse, R4 ;  /* 0x0000002521048223 */ /* 0x080fe40000010004 */
[C---:B------:R-:W-:Y:S02]  /*35c0*/  @!P0 FMUL.FTZ R5, R25.reuse, R30 ;  /* 0x0000001e19058220 */ /* 0x040fe40000410000 */
        /* <DEDUP_REMOVED lines=8> */
.L_x_761:
[----:B------:R-:W-:Y:S05]  /*3650*/  BSYNC B0 ;  /* 0x0000000000007941 */ /* 0x000fea0003800000 */
.L_x_760:
        /* <DEDUP_REMOVED lines=56> */
.L_x_763:
[----:B------:R-:W-:Y:S05]  /*39e0*/  BSYNC B0 ;  /* 0x0000000000007941 */ /* 0x000fea0003800000 */
.L_x_762:
        /* <DEDUP_REMOVED lines=56> */
.L_x_765:
[----:B------:R-:W-:Y:S05]  /*3d70*/  BSYNC B0 ;  /* 0x0000000000007941 */ /* 0x000fea0003800000 */
.L_x_764:
        /* <DEDUP_REMOVED lines=30> */
[C---:B------:R-:W-:Y:S01]  /*3f60*/  @!P0 FMUL.FTZ R3, R18.reuse, R7 ;  /* 0x0000000712038220 */ /* 0x040fe20000410000 */
[----:B------:R-:W-:Y:S01]  /*3f70*/  @!P0 MOV R7, R23 ;  /* 0x0000001700078202 */ /* 0x000fe20000000f00 */
[-C--:B------:R-:W-:Y:S01]  /*3f80*/  @!P0 FFMA.FTZ R32, R18, R27.reuse, -R32 ;  /* 0x0000001b12208223 */ /* 0x080fe20000010820 */
[--C-:B------:R-:W-:Y:S01]  /*3f90*/  @!P0 HADD2.F32 R25, -RZ, R9.reuse.H1_H1 ;  /* 0x30000009ff198230 */ /* 0x100fe20000004100 */
[----:B------:R-:W-:Y:S01]  /*3fa0*/  @!P0 FFMA.FTZ R3, R26, R27, R3 ;  /* 0x0000001b1a038223 */ /* 0x000fe20000010003 */
[----:B------:R-:W-:Y:S01]  /*3fb0*/  @!P0 F2FP.PACK_AB R29, R2, R29 ;  /* 0x0000001d021d823e */ /* 0x000fe200000000ff */
[----:B------:R-:W-:Y:S02]  /*3fc0*/  @!P0 HADD2.F32 R9, -RZ, R9.H0_H0 ;  /* 0x20000009ff098230 */ /* 0x000fe40000004100 */
[----:B------:R-:W-:Y:S01]  /*3fd0*/  @!P0 FMUL.FTZ R31, R25, R6 ;  /* 0x00000006191f8220 */ /* 0x000fe20000410000 */
[----:B------:R-:W-:Y:S01]  /*3fe0*/  @!P0 F2FP.PACK_AB R32, R3, R32 ;  /* 0x000000200320823e */ /* 0x000fe200000000ff */
[--C-:B------:R-:W-:Y:S01]  /*3ff0*/  @!P0 HADD2.F32 R28, -RZ, R7.reuse.H1_H1 ;  /* 0x30000007ff1c8230 */ /* 0x100fe20000004100 */
[C---:B------:R-:W-:Y:S01]  /*4000*/  @!P0 FMUL.FTZ R4, R9.reuse, R6 ;  /* 0x0000000609048220 */ /* 0x040fe20000410000 */
[----:B------:R-:W-:Y:S01]  /*4010*/  @!P0 MOV R20, R29 ;  /* 0x0000001d00148202 */ /* 0x000fe20000000f00 */
[----:B------:R-:W-:Y:S01]  /*4020*/  @!P0 FFMA.FTZ R31, R9, R24, -R31 ;  /* 0x00000018091f8223 */ /* 0x000fe2000001081f */
[----:B------:R-:W-:Y:S01]  /*4030*/  @!P0 MOV R21, R32 ;  /* 0x0000002000158202 */ /* 0x000fe20000000f00 */
[----:B------:R-:W-:Y:S01]  /*4040*/  @!P0 FMUL.FTZ R33, R28, R8 ;  /* 0x000000081c218220 */ /* 0x000fe20000410000 */
[----:B------:R-:W-:Y:S01]  /*4050*/  @!P0 HADD2.F32 R7, -RZ, R7.H0_H0 ;  /* 0x20000007ff078230 */ /* 0x000fe20000004100 */
[----:B------:R-:W-:Y:S04]  /*4060*/  @!P0 FFMA.FTZ R4, R25, R24, R4 ;  /* 0x0000001819048223 */ /* 0x000fe80000010004 */
[C---:B------:R-:W-:Y:S01]  /*4070*/  @!P0 FMUL.FTZ R5, R7.reuse, R8 ;  /* 0x0000000807058220 */ /* 0x040fe20000410000 */
[----:B------:R-:W-:Y:S01]  /*4080*/  @!P0 F2FP.PACK_AB R31, R4, R31 ;  /* 0x0000001f041f823e */ /* 0x000fe200000000ff */
[-C--:B------:R-:W-:Y:S02]  /*4090*/  @!P0 FFMA.FTZ R33, R7, R30.reuse, -R33 ;  /* 0x0000001e07218223 */ /* 0x080fe40000010821 */
[----:B------:R-:W-:Y:S01]  /*40a0*/  @!P0 FFMA.FTZ R5, R28, R30, R5 ;  /* 0x0000001e1c058223 */ /* 0x000fe20000010005 */
[----:B------:R-:W-:Y:S04]  /*40b0*/  @!P0 MOV R22, R31 ;  /* 0x0000001f00168202 */ /* 0x000fe80000000f00 */
[----:B------:R-:W-:Y:S04]  /*40c0*/  @!P0 F2FP.PACK_AB R34, R5, R33 ;  /* 0x000000210522823e */ /* 0x000fe800000000ff */
[----:B------:R-:W-:Y:S05]  /*40d0*/  @!P0 MOV R23, R34 ;  /* 0x0000002200178202 */ /* 0x000fea0000000f00 */
[----:B------:R1:W-:Y:S01]  /*40e0*/  STG.E.128 [R76.64+0x180], R20 ;  /* 0x000180144c007986 */ /* 0x0003e2000c101d12 */
[----:B------:R-:W-:-:S05]  /*40f0*/  BRA `(.L_x_759) ;  /* 0x0000271000007947 */ /* 0x000fca0003800000 */
.L_x_746:
        /* <DEDUP_REMOVED lines=30> */
[----:B------:R1:W5:Y:S04]  /*42e0*/  @!P0 LDG.E.128 R52, [R6.64] ;  /* 0x0000001206348981 */ /* 0x000368000c1e1d00 */
[----:B------:R1:W5:Y:S01]  /*42f0*/  @!P0 LDG.E.128 R40, [R2.64] ;  /* 0x0000001202288981 */ /* 0x000362000c1e1d00 */
[----:B------:R-:W-:Y:S11]  /*4300*/  ISETP.GE.AND P0, PT, R12, c[0x0][0x27c], PT ;  /* 0x00009f000c007a0c */ /* 0x000ff60003f06270 */
[----:B------:R-:W-:Y:S02]  /*4310*/  @!UPT UIADD3 URZ, URZ, URZ, URZ ;  /* 0x0000003f3f3ff290 */ /* 0x000fe4000fffe03f */
[----:B------:R1:W5:Y:S04]  /*4320*/  @!P0 LDG.E.128 R76, [R6.64+0x80] ;  /* 0x00008012064c8981 */ /* 0x000368000c1e1d00 */
[----:B------:R1:W5:Y:S02]  /*4330*/  @!P0 LDG.E.128 R32, [R2.64+0x80] ;  /* 0x0000801202208981 */ /* 0x000364000c1e1d00 */
.L_x_767:
[----:B------:R-:W-:Y:S05]  /*4340*/  BSYNC B0 ;  /* 0x0000000000007941 */ /* 0x000fea0003800000 */
.L_x_766:
        /* <DEDUP_REMOVED lines=60> */
.L_x_769:
[----:B------:R-:W-:Y:S05]  /*4710*/  BSYNC B0 ;  /* 0x0000000000007941 */ /* 0x000fea0003800000 */
.L_x_768:
        /* <DEDUP_REMOVED lines=26> */
[----:B------:R-:W-:Y:S01]  /*48c0*/  IADD3 R139, P0, R160, R164, RZ ;  /* 0x000000a4a08b7210 */ /* 0x000fe20007f1e0ff */
[----:B------:R-:W-:Y:S04]  /*48d0*/  BSSY B0, `(.L_x_772) ;  /* 0x0000074000007945 */ /* 0x000fe80003800000 */
[----:B------:R-:W-:Y:S01]  /*48e0*/  IMAD.X R137, R107, 0x1, R94, P0 ;  /* 0x000000016b897824 */ /* 0x000fe200000e065e */
[----:B------:R-:W-:Y:S11]  /*48f0*/  ISETP.GE.AND P0, PT, R14, c[0x0][0x1d4], PT ;  /* 0x000075000e007a0c */ /* 0x000ff60003f06270 */
[----:B------:R-:W-:Y:S02]  /*4900*/  @!UPT UIADD3 URZ, URZ, URZ, URZ ;  /* 0x0000003f3f3ff290 */ /* 0x000fe4000fffe03f */
[----:B------:R-:W-:-:S05]  /*4910*/  @P0 BRA `(.L_x_773) ;  /* 0x000006f000000947 */ /* 0x000fca0003800000 */
[----:B------:R-:W1:Y:S01]  /*4920*/  LDS.128 R80, [R119+0xa080] ;  /* 0x00a0800077507984 */ /* 0x000e620000000c00 */
[----:B------:R-:W-:Y:S02]  /*4930*/  ISETP.GE.AND P2, PT, R122, c[0x0][0x1d4], PT ;  /* 0x000075007a007a0c */ /* 0x000fe40003f46270 */
[C---:B------:R-:W-:Y:S04]  /*4940*/  IADD3 R168, P1, P0, R146.reuse, R139, R125 ;  /* 0x0000008b92a87210 */ /* 0x040fe8000783e07d */
[C---:B------:R-:W-:Y:S01]  /*4950*/  IADD3.X R167, R101.reuse, R137, R114, P1, P0 ;  /* 0x0000008965a77210 */ /* 0x040fe20000fe0472 */
[----:B------:R-:W2:Y:S06]  /*4960*/  LDS.128 R28, [R120+0xa080] ;  /* 0x00a08000781c7984 */ /* 0x000eac0000000c00 */
[----:B------:R-:W-:Y:S04]  /*4970*/  @!P2 IADD3 R166, P1, P0, R146, R139, R122 ;  /* 0x0000008b92a6a210 */ /* 0x000fe8000783e07a */
[----:B------:R-:W-:Y:S02]  /*4980*/  @!P2 IADD3.X R157, R101, R137, R110, P1, P0 ;  /* 0x00000089659da210 */ /* 0x000fe40000fe046e */
[C---:B------:R-:W-:Y:S04]  /*4990*/  LEA R170, P0, R168.reuse, c[0x0][0x1c8], 0x1 ;  /* 0x00007200a8aa7a11 */ /* 0x040fe800078008ff */
[----:B------:R-:W-:Y:S02]  /*49a0*/  LEA.HI.X R171, R168, c[0x0][0x1cc], R167, 0x1, P0 ;  /* 0x00007300a8ab7a11 */ /* 0x000fe400000f0ca7 */
[C---:B------:R-:W-:Y:S04]  /*49b0*/  @!P2 LEA R168, P0, R166.reuse, c[0x0][0x1c8], 0x1 ;  /* 0x00007200a6a8aa11 */ /* 0x040fe800078008ff */
[----:B------:R-:W-:Y:S02]  /*49c0*/  @!P2 LEA.HI.X R169, R166, c[0x0][0x1cc], R157, 0x1, P0 ;  /* 0x00007300a6a9aa11 */ /* 0x000fe400000f0c9d */
[----:B------:R-:W-:Y:S11]  /*49d0*/  ISETP.GE.AND P0, PT, R14, c[0x0][0x27c], PT ;  /* 0x00009f000e007a0c */ /* 0x000ff60003f06270 */
[----:B------:R-:W-:Y:S02]  /*49e0*/  @!UPT UIADD3 URZ, URZ, URZ, URZ ;  /* 0x0000003f3f3ff290 */ /* 0x000fe4000fffe03f */
[----:B------:R-:W-:Y:S01]  /*49f0*/  @!P0 SHF.R.U64 R60, R52, 0x10, R53 ;  /* 0x00000010343c8819 */ /* 0x000fe20000001235 */
[----:B------:R-:W-:Y:S01]  /*4a00*/  @!P0 HADD2.F32 R48, -RZ, R45.H1_H1 ;  /* 0x3000002dff308230 */ /* 0x000fe20000004100 */
[----:B------:R-:W-:Y:S01]  /*4a10*/  @!P0 SHF.R.U64 R42, R42, 0x10, R43 ;  /* 0x000000102a2a8819 */ /* 0x000fe2000000122b */
[----:B------:R-:W-:Y:S01]  /*4a20*/  @!P0 HADD2.F32 R50, -RZ, R50.H0_H0 ;  /* 0x20000032ff328230 */ /* 0x000fe20000004100 */
[----:B-1----:R-:W-:Y:S01]  /*4a30*/  @!P0 MOV R52, R80 ;  /* 0x0000005000348202 */ /* 0x002fe20000000f00 */
[----:B------:R-:W-:Y:S01]  /*4a40*/  @!P0 HADD2.F32 R57, -RZ, R57.H0_H0 ;  /* 0x20000039ff398230 */ /* 0x000fe20000004100 */
[----:B------:R-:W-:Y:S01]  /*4a50*/  @!P0 SHF.R.U64 R46, R40, 0x10, R41 ;  /* 0x00000010282e8819 */ /* 0x000fe20000001229 */
[----:B------:R-:W-:Y:S01]  /*4a60*/  @!P0 HADD2.F32 R61, -RZ, R61.H0_H0 ;  /* 0x2000003dff3d8230 */ /* 0x000fe20000004100 */
[----:B------:R-:W-:Y:S01]  /*4a70*/  @!P0 SHF.R.U32.HI R40, RZ, 0x10, R43 ;  /* 0x00000010ff288819 */ /* 0x000fe2000001162b */
[--C-:B------:R-:W-:Y:S01]  /*4a80*/  @!P0 HADD2.F32 R51, -RZ, R52.reuse.H0_H0 ;  /* 0x20000034ff338230 */ /* 0x100fe20000004100 */
[----:B--2---:R-:W-:Y:S01]  /*4a90*/  @!P0 MOV R43, R28 ;  /* 0x0000001c002b8202 */ /* 0x004fe20000000f00 */
[----:B------:R-:W-:Y:S01]  /*4aa0*/  @!P0 HADD2.F32 R52, -RZ, R52.H1_H1 ;  /* 0x30000034ff348230 */ /* 0x000fe20000004100 */
[----:B------:R-:W-:Y:S01]  /*4ab0*/  @!P0 SHF.R.U32.HI R58, RZ, 0x10, R53 ;  /* 0x00000010ff3a8819 */ /* 0x000fe20000011635 */
[----:B------:R-:W-:Y:S01]  /*4ac0*/  @!P0 IMAD.MOV.U32 R53, RZ, RZ, R81 ;  /* 0x000000ffff358224 */ /* 0x000fe200078e0051 */
[----:B------:R-:W-:Y:S01]  /*4ad0*/  @!P0 SHF.R.U64 R59, R54, 0x10, R55 ;  /* 0x00000010363b8819 */ /* 0x000fe20000001237 */
[-C--:B------:R-:W-:Y:S01]  /*4ae0*/  @!P0 FMUL.FTZ R157, R51, R48.reuse ;  /* 0x00000030339d8220 */ /* 0x080fe20000410000 */
[--C-:B------:R-:W-:Y:S01]  /*4af0*/  @!P0 HADD2.F32 R47, -RZ, R43.reuse.H0_H0 ;  /* 0x2000002bff2f8230 */ /* 0x100fe20000004100 */
[----:B------:R-:W-:Y:S01]  /*4b00*/  @!P0 SHF.R.U32.HI R41, RZ, 0x10, R41 ;  /* 0x00000010ff298819 */ /* 0x000fe20000011629 */
[----:B------:R-:W-:Y:S01]  /*4b10*/  @!P0 HADD2.F32 R43, -RZ, R43.H1_H1 ;  /* 0x3000002bff2b8230 */ /* 0x000fe20000004100 */
[----:B------:R-:W-:Y:S01]  /*4b20*/  @!P0 SHF.R.U32.HI R63, RZ, 0x10, R55 ;  /* 0x00000010ff3f8819 */ /* 0x000fe20000011637 */
[----:B------:R-:W-:Y:S01]  /*4b30*/  @!P0 IMAD.MOV.U32 R55, RZ, RZ, R83 ;  /* 0x000000ffff378224 */ /* 0x000fe200078e0053 */
[----:B------:R-:W-:Y:S01]  /*4b40*/  @!P0 HADD2.F32 R46, -RZ, R46.H0_H0 ;  /* 0x2000002eff2e8230 */ /* 0x000fe20000004100 */
[C---:B------:R-:W-:Y:S01]  /*4b50*/  @!P0 FMUL.FTZ R2, R47.reuse, R48 ;  /* 0x000000302f028220 */ /* 0x040fe20000410000 */
[----:B------:R-:W-:Y:S01]  /*4b60*/  @!P0 HADD2.F32 R54, -RZ, R60.H0_H0 ;  /* 0x2000003cff368230 */ /* 0x000fe20000004100 */
[----:B------:R-:W-:Y:S01]  /*4b70*/  @!P0 FFMA.FTZ R157, R47, R50, -R157 ;  /* 0x000000322f9d8223 */ /* 0x000fe2000001089d */
[----:B------:R-:W-:Y:S01]  /*4b80*/  @!P0 MOV R47, R29 ;  /* 0x0000001d002f8202 */ /* 0x000fe20000000f00 */
[C---:B------:R-:W-:Y:S01]  /*4b90*/  @!P0 FMUL.FTZ R166, R52.reuse, R46 ;  /* 0x0000002e34a68220 */ /* 0x040fe20000410000 */
[----:B------:R-:W-:Y:S01]  /*4ba0*/  @!P0 HADD2.F32 R62, -RZ, R55.H1_H1 ;  /* 0x30000037ff3e8230 */ /* 0x000fe20000004100 */
[----:B------:R-:W-:Y:S01]  /*4bb0*/  @!P0 FFMA.FTZ R2, R51, R50, R2 ;  /* 0x0000003233028223 */ /* 0x000fe20000010002 */
[--C-:B------:R-:W-:Y:S01]  /*4bc0*/  @!P0 HADD2.F32 R50, -RZ, R53.reuse.H0_H0 ;  /* 0x20000035ff328230 */ /* 0x100fe20000004100 */
[C---:B------:R-:W-:Y:S01]  /*4bd0*/  @!P0 FMUL.FTZ R3, R43.reuse, R46 ;  /* 0x0000002e2b038220 */ /* 0x040fe20000410000 */
[----:B------:R-:W-:Y:S01]  /*4be0*/  @!P0 HADD2.F32 R53, -RZ, R53.H1_H1 ;  /* 0x30000035ff358230 */ /* 0x000fe20000004100 */
[-C--:B------:R-:W-:Y:S01]  /*4bf0*/  @!P0 FFMA.FTZ R166, R43, R54.reuse, -R166 ;  /* 0x000000362ba68223 */ /* 0x080fe200000108a6 */
[----:B------:R-:W-:Y:S01]  /*4c00*/  @!P0 HADD2.F32 R46, -RZ, R41.H0_H0 ;  /* 0x20000029ff2e8230 */ /* 0x000fe20000004100 */
[----:B------:R-:W-:Y:S01]  /*4c10*/  @!P0 FFMA.FTZ R3, R52, R54, R3 ;  /* 0x0000003634038223 */ /* 0x000fe20000010003 */
[----:B------:R-:W-:Y:S02]  /*4c20*/  @!P0 HADD2.F32 R51, -RZ, R56.H0_H0 ;  /* 0x20000038ff338230 */ /* 0x000fe40000004100 */
[----:B------:R-:W-:Y:S01]  /*4c30*/  @!P0 HADD2.F32 R56, -RZ, R58.H0_H0 ;  /* 0x2000003aff388230 */ /* 0x000fe20000004100 */
[----:B------:R-:W-:Y:S01]  /*4c40*/  @!P0 FMUL.FTZ R172, R53, R46 ;  /* 0x0000002e35ac8220 */ /* 0x000fe20000410000 */
[----:B------:R-:W-:Y:S01]  /*4c50*/  @!P0 HADD2.F32 R41, -RZ, R47.H1_H1 ;  /* 0x3000002fff298230 */ /* 0x000fe20000004100 */
[----:B------:R-:W-:Y:S01]  /*4c60*/  @!P0 MOV R58, R82 ;  /* 0x00000052003a8202 */ /* 0x000fe20000000f00 */
[----:B------:R-:W-:Y:S01]  /*4c70*/  @!P0 HADD2.F32 R43, -RZ, R45.H0_H0 ;  /* 0x2000002dff2b8230 */ /* 0x000fe20000004100 */
[----:B------:R-:W-:Y:S01]  /*4c80*/  @!P0 MOV R45, R31 ;  /* 0x0000001f002d8202 */ /* 0x000fe20000000f00 */
[----:B------:R-:W-:Y:S01]  /*4c90*/  @!P0 HADD2.F32 R48, -RZ, R47.H0_H0 ;  /* 0x2000002fff308230 */ /* 0x000fe20000004100 */
[C---:B------:R-:W-:Y:S01]  /*4ca0*/  @!P0 FMUL.FTZ R5, R41.reuse, R46 ;  /* 0x0000002e29058220 */ /* 0x040fe20000410000 */
[----:B------:R-:W-:Y:S01]  /*4cb0*/  @!P0 F2FP.PACK_AB R157, R166, R157 ;  /* 0x0000009da69d823e */ /* 0x000fe200000000ff */
[----:B------:R-:W-:Y:S01]  /*4cc0*/  @!P0 FFMA.FTZ R172, R41, R56, -R172 ;  /* 0x0000003829ac8223 */ /* 0x000fe200000108ac */
[----:B------:R-:W-:Y:S01]  /*4cd0*/  @!P0 HADD2.F32 R41, -RZ, R40.H0_H0 ;  /* 0x20000028ff298230 */ /* 0x000fe20000004100 */
[-C--:B------:R-:W-:Y:S01]  /*4ce0*/  @!P0 FMUL.FTZ R167, R50, R43.reuse ;  /* 0x0000002b32a78220 */ /* 0x080fe20000410000 */
[----:B------:R-:W-:Y:S01]  /*4cf0*/  @!P0 HADD2.F32 R40, -RZ, R45.H1_H1 ;  /* 0x3000002dff288230 */ /* 0x000fe20000004100 */
[----:B------:R-:W-:Y:S01]  /*4d00*/  @!P0 FMUL.FTZ R4, R48, R43 ;  /* 0x0000002b30048220 */ /* 0x000fe20000410000 */
[----:B------:R-:W-:Y:S01]  /*4d10*/  @!P0 HADD2.F32 R63, -RZ, R63.H0_H0 ;  /* 0x2000003fff3f8230 */ /* 0x000fe20000004100 */
[-C--:B------:R-:W-:Y:S01]  /*4d20*/  @!P0 FMUL.FTZ R174, R62, R41.reuse ;  /* 0x000000293eae8220 */ /* 0x080fe20000410000 */
[----:B------:R-:W-:Y:S01]  /*4d30*/  @!P0 HADD2.F32 R60, -RZ, R55.H0_H0 ;  /* 0x20000037ff3c8230 */ /* 0x000fe20000004100 */
[C---:B------:R-:W-:Y:S01]  /*4d40*/  @!P0 FMUL.FTZ R9, R40.reuse, R41 ;  /* 0x0000002928098220 */ /* 0x040fe20000410000 */
[----:B------:R-:W-:Y:S01]  /*4d50*/  @!P0 HADD2.F32 R46, -RZ, R45.H0_H0 ;  /* 0x2000002dff2e8230 */ /* 0x000fe20000004100 */
[----:B------:R-:W-:Y:S01]  /*4d60*/  @!P0 FFMA.FTZ R174, R40, R63, -R174 ;  /* 0x0000003f28ae8223 */ /* 0x000fe200000108ae */
[----:B------:R-:W-:Y:S01]  /*4d70*/  @!P0 HADD2.F32 R43, -RZ, R44.H1_H1 ;  /* 0x3000002cff2b8230 */ /* 0x000fe20000004100 */
[----:B------:R-:W-:Y:S01]  /*4d80*/  @!P0 IMAD.MOV.U32 R40, RZ, RZ, R30 ;  /* 0x000000ffff288224 */ /* 0x000fe200078e001e */
[----:B------:R-:W-:Y:S01]  /*4d90*/  @!P0 MOV R28, R157 ;  /* 0x0000009d001c8202 */ /* 0x000fe20000000f00 */
[----:B------:R-:W-:Y:S01]  /*4da0*/  @!P0 FFMA.FTZ R4, R50, R51, R4 ;  /* 0x0000003332048223 */ /* 0x000fe20000010004 */
[----:B------:R-:W-:Y:S01]  /*4db0*/  @!P0 F2FP.PACK_AB R166, R3, R2 ;  /* 0x0000000203a6823e */ /* 0x000fe200000000ff */
[-C--:B------:R-:W-:Y:S01]  /*4dc0*/  @!P0 FMUL.FTZ R173, R60, R43.reuse ;  /* 0x0000002b3cad8220 */ /* 0x080fe20000410000 */
[--C-:B------:R-:W-:Y:S01]  /*4dd0*/  @!P0 HADD2.F32 R55, -RZ, R58.reuse.H0_H0 ;  /* 0x2000003aff378230 */ /* 0x100fe20000004100 */
[----:B------:R-:W-:Y:S01]  /*4de0*/  @!P0 FMUL.FTZ R8, R46, R43 ;  /* 0x0000002b2e088220 */ /* 0x000fe20000410000 */
[----:B------:R-:W-:Y:S01]  /*4df0*/  @!P0 HADD2.F32 R58, -RZ, R58.H1_H1 ;  /* 0x3000003aff3a8230 */ /* 0x000fe20000004100 */
[----:B------:R-:W-:Y:S01]  /*4e00*/  @!P0 FFMA.FTZ R167, R48, R51, -R167 ;  /* 0x0000003330a78223 */ /* 0x000fe200000108a7 */
[----:B------:R-:W-:Y:S01]  /*4e10*/  @!P0 HADD2.F32 R43, -RZ, R44.H0_H0 ;  /* 0x2000002cff2b8230 */ /* 0x000fe20000004100 */
[----:B------:R-:W-:Y:S01]  /*4e20*/  @!P0 FFMA.FTZ R173, R46, R61, -R173 ;  /* 0x0000003d2ead8223 */ /* 0x000fe200000108ad */
[----:B------:R-:W-:Y:S01]  /*4e30*/  @!P0 HADD2.F32 R41, -RZ, R42.H0_H0 ;  /* 0x2000002aff298230 */ /* 0x000fe20000004100 */
[----:B------:R-:W-:Y:S01]  /*4e40*/  @!P0 FFMA.FTZ R5, R53, R56, R5 ;  /* 0x0000003835058223 */ /* 0x000fe20000010005 */
[--C-:B------:R-:W-:Y:S01]  /*4e50*/  @!P0 HADD2.F32 R42, -RZ, R40.reuse.H0_H0 ;  /* 0x20000028ff2a8230 */ /* 0x100fe20000004100 */
[C---:B------:R-:W-:Y:S01]  /*4e60*/  @!P0 FMUL.FTZ R175, R55.reuse, R43 ;  /* 0x0000002b37af8220 */ /* 0x040fe20000410000 */
[----:B------:R-:W-:Y:S01]  /*4e70*/  @!P0 F2FP.PACK_AB R172, R172, R167 ;  /* 0x000000a7acac823e */ /* 0x000fe200000000ff */
[----:B------:R-:W-:Y:S01]  /*4e80*/  @!P0 FMUL.FTZ R176, R58, R41 ;  /* 0x000000293ab08220 */ /* 0x000fe20000410000 */
[----:B------:R-:W-:Y:S01]  /*4e90*/  @!P0 F2FP.PACK_AB R173, R174, R173 ;  /* 0x000000adaead823e */ /* 0x000fe200000000ff */
[C---:B------:R-:W-:Y:S01]  /*4ea0*/  @!P0 FMUL.FTZ R6, R42.reuse, R43 ;  /* 0x0000002b2a068220 */ /* 0x040fe20000410000 */
[----:B------:R-:W-:Y:S01]  /*4eb0*/  @!P0 MOV R29, R172 ;  /* 0x000000ac001d8202 */ /* 0x000fe20000000f00 */
[-C--:B------:R-:W-:Y:S01]  /*4ec0*/  @!P0 FFMA.FTZ R175, R42, R57.reuse, -R175 ;  /* 0x000000392aaf8223 */ /* 0x080fe200000108af */
[----:B------:R-:W-:Y:S01]  /*4ed0*/  @!P0 HADD2.F32 R40, -RZ, R40.H1_H1 ;  /* 0x30000028ff288230 */ /* 0x000fe20000004100 */
[----:B------:R-:W-:Y:S01]  /*4ee0*/  @!P0 FFMA.FTZ R6, R55, R57, R6 ;  /* 0x0000003937068223 */ /* 0x000fe20000010006 */
[----:B------:R-:W-:Y:S01]  /*4ef0*/  @!P0 HADD2.F32 R59, -RZ, R59.H0_H0 ;  /* 0x2000003bff3b8230 */ /* 0x000fe20000004100 */
[----:B------:R-:W-:Y:S02]  /*4f00*/  @!P0 MOV R31, R173 ;  /* 0x000000ad001f8202 */ /* 0x000fe40000000f00 */
[C---:B------:R-:W-:Y:S01]  /*4f10*/  @!P0 FMUL.FTZ R7, R40.reuse, R41 ;  /* 0x0000002928078220 */ /* 0x040fe20000410000 */
[----:B------:R-:W-:Y:S01]  /*4f20*/  @!P0 F2FP.PACK_AB R167, R5, R4 ;  /* 0x0000000405a7823e */ /* 0x000fe200000000ff */
[-C--:B------:R-:W-:Y:S01]  /*4f30*/  @!P0 FFMA.FTZ R176, R40, R59.reuse, -R176 ;  /* 0x0000003b28b08223 */ /* 0x080fe200000108b0 */
[----:B------:R-:W-:Y:S01]  /*4f40*/  @!P0 MOV R80, R166 ;  /* 0x000000a600508202 */ /* 0x000fe20000000f00 */
[----:B------:R-:W-:Y:S02]  /*4f50*/  @!P0 FFMA.FTZ R7, R58, R59, R7 ;  /* 0x0000003b3a078223 */ /* 0x000fe40000010007 */
[----:B------:R-:W-:Y:S01]  /*4f60*/  @!P0 FFMA.FTZ R8, R60, R61, R8 ;  /* 0x0000003d3c088223 */ /* 0x000fe20000010008 */
[----:B------:R-:W-:Y:S01]  /*4f70*/  @!P0 F2FP.PACK_AB R176, R176, R175 ;  /* 0x000000afb0b0823e */ /* 0x000fe200000000ff */
[----:B------:R-:W-:Y:S01]  /*4f80*/  @!P0 FFMA.FTZ R9, R62, R63, R9 ;  /* 0x0000003f3e098223 */ /* 0x000fe20000010009 */
[----:B------:R-:W-:Y:S01]  /*4f90*/  @!P0 F2FP.PACK_AB R174, R7, R6 ;  /* 0x0000000607ae823e */ /* 0x000fe200000000ff */
[----:B------:R-:W-:Y:S02]  /*4fa0*/  @!P0 IMAD.MOV.U32 R81, RZ, RZ, R167 ;  /* 0x000000ffff518224 */ /* 0x000fe400078e00a7 */
[----:B------:R-:W-:Y:S01]  /*4fb0*/  @!P0 IMAD.MOV.U32 R30, RZ, RZ, R176 ;  /* 0x000000ffff1e8224 */ /* 0x000fe200078e00b0 */
[----:B------:R-:W-:Y:S02]  /*4fc0*/  @!P0 F2FP.PACK_AB R175, R9, R8 ;  /* 0x0000000809af823e */ /* 0x000fe400000000ff */
[----:B------:R-:W-:Y:S02]  /*4fd0*/  @!P0 MOV R82, R174 ;  /* 0x000000ae00528202 */ /* 0x000fe40000000f00 */
[----:B------:R1:W-:Y:S01]  /*4fe0*/  STG.E.128 [R170.64], R28 ;  /* 0x0000001caa007986 */ /* 0x0003e2000c101d12 */
[----:B------:R-:W-:Y:S07]  /*4ff0*/  @!P0 MOV R83, R175 ;  /* 0x000000af00538202 */ /* 0x000fee0000000f00 */
[----:B------:R1:W-:Y:S02]  /*5000*/  @!P2 STG.E.128 [R168.64], R80 ;  /* 0x00000050a800a986 */ /* 0x0003e4000c101d12 */
.L_x_773:
[----:B------:R-:W-:Y:S05]  /*5010*/  BSYNC B0 ;  /* 0x0000000000007941 */ /* 0x000fea0003800000 */
.L_x_772:
[----:B------:R-:W-:Y:S11]  /*5020*/  ISETP.GE.AND P0, PT, R12, c[0x0][0x1d4], PT ;  /* 0x000075000c007a0c */ /* 0x000ff60003f06270 */
[----:B------:R-:W-:Y:S02]  /*5030*/  @!UPT UIADD3 URZ, URZ, URZ, URZ ;  /* 0x0000003f3f3ff290 */ /* 0x000fe4000fffe03f */
[----:B------:R-:W-:-:S05]  /*5040*/  @P0 BRA `(.L_x_771) ;  /* 0x000006f000000947 */ /* 0x000fca0003800000 */
[----:B------:R-:W2:Y:S01]  /*5050*/  LDS.128 R60, [R117+0xa080] ;  /* 0x00a08000753c7984 */ /* 0x000ea20000000c00 */
[----:B------:R-:W-:Y:S02]  /*5060*/  ISETP.GE.AND P2, PT, R121, c[0x0][0x1d4], PT ;  /* 0x0000750079007a0c */ /* 0x000fe40003f46270 */
[C---:B------:R-:W-:Y:S04]  /*5070*/  IADD3 R59, P1, P0, R146.reuse, R139, R124 ;  /* 0x0000008b923b7210 */ /* 0x040fe8000783e07c */
[C---:B------:R-:W-:Y:S01]  /*5080*/  IADD3.X R58, R101.reuse, R137, R112, P1, P0 ;  /* 0x00000089653a7210 */ /* 0x040fe20000fe0470 */
[----:B-1----:R-:W1:Y:S06]  /*5090*/  LDS.128 R28, [R118+0xa080] ;  /* 0x00a08000761c7984 */ /* 0x002e6c0000000c00 */
        /* <DEDUP_REMOVED lines=8> */
[----:B--2---:R-:W-:Y:S01]  /*5120*/  @!P0 IMAD.MOV.U32 R50, RZ, RZ, R63 ;  /* 0x000000ffff328224 */ /* 0x004fe200078e003f */
[----:B------:R-:W-:Y:S01]  /*5130*/  @!P0 MOV R45, R60 ;  /* 0x0000003c002d8202 */ /* 0x000fe20000000f00 */
[----:B------:R-:W-:Y:S01]  /*5140*/  @!P0 HADD2.F32 R42, -RZ, R39.H1_H1 ;  /* 0x30000027ff2a8230 */ /* 0x000fe20000004100 */
[----:B------:R-:W-:Y:S01]  /*5150*/  @!P0 SHF.R.U64 R34, R34, 0x10, R35 ;  /* 0x0000001022228819 */ /* 0x000fe20000001223 */
[----:B------:R-:W-:Y:S01]  /*5160*/  @!P0 HADD2.F32 R44, -RZ, R85.H1_H1 ;  /* 0x30000055ff2c8230 */ /* 0x000fe20000004100 */
[----:B------:R-:W-:Y:S01]  /*5170*/  @!P0 SHF.R.U64 R40, R32, 0x10, R33 ;  /* 0x0000001020288819 */ /* 0x000fe20000001221 */
[--C-:B------:R-:W-:Y:S01]  /*5180*/  @!P0 HADD2.F32 R43, -RZ, R45.reuse.H0_H0 ;  /* 0x2000002dff2b8230 */ /* 0x100fe20000004100 */
[----:B------:R-:W-:Y:S01]  /*5190*/  @!P0 SHF.R.U32.HI R32, RZ, 0x10, R35 ;  /* 0x00000010ff208819 */ /* 0x000fe20000011623 */
[----:B------:R-:W-:Y:S01]  /*51a0*/  @!P0 HADD2.F32 R45, -RZ, R45.H1_H1 ;  /* 0x3000002dff2d8230 */ /* 0x000fe20000004100 */
[----:B-1----:R-:W-:Y:S01]  /*51b0*/  @!P0 MOV R35, R28 ;  /* 0x0000001c00238202 */ /* 0x002fe20000000f00 */
[----:B------:R-:W-:Y:S01]  /*51c0*/  @!P0 HADD2.F32 R56, -RZ, R50.H1_H1 ;  /* 0x30000032ff388230 */ /* 0x000fe20000004100 */
[----:B------:R-:W-:Y:S01]  /*51d0*/  @!P0 FMUL.FTZ R58, R43, R42 ;  /* 0x0000002a2b3a8220 */ /* 0x000fe20000410000 */
[----:B------:R-:W-:Y:S01]  /*51e0*/  @!P0 SHF.R.U32.HI R33, RZ, 0x10, R33 ;  /* 0x00000010ff218819 */ /* 0x000fe20000011621 */
[----:B------:R-:W-:Y:S01]  /*51f0*/  @!P0 HADD2.F32 R40, -RZ, R40.H0_H0 ;  /* 0x20000028ff288230 */ /* 0x000fe20000004100 */
[----:B------:R-:W-:Y:S01]  /*5200*/  @!P0 SHF.R.U64 R46, R76, 0x10, R77 ;  /* 0x000000104c2e8819 */ /* 0x000fe2000000124d */
[--C-:B------:R-:W-:Y:S01]  /*5210*/  @!P0 HADD2.F32 R41, -RZ, R35.reuse.H0_H0 ;  /* 0x20000023ff298230 */ /* 0x100fe20000004100 */
[----:B------:R-:W-:Y:S01]  /*5220*/  @!P0 MOV R52, R62 ;  /* 0x0000003e00348202 */ /* 0x000fe20000000f00 */
[----:B------:R-:W-:Y:S01]  /*5230*/  @!P0 HADD2.F32 R35, -RZ, R35.H1_H1 ;  /* 0x30000023ff238230 */ /* 0x000fe20000004100 */
[----:B------:R-:W-:Y:S01]  /*5240*/  @!P0 FMUL.FTZ R59, R45, R40 ;  /* 0x000000282d3b8220 */ /* 0x000fe20000410000 */
[----:B------:R-:W-:Y:S01]  /*5250*/  @!P0 HADD2.F32 R46, -RZ, R46.H0_H0 ;  /* 0x2000002eff2e8230 */ /* 0x000fe20000004100 */
[C---:B------:R-:W-:Y:S01]  /*5260*/  @!P0 FMUL.FTZ R2, R41.reuse, R42 ;  /* 0x0000002a29028220 */ /* 0x040fe20000410000 */
[----:B------:R-:W-:Y:S01]  /*5270*/  @!P0 HADD2.F32 R54, -RZ, R50.H0_H0 ;  /* 0x20000032ff368230 */ /* 0x000fe20000004100 */
[-C--:B------:R-:W-:Y:S01]  /*5280*/  @!P0 FFMA.FTZ R58, R41, R44.reuse, -R58 ;  /* 0x0000002c293a8223 */ /* 0x080fe2000001083a */
[----:B------:R-:W-:Y:S01]  /*5290*/  @!P0 MOV R41, R29 ;  /* 0x0000001d00298202 */ /* 0x000fe20000000f00 */
[----:B------:R-:W-:Y:S01]  /*52a0*/  @!P0 FFMA.FTZ R2, R43, R44, R2 ;  /* 0x0000002c2b028223 */ /* 0x000fe20000010002 */
[----:B------:R-:W-:Y:S01]  /*52b0*/  @!P0 HADD2.F32 R50, -RZ, R52.H0_H0 ;  /* 0x20000034ff328230 */ /* 0x000fe20000004100 */
[----:B------:R-:W-:Y:S01]  /*52c0*/  @!P0 IMAD.MOV.U32 R44, RZ, RZ, R61 ;  /* 0x000000ffff2c8224 */ /* 0x000fe200078e003d */
[----:B------:R-:W-:Y:S01]  /*52d0*/  @!P0 SHF.R.U32.HI R48, RZ, 0x10, R77 ;  /* 0x00000010ff308819 */ /* 0x000fe2000001164d */
[C---:B------:R-:W-:Y:S01]  /*52e0*/  @!P0 FMUL.FTZ R3, R35.reuse, R40 ;  /* 0x0000002823038220 */ /* 0x040fe20000410000 */
[----:B------:R-:W-:Y:S01]  /*52f0*/  @!P0 HADD2.F32 R40, -RZ, R33.H0_H0 ;  /* 0x20000021ff288230 */ /* 0x000fe20000004100 */
[-C--:B------:R-:W-:Y:S01]  /*5300*/  @!P0 FFMA.FTZ R59, R35, R46.reuse, -R59 ;  /* 0x0000002e233b8223 */ /* 0x080fe2000001083b */
[--C-:B------:R-:W-:Y:S01]  /*5310*/  @!P0 HADD2.F32 R43, -RZ, R44.reuse.H0_H0 ;  /* 0x2000002cff2b8230 */ /* 0x100fe20000004100 */
[----:B------:R-:W-:Y:S01]  /*5320*/  @!P0 FFMA.FTZ R3, R45, R46, R3 ;  /* 0x0000002e2d038223 */ /* 0x000fe20000010003 */
[----:B------:R-:W-:Y:S01]  /*5330*/  @!P0 HADD2.F32 R44, -RZ, R44.H1_H1 ;  /* 0x3000002cff2c8230 */ /* 0x000fe20000004100 */
[--C-:B------:R-:W-:Y:S01]  /*5340*/  @!P0 SHF.R.U32.HI R57, RZ, 0x10, R79.reuse ;  /* 0x00000010ff398819 */ /* 0x100fe2000001164f */
[----:B------:R-:W-:Y:S01]  /*5350*/  @!P0 HADD2.F32 R48, -RZ, R48.H0_H0 ;  /* 0x20000030ff308230 */ /* 0x000fe20000004100 */
[----:B------:R-:W-:Y:S01]  /*5360*/  @!P0 F2FP.PACK_AB R58, R59, R58 ;  /* 0x0000003a3b3a823e */ /* 0x000fe200000000ff */
[----:B------:R-:W-:Y:S01]  /*5370*/  @!P0 HADD2.F32 R33, -RZ, R41.H1_H1 ;  /* 0x30000029ff218230 */ /* 0x000fe20000004100 */
[-C--:B------:R-:W-:Y:S01]  /*5380*/  @!P0 FMUL.FTZ R166, R44, R40.reuse ;  /* 0x000000282ca68220 */ /* 0x080fe20000410000 */
[----:B------:R-:W-:Y:S01]  /*5390*/  @!P0 HADD2.F32 R35, -RZ, R39.H0_H0 ;  /* 0x20000027ff238230 */ /* 0x000fe20000004100 */
[----:B------:R-:W-:Y:S01]  /*53a0*/  @!P0 MOV R39, R31 ;  /* 0x0000001f00278202 */ /* 0x000fe20000000f00 */
[----:B------:R-:W-:Y:S01]  /*53b0*/  @!P0 HADD2.F32 R42, -RZ, R41.H0_H0 ;  /* 0x20000029ff2a8230 */ /* 0x000fe20000004100 */
[C---:B------:R-:W-:Y:S01]  /*53c0*/  @!P0 FMUL.FTZ R5, R33.reuse, R40 ;  /* 0x0000002821058220 */ /* 0x040fe20000410000 */
[----:B------:R-:W-:Y:S01]  /*53d0*/  @!P0 MOV R28, R58 ;  /* 0x0000003a001c8202 */ /* 0x000fe20000000f00 */
        /* <DEDUP_REMOVED lines=9> */
[----:B------:R-:W-:Y:S01]  /*5470*/  @!P0 HADD2.F32 R35, -RZ, R38.H1_H1 ;  /* 0x30000026ff238230 */ /* 0x000fe20000004100 */
[----:B------:R-:W-:Y:S01]  /*5480*/  @!P0 FFMA.FTZ R168, R32, R57, -R168 ;  /* 0x0000003920a88223 */ /* 0x000fe200000108a8 */
[----:B------:R-:W-:Y:S01]  /*5490*/  @!P0 F2FP.PACK_AB R59, R3, R2 ;  /* 0x00000002033b823e */ /* 0x000fe200000000ff */
[----:B------:R-:W-:Y:S01]  /*54a0*/  @!P0 IMAD.MOV.U32 R32, RZ, RZ, R30 ;  /* 0x000000ffff208224 */ /* 0x000fe200078e001e */
[----:B------:R-:W-:Y:S01]  /*54b0*/  @!P0 SHF.R.U64 R53, R78, 0x10, R79 ;  /* 0x000000104e358819 */ /* 0x000fe2000000124f */
[----:B------:R-:W-:Y:S01]  /*54c0*/  @!P0 FMUL.FTZ R139, R54, R35 ;  /* 0x00000023368b8220 */ /* 0x000fe20000410000 */
[----:B------:R-:W-:Y:S01]  /*54d0*/  @!P0 MOV R60, R59 ;  /* 0x0000003b003c8202 */ /* 0x000fe20000000f00 */
[----:B------:R-:W-:Y:S01]  /*54e0*/  @!P0 FMUL.FTZ R8, R40, R35 ;  /* 0x0000002328088220 */ /* 0x000fe20000410000 */
[----:B------:R-:W-:Y:S02]  /*54f0*/  @!P0 HADD2.F32 R52, -RZ, R52.H1_H1 ;  /* 0x30000034ff348230 */ /* 0x000fe40000004100 */
[----:B------:R-:W-:Y:S02]  /*5500*/  @!P0 HADD2.F32 R35, -RZ, R38.H0_H0 ;  /* 0x20000026ff238230 */ /* 0x000fe40000004100 */
[----:B------:R-:W-:Y:S02]  /*5510*/  @!P0 HADD2.F32 R33, -RZ, R34.H0_H0 ;  /* 0x20000022ff218230 */ /* 0x000fe40000004100 */
[----:B------:R-:W-:Y:S01]  /*5520*/  @!P0 HADD2.F32 R47, -RZ, R85.H0_H0 ;  /* 0x20000055ff2f8230 */ /* 0x000fe20000004100 */
[----:B------:R-:W-:Y:S01]  /*5530*/  @!P0 FMUL.FTZ R157, R50, R35 ;  /* 0x00000023329d8220 */ /* 0x000fe20000410000 */
[----:B------:R-:W-:Y:S01]  /*5540*/  @!P0 HADD2.F32 R34, -RZ, R32.H0_H0 ;  /* 0x20000020ff228230 */ /* 0x000fe20000004100 */
[----:B------:R-:W-:Y:S01]  /*5550*/  @!P0 FMUL.FTZ R170, R52, R33 ;  /* 0x0000002134aa8220 */ /* 0x000fe20000410000 */
[----:B------:R-:W-:Y:S01]  /*5560*/  @!P0 HADD2.F32 R51, -RZ, R84.H0_H0 ;  /* 0x20000054ff338230 */ /* 0x000fe20000004100 */
[----:B------:R-:W-:Y:S01]  /*5570*/  @!P0 FFMA.FTZ R4, R43, R47, R4 ;  /* 0x0000002f2b048223 */ /* 0x000fe20000010004 */
[----:B------:R-:W-:Y:S01]  /*5580*/  @!P0 HADD2.F32 R32, -RZ, R32.H1_H1 ;  /* 0x30000020ff208230 */ /* 0x000fe20000004100 */
[C---:B------:R-:W-:Y:S01]  /*5590*/  @!P0 FMUL.FTZ R6, R34.reuse, R35 ;  /* 0x0000002322068220 */ /* 0x040fe20000410000 */
[----:B------:R-:W-:Y:S01]  /*55a0*/  @!P0 HADD2.F32 R53, -RZ, R53.H0_H0 ;  /* 0x20000035ff358230 */ /* 0x000fe20000004100 */
[----:B------:R-:W-:Y:S01]  /*55b0*/  @!P0 FFMA.FTZ R157, R34, R51, -R157 ;  /* 0x00000033229d8223 */ /* 0x000fe2000001089d */
[----:B------:R-:W-:Y:S01]  /*55c0*/  @!P0 HADD2.F32 R55, -RZ, R84.H1_H1 ;  /* 0x30000054ff378230 */ /* 0x000fe20000004100 */
[----:B------:R-:W-:Y:S02]  /*55d0*/  @!P0 FFMA.FTZ R137, R42, R47, -R137 ;  /* 0x0000002f2a898223 */ /* 0x000fe40000010889 */
[----:B------:R-:W-:Y:S02]  /*55e0*/  @!P0 FFMA.FTZ R170, R32, R53, -R170 ;  /* 0x0000003520aa8223 */ /* 0x000fe400000108aa */
[----:B------:R-:W-:Y:S01]  /*55f0*/  @!P0 FFMA.FTZ R139, R40, R55, -R139 ;  /* 0x00000037288b8223 */ /* 0x000fe2000001088b */
[----:B------:R-:W-:Y:S01]  /*5600*/  @!P0 F2FP.PACK_AB R137, R166, R137 ;  /* 0x00000089a689823e */ /* 0x000fe200000000ff */
[----:B------:R-:W-:Y:S01]  /*5610*/  @!P0 FFMA.FTZ R5, R44, R48, R5 ;  /* 0x000000302c058223 */ /* 0x000fe20000010005 */
[----:B------:R-:W-:Y:S01]  /*5620*/  @!P0 F2FP.PACK_AB R170, R170, R157 ;  /* 0x0000009daaaa823e */ /* 0x000fe200000000ff */
[----:B------:R-:W-:Y:S01]  /*5630*/  @!P0 FMUL.FTZ R7, R32, R33 ;  /* 0x0000002120078220 */ /* 0x000fe20000410000 */
[----:B------:R-:W-:Y:S01]  /*5640*/  @!P0 F2FP.PACK_AB R139, R168, R139 ;  /* 0x0000008ba88b823e */ /* 0x000fe200000000ff */
[----:B------:R-:W-:Y:S01]  /*5650*/  @!P0 FFMA.FTZ R6, R50, R51, R6 ;  /* 0x0000003332068223 */ /* 0x000fe20000010006 */
[----:B------:R-:W-:Y:S01]  /*5660*/  @!P0 MOV R29, R137 ;  /* 0x00000089001d8202 */ /* 0x000fe20000000f00 */
[----:B------:R-:W-:Y:S01]  /*5670*/  @!P0 FFMA.FTZ R7, R52, R53, R7 ;  /* 0x0000003534078223 */ /* 0x000fe20000010007 */
[----:B------:R-:W-:Y:S01]  /*5680*/  @!P0 MOV R31, R139 ;  /* 0x0000008b001f8202 */ /* 0x000fe20000000f00 */
[----:B------:R-:W-:Y:S01]  /*5690*/  @!P0 FFMA.FTZ R8, R54, R55, R8 ;  /* 0x0000003736088223 */ /* 0x000fe20000010008 */
[----:B------:R-:W-:Y:S01]  /*56a0*/  @!P0 F2FP.PACK_AB R166, R5, R4 ;  /* 0x0000000405a6823e */ /* 0x000fe200000000ff */
[----:B------:R-:W-:Y:S01]  /*56b0*/  @!P0 FFMA.FTZ R9, R56, R57, R9 ;  /* 0x0000003938098223 */ /* 0x000fe20000010009 */
[----:B------:R-:W-:Y:S01]  /*56c0*/  @!P0 F2FP.PACK_AB R157, R7, R6 ;  /* 0x00000006079d823e */ /* 0x000fe200000000ff */
[----:B------:R-:W-:Y:S02]  /*56d0*/  @!P0 IMAD.MOV.U32 R30, RZ, RZ, R170 ;  /* 0x000000ffff1e8224 */ /* 0x000fe400078e00aa */
[----:B------:R-:W-:Y:S01]  /*56e0*/  @!P0 IMAD.MOV.U32 R61, RZ, RZ, R166 ;  /* 0x000000ffff3d8224 */ /* 0x000fe200078e00a6 */
[----:B------:R-:W-:Y:S02]  /*56f0*/  @!P0 F2FP.PACK_AB R168, R9, R8 ;  /* 0x0000000809a8823e */ /* 0x000fe400000000ff */
[----:B------:R1:W-:Y:S01]  /*5700*/  STG.E.128 [R82.64], R28 ;  /* 0x0000001c52007986 */ /* 0x0003e2000c101d12 */
[----:B------:R-:W-:Y:S02]  /*5710*/  @!P0 MOV R62, R157 ;  /* 0x0000009d003e8202 */ /* 0x000fe40000000f00 */
[----:B------:R-:W-:Y:S05]  /*5720*/  @!P0 MOV R63, R168 ;  /* 0x000000a8003f8202 */ /* 0x000fea0000000f00 */
[----:B------:R1:W-:Y:S02]  /*5730*/  @!P2 STG.E.128 [R80.64], R60 ;  /* 0x0000003c5000a986 */ /* 0x0003e4000c101d12 */
.L_x_771:
[----:B------:R-:W-:Y:S05]  /*5740*/  BSYNC B1 ;  /* 0x0000000000017941 */ /* 0x000fea0003800000 */
.L_x_770:
[----:B------:R-:W-:Y:S04]  /*5750*/  IADD3 R165, P0, R158, R164, RZ ;  /* 0x000000a49ea57210 */ /* 0x000fe80007f1e0ff */
[----:B------:R-:W-:Y:S01]  /*5760*/  IADD3.X R94, R94, R105, RZ, P0, !PT ;  /* 0x000000695e5e7210 */ /* 0x000fe200007fe4ff */
[----:B------:R-:W-:-:S05]  /*5770*/  @P3 BRA `(.L_x_759) ;  /* 0x0000109000003947 */ /* 0x000fca0003800000 */
[----:B------:R-:W-:Y:S01]  /*5780*/  ISETP.GE.AND P0, PT, R14, c[0x0][0x1d4], PT ;  /* 0x000075000e007a0c */ /* 0x000fe20003f06270 */
[----:B------:R-:W-:Y:S01]  /*5790*/  @!UPT UIADD3 URZ, URZ, URZ, URZ ;  /* 0x0000003f3f3ff290 */ /* 0x000fe2000fffe03f */
[----:B------:R-:W-:Y:S11]  /*57a0*/  BSSY B0, `(.L_x_774) ;  /* 0x0000071000007945 */ /* 0x000ff60003800000 */
[----:B------:R-:W-:-:S05]  /*57b0*/  @P0 BRA `(.L_x_775) ;  /* 0x000006f000000947 */ /* 0x000fca0003800000 */
[----:B------:R-:W2:Y:S01]  /*57c0*/  LDS.128 R56, [R115+0xa080] ;  /* 0x00a0800073387984 */ /* 0x000ea20000000c00 */
[----:B------:R-:W-:Y:S02]  /*57d0*/  ISETP.GE.AND P2, PT, R122, c[0x0][0x1d4], PT ;  /* 0x000075007a007a0c */ /* 0x000fe40003f46270 */
[CC--:B-1----:R-:W-:Y:S04]  /*57e0*/  IADD3 R61, P1, P0, R146.reuse, R165.reuse, R125 ;  /* 0x000000a5923d7210 */ /* 0x0c2fe8000783e07d */
[CC--:B------:R-:W-:Y:S01]  /*57f0*/  IADD3.X R52, R101.reuse, R94.reuse, R114, P1, P0 ;  /* 0x0000005e65347210 */ /* 0x0c0fe20000fe0472 */
[----:B------:R-:W1:Y:S06]  /*5800*/  LDS.128 R28, [R116+0xa080] ;  /* 0x00a08000741c7984 */ /* 0x000e6c0000000c00 */
        /* <DEDUP_REMOVED lines=22> */
[----:B------:R-:W-:Y:S01]  /*5970*/  @!P0 SHF.R.U32.HI R42, RZ, 0x10, R69 ;  /* 0x00000010ff2a8819 */ /* 0x000fe20000011645 */
        /* <DEDUP_REMOVED lines=10> */
[--C-:B------:R-:W-:Y:S01]  /*5a20*/  @!P0 HADD2.F32 R43, -RZ, R44.reuse.H0_H0 ;  /* 0x2000002cff2b8230 */ /* 0x100fe20000004100 */
[----:B------:R-:W-:Y:S01]  /*5a30*/  @!P0 IMAD.MOV.U32 R38, RZ, RZ, R57 ;  /* 0x000000ffff268224 */ /* 0x000fe200078e0039 */
[----:B------:R-:W-:Y:S01]  /*5a40*/  @!P0 HADD2.F32 R44, -RZ, R44.H1_H1 ;  /* 0x3000002cff2c8230 */ /* 0x000fe20000004100 */
[----:B------:R-:W-:Y:S01]  /*5a50*/  @!P0 FMUL.FTZ R3, R27, R32 ;  /* 0x000000201b038220 */ /* 0x000fe20000410000 */
[----:B------:R-:W-:Y:S01]  /*5a60*/  @!P0 HADD2.F32 R32, -RZ, R25.H0_H0 ;  /* 0x20000019ff208230 */ /* 0x000fe20000004100 */
[----:B------:R-:W-:Y:S01]  /*5a70*/  @!P0 SHF.R.U64 R40, R68, 0x10, R69 ;  /* 0x0000001044288819 */ /* 0x000fe20000001245 */
[--C-:B------:R-:W-:Y:S01]  /*5a80*/  @!P0 HADD2.F32 R35, -RZ, R38.reuse.H0_H0 ;  /* 0x20000026ff238230 */ /* 0x100fe20000004100 */
[--C-:B------:R-:W-:Y:S01]  /*5a90*/  @!P0 SHF.R.U32.HI R53, RZ, 0x10, R71.reuse ;  /* 0x00000010ff358819 */ /* 0x100fe20000011647 */
[----:B------:R-:W-:Y:S01]  /*5aa0*/  @!P0 HADD2.F32 R38, -RZ, R38.H1_H1 ;  /* 0x30000026ff268230 */ /* 0x000fe20000004100 */
[----:B------:R-:W-:Y:S01]  /*5ab0*/  @!P0 SHF.R.U64 R47, R70, 0x10, R71 ;  /* 0x00000010462f8819 */ /* 0x000fe20000001247 */
[--C-:B------:R-:W-:Y:S02]  /*5ac0*/  @!P0 HADD2.F32 R25, -RZ, R33.reuse.H1_H1 ;  /* 0x30000021ff198230 */ /* 0x100fe40000004100 */
[----:B------:R-:W-:Y:S01]  /*5ad0*/  @!P0 HADD2.F32 R34, -RZ, R33.H0_H0 ;  /* 0x20000021ff228230 */ /* 0x000fe20000004100 */
[-C--:B------:R-:W-:Y:S01]  /*5ae0*/  @!P0 FMUL.FTZ R77, R38, R32.reuse ;  /* 0x00000020264d8220 */ /* 0x080fe20000410000 */
[----:B------:R-:W-:Y:S01]  /*5af0*/  @!P0 HADD2.F32 R40, -RZ, R40.H0_H0 ;  /* 0x20000028ff288230 */ /* 0x000fe20000004100 */
[C---:B------:R-:W-:Y:S01]  /*5b00*/  @!P0 FMUL.FTZ R5, R25.reuse, R32 ;  /* 0x0000002019058220 */ /* 0x040fe20000410000 */
[----:B------:R-:W-:Y:S01]  /*5b10*/  @!P0 MOV R33, R31 ;  /* 0x0000001f00218202 */ /* 0x000fe20000000f00 */
[----:B------:R-:W-:Y:S01]  /*5b20*/  @!P0 FFMA.FTZ R77, R25, R42, -R77 ;  /* 0x0000002a194d8223 */ /* 0x000fe2000001084d */
[----:B------:R-:W-:Y:S01]  /*5b30*/  @!P0 HADD2.F32 R25, -RZ, R24.H0_H0 ;  /* 0x20000018ff198230 */ /* 0x000fe20000004100 */
[-C--:B------:R-:W-:Y:S01]  /*5b40*/  @!P0 FFMA.FTZ R63, R27, R40.reuse, -R63 ;  /* 0x000000281b3f8223 */ /* 0x080fe2000001083f */
[----:B------:R-:W-:Y:S01]  /*5b50*/  @!P0 HADD2.F32 R27, -RZ, R37.H0_H0 ;  /* 0x20000025ff1b8230 */ /* 0x000fe20000004100 */
[----:B------:R-:W-:Y:S01]  /*5b60*/  @!P0 FFMA.FTZ R3, R39, R40, R3 ;  /* 0x0000002827038223 */ /* 0x000fe20000010003 */
[----:B------:R-:W-:Y:S01]  /*5b70*/  @!P0 HADD2.F32 R24, -RZ, R33.H1_H1 ;  /* 0x30000021ff188230 */ /* 0x000fe20000004100 */
[----:B------:R-:W-:Y:S01]  /*5b80*/  @!P0 FMUL.FTZ R79, R48, R25 ;  /* 0x00000019304f8220 */ /* 0x000fe20000410000 */
[----:B------:R-:W-:Y:S01]  /*5b90*/  @!P0 HADD2.F32 R53, -RZ, R53.H0_H0 ;  /* 0x20000035ff358230 */ /* 0x000fe20000004100 */
[-C--:B------:R-:W-:Y:S01]  /*5ba0*/  @!P0 FMUL.FTZ R52, R35, R27.reuse ;  /* 0x0000001b23348220 */ /* 0x080fe20000410000 */
[----:B------:R-:W-:Y:S01]  /*5bb0*/  @!P0 F2FP.PACK_AB R50, R63, R50 ;  /* 0x000000323f32823e */ /* 0x000fe200000000ff */
[----:B------:R-:W-:Y:S01]  /*5bc0*/  @!P0 FMUL.FTZ R4, R34, R27 ;  /* 0x0000001b22048220 */ /* 0x000fe20000410000 */
[----:B------:R-:W-:Y:S01]  /*5bd0*/  @!P0 HADD2.F32 R32, -RZ, R33.H0_H0 ;  /* 0x20000021ff208230 */ /* 0x000fe20000004100 */
[C---:B------:R-:W-:Y:S01]  /*5be0*/  @!P0 FMUL.FTZ R9, R24.reuse, R25 ;  /* 0x0000001918098220 */ /* 0x040fe20000410000 */
[--C-:B------:R-:W-:Y:S01]  /*5bf0*/  @!P0 HADD2.F32 R27, -RZ, R36.reuse.H1_H1 ;  /* 0x30000024ff1b8230 */ /* 0x100fe20000004100 */
[----:B------:R-:W-:Y:S01]  /*5c00*/  @!P0 FFMA.FTZ R79, R24, R53, -R79 ;  /* 0x00000035184f8223 */ /* 0x000fe2000001084f */
[----:B------:R-:W-:Y:S01]  /*5c10*/  @!P0 MOV R28, R50 ;  /* 0x00000032001c8202 */ /* 0x000fe20000000f00 */
[----:B------:R-:W-:Y:S01]  /*5c20*/  @!P0 IMAD.MOV.U32 R24, RZ, RZ, R30 ;  /* 0x000000ffff188224 */ /* 0x000fe200078e001e */
[----:B------:R-:W-:Y:S01]  /*5c30*/  @!P0 F2FP.PACK_AB R50, R3, R2 ;  /* 0x000000020332823e */ /* 0x000fe200000000ff */
[-C--:B------:R-:W-:Y:S01]  /*5c40*/  @!P0 FMUL.FTZ R62, R46, R27.reuse ;  /* 0x0000001b2e3e8220 */ /* 0x080fe20000410000 */
[----:B------:R-:W-:Y:S01]  /*5c50*/  @!P0 HADD2.F32 R41, -RZ, R75.H0_H0 ;  /* 0x2000004bff298230 */ /* 0x000fe20000004100 */
[----:B------:R-:W-:Y:S01]  /*5c60*/  @!P0 FMUL.FTZ R8, R32, R27 ;  /* 0x0000001b20088220 */ /* 0x000fe20000410000 */
[----:B------:R-:W-:Y:S01]  /*5c70*/  @!P0 HADD2.F32 R27, -RZ, R36.H0_H0 ;  /* 0x20000024ff1b8230 */ /* 0x000fe20000004100 */
[----:B------:R-:W-:Y:S01]  /*5c80*/  @!P0 MOV R56, R50 ;  /* 0x0000003200388202 */ /* 0x000fe20000000f00 */
[----:B------:R-:W-:Y:S01]  /*5c90*/  @!P0 HADD2.F32 R25, -RZ, R26.H0_H0 ;  /* 0x2000001aff198230 */ /* 0x000fe20000004100 */
[----:B------:R-:W-:Y:S01]  /*5ca0*/  @!P0 FFMA.FTZ R4, R35, R41, R4 ;  /* 0x0000002923048223 */ /* 0x000fe20000010004 */
[----:B------:R-:W-:Y:S01]  /*5cb0*/  @!P0 HADD2.F32 R26, -RZ, R24.H0_H0 ;  /* 0x20000018ff1a8230 */ /* 0x000fe20000004100 */
[----:B------:R-:W-:Y:S01]  /*5cc0*/  @!P0 FMUL.FTZ R78, R43, R27 ;  /* 0x0000001b2b4e8220 */ /* 0x000fe20000410000 */
[----:B------:R-:W-:Y:S01]  /*5cd0*/  @!P0 HADD2.F32 R45, -RZ, R74.H0_H0 ;  /* 0x2000004aff2d8230 */ /* 0x000fe20000004100 */
[----:B------:R-:W-:Y:S01]  /*5ce0*/  @!P0 FMUL.FTZ R76, R44, R25 ;  /* 0x000000192c4c8220 */ /* 0x000fe20000410000 */
        /* <DEDUP_REMOVED lines=28> */
.L_x_775:
[----:B------:R-:W-:Y:S05]  /*5eb0*/  BSYNC B0 ;  /* 0x0000000000007941 */ /* 0x000fea0003800000 */
.L_x_774:
[----:B------:R-:W-:Y:S11]  /*5ec0*/  ISETP.GE.AND P0, PT, R12, c[0x0][0x1d4], PT ;  /* 0x000075000c007a0c */ /* 0x000ff60003f06270 */
[----:B------:R-:W-:Y:S02]  /*5ed0*/  @!UPT UIADD3 URZ, URZ, URZ, URZ ;  /* 0x0000003f3f3ff290 */ /* 0x000fe4000fffe03f */
[----:B------:R-:W-:-:S05]  /*5ee0*/  @P0 BRA `(.L_x_759) ;  /* 0x0000092000000947 */ /* 0x000fca0003800000 */
[----:B-1----:R-:W-:Y:S01]  /*5ef0*/  LDS.128 R52, [R111+0xa080] ;  /* 0x00a080006f347984 */ /* 0x002fe20000000c00 */
[----:B------:R-:W-:Y:S04]  /*5f00*/  IADD3 R56, P1, P0, R146, R165, R124 ;  /* 0x000000a592387210 */ /* 0x000fe8000783e07c */
[----:B------:R-:W-:Y:S02]  /*5f10*/  IADD3.X R51, R101, R94, R112, P1, P0 ;  /* 0x0000005e65337210 */ /* 0x000fe40000fe0470 */
[----:B------:R-:W-:Y:S01]  /*5f20*/  ISETP.GE.AND P0, PT, R12, c[0x0][0x27c], PT ;  /* 0x00009f000c007a0c */ /* 0x000fe20003f06270 */
[----:B------:R-:W1:Y:S01]  /*5f30*/  LDS.128 R24, [R113+0xa080] ;  /* 0x00a0800071187984 */ /* 0x000e620000000c00 */
[C---:B------:R-:W-:Y:S04]  /*5f40*/  LEA R58, P1, R56.reuse, c[0x0][0x1c8], 0x1 ;  /* 0x00007200383a7a11 */ /* 0x040fe800078208ff */
[----:B------:R-:W-:Y:S02]  /*5f50*/  LEA.HI.X R59, R56, c[0x0][0x1cc], R51, 0x1, P1 ;  /* 0x00007300383b7a11 */ /* 0x000fe400008f0c33 */
[----:B------:R-:W-:Y:S05]  /*5f60*/  ISETP.GE.AND P1, PT, R121, c[0x0][0x1d4], PT ;  /* 0x0000750079007a0c */ /* 0x000fea0003f26270 */
[----:B------:R-:W-:Y:S01]  /*5f70*/  @!P0 SHF.R.U64 R22, R22, 0x10, R23 ;  /* 0x0000001016168819 */ /* 0x000fe20000001217 */
[----:B------:R-:W-:Y:S01]  /*5f80*/  @!P0 HADD2.F32 R30, -RZ, R19.H1_H1 ;  /* 0x30000013ff1e8230 */ /* 0x000fe20000004100 */
[--C-:B------:R-:W-:Y:S01]  /*5f90*/  @!P0 SHF.R.U64 R28, R20, 0x10, R21.reuse ;  /* 0x00000010141c8819 */ /* 0x100fe20000001215 */
[--C-:B------:R-:W-:Y:S01]  /*5fa0*/  @!P0 HADD2.F32 R38, -RZ, R73.reuse.H1_H1 ;  /* 0x30000049ff268230 */ /* 0x100fe20000004100 */
[----:B------:R-:W-:Y:S01]  /*5fb0*/  @!P0 SHF.R.U32.HI R20, RZ, 0x10, R21 ;  /* 0x00000010ff148819 */ /* 0x000fe20000011615 */
[----:B------:R-:W-:Y:S01]  /*5fc0*/  @!P0 HADD2.F32 R35, -RZ, R73.H0_H0 ;  /* 0x20000049ff238230 */ /* 0x000fe20000004100 */
[----:B------:R-:W-:Y:S01]  /*5fd0*/  @!P0 SHF.R.U32.HI R21, RZ, 0x10, R23 ;  /* 0x00000010ff158819 */ /* 0x000fe20000011617 */
[--C-:B------:R-:W-:Y:S01]  /*5fe0*/  @!P0 HADD2.F32 R47, -RZ, R72.reuse.H1_H1 ;  /* 0x30000048ff2f8230 */ /* 0x100fe20000004100 */
[--C-:B------:R-:W-:Y:S01]  /*5ff0*/  @!P0 SHF.R.U64 R36, R64, 0x10, R65.reuse ;  /* 0x0000001040248819 */ /* 0x100fe20000001241 */
[----:B------:R-:W-:Y:S01]  /*6000*/  @!P0 HADD2.F32 R42, -RZ, R72.H0_H0 ;  /* 0x20000048ff2a8230 */ /* 0x000fe20000004100 */
[----:B------:R-:W-:Y:S01]  /*6010*/  @!P0 SHF.R.U32.HI R40, RZ, 0x10, R65 ;  /* 0x00000010ff288819 */ /* 0x000fe20000011641 */
[----:B------:R-:W-:Y:S01]  /*6020*/  @!P0 HADD2.F32 R28, -RZ, R28.H0_H0 ;  /* 0x2000001cff1c8230 */ /* 0x000fe20000004100 */
[--C-:B------:R-:W-:Y:S01]  /*6030*/  @!P0 SHF.R.U32.HI R48, RZ, 0x10, R67.reuse ;  /* 0x00000010ff308819 */ /* 0x100fe20000011643 */
[----:B------:R-:W-:Y:S01]  /*6040*/  @!P0 HADD2.F32 R36, -RZ, R36.H0_H0 ;  /* 0x20000024ff248230 */ /* 0x000fe20000004100 */
[----:B------:R-:W-:Y:S01]  /*6050*/  @!P0 SHF.R.U64 R44, R66, 0x10, R67 ;  /* 0x00000010422c8819 */ /* 0x000fe20000001243 */
[----:B------:R-:W-:Y:S02]  /*6060*/  @!P0 HADD2.F32 R40, -RZ, R40.H0_H0 ;  /* 0x20000028ff288230 */ /* 0x000fe40000004100 */
[----:B------:R-:W-:Y:S02]  /*6070*/  @!P0 HADD2.F32 R48, -RZ, R48.H0_H0 ;  /* 0x20000030ff308230 */ /* 0x000fe40000004100 */
[----:B------:R-:W-:Y:S02]  /*6080*/  @!P0 HADD2.F32 R44, -RZ, R44.H0_H0 ;  /* 0x2000002cff2c8230 */ /* 0x000fe40000004100 */
        /* <DEDUP_REMOVED lines=10> */
[--C-:B------:R-:W-:Y:S01]  /*6130*/  @!P0 HADD2.F32 R32, -RZ, R34.reuse.H0_H0 ;  /* 0x20000022ff208230 */ /* 0x100fe20000004100 */
[-C--:B------:R-:W-:Y:S01]  /*6140*/  @!P0 FMUL.FTZ R50, R37, R30.reuse ;  /* 0x0000001e25328220 */ /* 0x080fe20000410000 */
[----:B------:R-:W-:Y:S01]  /*6150*/  @!P0 HADD2.F32 R33, -RZ, R23.H1_H1 ;  /* 0x30000017ff218230 */ /* 0x000fe20000004100 */
[C---:B------:R-:W-:Y:S01]  /*6160*/  @!P0 FMUL.FTZ R4, R29.reuse, R30 ;  /* 0x0000001e1d048220 */ /* 0x040fe20000410000 */
[----:B------:R-:W-:Y:S01]  /*6170*/  @!P0 HADD2.F32 R34, -RZ, R34.H1_H1 ;  /* 0x30000022ff228230 */ /* 0x000fe20000004100 */
[----:B------:R-:W-:Y:S01]  /*6180*/  @!P0 FFMA.FTZ R50, R29, R38, -R50 ;  /* 0x000000261d328223 */ /* 0x000fe20000010832 */
[----:B------:R-:W-:Y:S01]  /*6190*/  @!P0 HADD2.F32 R29, -RZ, R19.H0_H0 ;  /* 0x20000013ff1d8230 */ /* 0x000fe20000004100 */
[----:B------:R-:W-:Y:S01]  /*61a0*/  @!P0 FMUL.FTZ R5, R33, R20 ;  /* 0x0000001421058220 */ /* 0x000fe20000410000 */
[----:B------:R-:W-:Y:S01]  /*61b0*/  @!P0 MOV R19, R24 ;  /* 0x0000001800138202 */ /* 0x000fe20000000f00 */
[----:B------:R-:W-:Y:S01]  /*61c0*/  @!P0 FMUL.FTZ R56, R34, R28 ;  /* 0x0000001c22388220 */ /* 0x000fe20000410000 */
[----:B------:R-:W-:Y:S01]  /*61d0*/  @!P0 HADD2.F32 R39, -RZ, R39.H1_H1 ;  /* 0x30000027ff278230 */ /* 0x000fe20000004100 */
[-C--:B------:R-:W-:Y:S01]  /*61e0*/  @!P0 FMUL.FTZ R51, R32, R29.reuse ;  /* 0x0000001d20338220 */ /* 0x080fe20000410000 */
[----:B------:R-:W-:Y:S02]  /*61f0*/  @!P0 HADD2.F32 R45, -RZ, R41.H0_H0 ;  /* 0x20000029ff2d8230 */ /* 0x000fe40000004100 */
[--C-:B------:R-:W-:Y:S01]  /*6200*/  @!P0 HADD2.F32 R30, -RZ, R19.reuse.H0_H0 ;  /* 0x20000013ff1e8230 */ /* 0x100fe20000004100 */
[----:B------:R-:W-:Y:S01]  /*6210*/  @!P0 FMUL.FTZ R63, R39, R20 ;  /* 0x00000014273f8220 */ /* 0x000fe20000410000 */
[----:B------:R-:W-:Y:S02]  /*6220*/  @!P0 HADD2.F32 R19, -RZ, R19.H1_H1 ;  /* 0x30000013ff138230 */ /* 0x000fe40000004100 */
[----:B------:R-:W-:Y:S01]  /*6230*/  @!P0 HADD2.F32 R46, -RZ, R41.H1_H1 ;  /* 0x30000029ff2e8230 */ /* 0x000fe20000004100 */
[C---:B------:R-:W-:Y:S01]  /*6240*/  @!P0 FMUL.FTZ R2, R30.reuse, R29 ;  /* 0x0000001d1e028220 */ /* 0x040fe20000410000 */
[----:B------:R-:W-:Y:S01]  /*6250*/  @!P0 MOV R29, R26 ;  /* 0x0000001a001d8202 */ /* 0x000fe20000000f00 */
[C---:B------:R-:W-:Y:S01]  /*6260*/  @!P0 FMUL.FTZ R3, R19.reuse, R28 ;  /* 0x0000001c13038220 */ /* 0x040fe20000410000 */
[--C-:B------:R-:W-:Y:S01]  /*6270*/  @!P0 HADD2.F32 R28, -RZ, R18.reuse.H1_H1 ;  /* 0x30000012ff1c8230 */ /* 0x100fe20000004100 */
[----:B------:R-:W-:Y:S01]  /*6280*/  @!P0 FFMA.FTZ R56, R19, R36, -R56 ;  /* 0x0000002413388223 */ /* 0x000fe20000010838 */
[----:B------:R-:W-:Y:S01]  /*6290*/  @!P0 HADD2.F32 R19, -RZ, R18.H0_H0 ;  /* 0x20000012ff138230 */ /* 0x000fe20000004100 */
[----:B------:R-:W-:Y:S01]  /*62a0*/  @!P0 FFMA.FTZ R51, R30, R35, -R51 ;  /* 0x000000231e338223 */ /* 0x000fe20000010833 */
[----:B------:R-:W-:Y:S01]  /*62b0*/  @!P0 HADD2.F32 R18, -RZ, R21.H0_H0 ;  /* 0x20000015ff128230 */ /* 0x000fe20000004100 */
[----:B------:R-:W-:Y:S01]  /*62c0*/  @!P0 FFMA.FTZ R63, R33, R40, -R63 ;  /* 0x00000028213f8223 */ /* 0x000fe2000001083f */
[--C-:B------:R-:W-:Y:S01]  /*62d0*/  @!P0 HADD2.F32 R41, -RZ, R43.reuse.H0_H0 ;  /* 0x2000002bff298230 */ /* 0x100fe20000004100 */
[----:B------:R-:W-:Y:S01]  /*62e0*/  @!P0 FMUL.FTZ R60, R45, R19 ;  /* 0x000000132d3c8220 */ /* 0x000fe20000410000 */
[----:B------:R-:W-:Y:S01]  /*62f0*/  @!P0 HADD2.F32 R43, -RZ, R43.H1_H1 ;  /* 0x3000002bff2b8230 */ /* 0x000fe20000004100 */
[----:B------:R-:W-:Y:S01]  /*6300*/  @!P0 FMUL.FTZ R57, R46, R18 ;  /* 0x000000122e398220 */ /* 0x000fe20000410000 */
[--C-:B------:R-:W-:Y:S01]  /*6310*/  @!P0 HADD2.F32 R30, -RZ, R31.reuse.H0_H0 ;  /* 0x2000001fff1e8230 */ /* 0x100fe20000004100 */
[----:B------:R-:W-:Y:S01]  /*6320*/  @!P0 FMUL.FTZ R62, R41, R28 ;  /* 0x0000001c293e8220 */ /* 0x000fe20000410000 */
[----:B------:R-:W-:Y:S01]  /*6330*/  @!P0 HADD2.F32 R21, -RZ, R31.H1_H1 ;  /* 0x3000001fff158230 */ /* 0x000fe20000004100 */
[----:B------:R-:W-:Y:S01]  /*6340*/  @!P0 FMUL.FTZ R61, R43, R22 ;  /* 0x000000162b3d8220 */ /* 0x000fe20000410000 */
[--C-:B------:R-:W-:Y:S01]  /*6350*/  @!P0 HADD2.F32 R31, -RZ, R29.reuse.H0_H0 ;  /* 0x2000001dff1f8230 */ /* 0x100fe20000004100 */
[----:B------:R-:W-:Y:S01]  /*6360*/  @!P0 FFMA.FTZ R60, R30, R47, -R60 ;  /* 0x0000002f1e3c8223 */ /* 0x000fe2000001083c */
[----:B------:R-:W-:Y:S01]  /*6370*/  @!P0 HADD2.F32 R23, -RZ, R29.H1_H1 ;  /* 0x3000001dff178230 */ /* 0x000fe20000004100 */
[----:B------:R-:W-:Y:S01]  /*6380*/  @!P0 FFMA.FTZ R57, R21, R48, -R57 ;  /* 0x0000003015398223 */ /* 0x000fe20000010839 */
[----:B------:R-:W-:Y:S01]  /*6390*/  @!P0 F2FP.PACK_AB R51, R56, R51 ;  /* 0x000000333833823e */ /* 0x000fe200000000ff */
[----:B------:R-:W-:Y:S01]  /*63a0*/  @!P0 FFMA.FTZ R62, R31, R42, -R62 ;  /* 0x0000002a1f3e8223 */ /* 0x000fe2000001083e */
[----:B------:R-:W-:Y:S01]  /*63b0*/  @!P0 F2FP.PACK_AB R50, R63, R50 ;  /* 0x000000323f32823e */ /* 0x000fe200000000ff */
[----:B------:R-:W-:Y:S01]  /*63c0*/  @!P0 FFMA.FTZ R61, R23, R44, -R61 ;  /* 0x0000002c173d8223 */ /* 0x000fe2000001083d */
[----:B------:R-:W-:Y:S01]  /*63d0*/  @!P0 F2FP.PACK_AB R57, R57, R60 ;  /* 0x0000003c3939823e */ /* 0x000fe200000000ff */
[----:B------:R-:W-:Y:S01]  /*63e0*/  @!P0 IMAD.MOV.U32 R24, RZ, RZ, R51 ;  /* 0x000000ffff188224 */ /* 0x000fe200078e0033 */
[----:B------:R-:W-:Y:S01]  /*63f0*/  @!P0 MOV R25, R50 ;  /* 0x0000003200198202 */ /* 0x000fe20000000f00 */
[----:B------:R-:W-:Y:S01]  /*6400*/  @!P0 FFMA.FTZ R2, R32, R35, R2 ;  /* 0x0000002320028223 */ /* 0x000fe20000010002 */
        /* <DEDUP_REMOVED lines=8> */
[----:B------:R-:W-:Y:S01]  /*6490*/  @!P0 FFMA.FTZ R5, R39, R40, R5 ;  /* 0x0000002827058223 */ /* 0x000fe20000010005 */
[----:B------:R1:W-:Y:S01]  /*64a0*/  STG.E.128 [R58.64], R24 ;  /* 0x000000183a007986 */ /* 0x0003e2000c101d12 */
        /* <DEDUP_REMOVED lines=20> */
.L_x_745:
[----:B------:R-:W-:Y:S01]  /*65f0*/  IMAD R2, R49, -0x30, R0 ;  /* 0xffffffd031027824 */ /* 0x000fe200078e0200 */
[----:B------:R-:W-:Y:S04]  /*6600*/  BSSY B0, `(.L_x_776) ;  /* 0x0000011000007945 */ /* 0x000fe80003800000 */
[----:B------:R-:W-:Y:S04]  /*6610*/  IMNMX R138, R2, 0x30, PT ;  /* 0x00000030028a7817 */ /* 0x000fe80003800200 */
[----:B------:R-:W-:Y:S11]  /*6620*/  ISETP.GE.AND P0, PT, R131, R138, PT ;  /* 0x0000008a8300720c */ /* 0x000ff60003f06270 */
[----:B------:R-:W-:Y:S02]  /*6630*/  @!UPT UIADD3 URZ, URZ, URZ, URZ ;  /* 0x0000003f3f3ff290 */ /* 0x000fe4000fffe03f */
[----:B------:R-:W-:-:S05]  /*6640*/  @P0 BRA `(.L_x_777) ;  /* 0x000000c000000947 */ /* 0x000fca0003800000 */
[----:B------:R-:W-:Y:S02]  /*6650*/  ISETP.GE.AND P0, PT, R14, c[0x0][0x1d4], PT ;  /* 0x000075000e007a0c */ /* 0x000fe40003f06270 */
[----:B------:R-:W-:Y:S02]  /*6660*/  ISETP.GE.AND P2, PT, R12, c[0x0][0x1d4], PT ;  /* 0x000075000c007a0c */ /* 0x000fe40003f46270 */
[----:B------:R-:W-:Y:S09]  /*6670*/  ISETP.GE.AND P1, PT, R128, c[0x0][0x1d4], PT ;  /* 0x0000750080007a0c */ /* 0x000ff20003f26270 */
[----:B------:R-:W1:Y:S04]  /*6680*/  @!P0 LDS.128 R28, [R129+0xa080] ;  /* 0x00a08000811c8984 */ /* 0x000e680000000c00 */
[----:B------:R-:W2:Y:S04]  /*6690*/  @!P2 LDS.128 R24, [R129+0xb880] ;  /* 0x00b880008118a984 */ /* 0x000ea80000000c00 */
[----:B------:R-:W3:Y:S04]  /*66a0*/  @!P1 LDS.128 R20, [R129+0xd080] ;  /* 0x00d0800081149984 */ /* 0x000ee80000000c00 */
[----:B-1----:R-:W-:Y:S01]  /*66b0*/  @!P0 STG.E.128 [R78.64], R28 ;  /* 0x0000001c4e008986 */ /* 0x002fe2000c101d12 */
[----:B------:R-:W-:Y:S03]  /*66c0*/  ISETP.GE.AND P0, PT, R127, c[0x0][0x1d4], PT ;  /* 0x000075007f007a0c */ /* 0x000fe60003f06270 */
[----:B--2---:R-:W-:Y:S04]  /*66d0*/  @!P2 STG.E.128 [R78.64+0x80], R24 ;  /* 0x000080184e00a986 */ /* 0x004fe8000c101d12 */
[----:B---3--:R-:W-:Y:S06]  /*66e0*/  @!P1 STG.E.128 [R78.64+0x100], R20 ;  /* 0x000100144e009986 */ /* 0x008fec000c101d12 */
[----:B------:R-:W1:Y:S04]  /*66f0*/  @!P0 LDS.128 R4, [R129+0xe880] ;  /* 0x00e8800081048984 */ /* 0x000e680000000c00 */
[----:B-1----:R1:W-:Y:S02]  /*6700*/  @!P0 STG.E.128 [R78.64+0x180], R4 ;  /* 0x000180044e008986 */ /* 0x0023e4000c101d12 */
.L_x_777:
[----:B------:R-:W-:Y:S05]  /*6710*/  BSYNC B0 ;  /* 0x0000000000007941 */ /* 0x000fea0003800000 */
.L_x_776:
[----:B------:R-:W-:Y:S11]  /*6720*/  ISETP.GE.AND P0, PT, R126, R138, PT ;  /* 0x0000008a7e00720c */ /* 0x000ff60003f06270 */
[----:B------:R-:W-:Y:S02]  /*6730*/  @!UPT UIADD3 URZ, URZ, URZ, URZ ;  /* 0x0000003f3f3ff290 */ /* 0x000fe4000fffe03f */
[----:B------:R-:W-:-:S05]  /*6740*/  @P0 BRA `(.L_x_759) ;  /* 0x000000c000000947 */ /* 0x000fca0003800000 */
[----:B------:R-:W-:Y:S02]  /*6750*/  ISETP.GE.AND P0, PT, R14, c[0x0][0x1d4], PT ;  /* 0x000075000e007a0c */ /* 0x000fe40003f06270 */
[----:B------:R-:W-:Y:S02]  /*6760*/  ISETP.GE.AND P2, PT, R12, c[0x0][0x1d4], PT ;  /* 0x000075000c007a0c */ /* 0x000fe40003f46270 */
[----:B------:R-:W-:Y:S09]  /*6770*/  ISETP.GE.AND P1, PT, R128, c[0x0][0x1d4], PT ;  /* 0x0000750080007a0c */ /* 0x000ff20003f26270 */
[----:B------:R-:W2:Y:S04]  /*6780*/  @!P0 LDS.128 R28, [R129+0xb080] ;  /* 0x00b08000811c8984 */ /* 0x000ea80000000c00 */
[----:B------:R-:W3:Y:S04]  /*6790*/  @!P2 LDS.128 R24, [R129+0xc880] ;  /* 0x00c880008118a984 */ /* 0x000ee80000000c00 */
[----:B------:R-:W4:Y:S04]  /*67a0*/  @!P1 LDS.128 R20, [R129+0xe080] ;  /* 0x00e0800081149984 */ /* 0x000f280000000c00 */
[----:B--2---:R-:W-:Y:S01]  /*67b0*/  @!P0 STG.E.128 [R76.64], R28 ;  /* 0x0000001c4c008986 */ /* 0x004fe2000c101d12 */
[----:B------:R-:W-:Y:S03]  /*67c0*/  ISETP.GE.AND P0, PT, R127, c[0x0][0x1d4], PT ;  /* 0x000075007f007a0c */ /* 0x000fe60003f06270 */
[----:B---3--:R-:W-:Y:S04]  /*67d0*/  @!P2 STG.E.128 [R76.64+0x80], R24 ;  /* 0x000080184c00a986 */ /* 0x008fe8000c101d12 */
[----:B----4-:R-:W-:Y:S06]  /*67e0*/  @!P1 STG.E.128 [R76.64+0x100], R20 ;  /* 0x000100144c009986 */ /* 0x010fec000c101d12 */
[----:B-1----:R-:W1:Y:S04]  /*67f0*/  @!P0 LDS.128 R4, [R129+0xf880] ;  /* 0x00f8800081048984 */ /* 0x002e680000000c00 */
[----:B-1----:R1:W-:Y:S02]  /*6800*/  @!P0 STG.E.128 [R76.64+0x180], R4 ;  /* 0x000180044c008986 */ /* 0x0023e4000c101d12 */
.L_x_759:
[----:B------:R-:W-:Y:S05]  /*6810*/  BSYNC B2 ;  /* 0x0000000000027941 */ /* 0x000fea0003800000 */
.L_x_744:
[----:B--2---:R-:W-:Y:S01]  /*6820*/  IMAD.IADD R2, R138, 0x1, -R131 ;  /* 0x000000018a027824 */ /* 0x004fe200078e0a83 */
[----:B------:R-:W-:Y:S01]  /*6830*/  ISETP.NE.AND P3, PT, R136, RZ, PT ;  /* 0x000000ff8800720c */ /* 0x000fe20003f65270 */
[----:B-1----:R-:W-:Y:S01]  /*6840*/  IMAD.WIDE.U32 R6, R49, 0x30, RZ ;  /* 0x0000003031067825 */ /* 0x002fe200078e00ff */
[----:B------:R-:W-:Y:S02]  /*6850*/  BSSY B0, `(.L_x_778) ;  /* 0x000003f000007945 */ /* 0x000fe40003800000 */
[----:B------:R-:W-:Y:S01]  /*6860*/  ISETP.GE.AND P0, PT, R2, 0x21, PT ;  /* 0x000000210200780c */ /* 0x000fe20003f06270 */
[----:B------:R-:W-:Y:S04]  /*6870*/  IMAD R5, R90, 0x30, RZ ;  /* 0x000000305a057824 */ /* 0x000fe800078e02ff */
[----:B------:R-:W-:Y:S01]  /*6880*/  IMAD.IADD R5, R7, 0x1, R5 ;  /* 0x0000000107057824 */ /* 0x000fe200078e0205 */
[----:B------:R-:W-:Y:S04]  /*6890*/  IADD3 R7, P1, R99, R6, RZ ;  /* 0x0000000663077210 */ /* 0x000fe80007f3e0ff */
[----:B------:R-:W-:Y:S03]  /*68a0*/  IADD3.X R3, R5, R98, RZ, P1, !PT ;  /* 0x0000006205037210 */ /* 0x000fe60000ffe4ff */
[----:B------:R-:W-:Y:S05]  /*68b0*/  @P0 IADD3 R9, P1, R7, 0x20, RZ ;  /* 0x0000002007090810 */ /* 0x000fea0007f3e0ff */
[----:B------:R-:W-:Y:S01]  /*68c0*/  @P0 IMAD.X R4, RZ, RZ, R3, P1 ;  /* 0x000000ffff040224 */ /* 0x000fe200008e0603 */
[----:B------:R-:W-:Y:S03]  /*68d0*/  ISETP.GE.AND P1, PT, R2, 0x1, PT ;  /* 0x000000010200780c */ /* 0x000fe60003f26270 */
[----:B------:R-:W-:Y:S04]  /*68e0*/  @P0 IMAD R4, R4, c[0x0][0x258], RZ ;  /* 0x0000960004040a24 */ /* 0x000fe800078e02ff */
[----:B------:R-:W-:Y:S06]  /*68f0*/  @P0 IMAD R4, R9, c[0x0][0x25c], R4 ;  /* 0x0000970009040a24 */ /* 0x000fec00078e0204 */
[-C--:B------:R-:W-:Y:S01]  /*6900*/  @P1 MOV R94, R142.reuse ;  /* 0x0000008e005e1202 */ /* 0x080fe20000000f00 */
[----:B------:R-:W-:Y:S04]  /*6910*/  @P1 IMAD R2, R3, c[0x0][0x258], RZ ;  /* 0x0000960003021a24 */ /* 0x000fe800078e02ff */
[C---:B------:R-:W-:Y:S01]  /*6920*/  @P1 IMAD.WIDE.U32 R18, R7.reuse, c[0x0][0x258], R94 ;  /* 0x0000960007121a25 */ /* 0x040fe200078e005e */
[----:B------:R-:W-:Y:S03]  /*6930*/  @P0 MOV R94, R142 ;  /* 0x0000008e005e0202 */ /* 0x000fe60000000f00 */
[----:B------:R-:W-:Y:S01]  /*6940*/  @P1 IMAD R2, R7, c[0x0][0x25c], R2 ;  /* 0x0000970007021a24 */ /* 0x000fe200078e0202 */
[C---:B------:R-:W-:Y:S03]  /*6950*/  @P1 LEA R20, P2, R18.reuse, c[0x0][0x250], 0x1 ;  /* 0x0000940012141a11 */ /* 0x040fe600078408ff */
[----:B------:R-:W-:Y:S05]  /*6960*/  @P1 IMAD.IADD R2, R19, 0x1, R2 ;  /* 0x0000000113021824 */ /* 0x000fea00078e0202 */
[----:B------:R-:W-:Y:S01]  /*6970*/  @P1 LEA.HI.X R21, R18, c[0x0][0x254], R2, 0x1, P2 ;  /* 0x0000950012151a11 */ /* 0x000fe200010f0c02 */
[----:B------:R-:W-:Y:S04]  /*6980*/  @P0 IMAD.WIDE.U32 R2, R9, c[0x0][0x258], R94 ;  /* 0x0000960009020a25 */ /* 0x000fe800078e005e */
[----:B------:R-:W-:Y:S01]  /*6990*/  @!PT LDS RZ, [RZ] ;  /* 0x00000000fffff984 */ /* 0x000fe20000000800 */
[----:B------:R-:W-:Y:S01]  /*69a0*/  @!PT LDS RZ, [RZ] ;  /* 0x00000000fffff984 */ /* 0x000fe20000000800 */
[----:B------:R-:W-:Y:S01]  /*69b0*/  @!PT LDS RZ, [RZ] ;  /* 0x00000000fffff984 */ /* 0x000fe20000000800 */
[----:B------:R1:W-:Y:S01]  /*69c0*/  @P1 LDGSTS.E.BYPASS.LTC128B.128 [R129+0x4080], [R20.64], !P3 ;  /* 0x0408000014811fae */ /* 0x0003e2000d901d52 */
[C---:B------:R-:W-:Y:S01]  /*69d0*/  @P0 LEA R8, P2, R2.reuse, c[0x0][0x250], 0x1 ;  /* 0x0000940002080a11 */ /* 0x040fe200078408ff */
[----:B------:R-:W-:Y:S02]  /*69e0*/  @P0 IMAD.IADD R4, R3, 0x1, R4 ;  /* 0x0000000103040824 */ /* 0x000fe400078e0204 */
[----:B------:R1:W-:Y:S03]  /*69f0*/  @P1 LDGSTS.E.BYPASS.LTC128B.128 [R129+0x5880], [R20.64+0x80], !P5 ;  /* 0x0588008014811fae */ /* 0x0003e6000e901d52 */
[----:B------:R-:W-:Y:S01]  /*6a00*/  @P0 LEA.HI.X R9, R2, c[0x0][0x254], R4, 0x1, P2 ;  /* 0x0000950002090a11 */ /* 0x000fe200010f0c04 */
[----:B------:R1:W-:Y:S04]  /*6a10*/  @P1 LDGSTS.E.BYPASS.LTC128B.128 [R129+0x7080], [R20.64+0x100], !P6 ;  /* 0x0708010014811fae */ /* 0x0003e8000f101d52 */
[----:B------:R1:W-:Y:S01]  /*6a20*/  @P1 LDGSTS.E.BYPASS.LTC128B.128 [R129+0x8880], [R20.64+0x180], !P4 ;  /* 0x0888018014811fae */ /* 0x0003e2000e101d52 */
[----:B------:R-:W-:Y:S03]  /*6a30*/  ISETP.GT.AND P1, PT, R138, R131, PT ;  /* 0x000000838a00720c */ /* 0x000fe60003f24270 */
[----:B------:R1:W-:Y:S04]  /*6a40*/  @P0 LDGSTS.E.BYPASS.LTC128B.128 [R129+0x5080], [R8.64], !P3 ;  /* 0x0508000008810fae */ /* 0x0003e8000d901d52 */
[----:B------:R1:W-:Y:S04]  /*6a50*/  @P0 LDGSTS.E.BYPASS.LTC128B.128 [R129+0x6880], [R8.64+0x80], !P5 ;  /* 0x0688008008810fae */ /* 0x0003e8000e901d52 */
[----:B------:R1:W-:Y:S04]  /*6a60*/  @P0 LDGSTS.E.BYPASS.LTC128B.128 [R129+0x8080], [R8.64+0x100], !P6 ;  /* 0x0808010008810fae */ /* 0x0003e8000f101d52 */
[----:B------:R1:W-:Y:S01]  /*6a70*/  @P0 LDGSTS.E.BYPASS.LTC128B.128 [R129+0x9880], [R8.64+0x180], !P4 ;  /* 0x0988018008810fae */ /* 0x0003e2000e101d52 */
[----:B------:R-:W-:Y:S03]  /*6a80*/  IADD3 R3, P0, R93, R6, RZ ;  /* 0x000000065d037210 */ /* 0x000fe60007f1e0ff */
[----:B------:R-:W0:Y:S01]  /*6a90*/  LDGDEPBAR ;  /* 0x00000000000079af */ /* 0x000e220000000000 */
[----:B------:R-:W-:Y:S01]  /*6aa0*/  IADD3.X R2, R5, R92, RZ, P0, !PT ;  /* 0x0000005c05027210 */ /* 0x000fe200007fe4ff */
[----:B------:R-:W-:Y:S04]  /*6ab0*/  DEPBAR.LE SB0, 0x0 ;  /* 0x000080000000791a */ /* 0x000fe80000000000 */
[----:B------:R-:W-:Y:S06]  /*6ac0*/  BAR.SYNC.DEFER_BLOCKING 0x0 ;  /* 0x0000000000007b1d */ /* 0x000fec0000010000 */
[----:B------:R-:W-:-:S05]  /*6ad0*/  @!P1 BRA `(.L_x_779) ;  /* 0x0000016000009947 */ /* 0x000fca0003800000 */
[----:B-1----:R-:W-:Y:S01]  /*6ae0*/  IMAD.MOV.U32 R90, RZ, RZ, R140 ;  /* 0x000000ffff5a7224 */ /* 0x002fe200078e008c */
[----:B------:R-:W-:Y:S01]  /*6af0*/  ISETP.GE.AND P1, PT, R14, c[0x0][0x1d4], PT ;  /* 0x000075000e007a0c */ /* 0x000fe20003f26270 */
[----:B------:R-:W-:Y:S02]  /*6b00*/  IMAD R4, R2, c[0x0][0x208], RZ ;  /* 0x0000820002047a24 */ /* 0x000fe400078e02ff */
[C---:B------:R-:W-:Y:S04]  /*6b10*/  IMAD.WIDE.U32 R6, R3.reuse, c[0x0][0x208], R90 ;  /* 0x0000820003067a25 */ /* 0x040fe800078e005a */
[----:B------:R-:W-:Y:S01]  /*6b20*/  IMAD R4, R3, c[0x0][0x20c], R4 ;  /* 0x0000830003047a24 */ /* 0x000fe200078e0204 */
[C---:B------:R-:W-:Y:S03]  /*6b30*/  LEA R8, P0, R6.reuse, c[0x0][0x1f8], 0x1 ;  /* 0x00007e0006087a11 */ /* 0x040fe600078008ff */
[----:B------:R-:W-:Y:S02]  /*6b40*/  IMAD.IADD R4, R7, 0x1, R4 ;  /* 0x0000000107047824 */ /* 0x000fe400078e0204 */
[----:B------:R-:W1:Y:S03]  /*6b50*/  @!P1 LDS.128 R28, [R129+0x4080] ;  /* 0x00408000811c9984 */ /* 0x000e660000000c00 */
[----:B------:R-:W-:Y:S02]  /*6b60*/  LEA.HI.X R9, R6, c[0x0][0x1fc], R4, 0x1, P0 ;  /* 0x00007f0006097a11 */ /* 0x000fe400000f0c04 */
[----:B------:R-:W-:Y:S11]  /*6b70*/  ISETP.GE.AND P0, PT, R12, c[0x0][0x1d4], PT ;  /* 0x000075000c007a0c */ /* 0x000ff60003f06270 */
[----:B------:R-:W-:Y:S02]  /*6b80*/  @!UPT UIADD3 URZ, URZ, URZ, URZ ;  /* 0x0000003f3f3ff290 */ /* 0x000fe4000fffe03f */
[----:B------:R-:W2:Y:S04]  /*6b90*/  @!P0 LDS.128 R24, [R129+0x5880] ;  /* 0x0058800081188984 */ /* 0x000ea80000000c00 */
[----:B-1----:R-:W-:Y:S01]  /*6ba0*/  @!P1 STG.E.128 [R8.64], R28 ;  /* 0x0000001c08009986 */ /* 0x002fe2000c101d12 */
[----:B------:R-:W-:Y:S11]  /*6bb0*/  ISETP.GE.AND P1, PT, R128, c[0x0][0x1d4], PT ;  /* 0x0000750080007a0c */ /* 0x000ff60003f26270 */
[----:B------:R-:W-:Y:S02]  /*6bc0*/  @!UPT UIADD3 URZ, URZ, URZ, URZ ;  /* 0x0000003f3f3ff290 */ /* 0x000fe4000fffe03f */
[----:B------:R-:W1:Y:S04]  /*6bd0*/  @!P1 LDS.128 R20, [R129+0x7080] ;  /* 0x0070800081149984 */ /* 0x000e680000000c00 */
[----:B--2---:R-:W-:Y:S01]  /*6be0*/  @!P0 STG.E.128 [R8.64+0x80], R24 ;  /* 0x0000801808008986 */ /* 0x004fe2000c101d12 */
[----:B------:R-:W-:Y:S11]  /*6bf0*/  ISETP.GE.AND P0, PT, R127, c[0x0][0x1d4], PT ;  /* 0x000075007f007a0c */ /* 0x000ff60003f06270 */
[----:B------:R-:W-:Y:S02]  /*6c00*/  @!UPT UIADD3 URZ, URZ, URZ, URZ ;  /* 0x0000003f3f3ff290 */ /* 0x000fe4000fffe03f */
[----:B------:R-:W2:Y:S04]  /*6c10*/  @!P0 LDS.128 R4, [R129+0x8880] ;  /* 0x0088800081048984 */ /* 0x000ea80000000c00 */
[----:B-1----:R1:W-:Y:S04]  /*6c20*/  @!P1 STG.E.128 [R8.64+0x100], R20 ;  /* 0x0001001408009986 */ /* 0x0023e8000c101d12 */
[----:B--2---:R1:W-:Y:S02]  /*6c30*/  @!P0 STG.E.128 [R8.64+0x180], R4 ;  /* 0x0001800408008986 */ /* 0x0043e4000c101d12 */
.L_x_779:
[----:B-1----:R-:W-:Y:S05]  /*6c40*/  BSYNC B0 ;  /* 0x0000000000007941 */ /* 0x002fea0003800000 */
.L_x_778:
[----:B------:R-:W-:Y:S01]  /*6c50*/  ISETP.GE.AND P0, PT, R126, R138, PT ;  /* 0x0000008a7e00720c */ /* 0x000fe20003f06270 */
[----:B------:R-:W-:Y:S01]  /*6c60*/  @!UPT UIADD3 URZ, URZ, URZ, URZ ;  /* 0x0000003f3f3ff290 */ /* 0x000fe2000fffe03f */
[----:B------:R-:W-:Y:S11]  /*6c70*/  BSSY B0, `(.L_x_780) ;  /* 0x000001a000007945 */ /* 0x000ff60003800000 */
[----:B------:R-:W-:-:S05]  /*6c80*/  @P0 BRA `(.L_x_781) ;  /* 0x0000018000000947 */ /* 0x000fca0003800000 */
[----:B------:R-:W-:Y:S01]  /*6c90*/  IADD3 R3, P0, R3, 0x20, RZ ;  /* 0x0000002003037810 */ /* 0x000fe20007f1e0ff */
[----:B------:R-:W-:Y:S01]  /*6ca0*/  IMAD.MOV.U32 R90, RZ, RZ, R140 ;  /* 0x000000ffff5a7224 */ /* 0x000fe200078e008c */
[----:B------:R-:W-:Y:S03]  /*6cb0*/  ISETP.GE.AND P1, PT, R14, c[0x0][0x1d4], PT ;  /* 0x000075000e007a0c */ /* 0x000fe60003f26270 */
[----:B------:R-:W-:Y:S02]  /*6cc0*/  IMAD.X R2, RZ, RZ, R2, P0 ;  /* 0x000000ffff027224 */ /* 0x000fe400000e0602 */
[C---:B------:R-:W-:Y:S04]  /*6cd0*/  IMAD.WIDE.U32 R4, R3.reuse, c[0x0][0x208], R90 ;  /* 0x0000820003047a25 */ /* 0x040fe800078e005a */
[----:B------:R-:W-:Y:S01]  /*6ce0*/  IMAD R2, R2, c[0x0][0x208], RZ ;  /* 0x0000820002027a24 */ /* 0x000fe200078e02ff */
[C---:B------:R-:W-:Y:S03]  /*6cf0*/  LEA R8, P0, R4.reuse, c[0x0][0x1f8], 0x1 ;  /* 0x00007e0004087a11 */ /* 0x040fe600078008ff */
[----:B------:R-:W1:Y:S01]  /*6d00*/  @!P1 LDS.128 R28, [R129+0x5080] ;  /* 0x00508000811c9984 */ /* 0x000e620000000c00 */
[----:B------:R-:W-:Y:S04]  /*6d10*/  IMAD R2, R3, c[0x0][0x20c], R2 ;  /* 0x0000830003027a24 */ /* 0x000fe800078e0202 */
[----:B------:R-:W-:Y:S05]  /*6d20*/  IMAD.IADD R2, R5, 0x1, R2 ;  /* 0x0000000105027824 */ /* 0x000fea00078e0202 */
        /* <DEDUP_REMOVED lines=14> */
.L_x_781:
[----:B------:R-:W-:Y:S05]  /*6e10*/  BSYNC B0 ;  /* 0x0000000000007941 */ /* 0x000fea0003800000 */
.L_x_780:
[----:B------:R-:W-:Y:S11]  /*6e20*/  ISETP.GT.AND P3, PT, R49, R106, PT ;  /* 0x0000006a3100720c */ /* 0x000ff60003f64270 */
[----:B------:R-:W-:Y:S02]  /*6e30*/  @!UPT UIADD3 URZ, URZ, URZ, URZ ;  /* 0x0000003f3f3ff290 */ /* 0x000fe4000fffe03f */
[----:B------:R-:W-:-:S05]  /*6e40*/  @!P3 BRA `(.L_x_782) ;  /* 0x000001e00000b947 */ /* 0x000fca0003800000 */
[----:B-1----:R-:W-:Y:S01]  /*6e50*/  IADD3 R4, R49, -0x1, RZ ;  /* 0xffffffff31047810 */ /* 0x002fe20007ffe0ff */
[----:B------:R-:W-:Y:S01]  /*6e60*/  IMAD.MOV.U32 R6, RZ, RZ, R144 ;  /* 0x000000ffff067224 */ /* 0x000fe200078e0090 */
[----:B------:R-:W-:Y:S01]  /*6e70*/  ISETP.GE.AND P1, PT, R123, 0x1, PT ;  /* 0x000000017b00780c */ /* 0x000fe20003f26270 */
[----:B------:R-:W-:Y:S01]  /*6e80*/  IMAD.MOV.U32 R7, RZ, RZ, R163 ;  /* 0x000000ffff077224 */ /* 0x000fe200078e00a3 */
[----:B------:R-:W-:Y:S01]  /*6e90*/  SHF.R.S32.HI R3, RZ, 0x1f, R4 ;  /* 0x0000001fff037819 */ /* 0x000fe20000011404 */
[C---:B------:R-:W-:Y:S02]  /*6ea0*/  IMAD R2, R4.reuse, UR9, RZ ;  /* 0x0000000904027c24 */ /* 0x040fe4000f8e02ff */
[----:B------:R-:W-:Y:S04]  /*6eb0*/  IMAD.WIDE.U32 R4, R4, UR16, R6 ;  /* 0x0000001004047c25 */ /* 0x000fe8000f8e0006 */
[----:B------:R-:W-:Y:S04]  /*6ec0*/  IMAD R2, R3, UR16, R2 ;  /* 0x0000001003027c24 */ /* 0x000fe8000f8e0202 */
[----:B------:R-:W-:Y:S01]  /*6ed0*/  IMAD.IADD R2, R5, 0x1, R2 ;  /* 0x0000000105027824 */ /* 0x000fe200078e0202 */
[C---:B------:R-:W-:Y:S04]  /*6ee0*/  @P1 LEA R6, P0, R4.reuse, c[0x0][0x220], 0x1 ;  /* 0x0000880004061a11 */ /* 0x040fe800078008ff */
[C---:B------:R-:W-:Y:S02]  /*6ef0*/  @P1 LEA.HI.X R7, R4.reuse, c[0x0][0x224], R2, 0x1, P0 ;  /* 0x0000890004071a11 */ /* 0x040fe400000f0c02 */
[----:B------:R-:W-:Y:S11]  /*6f00*/  ISETP.GE.AND P0, PT, R123, 0x21, PT ;  /* 0x000000217b00780c */ /* 0x000ff60003f06270 */
[----:B------:R-:W-:Y:S02]  /*6f10*/  @!UPT UIADD3 URZ, URZ, URZ, URZ ;  /* 0x0000003f3f3ff290 */ /* 0x000fe4000fffe03f */
[----:B------:R-:W-:Y:S04]  /*6f20*/  @P0 IADD3 R3, P2, R4, UR11, RZ ;  /* 0x0000000b04030c10 */ /* 0x000fe8000ff5e0ff */
[----:B------:R-:W-:Y:S02]  /*6f30*/  @P0 IADD3.X R2, R2, UR10, RZ, P2, !PT ;  /* 0x0000000a02020c10 */ /* 0x000fe400097fe4ff */
[C---:B------:R-:W-:Y:S04]  /*6f40*/  @P0 LEA R4, P2, R3.reuse, c[0x0][0x220], 0x1 ;  /* 0x0000880003040a11 */ /* 0x040fe800078408ff */
[----:B------:R-:W-:Y:S02]  /*6f50*/  @P0 LEA.HI.X R5, R3, c[0x0][0x224], R2, 0x1, P2 ;  /* 0x0000890003050a11 */ /* 0x000fe400010f0c02 */
[----:B------:R-:W-:Y:S11]  /*6f60*/  ISETP.NE.AND P2, PT, R136, RZ, PT ;  /* 0x000000ff8800720c */ /* 0x000ff60003f45270 */
[----:B------:R-:W-:Y:S02]  /*6f70*/  @!UPT UIADD3 URZ, URZ, URZ, URZ ;  /* 0x0000003f3f3ff290 */ /* 0x000fe4000fffe03f */
        /* <DEDUP_REMOVED lines=11> */
.L_x_782:
[----:B------:R-:W0:Y:S01]  /*7030*/  LDGDEPBAR ;  /* 0x00000000000079af */ /* 0x000e220000000000 */
[----:B------:R-:W-:Y:S01]  /*7040*/  IADD3 R49, R49, -0x1, RZ ;  /* 0xffffffff31317810 */ /* 0x000fe20007ffe0ff */
[----:B------:R-:W-:-:S05]  /*7050*/  @P3 BRA `(.L_x_783) ;  /* 0xffffa99000003947 */ /* 0x000fca000383ffff */
[----:B------:R-:W-:Y:S06]  /*7060*/  BAR.SYNC.DEFER_BLOCKING 0x0 ;  /* 0x0000000000007b1d */ /* 0x000fec0000010000 */
.L_x_743:
        /* <DEDUP_REMOVED lines=77> */
[----:B------:R-:W-:Y:S01]  /*7540*/  IMAD.MOV.U32 R0, RZ, RZ, c[0x0][0x2c4] ;  /* 0x0000b100ff007624 */ /* 0x000fe200078e00ff */
[----:B------:R-:W-:Y:S01]  /*7550*/  SHF.R.S32.HI R7, RZ, 0x1f, R132 ;  /* 0x0000001fff077819 */ /* 0x000fe20000011484 */
[----:B------:R-:W-:Y:S01]  /*7560*/  IMAD.WIDE.U32 R4, R132, c[0x0][0x178], RZ ;  /* 0x00005e0084047a25 */ /* 0x000fe200078e00ff */
[-C--:B------:R-:W-:Y:S01]  /*7570*/  LEA.HI R158, R19, R86.reuse, RZ, 0x3 ;  /* 0x00000056139e7211 */ /* 0x080fe200078f18ff */
[----:B------:R-:W-:Y:S01]  /*7580*/  BSSY B0, `(.L_x_785) ;  /* 0x00000bd000007945 */ /* 0x000fe20003800000 */
[----:B------:R-:W-:Y:S01]  /*7590*/  ISETP.NE.AND P1, PT, R0, 0x1, PT ;  /* 0x000000010000780c */ /* 0x000fe20003f25270 */
[----:B------:R-:W-:Y:S01]  /*75a0*/  IMAD R7, R7, c[0x0][0x178], RZ ;  /* 0x00005e0007077a24 */ /* 0x000fe200078e02ff */
[----:B------:R-:W-:Y:S01]  /*75b0*/  LOP3.LUT R17, R158, 0xfffffff8, RZ, 0xc0, !PT ;  /* 0xfffffff89e117812 */ /* 0x000fe200078ec0ff */
[----:B------:R-:W-:Y:S01]  /*75c0*/  IMAD R0, R109, c[0x0][0x1b8], RZ ;  /* 0x00006e006d007a24 */ /* 0x000fe200078e02ff */
[----:B------:R-:W-:Y:S01]  /*75d0*/  SHF.R.S32.HI R158, RZ, 0x3, R158 ;  /* 0x00000003ff9e7819 */ /* 0x000fe2000001149e */
[----:B------:R-:W-:Y:S01]  /*75e0*/  IMAD R7, R132, c[0x0][0x17c], R7 ;  /* 0x00005f0084077a24 */ /* 0x000fe200078e0207 */
[----:B------:R-:W-:Y:S01]  /*75f0*/  ISETP.NE.U32.AND P0, PT, RZ, c[0x0][0x348], PT ;  /* 0x0000d200ff007a0c */ /* 0x000fe20003f05070 */
[----:B------:R-:W-:Y:S01]  /*7600*/  IMAD.IADD R17, R86, 0x1, -R17 ;  /* 0x0000000156117824 */ /* 0x000fe200078e0a11 */
[----:B------:R-:W-:Y:S01]  /*7610*/  LEA.HI R44, R19, R86, RZ, 0x6 ;  /* 0x00000056132c7211 */ /* 0x000fe200078f30ff */
[----:B------:R-:W-:Y:S01]  /*7620*/  IMAD.IADD R5, R5, 0x1, R7 ;  /* 0x0000000105057824 */ /* 0x000fe200078e0207 */
[----:B------:R-:W-:Y:S01]  /*7630*/  SHF.R.S32.HI R7, RZ, 0x1f, R216 ;  /* 0x0000001fff077819 */ /* 0x000fe200000114d8 */
[----:B------:R-:W-:Y:S01]  /*7640*/  IMAD R11, R17, 0x20, R158 ;  /* 0x00000020110b7824 */ /* 0x000fe200078e029e */
[----:B------:R-:W-:Y:S01]  /*7650*/  ISETP.NE.AND.EX P0, PT, RZ, c[0x0][0x34c], PT, P0 ;  /* 0x0000d300ff007a0c */ /* 0x000fe20003f05300 */
[----:B------:R-:W-:Y:S01]  /*7660*/  IMAD R9, R215, c[0x0][0x1bc], R0 ;  /* 0x00006f00d7097a24 */ /* 0x000fe200078e0200 */
[----:B------:R-:W-:Y:S01]  /*7670*/  LOP3.LUT R217, R217, 0xfffffffd, RZ, 0xc0, !PT ;  /* 0xfffffffdd9d97812 */ /* 0x000fe200078ec0ff */
[----:B------:R-:W-:Y:S01]  /*7680*/  IMAD R11, R88, 0x80, R11 ;  /* 0x00000080580b7824 */ /* 0x000fe200078e020b */
[----:B------:R-:W-:Y:S01]  /*7690*/  SEL R15, R7, RZ, !P0 ;  /* 0x000000ff070f7207 */ /* 0x000fe20004000000 */
[----:B------:R-:W-:Y:S01]  /*76a0*/  IMAD.WIDE.U32 R4, R215, c[0x0][0x1b8], R4 ;  /* 0x00006e00d7047a25 */ /* 0x000fe200078e0004 */
[----:B------:R-:W-:-:S03]  /*76b0*/  SEL R12, R216, RZ, !P0 ;  /* 0x000000ffd80c7207 */ /* 0x000fc60004000000 */
[----:B------:R-:W-:-:S04]  /*76c0*/  @P1 IMAD.HI.U32 R0, R11, c[0x0][0x2c8], RZ ;  /* 0x0000b2000b001a27 */ /* 0x000fc800078e00ff */
[----:B------:R-:W-:Y:S01]  /*76d0*/  IMAD.MOV.U32 R10, RZ, RZ, R11 ;  /* 0x000000ffff0a7224 */ /* 0x000fe200078e000b */
[----:B------:R-:W-:Y:S01]  /*76e0*/  @P1 SHF.R.U32.HI R10, RZ, c[0x0][0x2cc], R0 ;  /* 0x0000b300ff0a1a19 */ /* 0x000fe20000011600 */
[----:B------:R-:W-:Y:S02]  /*76f0*/  IMAD R15, R15, c[0x0][0x1c0], RZ ;  /* 0x000070000f0f7a24 */ /* 0x000fe400078e02ff */
[----:B------:R-:W-:Y:S01]  /*7700*/  IMAD.IADD R5, R5, 0x1, R9 ;  /* 0x0000000105057824 */ /* 0x000fe200078e0209 */
[----:B------:R-:W-:Y:S01]  /*7710*/  SHF.R.S32.HI R9, RZ, 0x1f, R10 ;  /* 0x0000001fff097819 */ /* 0x000fe2000001140a */
[C---:B------:R-:W-:Y:S02]  /*7720*/  IMAD R15, R12.reuse, c[0x0][0x1c4], R15 ;  /* 0x000071000c0f7a24 */ /* 0x040fe400078e020f */
[----:B------:R-:W-:Y:S01]  /*7730*/  IMAD.WIDE.U32 R12, R12, c[0x0][0x1c0], R4 ;  /* 0x000070000c0c7a25 */ /* 0x000fe200078e0004 */
[----:B------:R-:W-:-:S03]  /*7740*/  LEA.HI R5, R19, R86, RZ, 0x4 ;  /* 0x0000005613057211 */ /* 0x000fc600078f20ff */
[----:B------:R-:W-:Y:S01]  /*7750*/  IMAD.MOV R14, RZ, RZ, -R10 ;  /* 0x000000ffff0e7224 */ /* 0x000fe200078e0a0a */
[----:B------:R-:W-:Y:S01]  /*7760*/  SHF.R.S32.HI R6, RZ, 0x4, R5 ;  /* 0x00000004ff067819 */ /* 0x000fe20000011405 */
[----:B------:R-:W-:Y:S02]  /*7770*/  IMAD R9, R9, c[0x0][0x1b0], RZ ;  /* 0x00006c0009097a24 */ /* 0x000fe400078e02ff */
[----:B------:R-:W-:Y:S01]  /*7780*/  IMAD.IADD R13, R13, 0x1, R15 ;  /* 0x000000010d0d7824 */ /* 0x000fe200078e020f */
[C---:B------:R-:W-:Y:S01]  /*7790*/  LEA.HI R15, R5.reuse, R6, RZ, 0x1 ;  /* 0x00000006050f7211 */ /* 0x040fe200078f08ff */
[----:B------:R-:W-:Y:S01]  /*77a0*/  IMAD R14, R14, c[0x0][0x2c4], R11 ;  /* 0x0000b1000e0e7a24 */ /* 0x000fe200078e020b */
[----:B------:R-:W-:Y:S01]  /*77b0*/  LOP3.LUT R5, R5, 0xfffffff0, RZ, 0xc0, !PT ;  /* 0xfffffff005057812 */ /* 0x000fe200078ec0ff */
[----:B------:R-:W-:Y:S01]  /*77c0*/  IMAD R2, R88, 0x80, R158 ;  /* 0x0000008058027824 */ /* 0x000fe200078e029e */
[----:B------:R-:W-:Y:S01]  /*77d0*/  LOP3.LUT R15, R15, 0xfffffffe, RZ, 0xc0, !PT ;  /* 0xfffffffe0f0f7812 */ /* 0x000fe200078ec0ff */
[----:B------:R-:W-:-:S02]  /*77e0*/  IMAD R9, R10, c[0x0][0x1b4], R9 ;  /* 0x00006d000a097a24 */ /* 0x000fc400078e0209 */
[----:B------:R-:W-:Y:S01]  /*77f0*/  IMAD.WIDE.U32 R10, R10, c[0x0][0x1b0], R12 ;  /* 0x00006c000a0a7a25 */ /* 0x000fe200078e000c */
[----:B------:R-:W-:Y:S02]  /*7800*/  SHF.R.S32.HI R13, RZ, 0x1f, R14 ;  /* 0x0000001fff0d7819 */ /* 0x000fe4000001140e */
[----:B------:R-:W-:Y:S01]  /*7810*/  IADD3 R0, R2, 0x20, RZ ;  /* 0x0000002002007810 */ /* 0x000fe20007ffe0ff */
[----:B------:R-:W-:Y:S02]  /*7820*/  IMAD R37, R134, c[0x0][0x2c4], RZ ;  /* 0x0000b10086257a24 */ /* 0x000fe400078e02ff */
[----:B------:R-:W-:Y:S02]  /*7830*/  IMAD R13, R13, c[0x0][0x1a8], RZ ;  /* 0x00006a000d0d7a24 */ /* 0x000fe400078e02ff */
[----:B------:R-:W-:Y:S01]  /*7840*/  IMAD.IADD R11, R11, 0x1, R9 ;  /* 0x000000010b0b7824 */ /* 0x000fe200078e0209 */
[----:B------:R-:W-:Y:S01]  /*7850*/  ISETP.GE.AND P0, PT, R0, R37, PT ;  /* 0x000000250000720c */ /* 0x000fe20003f06270 */
[----:B------:R-:W-:Y:S01]  /*7860*/  IMAD.IADD R6, R6, 0x1, -R15 ;  /* 0x0000000106067824 */ /* 0x000fe200078e0a0f */
[----:B------:R-:W-:Y:S01]  /*7870*/  SHF.R.S32.HI R9, RZ, 0x1f, R3 ;  /* 0x0000001fff097819 */ /* 0x000fe20000011403 */
[C---:B------:R-:W-:Y:S01]  /*7880*/  IMAD R8, R14.reuse, c[0x0][0x1ac], R13 ;  /* 0x00006b000e087a24 */ /* 0x040fe200078e020d */
[----:B------:R-:W-:Y:S01]  /*7890*/  P2R R0, PR, RZ, 0x1 ;  /* 0x00000001ff007803 */ /* 0x000fe20000000000 */
[----:B------:R-:W-:Y:S01]  /*78a0*/  IMAD.WIDE.U32 R14, R14, c[0x0][0x1a8], R10 ;  /* 0x00006a000e0e7a25 */ /* 0x000fe200078e000a */
[----:B------:R-:W-:-:S02]  /*78b0*/  IADD3 R3, P0, R158, R3, RZ ;  /* 0x000000039e037210 */ /* 0x000fc40007f1e0ff */
[----:B------:R-:W-:Y:S01]  /*78c0*/  ISETP.GE.AND P1, PT, R2, R37, PT ;  /* 0x000000250200720c */ /* 0x000fe20003f26270 */
[----:B------:R-:W-:Y:S01]  /*78d0*/  IMAD.IADD R8, R15, 0x1, R8 ;  /* 0x000000010f087824 */ /* 0x000fe200078e0208 */
[----:B------:R-:W-:Y:S01]  /*78e0*/  LEA.HI.X.SX32 R22, R158, R9, 0x1, P0 ;  /* 0x000000099e167211 */ /* 0x000fe200000f0eff */
[----:B------:R-:W-:Y:S01]  /*78f0*/  IMAD.SHL.U32 R42, R17, 0x8, RZ ;  /* 0x00000008112a7824 */ /* 0x000fe200078e00ff */
[----:B------:R-:W-:Y:S01]  /*7900*/  LEA R9, P0, R14, c[0x0][0x160], 0x1 ;  /* 0x000058000e097a11 */ /* 0x000fe200078008ff */
[----:B------:R-:W-:Y:S02]  /*7910*/  IMAD.IADD R12, R86, 0x1, -R5 ;  /* 0x00000001560c7824 */ /* 0x000fe400078e0a05 */
[----:B------:R-:W-:Y:S01]  /*7920*/  IMAD R26, R22, c[0x0][0x1e0], RZ ;  /* 0x00007800161a7a24 */ /* 0x000fe200078e02ff */
[----:B------:R-:W-:Y:S01]  /*7930*/  LEA.HI.X R8, R14, c[0x0][0x164], R8, 0x1, P0 ;  /* 0x000059000e087a11 */ /* 0x000fe200000f0c08 */
[----:B------:R-:W1:Y:S01]  /*7940*/  SHFL.IDX PT, R20, R9, RZ, 0x181f ;  /* 0x00181fff09147589 */ /* 0x000e6200000e0000 */
[----:B------:R-:W-:Y:S01]  /*7950*/  SHF.R.S32.HI R43, RZ, 0x1f, R42 ;  /* 0x0000001fff2b7819 */ /* 0x000fe2000001142a */
[----:B------:R-:W-:-:S02]  /*7960*/  IMAD R22, R22, c[0x0][0x208], RZ ;  /* 0x0000820016167a24 */ /* 0x000fc400078e02ff */
[----:B------:R-:W3:Y:S01]  /*7970*/  SHFL.IDX PT, R21, R8, RZ, 0x181f ;  /* 0x00181fff08157589 */ /* 0x000ee200000e0000 */
[C---:B------:R-:W-:Y:S02]  /*7980*/  IMAD R26, R3.reuse, c[0x0][0x1e4], R26 ;  /* 0x00007900031a7a24 */ /* 0x040fe400078e021a */
[C---:B------:R-:W-:Y:S02]  /*7990*/  IMAD R22, R3.reuse, c[0x0][0x20c], R22 ;  /* 0x0000830003167a24 */ /* 0x040fe400078e0216 */
[----:B------:R-:W-:-:S04]  /*79a0*/  IMAD.WIDE.U32 R30, R3, c[0x0][0x1e0], R42 ;  /* 0x00007800031e7a25 */ /* 0x000fc800078e002a */
[----:B------:R-:W-:Y:S01]  /*79b0*/  IMAD.WIDE.U32 R28, R3, c[0x0][0x208], R42 ;  /* 0x00008200031c7a25 */ /* 0x000fe200078e002a */
[----:B------:R-:W-:-:S03]  /*79c0*/  SHF.R.S32.HI R3, RZ, 0x1f, R12 ;  /* 0x0000001fff037819 */ /* 0x000fc6000001140c */
[----:B------:R-:W-:Y:S01]  /*79d0*/  IMAD.SHL.U32 R40, R17, 0x8, RZ ;  /* 0x0000000811287824 */ /* 0x000fe200078e00ff */
[----:B------:R-:W-:Y:S01]  /*79e0*/  LEA.HI R18, R3, R12, RZ, 0x3 ;  /* 0x0000000c03127211 */ /* 0x000fe200078f18ff */
[----:B------:R-:W-:Y:S02]  /*79f0*/  IMAD.IADD R27, R31, 0x1, R26 ;  /* 0x000000011f1b7824 */ /* 0x000fe400078e021a */
[----:B------:R-:W-:Y:S01]  /*7a00*/  IMAD.IADD R23, R29, 0x1, R22 ;  /* 0x000000011d177824 */ /* 0x000fe200078e0216 */
[----:B------:R-:W-:Y:S01]  /*7a10*/  IADD3 R4, R40, 0x80, RZ ;  /* 0x0000008028047810 */ /* 0x000fe20007ffe0ff */
[----:B------:R-:W-:Y:S01]  /*7a20*/  IMAD.MOV.U32 R26, RZ, RZ, R30 ;  /* 0x000000ffff1a7224 */ /* 0x000fe200078e001e */
[----:B------:R-:W-:Y:S01]  /*7a30*/  LOP3.LUT R3, R18, 0xfffffff8, RZ, 0xc0, !PT ;  /* 0xfffffff812037812 */ /* 0x000fe200078ec0ff */
[----:B------:R-:W-:Y:S01]  /*7a40*/  IMAD.MOV.U32 R22, RZ, RZ, R28 ;  /* 0x000000ffff167224 */ /* 0x000fe200078e001c */
[----:B------:R-:W-:Y:S01]  /*7a50*/  @!P1 SHF.R.S32.HI R5, RZ, 0x1f, R4 ;  /* 0x0000001fff059819 */ /* 0x000fe20000011404 */
[----:B------:R-:W-:Y:S01]  /*7a60*/  IMAD.WIDE.U32 R28, R215, c[0x0][0x1e8], R26 ;  /* 0x00007a00d71c7a25 */ /* 0x000fe200078e001a */
[----:B------:R-:W-:-:S02]  /*7a70*/  ISETP.GE.AND P6, PT, R4, c[0x0][0x198], PT ;  /* 0x0000660004007a0c */ /* 0x000fc40003fc6270 */
[----:B------:R-:W-:Y:S01]  /*7a80*/  @!P1 LEA.HI R10, R5, R4, RZ, 0x3 ;  /* 0x00000004050a9211 */ /* 0x000fe200078f18ff */
[----:B------:R-:W-:Y:S01]  /*7a90*/  IMAD.WIDE.U32 R26, R215, c[0x0][0x210], R22 ;  /* 0x00008400d71a7a25 */ /* 0x000fe200078e0016 */
[C---:B-1----:R-:W-:Y:S02]  /*7aa0*/  @!P1 LEA R22, P0, R40.reuse, R20, 0x1 ;  /* 0x0000001428169211 */ /* 0x042fe400078008ff */
[----:B------:R-:W-:Y:S01]  /*7ab0*/  IADD3 R5, R40, 0xc0, RZ ;  /* 0x000000c028057810 */ /* 0x000fe20007ffe0ff */
[----:B------:R-:W-:Y:S01]  /*7ac0*/  IMAD.IADD R3, R12, 0x1, -R3 ;  /* 0x000000010c037824 */ /* 0x000fe200078e0a03 */
[----:B---3--:R-:W-:Y:S01]  /*7ad0*/  @!P1 LEA.HI.X R23, R40, R21, R43, 0x1, P0 ;  /* 0x0000001528179211 */ /* 0x008fe200000f0c2b */
[----:B------:R-:W-:Y:S01]  /*7ae0*/  IMAD R12, R109, c[0x0][0x210], RZ ;  /* 0x000084006d0c7a24 */ /* 0x000fe200078e02ff */
[----:B------:R-:W-:Y:S01]  /*7af0*/  IADD3 R30, R42, 0x40, RZ ;  /* 0x000000402a1e7810 */ /* 0x000fe20007ffe0ff */
[C---:B------:R-:W-:Y:S01]  /*7b00*/  IMAD.SHL.U32 R15, R3.reuse, 0x40, RZ ;  /* 0x00000040030f7824 */ /* 0x040fe200078e00ff */
[----:B------:R-:W-:Y:S01]  /*7b10*/  LOP3.LUT P0, RZ, R3, 0x2, RZ, 0xc0, !PT ;  /* 0x0000000203ff7812 */ /* 0x000fe2000780c0ff */
[----:B------:R-:W-:Y:S01]  /*7b20*/  IMAD R13, R215, c[0x0][0x214], R12 ;  /* 0x00008500d70d7a24 */ /* 0x000fe200078e020c */
[----:B------:R-:W-:Y:S01]  /*7b30*/  P2R R11, PR, RZ, 0x40 ;  /* 0x00000040ff0b7803 */ /* 0x000fe20000000000 */
[----:B------:R-:W-:Y:S01]  /*7b40*/  IMAD.SHL.U32 R12, R6, 0x8, RZ ;  /* 0x00000008060c7824 */ /* 0x000fe200078e00ff */
[----:B------:R-:W-:Y:S01]  /*7b50*/  @!P1 SHF.R.S32.HI R14, RZ, 0x1f, R5 ;  /* 0x0000001fff0e9819 */ /* 0x000fe20000011405 */
[----:B------:R-:W-:Y:S01]  /*7b60*/  IMAD.SHL.U32 R47, R158, 0x40, RZ ;  /* 0x000000409e2f7824 */ /* 0x000fe200078e00ff */
[----:B------:R-:W-:Y:S01]  /*7b70*/  @!P1 SHF.R.S32.HI R11, RZ, 0x1f, R30 ;  /* 0x0000001fff0b9819 */ /* 0x000fe2000001141e */
[----:B------:R-:W-:Y:S01]  /*7b80*/  IMAD.SHL.U32 R44, R44, 0x8, RZ ;  /* 0x000000082c2c7824 */ /* 0x000fe200078e00ff */
[----:B------:R-:W-:Y:S01]  /*7b90*/  ISETP.GE.AND P4, PT, R5, c[0x0][0x198], PT ;  /* 0x0000660005007a0c */ /* 0x000fe20003f86270 */
[----:B------:R-:W-:Y:S01]  /*7ba0*/  IMAD.SHL.U32 R18, R18, 0x40, RZ ;  /* 0x0000004012127824 */ /* 0x000fe200078e00ff */
[----:B------:R-:W-:Y:S01]  /*7bb0*/  @!P1 LEA.HI R5, R14, R5, RZ, 0x3 ;  /* 0x000000050e059211 */ /* 0x000fe200078f18ff */
[----:B------:R-:W-:Y:S01]  /*7bc0*/  IMAD R222, R109, c[0x0][0x1e8], RZ ;  /* 0x00007a006dde7a24 */ /* 0x000fe200078e02ff */
[----:B------:R-:W-:Y:S01]  /*7bd0*/  LOP3.LUT R15, R15, 0x1c0, RZ, 0xc0, !PT ;  /* 0x000001c00f0f7812 */ /* 0x000fe200078ec0ff */
[----:B------:R-:W-:Y:S01]  /*7be0*/  IMAD.IADD R13, R13, 0x1, R27 ;  /* 0x000000010d0d7824 */ /* 0x000fe200078e021b */
[----:B------:R-:W-:Y:S01]  /*7bf0*/  @!P1 LEA.HI R14, R11, R30, RZ, 0x3 ;  /* 0x0000001e0b0e9211 */ /* 0x000fe200078f18ff */
[----:B------:R-:W-:Y:S01]  /*7c00*/  IMAD R222, R215, c[0x0][0x1ec], R222 ;  /* 0x00007b00d7de7a24 */ /* 0x000fe200078e02de */
[----:B------:R-:W-:-:S02]  /*7c10*/  LOP3.LUT R12, R15, 0x8, R12, 0xf8, !PT ;  /* 0x000000080f0c7812 */ /* 0x000fc400078ef80c */
[----:B------:R-:W-:Y:S01]  /*7c20*/  SHF.R.U32.HI R15, RZ, 0x3, R15 ;  /* 0x00000003ff0f7819 */ /* 0x000fe2000001160f */
[----:B------:R-:W-:Y:S01]  /*7c30*/  IMAD.IADD R223, R222, 0x1, R29 ;  /* 0x00000001dedf7824 */ /* 0x000fe200078e021d */
[----:B------:R-:W-:Y:S01]  /*7c40*/  LOP3.LUT R47, R47, 0x1c0, RZ, 0xc0, !PT ;  /* 0x000001c02f2f7812 */ /* 0x000fe200078ec0ff */
[----:B------:R-:W-:Y:S01]  /*7c50*/  IMAD.MOV.U32 R222, RZ, RZ, R28 ;  /* 0x000000ffffde7224 */ /* 0x000fe200078e001c */
[----:B------:R-:W-:Y:S02]  /*7c60*/  LOP3.LUT P5, RZ, R3, 0x4, RZ, 0xc0, !PT ;  /* 0x0000000403ff7812 */ /* 0x000fe400078ac0ff */
[----:B------:R-:W-:Y:S01]  /*7c70*/  LOP3.LUT R15, R12, R15, RZ, 0x3c, !PT ;  /* 0x0000000f0c0f7212 */ /* 0x000fe200078e3cff */
[----:B------:R-:W-:Y:S01]  /*7c80*/  IMAD.MOV.U32 R12, RZ, RZ, R26 ;  /* 0x000000ffff0c7224 */ /* 0x000fe200078e001a */
[----:B------:R-:W-:Y:S02]  /*7c90*/  LOP3.LUT R44, R44, 0xfffffe00, RZ, 0xc0, !PT ;  /* 0xfffffe002c2c7812 */ /* 0x000fe400078ec0ff */
[----:B------:R-:W-:-:S02]  /*7ca0*/  LOP3.LUT R16, R47, 0x38, R42, 0xf8, !PT ;  /* 0x000000382f107812 */ /* 0x000fc400078ef82a */
[----:B------:R-:W-:Y:S02]  /*7cb0*/  SHF.R.U32.HI R45, RZ, 0x3, R47 ;  /* 0x00000003ff2d7819 */ /* 0x000fe4000001162f */
[----:B------:R-:W-:Y:S02]  /*7cc0*/  ISETP.GE.AND P3, PT, R40, c[0x0][0x198], PT ;  /* 0x0000660028007a0c */ /* 0x000fe40003f66270 */
[----:B------:R-:W-:Y:S02]  /*7cd0*/  LOP3.LUT R16, R44, R16, R45, 0xf6, !PT ;  /* 0x000000102c107212 */ /* 0x000fe400078ef62d */
[----:B------:R-:W-:-:S03]  /*7ce0*/  @!P1 LOP3.LUT R5, R5, 0xfffffff8, RZ, 0xc0, !PT ;  /* 0xfffffff805059812 */ /* 0x000fc600078ec0ff */
[----:B------:R-:W-:-:S06]  /*7cf0*/  @!P1 IMAD.SHL.U32 R27, R16, 0x2, RZ ;  /* 0x00000002101b9824 */ /* 0x000fcc00078e00ff */
[----:B------:R-:W-:Y:S01]  /*7d00*/  @!PT LDS RZ, [RZ] ;  /* 0x00000000fffff984 */ /* 0x000fe20000000800 */
[----:B------:R1:W-:Y:S01]  /*7d10*/  @!P1 LDGSTS.E.BYPASS.LTC128B.128 [R27+0x10080], [R22.64], !P3 ;  /* 0x10080000161b9fae */ /* 0x0003e2000d901d52 */
[----:B--2---:R-:W-:Y:S01]  /*7d20*/  @P2 SHF.R.S32.HI R25, RZ, 0x1f, R24 ;  /* 0x0000001fff192819 */ /* 0x004fe20000011418 */
[----:B------:R-:W-:Y:S02]  /*7d30*/  @!P2 IMAD.MOV.U32 R25, RZ, RZ, R7 ;  /* 0x000000ffff19a224 */ /* 0x000fe400078e0007 */
[----:B------:R-:W-:Y:S02]  /*7d40*/  IMAD.MOV.U32 R7, RZ, RZ, 0x10 ;  /* 0x00000010ff077424 */ /* 0x000fe400078e00ff */
[----:B------:R-:W-:Y:S01]  /*7d50*/  @!P2 IMAD.MOV.U32 R24, RZ, RZ, R216 ;  /* 0x000000ffff18a224 */ /* 0x000fe200078e00d8 */
[----:B------:R-:W-:Y:S02]  /*7d60*/  ISETP.NE.U32.AND P2, PT, RZ, c[0x0][0x350], PT ;  /* 0x0000d400ff007a0c */ /* 0x000fe40003f45070 */
[----:B------:R-:W-:Y:S02]  /*7d70*/  SEL R7, R7, 0xfffffff0, !P0 ;  /* 0xfffffff007077807 */ /* 0x000fe40004000000 */
[----:B------:R-:W-:-:S02]  /*7d80*/  ISETP.NE.AND P0, PT, R0, RZ, PT ;  /* 0x000000ff0000720c */ /* 0x000fc40003f05270 */
[----:B------:R-:W-:Y:S02]  /*7d90*/  ISETP.NE.AND.EX P2, PT, RZ, c[0x0][0x354], PT, P2 ;  /* 0x0000d500ff007a0c */ /* 0x000fe40003f45320 */
[----:B------:R-:W-:Y:S02]  /*7da0*/  P2R R11, PR, RZ, 0x1 ;  /* 0x00000001ff0b7803 */ /* 0x000fe40000000000 */
[----:B------:R-:W-:Y:S02]  /*7db0*/  ISETP.GE.AND P0, PT, R42, c[0x0][0x1d4], PT ;  /* 0x000075002a007a0c */ /* 0x000fe40003f06270 */
[----:B------:R-:W-:Y:S02]  /*7dc0*/  SEL R218, R24, RZ, !P2 ;  /* 0x000000ff18da7207 */ /* 0x000fe40005000000 */
[----:B------:R-:W-:Y:S02]  /*7dd0*/  SEL R3, R25, RZ, !P2 ;  /* 0x000000ff19037207 */ /* 0x000fe40005000000 */
[----:B------:R-:W-:Y:S01]  /*7de0*/  ISETP.GE.AND P2, PT, R30, c[0x0][0x198], PT ;  /* 0x000066001e007a0c */ /* 0x000fe20003f46270 */
[----:B------:R-:W-:Y:S01]  /*7df0*/  IMAD.WIDE.U32 R222, R218, c[0x0][0x1f0], R222 ;  /* 0x00007c00dade7a25 */ /* 0x000fe200078e00de */
[----:B------:R-:W-:-:S02]  /*7e00*/  LOP3.LUT R0, R15, 0xfffffe00, R18, 0xf8, !PT ;  /* 0xfffffe000f007812 */ /* 0x000fc400078ef812 */
[----:B------:R-:W-:Y:S01]  /*7e10*/  @!P1 LOP3.LUT R15, R14, 0xfffffff8, RZ, 0xc0, !PT ;  /* 0xfffffff80e0f9812 */ /* 0x000fe200078ec0ff */
[C---:B------:R-:W-:Y:S01]  /*7e20*/  IMAD R227, R3.reuse, c[0x0][0x1f0], RZ ;  /* 0x00007c0003e37a24 */ /* 0x040fe200078e02ff */
[----:B------:R-:W-:Y:S01]  /*7e30*/  @!P1 LOP3.LUT R25, R10, 0xfffffff8, RZ, 0xc0, !PT ;  /* 0xfffffff80a199812 */ /* 0x000fe200078ec0ff */
[----:B------:R-:W-:Y:S01]  /*7e40*/  IMAD R225, R3, c[0x0][0x218], RZ ;  /* 0x0000860003e17a24 */ /* 0x000fe200078e02ff */
[----:B------:R-:W-:Y:S01]  /*7e50*/  @P0 LOP3.LUT R217, R217, 0x2, RZ, 0xfc, !PT ;  /* 0x00000002d9d90812 */ /* 0x000fe200078efcff */
[--C-:B------:R-:W-:Y:S01]  /*7e60*/  @!P1 IMAD.WIDE R28, R15, 0x2, R20.reuse ;  /* 0x000000020f1c9825 */ /* 0x100fe200078e0214 */
[----:B------:R-:W-:Y:S01]  /*7e70*/  SEL R18, RZ, 0x1, P0 ;  /* 0x00000001ff127807 */ /* 0x000fe20000000000 */
[----:B------:R1:W2:Y:S01]  /*7e80*/  SHFL.IDX PT, R14, R9, 0x1, 0x181f ;  /* 0x00381f00090e7f89 */ /* 0x0002a200000e0000 */
[----:B------:R-:W-:Y:S01]  /*7e90*/  ISETP.GE.AND P0, PT, R30, c[0x0][0x1d4], PT ;  /* 0x000075001e007a0c */ /* 0x000fe20003f06270 */
[--C-:B------:R-:W-:Y:S01]  /*7ea0*/  @!P1 IMAD.WIDE R24, R25, 0x2, R20.reuse ;  /* 0x0000000219189825 */ /* 0x100fe200078e0214 */
[----:B------:R-:W-:Y:S01]  /*7eb0*/  LOP3.LUT R217, R217, 0xfffffffe, RZ, 0xc0, !PT ;  /* 0xfffffffed9d97812 */ /* 0x000fe200078ec0ff */
[----:B------:R1:W-:Y:S01]  /*7ec0*/  @!P1 LDGSTS.E.BYPASS.LTC128B.128 [R27+0x14080], [R28.64], !P2 ;  /* 0x140800001c1b9fae */ /* 0x0003e2000d101d52 */
[C---:B------:R-:W-:Y:S01]  /*7ed0*/  IADD3 R10, R42.reuse, 0x80, RZ ;  /* 0x000000802a0a7810 */ /* 0x040fe20007ffe0ff */
[----:B------:R-:W-:Y:S01]  /*7ee0*/  @!P1 IMAD.WIDE R20, R5, 0x2, R20 ;  /* 0x0000000205149825 */ /* 0x000fe200078e0214 */
[----:B------:R-:W-:Y:S01]  /*7ef0*/  IADD3 R3, R42, 0xc0, RZ ;  /* 0x000000c02a037810 */ /* 0x000fe20007ffe0ff */
[----:B------:R1:W-:Y:S01]  /*7f00*/  @!P1 LDGSTS.E.BYPASS.LTC128B.128 [R27+0x18080], [R24.64], !P6 ;  /* 0x18080000181b9fae */ /* 0x0003e2000f101d52 */
[----:B------:R-:W-:Y:S01]  /*7f10*/  ISETP.GE.AND P6, PT, R10, c[0x0][0x1d4], PT ;  /* 0x000075000a007a0c */ /* 0x000fe20003fc6270 */
[----:B------:R-:W-:-:S02]  /*7f20*/  IMAD.MOV.U32 R5, RZ, RZ, 0x20 ;  /* 0x00000020ff057424 */ /* 0x000fc400078e00ff */
[----:B------:R1:W-:Y:S01]  /*7f30*/  @!P1 LDGSTS.E.BYPASS.LTC128B.128 [R27+0x1c080], [R20.64], !P4 ;  /* 0x1c080000141b9fae */ /* 0x0003e2000e101d52 */
[C---:B------:R-:W-:Y:S01]  /*7f40*/  IMAD R227, R218.reuse, c[0x0][0x1f4], R227 ;  /* 0x00007d00dae37a24 */ /* 0x040fe200078e02e3 */
[----:B------:R-:W-:Y:S01]  /*7f50*/  @P0 LOP3.LUT R217, R217, 0x1, RZ, 0xfc, !PT ;  /* 0x00000001d9d90812 */ /* 0x000fe200078efcff */
[C---:B------:R-:W-:Y:S01]  /*7f60*/  IMAD R225, R218.reuse, c[0x0][0x21c], R225 ;  /* 0x00008700dae17a24 */ /* 0x040fe200078e02e1 */
[----:B------:R-:W-:Y:S01]  /*7f70*/  ISETP.NE.AND P0, PT, R11, RZ, PT ;  /* 0x000000ff0b00720c */ /* 0x000fe20003f05270 */
[----:B------:R-:W-:Y:S01]  /*7f80*/  IMAD.WIDE.U32 R218, R218, c[0x0][0x218], R12 ;  /* 0x00008600dada7a25 */ /* 0x000fe200078e000c */
[----:B------:R1:W3:Y:S01]  /*7f90*/  SHFL.IDX PT, R15, R8, 0x1, 0x181f ;  /* 0x00381f00080f7f89 */ /* 0x0002e200000e0000 */
[----:B------:R-:W-:Y:S02]  /*7fa0*/  SEL R5, R5, 0xffffffe0, !P5 ;  /* 0xffffffe005057807 */ /* 0x000fe40006800000 */
[----:B------:R-:W-:Y:S01]  /*7fb0*/  IMAD.IADD R227, R223, 0x1, R227 ;  /* 0x00000001dfe37824 */ /* 0x000fe200078e02e3 */
[----:B------:R-:W-:Y:S01]  /*7fc0*/  ISETP.GE.AND P5, PT, R3, c[0x0][0x1d4], PT ;  /* 0x0000750003007a0c */ /* 0x000fe20003fa6270 */
[----:B------:R-:W-:-:S06]  /*7fd0*/  IMAD.IADD R225, R219, 0x1, R225 ;  /* 0x00000001dbe17824 */ /* 0x000fcc00078e02e1 */
[----:B------:R-:W-:Y:S05]  /*7fe0*/  @P0 BRA `(.L_x_786) ;  /* 0x0000016000000947 */ /* 0x000fea0003800000 */
[----:B--2---:R-:W-:Y:S01]  /*7ff0*/  IADD3 R12, R40, 0x80, RZ ;  /* 0x00000080280c7810 */ /* 0x004fe20007ffe0ff */
[----:B-1----:R-:W-:Y:S01]  /*8000*/  IMAD.SHL.U32 R23, R16, 0x2, RZ ;  /* 0x0000000210177824 */ /* 0x002fe200078e00ff */
[C---:B------:R-:W-:Y:S02]  /*8010*/  IADD3 R10, R40.reuse, 0xc0, RZ ;  /* 0x000000c0280a7810 */ /* 0x040fe40007ffe0ff */
[----:B------:R-:W-:Y:S02]  /*8020*/  SHF.R.S32.HI R13, RZ, 0x1f, R30 ;  /* 0x0000001fff0d7819 */ /* 0x000fe4000001141e */
[----:B------:R-:W-:Y:S02]  /*8030*/  LEA R20, P0, R40, R14, 0x1 ;  /* 0x0000000e28147211 */ /* 0x000fe400078008ff */
[----:B------:R-:W-:Y:S02]  /*8040*/  SHF.R.S32.HI R11, RZ, 0x1f, R12 ;  /* 0x0000001fff0b7819 */ /* 0x000fe4000001140c */
[----:B------:R-:W-:-:S02]  /*8050*/  SHF.R.S32.HI R3, RZ, 0x1f, R10 ;  /* 0x0000001fff037819 */ /* 0x000fc4000001140a */
[----:B------:R-:W-:Y:S02]  /*8060*/  LEA.HI R13, R13, R30, RZ, 0x3 ;  /* 0x0000001e0d0d7211 */ /* 0x000fe400078f18ff */
[----:B---3--:R-:W-:Y:S02]  /*8070*/  LEA.HI.X R21, R40, R15, R43, 0x1, P0 ;  /* 0x0000000f28157211 */ /* 0x008fe400000f0c2b */
[----:B------:R-:W-:Y:S02]  /*8080*/  LEA.HI R11, R11, R12, RZ, 0x3 ;  /* 0x0000000c0b0b7211 */ /* 0x000fe400078f18ff */
[----:B------:R-:W-:Y:S01]  /*8090*/  LEA.HI R3, R3, R10, RZ, 0x3 ;  /* 0x0000000a03037211 */ /* 0x000fe200078f18ff */
[----:B------:R1:W-:Y:S01]  /*80a0*/  LDGSTS.E.BYPASS.LTC128B.128 [R23+0x11080], [R20.64], !P3 ;  /* 0x1108000014177fae */ /* 0x0003e2000d901d52 */
[----:B------:R-:W-:Y:S02]  /*80b0*/  ISETP.GE.AND P0, PT, R4, c[0x0][0x198], PT ;  /* 0x0000660004007a0c */ /* 0x000fe40003f06270 */
[----:B------:R-:W-:-:S02]  /*80c0*/  LOP3.LUT R13, R13, 0xfffffff8, RZ, 0xc0, !PT ;  /* 0xfffffff80d0d7812 */ /* 0x000fc400078ec0ff */
[----:B------:R-:W-:Y:S02]  /*80d0*/  LOP3.LUT R11, R11, 0xfffffff8, RZ, 0xc0, !PT ;  /* 0xfffffff80b0b7812 */ /* 0x000fe400078ec0ff */
[----:B------:R-:W-:Y:S01]  /*80e0*/  LOP3.LUT R3, R3, 0xfffffff8, RZ, 0xc0, !PT ;  /* 0xfffffff803037812 */ /* 0x000fe200078ec0ff */
[----:B------:R-:W-:-:S04]  /*80f0*/  IMAD.WIDE R12, R13, 0x2, R14 ;  /* 0x000000020d0c7825 */ /* 0x000fc800078e020e */
[--C-:B------:R-:W-:Y:S01]  /*8100*/  IMAD.WIDE R10, R11, 0x2, R14.reuse ;  /* 0x000000020b0a7825 */ /* 0x100fe200078e020e */
[----:B------:R1:W-:Y:S03]  /*8110*/  LDGSTS.E.BYPASS.LTC128B.128 [R23+0x15080], [R12.64], !P2 ;  /* 0x150800000c177fae */ /* 0x0003e6000d101d52 */
[----:B------:R-:W-:Y:S01]  /*8120*/  IMAD.WIDE R14, R3, 0x2, R14 ;  /* 0x00000002030e7825 */ /* 0x000fe200078e020e */
[----:B------:R1:W-:Y:S04]  /*8130*/  LDGSTS.E.BYPASS.LTC128B.128 [R23+0x19080], [R10.64], !P0 ;  /* 0x190800000a177fae */ /* 0x0003e8000c101d52 */
[----:B------:R1:W-:Y:S02]  /*8140*/  LDGSTS.E.BYPASS.LTC128B.128 [R23+0x1d080], [R14.64], !P4 ;  /* 0x1d0800000e177fae */ /* 0x0003e4000e101d52 */
.L_x_786:
[----:B--2---:R-:W-:Y:S05]  /*8150*/  BSYNC B0 ;  /* 0x0000000000007941 */ /* 0x004fea0003800000 */
.L_x_785:
[----:B-1----:R-:W-:Y:S01]  /*8160*/  IADD3 R10, R2, 0x40, RZ ;  /* 0x00000040020a7810 */ /* 0x002fe20007ffe0ff */
[----:B---3--:R1:W2:Y:S01]  /*8170*/  SHFL.IDX PT, R15, R8, 0x2, 0x181f ;  /* 0x00581f00080f7f89 */ /* 0x0082a200000e0000 */
[----:B------:R-:W-:Y:S02]  /*8180*/  BSSY B0, `(.L_x_787) ;  /* 0x000001b000007945 */ /* 0x000fe40003800000 */
[----:B------:R-:W-:Y:S01]  /*8190*/  ISETP.GE.AND P0, PT, R10, R37, PT ;  /* 0x000000250a00720c */ /* 0x000fe20003f06270 */
[----:B------:R1:W3:-:S12]  /*81a0*/  SHFL.IDX PT, R14, R9, 0x2, 0x181f ;  /* 0x00581f00090e7f89 */ /* 0x0002d800000e0000 */
[----:B------:R-:W-:Y:S05]  /*81b0*/  @P0 BRA `(.L_x_788) ;  /* 0x0000017000000947 */ /* 0x000fea0003800000 */
[----:B------:R-:W-:Y:S01]  /*81c0*/  IADD3 R12, R40, 0x80, RZ ;  /* 0x00000080280c7810 */ /* 0x000fe20007ffe0ff */
[----:B------:R-:W-:Y:S01]  /*81d0*/  IMAD.SHL.U32 R23, R16, 0x2, RZ ;  /* 0x0000000210177824 */ /* 0x000fe200078e00ff */
[C---:B------:R-:W-:Y:S02]  /*81e0*/  IADD3 R10, R40.reuse, 0xc0, RZ ;  /* 0x000000c0280a7810 */ /* 0x040fe40007ffe0ff */
[----:B------:R-:W-:Y:S02]  /*81f0*/  SHF.R.S32.HI R13, RZ, 0x1f, R30 ;  /* 0x0000001fff0d7819 */ /* 0x000fe4000001141e */
[----:B---3--:R-:W-:Y:S02]  /*8200*/  LEA R20, P0, R40, R14, 0x1 ;  /* 0x0000000e28147211 */ /* 0x008fe400078008ff */
[----:B------:R-:W-:Y:S02]  /*8210*/  SHF.R.S32.HI R11, RZ, 0x1f, R12 ;  /* 0x0000001fff0b7819 */ /* 0x000fe4000001140c */
[----:B------:R-:W-:-:S02]  /*8220*/  SHF.R.S32.HI R3, RZ, 0x1f, R10 ;  /* 0x0000001fff037819 */ /* 0x000fc4000001140a */
[----:B------:R-:W-:Y:S02]  /*8230*/  LEA.HI R13, R13, R30, RZ, 0x3 ;  /* 0x0000001e0d0d7211 */ /* 0x000fe400078f18ff */
[----:B--2---:R-:W-:Y:S02]  /*8240*/  LEA.HI.X R21, R40, R15, R43, 0x1, P0 ;  /* 0x0000000f28157211 */ /* 0x004fe400000f0c2b */
[----:B------:R-:W-:Y:S02]  /*8250*/  LEA.HI R11, R11, R12, RZ, 0x3 ;  /* 0x0000000c0b0b7211 */ /* 0x000fe400078f18ff */
[----:B------:R-:W-:Y:S01]  /*8260*/  LEA.HI R3, R3, R10, RZ, 0x3 ;  /* 0x0000000a03037211 */ /* 0x000fe200078f18ff */
[----:B------:R-:W-:Y:S01]  /*8270*/  @!PT LDS RZ, [RZ] ;  /* 0x00000000fffff984 */ /* 0x000fe20000000800 */
        /* <DEDUP_REMOVED lines=11> */
.L_x_788:
[----:B------:R-:W-:Y:S05]  /*8330*/  BSYNC B0 ;  /* 0x0000000000007941 */ /* 0x000fea0003800000 */
.L_x_787:
[----:B------:R-:W-:Y:S01]  /*8340*/  IADD3 R2, R2, 0x60, RZ ;  /* 0x0000006002027810 */ /* 0x000fe20007ffe0ff */
[----:B--2---:R2:W4:Y:S01]  /*8350*/  SHFL.IDX PT, R15, R8, 0x3, 0x181f ;  /* 0x00781f00080f7f89 */ /* 0x00452200000e0000 */
[----:B------:R-:W-:Y:S01]  /*8360*/  MOV R11, 0x30 ;  /* 0x00000030000b7802 */ /* 0x000fe20000000f00 */
[----:B------:R-:W-:Y:S01]  /*8370*/  BSSY B0, `(.L_x_789) ;  /* 0x000001e000007945 */ /* 0x000fe20003800000 */
[----:B------:R-:W-:Y:S01]  /*8380*/  ISETP.GE.AND P0, PT, R2, R37, PT ;  /* 0x000000250200720c */ /* 0x000fe20003f06270 */
[----:B---3--:R2:W3:Y:S02]  /*8390*/  SHFL.IDX PT, R14, R9, 0x3, 0x181f ;  /* 0x00781f00090e7f89 */ /* 0x0084e400000e0000 */
[----:B------:R-:W-:-:S02]  /*83a0*/  IMAD R3, R11, c[0x0][0x1e4], RZ ;  /* 0x000079000b037a24 */ /* 0x000fc400078e02ff */
[----:B------:R-:W-:-:S05]  /*83b0*/  IMAD.WIDE.U32 R64, R11, c[0x0][0x1e0], RZ ;  /* 0x000078000b407a25 */ /* 0x000fca00078e00ff */
[----:B------:R-:W-:-:S03]  /*83c0*/  IADD3 R3, R65, R3, RZ ;  /* 0x0000000341037210 */ /* 0x000fc60007ffe0ff */
[----:B------:R-:W-:Y:S05]  /*83d0*/  @P0 BRA `(.L_x_790) ;  /* 0x0000017000000947 */ /* 0x000fea0003800000 */
[----:B-12---:R-:W-:Y:S01]  /*83e0*/  SHF.R.S32.HI R9, RZ, 0x1f, R30 ;  /* 0x0000001fff097819 */ /* 0x006fe2000001141e */
[----:B------:R-:W-:Y:S01]  /*83f0*/  IMAD.SHL.U32 R10, R16, 0x2, RZ ;  /* 0x00000002100a7824 */ /* 0x000fe200078e00ff */
[C---:B------:R-:W-:Y:S02]  /*8400*/  IADD3 R13, R40.reuse, 0x80, RZ ;  /* 0x00000080280d7810 */ /* 0x040fe40007ffe0ff */
[----:B------:R-:W-:Y:S02]  /*8410*/  LEA.HI R9, R9, R30, RZ, 0x3 ;  /* 0x0000001e09097211 */ /* 0x000fe400078f18ff */
[----:B---3--:R-:W-:Y:S02]  /*8420*/  LEA R20, P0, R40, R14, 0x1 ;  /* 0x0000000e28147211 */ /* 0x008fe400078008ff */
[----:B------:R-:W-:Y:S02]  /*8430*/  LOP3.LUT R9, R9, 0xfffffff8, RZ, 0xc0, !PT ;  /* 0xfffffff809097812 */ /* 0x000fe400078ec0ff */
[----:B------:R-:W-:-:S02]  /*8440*/  SHF.R.S32.HI R8, RZ, 0x1f, R13 ;  /* 0x0000001fff087819 */ /* 0x000fc4000001140d */
[C---:B----4-:R-:W-:Y:S01]  /*8450*/  LEA.HI.X R21, R40.reuse, R15, R43, 0x1, P0 ;  /* 0x0000000f28157211 */ /* 0x050fe200000f0c2b */
[----:B------:R-:W-:Y:S01]  /*8460*/  IMAD.WIDE R22, R9, 0x2, R14 ;  /* 0x0000000209167825 */ /* 0x000fe200078e020e */
[----:B------:R-:W-:Y:S02]  /*8470*/  IADD3 R9, R40, 0xc0, RZ ;  /* 0x000000c028097810 */ /* 0x000fe40007ffe0ff */
[----:B------:R-:W-:Y:S01]  /*8480*/  LEA.HI R8, R8, R13, RZ, 0x3 ;  /* 0x0000000d08087211 */ /* 0x000fe200078f18ff */
[----:B------:R-:W-:Y:S01]  /*8490*/  @!PT LDS RZ, [RZ] ;  /* 0x00000000fffff984 */ /* 0x000fe20000000800 */
[----:B------:R1:W-:Y:S01]  /*84a0*/  LDGSTS.E.BYPASS.LTC128B.128 [R10+0x13080], [R20.64], !P3 ;  /* 0x13080000140a7fae */ /* 0x0003e2000d901d52 */
[----:B------:R-:W-:Y:S02]  /*84b0*/  SHF.R.S32.HI R2, RZ, 0x1f, R9 ;  /* 0x0000001fff027819 */ /* 0x000fe40000011409 */
[----:B------:R-:W-:Y:S01]  /*84c0*/  ISETP.GE.AND P0, PT, R4, c[0x0][0x198], PT ;  /* 0x0000660004007a0c */ /* 0x000fe20003f06270 */
[----:B------:R1:W-:Y:S01]  /*84d0*/  LDGSTS.E.BYPASS.LTC128B.128 [R10+0x17080], [R22.64], !P2 ;  /* 0x17080000160a7fae */ /* 0x0003e2000d101d52 */
[----:B------:R-:W-:-:S02]  /*84e0*/  LEA.HI R2, R2, R9, RZ, 0x3 ;  /* 0x0000000902027211 */ /* 0x000fc400078f18ff */
[----:B------:R-:W-:Y:S02]  /*84f0*/  LOP3.LUT R8, R8, 0xfffffff8, RZ, 0xc0, !PT ;  /* 0xfffffff808087812 */ /* 0x000fe400078ec0ff */
[----:B------:R-:W-:-:S03]  /*8500*/  LOP3.LUT R9, R2, 0xfffffff8, RZ, 0xc0, !PT ;  /* 0xfffffff802097812 */ /* 0x000fc600078ec0ff */
[----:B------:R-:W-:-:S04]  /*8510*/  IMAD.WIDE R12, R8, 0x2, R14 ;  /* 0x00000002080c7825 */ /* 0x000fc800078e020e */
[----:B------:R-:W-:Y:S01]  /*8520*/  IMAD.WIDE R14, R9, 0x2, R14 ;  /* 0x00000002090e7825 */ /* 0x000fe200078e020e */
[----:B------:R1:W-:Y:S04]  /*8530*/  LDGSTS.E.BYPASS.LTC128B.128 [R10+0x1b080], [R12.64], !P0 ;  /* 0x1b0800000c0a7fae */ /* 0x0003e8000c101d52 */
[----:B------:R1:W-:Y:S02]  /*8540*/  LDGSTS.E.BYPASS.LTC128B.128 [R10+0x1f080], [R14.64], !P4 ;  /* 0x1f0800000e0a7fae */ /* 0x0003e4000e101d52 */
.L_x_790:
[----:B------:R-:W-:Y:S05]  /*8550*/  BSYNC B0 ;  /* 0x0000000000007941 */ /* 0x000fea0003800000 */
.L_x_789:
[C---:B------:R-:W-:Y:S01]  /*8560*/  IMAD R2, R156.reuse, -0x30, R11 ;  /* 0xffffffd09c027824 */ /* 0x040fe200078e020b */
[----:B------:R-:W0:Y:S01]  /*8570*/  LDGDEPBAR ;  /* 0x00000000000079af */ /* 0x000e220000000000 */
[----:B-1----:R-:W-:Y:S01]  /*8580*/  IADD3 R23, R156, -0x1, RZ ;  /* 0xffffffff9c177810 */ /* 0x002fe20007ffe0ff */
[----:B------:R-:W-:Y:S01]  /*8590*/  IMAD.MOV.U32 R226, RZ, RZ, R222 ;  /* 0x000000ffffe27224 */ /* 0x000fe200078e00de */
[----:B------:R-:W-:Y:S01]  /*85a0*/  LOP3.LUT P3, RZ, R217, 0x2, RZ, 0xc0, !PT ;  /* 0x00000002d9ff7812 */ /* 0x000fe2000786c0ff */
[----:B------:R-:W-:Y:S01]  /*85b0*/  IMAD.IADD R4, R87, 0x1, R2 ;  /* 0x0000000157047824 */ /* 0x000fe200078e0202 */
[----:B------:R-:W-:Y:S01]  /*85c0*/  SHF.R.S32.HI R21, RZ, 0x1f, R23 ;  /* 0x0000001fff157819 */ /* 0x000fe20000011417 */
[----:B------:R-:W-:Y:S01]  /*85d0*/  IMAD.WIDE.U32 R12, R23, R64, R226 ;  /* 0x00000040170c7225 */ /* 0x000fe200078e00e2 */
[----:B------:R-:W-:Y:S01]  /*85e0*/  BAR.SYNC.DEFER_BLOCKING 0x0 ;  /* 0x0000000000007b1d */ /* 0x000fe20000010000 */
[----:B------:R-:W-:-:S02]  /*85f0*/  LOP3.LUT P4, RZ, R217, 0x1, RZ, 0xc0, !PT ;  /* 0x00000001d9ff7812 */ /* 0x000fc4000788c0ff */
[----:B--2---:R-:W-:-:S03]  /*8600*/  IMNMX R9, R4, 0x30, PT ;  /* 0x0000003004097817 */ /* 0x004fc60003800200 */
[----:B------:R-:W-:Y:S01]  /*8610*/  UMOV UR8, 0x5 ;  /* 0x0000000500087882 */ /* 0x000fe20000000000 */
[----:B------:R-:W-:Y:S01]  /*8620*/  BSSY B0, `(.L_x_791) ;  /* 0x000001e000007945 */ /* 0x000fe20003800000 */
[----:B------:R-:W-:Y:S01]  /*8630*/  IMAD.IADD R10, R9, 0x1, -R158 ;  /* 0x00000001090a7824 */ /* 0x000fe200078e0a9e */
[----:B------:R-:W-:Y:S01]  /*8640*/  ULDC.64 UR4, c[0x0][0x1e0] ;  /* 0x0000780000047ab9 */ /* 0x000fe20000000a00 */
[----:B------:R-:W-:Y:S01]  /*8650*/  IMAD R9, R3, R23, RZ ;  /* 0x0000001703097224 */ /* 0x000fe200078e02ff */
[----:B------:R-:W-:Y:S02]  /*8660*/  USHF.L.U64.HI UR8, UR4, UR8, UR5 ;  /* 0x0000000804087299 */ /* 0x000fe40008010205 */
[----:B------:R-:W-:Y:S01]  /*8670*/  ISETP.GE.AND P0, PT, R10, 0x1, PT ;  /* 0x000000010a00780c */ /* 0x000fe20003f06270 */
[----:B------:R-:W-:Y:S01]  /*8680*/  IMAD R9, R21, R64, R9 ;  /* 0x0000004015097224 */ /* 0x000fe200078e0209 */
[----:B------:R-:W-:-:S03]  /*8690*/  USHF.L.U32 UR5, UR4, 0x5, URZ ;  /* 0x0000000504057899 */ /* 0x000fc6000800063f */
[----:B------:R-:W-:-:S08]  /*86a0*/  IMAD.IADD R9, R13, 0x1, R9 ;  /* 0x000000010d097824 */ /* 0x000fd000078e0209 */
[----:B---3--:R-:W-:Y:S01]  /*86b0*/  @P0 LEA R14, P2, R12, c[0x0][0x1c8], 0x1 ;  /* 0x000072000c0e0a11 */ /* 0x008fe200078408ff */
[----:B------:R-:W-:-:S03]  /*86c0*/  @P0 IMAD.SHL.U32 R8, R16, 0x2, RZ ;  /* 0x0000000210080824 */ /* 0x000fc600078e00ff */
[----:B----4-:R-:W-:-:S05]  /*86d0*/  @P0 LEA.HI.X R15, R12, c[0x0][0x1cc], R9, 0x1, P2 ;  /* 0x000073000c0f0a11 */ /* 0x010fca00010f0c09 */
[----:B------:R-:W-:Y:S01]  /*86e0*/  @!PT LDS RZ, [RZ] ;  /* 0x00000000fffff984 */ /* 0x000fe20000000800 */
[----:B------:R-:W-:Y:S01]  /*86f0*/  @!PT LDS RZ, [RZ] ;  /* 0x00000000fffff984 */ /* 0x000fe20000000800 */
[----:B------:R-:W-:Y:S01]  /*8700*/  @!PT LDS RZ, [RZ] ;  /* 0x00000000fffff984 */ /* 0x000fe20000000800 */
[----:B------:R1:W-:Y:S04]  /*8710*/  @P0 LDGSTS.E.BYPASS.LTC128B.128 [R8+0xa080], [R14.64], !P3 ;  /* 0x0a0800000e080fae */ /* 0x0003e8000d901d52 */
[----:B------:R1:W-:Y:S04]  /*8720*/  @P0 LDGSTS.E.BYPASS.LTC128B.128 [R8+0xb880], [R14.64+0x80], !P4 ;  /* 0x0b8800800e080fae */ /* 0x0003e8000e101d52 */
[----:B------:R1:W-:Y:S04]  /*8730*/  @P0 LDGSTS.E.BYPASS.LTC128B.128 [R8+0xd080], [R14.64+0x100], !P6 ;  /* 0x0d0801000e080fae */ /* 0x0003e8000f101d52 */
[----:B------:R1:W-:Y:S01]  /*8740*/  @P0 LDGSTS.E.BYPASS.LTC128B.128 [R8+0xe880], [R14.64+0x180], !P5 ;  /* 0x0e8801800e080fae */ /* 0x0003e2000e901d52 */
[----:B------:R-:W-:-:S13]  /*8750*/  ISETP.GE.AND P0, PT, R10, 0x21, PT ;  /* 0x000000210a00780c */ /* 0x000fda0003f06270 */
[----:B------:R-:W-:Y:S05]  /*8760*/  @!P0 BRA `(.L_x_792) ;  /* 0x0000009000008947 */ /* 0x000fea0003800000 */
[----:B-1----:R-:W-:-:S04]  /*8770*/  IADD3 R8, P0, R12, UR5, RZ ;  /* 0x000000050c087c10 */ /* 0x002fc8000ff1e0ff */
[----:B------:R-:W-:Y:S02]  /*8780*/  IADD3.X R9, R9, UR8, RZ, P0, !PT ;  /* 0x0000000809097c10 */ /* 0x000fe400087fe4ff */
[----:B------:R-:W-:-:S04]  /*8790*/  LEA R10, P0, R8, c[0x0][0x1c8], 0x1 ;  /* 0x00007200080a7a11 */ /* 0x000fc800078008ff */
[----:B------:R-:W-:Y:S01]  /*87a0*/  LEA.HI.X R11, R8, c[0x0][0x1cc], R9, 0x1, P0 ;  /* 0x00007300080b7a11 */ /* 0x000fe200000f0c09 */
[----:B------:R-:W-:-:S05]  /*87b0*/  IMAD.SHL.U32 R8, R16, 0x2, RZ ;  /* 0x0000000210087824 */ /* 0x000fca00078e00ff */
[----:B------:R1:W-:Y:S04]  /*87c0*/  LDGSTS.E.BYPASS.LTC128B.128 [R8+0xb080], [R10.64], !P3 ;  /* 0x0b0800000a087fae */ /* 0x0003e8000d901d52 */
[----:B------:R1:W-:Y:S04]  /*87d0*/  LDGSTS.E.BYPASS.LTC128B.128 [R8+0xc880], [R10.64+0x80], !P4 ;  /* 0x0c8800800a087fae */ /* 0x0003e8000e101d52 */
[----:B------:R1:W-:Y:S04]  /*87e0*/  LDGSTS.E.BYPASS.LTC128B.128 [R8+0xe080], [R10.64+0x100], !P6 ;  /* 0x0e0801000a087fae */ /* 0x0003e8000f101d52 */
[----:B------:R1:W-:Y:S02]  /*87f0*/  LDGSTS.E.BYPASS.LTC128B.128 [R8+0xf880], [R10.64+0x180], !P5 ;  /* 0x0f8801800a087fae */ /* 0x0003e4000e901d52 */
.L_x_792:
[----:B------:R-:W-:Y:S05]  /*8800*/  BSYNC B0 ;  /* 0x0000000000007941 */ /* 0x000fea0003800000 */
.L_x_791:
[----:B------:R-:W-:Y:S01]  /*8810*/  ISETP.LT.AND P0, PT, RZ, c[0x0][0x27c], PT ;  /* 0x00009f00ff007a0c */ /* 0x000fe20003f01270 */
[----:B------:R-:W0:-:S12]  /*8820*/  LDGDEPBAR ;  /* 0x00000000000079af */ /* 0x000e180000000000 */
[----:B------:R-:W-:Y:S05]  /*8830*/  @P0 BRA `(.L_x_793) ;  /* 0x0000002000000947 */ /* 0x000fea0003800000 */
[----:B------:R-:W-:-:S04]  /*8840*/  DEPBAR.LE SB0, 0x1 ;  /* 0x000080400000791a */ /* 0x000fc80000000000 */
[----:B------:R-:W-:Y:S05]  /*8850*/  BRA `(.L_x_794) ;  /* 0x00006ab000007947 */ /* 0x000fea0003800000 */
.L_x_793:
[----:B-1---5:R-:W-:Y:S01]  /*8860*/  SHF.R.S32.HI R10, RZ, 0x1f, R89 ;  /* 0x0000001fff0a7819 */ /* 0x022fe20000011459 */
[----:B------:R-:W-:Y:S01]  /*8870*/  ULDC.U8 UR4, c[0x0][0x298] ;  /* 0x0000a60000047ab9 */ /* 0x000fe20000000000 */
[C---:B------:R-:W-:Y:S01]  /*8880*/  IMAD.WIDE.U32 R12, R89.reuse, c[0x0][0x280], RZ ;  /* 0x0000a000590c7a25 */ /* 0x040fe200078e00ff */
[----:B------:R-:W-:Y:S01]  /*8890*/  ISETP.NE.AND P2, PT, RZ, UR4, PT ;  /* 0x00000004ff007c0c */ /* 0x000fe2000bf45270 */
[----:B------:R-:W-:Y:S01]  /*88a0*/  BSSY B2, `(.L_x_794) ;  /* 0x00006a6000027945 */ /* 0x000fe20003800000 */
[----:B------:R-:W-:Y:S01]  /*88b0*/  SHF.L.U32 R39, R16, 0x1, RZ ;  /* 0x0000000110277819 */ /* 0x000fe200000006ff */
[----:B------:R-:W-:Y:S01]  /*88c0*/  IMAD R8, R10, c[0x0][0x280], RZ ;  /* 0x0000a0000a087a24 */ /* 0x000fe200078e02ff */
        /* <DEDUP_REMOVED lines=52> */
[----:B------:R-:W-:Y:S01]  /*8c10*/  @!P1 IMAD.WIDE R34, R13, 0x2, R48 ;  /* 0x000000020d229825 */ /* 0x000fe200078e0230 */
[----:B------:R1:W5:Y:S01]  /*8c20*/  @!P2 LD.E.64 R52, [R32.64] ;  /* 0x000000122034a980 */ /* 0x000362000c101b00 */
[----:B------:R-:W-:Y:S02]  /*8c30*/  CS2R R12, SRZ ;  /* 0x00000000000c7805 */ /* 0x000fe4000001ff00 */
[C---:B------:R-:W-:Y:S01]  /*8c40*/  @!P0 IMAD.WIDE R28, R9.reuse, 0x2, R28 ;  /* 0x00000002091c8825 */ /* 0x040fe200078e021c */
[----:B------:R1:W5:Y:S03]  /*8c50*/  @!P1 LD.E.64 R14, [R30.64] ;  /* 0x000000121e0e9980 */ /* 0x000366000c101b00 */
[----:B------:R-:W-:Y:S01]  /*8c60*/  @!P0 IMAD.WIDE R48, R9, 0x2, R48 ;  /* 0x0000000209308825 */ /* 0x000fe200078e0230 */
[----:B------:R1:W5:Y:S01]  /*8c70*/  @!P0 LD.E.64 R12, [R28.64] ;  /* 0x000000121c0c8980 */ /* 0x000362000c101b00 */
[----:B------:R-:W-:-:S03]  /*8c80*/  CS2R R8, SRZ ;  /* 0x0000000000087805 */ /* 0x000fc6000001ff00 */
[----:B------:R1:W5:Y:S04]  /*8c90*/  @!P0 LD.E.64 R50, [R48.64] ;  /* 0x0000001230328980 */ /* 0x000368000c101b00 */
[----:B------:R1:W5:Y:S02]  /*8ca0*/  @!P1 LD.E.64 R8, [R34.64] ;  /* 0x0000001222089980 */ /* 0x000364000c101b00 */
.L_x_797:
[----:B------:R-:W-:Y:S05]  /*8cb0*/  BSYNC B0 ;  /* 0x0000000000007941 */ /* 0x000fea0003800000 */
.L_x_796:
[----:B-1----:R-:W-:Y:S01]  /*8cc0*/  IMAD R35, R88, -0x80, R37 ;  /* 0xffffff8058237824 */ /* 0x002fe200078e0225 */
[--C-:B-----5:R-:W-:Y:S01]  /*8cd0*/  SHF.R.U64 R48, R24, 0x10, R25.reuse ;  /* 0x0000001018307819 */ /* 0x120fe20000001219 */
[----:B------:R-:W-:Y:S01]  /*8ce0*/  IMAD.MOV.U32 R34, RZ, RZ, R24 ;  /* 0x000000ffff227224 */ /* 0x000fe200078e0018 */
[--C-:B------:R-:W-:Y:S01]  /*8cf0*/  SHF.R.U32.HI R32, RZ, 0x10, R25.reuse ;  /* 0x00000010ff207819 */ /* 0x100fe20000011619 */
[----:B------:R-:W-:Y:S01]  /*8d00*/  IMAD.MOV.U32 R49, RZ, RZ, R25 ;  /* 0x000000ffff317224 */ /* 0x000fe200078e0019 */
[----:B------:R-:W-:Y:S01]  /*8d10*/  IMNMX R35, R35, 0x80, PT ;  /* 0x0000008023237817 */ /* 0x000fe20003800200 */
[----:B------:R-:W-:Y:S01]  /*8d20*/  IMAD.MOV.U32 R30, RZ, RZ, R26 ;  /* 0x000000ffff1e7224 */ /* 0x000fe200078e001a */
[----:B------:R-:W-:Y:S01]  /*8d30*/  SHF.R.U64 R46, R26, 0x10, R27 ;  /* 0x000000101a2e7819 */ /* 0x000fe2000000121b */
[----:B------:R-:W-:Y:S01]  /*8d40*/  IMAD.MOV.U32 R42, RZ, RZ, R10 ;  /* 0x000000ffff2a7224 */ /* 0x000fe200078e000a */
[----:B------:R-:W-:Y:S01]  /*8d50*/  ISETP.GE.AND P0, PT, R158, R35, PT ;  /* 0x000000239e00720c */ /* 0x000fe20003f06270 */
[----:B------:R-:W-:Y:S01]  /*8d60*/  IMAD.MOV.U32 R26, RZ, RZ, R14 ;  /* 0x000000ffff1a7224 */ /* 0x000fe200078e000e */
[----:B------:R-:W-:Y:S01]  /*8d70*/  SHF.R.U64 R40, R10, 0x10, R11 ;  /* 0x000000100a287819 */ /* 0x000fe2000000120b */
[--C-:B------:R-:W-:Y:S01]  /*8d80*/  IMAD.MOV.U32 R45, RZ, RZ, R15.reuse ;  /* 0x000000ffff2d7224 */ /* 0x100fe200078e000f */
        /* <DEDUP_REMOVED lines=9> */
[----:B------:R-:W-:Y:S01]  /*8e20*/  IMAD.MOV.U32 R33, RZ, RZ, R11 ;  /* 0x000000ffff217224 */ /* 0x000fe200078e000b */
[----:B------:R-:W-:Y:S01]  /*8e30*/  SHF.R.U64 R41, R12, 0x10, R13 ;  /* 0x000000100c297819 */ /* 0x000fe2000000120d */
[----:B------:R-:W-:Y:S01]  /*8e40*/  IMAD.MOV.U32 R38, RZ, RZ, R52 ;  /* 0x000000ffff267224 */ /* 0x000fe200078e0034 */
[----:B------:R-:W-:Y:S01]  /*8e50*/  SHF.R.U32.HI R31, RZ, 0x10, R11 ;  /* 0x00000010ff1f7819 */ /* 0x000fe2000001160b */
[----:B------:R-:W-:Y:S01]  /*8e60*/  IMAD.MOV.U32 R29, RZ, RZ, R53 ;  /* 0x000000ffff1d7224 */ /* 0x000fe200078e0035 */
[----:B------:R-:W-:Y:S01]  /*8e70*/  SHF.R.U32.HI R13, RZ, 0x10, R13 ;  /* 0x00000010ff0d7819 */ /* 0x000fe2000001160d */
[----:B------:R-:W-:Y:S01]  /*8e80*/  IMAD.MOV.U32 R36, RZ, RZ, R8 ;  /* 0x000000ffff247224 */ /* 0x000fe200078e0008 */
        /* <DEDUP_REMOVED lines=30> */
[--C-:B------:R-:W-:Y:S02]  /*9070*/  HADD2.F32 R36, -RZ, R33.reuse.H1_H1 ;  /* 0x30000021ff247230 */ /* 0x100fe40000004100 */
[----:B------:R-:W-:Y:S02]  /*9080*/  HADD2.F32 R43, -RZ, R32.H1_H1 ;  /* 0x30000020ff2b7230 */ /* 0x000fe40000004100 */
[----:B------:R-:W-:Y:S02]  /*9090*/  HADD2.F32 R44, -RZ, R34.H1_H1 ;  /* 0x30000022ff2c7230 */ /* 0x000fe40000004100 */
[----:B------:R-:W-:Y:S02]  /*90a0*/  HADD2.F32 R47, -RZ, R33.H0_H0 ;  /* 0x20000021ff2f7230 */ /* 0x000fe40000004100 */
[--C-:B-1----:R-:W-:Y:S02]  /*90b0*/  HADD2.F32 R37, -RZ, R8.reuse.H0_H0 ;  /* 0x20000008ff257230 */ /* 0x102fe40000004100 */
[----:B------:R-:W-:-:S02]  /*90c0*/  HADD2.F32 R41, -RZ, R8.H1_H1 ;  /* 0x30000008ff297230 */ /* 0x000fc40000004100 */
[--C-:B------:R-:W-:Y:S01]  /*90d0*/  HADD2.F32 R8, -RZ, R9.reuse.H0_H0 ;  /* 0x20000009ff087230 */ /* 0x100fe20000004100 */
[-C--:B------:R-:W-:Y:S01]  /*90e0*/  FMUL.FTZ R46, R37, R36.reuse ;  /* 0x00000024252e7220 */ /* 0x080fe20000410000 */
[----:B------:R-:W-:Y:S01]  /*90f0*/  HADD2.F32 R38, -RZ, R9.H1_H1 ;  /* 0x30000009ff267230 */ /* 0x000fe20000004100 */
[C---:B------:R-:W-:Y:S01]  /*9100*/  FMUL.FTZ R42, R41.reuse, R36 ;  /* 0x00000024292a7220 */ /* 0x040fe20000410000 */
[--C-:B------:R-:W-:Y:S01]  /*9110*/  HADD2.F32 R9, -RZ, R10.reuse.H0_H0 ;  /* 0x2000000aff097230 */ /* 0x100fe20000004100 */
[-C--:B------:R-:W-:Y:S01]  /*9120*/  FFMA.FTZ R41, R41, R44.reuse, R46 ;  /* 0x0000002c29297223 */ /* 0x080fe2000001002e */
[----:B------:R-:W-:Y:S01]  /*9130*/  HADD2.F32 R40, -RZ, R10.H1_H1 ;  /* 0x3000000aff287230 */ /* 0x000fe20000004100 */
[----:B------:R-:W-:Y:S01]  /*9140*/  FFMA.FTZ R42, R37, R44, -R42 ;  /* 0x0000002c252a7223 */ /* 0x000fe2000001082a */
[--C-:B------:R-:W-:Y:S02]  /*9150*/  HADD2.F32 R10, -RZ, R11.reuse.H0_H0 ;  /* 0x2000000bff0a7230 */ /* 0x100fe40000004100 */
[----:B------:R-:W-:-:S02]  /*9160*/  HADD2.F32 R45, -RZ, R11.H1_H1 ;  /* 0x3000000bff2d7230 */ /* 0x000fc40000004100 */
[----:B------:R-:W-:Y:S02]  /*9170*/  HADD2.F32 R11, -RZ, R31.H1_H1 ;  /* 0x3000001fff0b7230 */ /* 0x000fe40000004100 */
[----:B------:R-:W-:-:S03]  /*9180*/  HADD2.F32 R44, -RZ, R34.H0_H0 ;  /* 0x20000022ff2c7230 */ /* 0x000fc60000004100 */
[-C--:B------:R-:W-:Y:S02]  /*9190*/  FMUL.FTZ R36, R38, R11.reuse ;  /* 0x0000000b26247220 */ /* 0x080fe40000410000 */
[C---:B------:R-:W-:Y:S02]  /*91a0*/  FMUL.FTZ R11, R8.reuse, R11 ;  /* 0x0000000b080b7220 */ /* 0x040fe40000410000 */
[-C--:B------:R-:W-:Y:S01]  /*91b0*/  FFMA.FTZ R36, R8, R43.reuse, -R36 ;  /* 0x0000002b08247223 */ /* 0x080fe20000010824 */
[----:B------:R-:W-:Y:S01]  /*91c0*/  HADD2.F32 R8, -RZ, R31.H0_H0 ;  /* 0x2000001fff087230 */ /* 0x000fe20000004100 */
[----:B------:R-:W-:Y:S01]  /*91d0*/  FFMA.FTZ R43, R38, R43, R11 ;  /* 0x0000002b262b7223 */ /* 0x000fe2000001000b */
[----:B------:R-:W-:Y:S01]  /*91e0*/  HADD2.F32 R38, -RZ, R32.H0_H0 ;  /* 0x20000020ff267230 */ /* 0x000fe20000004100 */
[-C--:B------:R-:W-:Y:S02]  /*91f0*/  FMUL.FTZ R11, R40, R47.reuse ;  /* 0x0000002f280b7220 */ /* 0x080fe40000410000 */
[----:B------:R-:W-:-:S02]  /*9200*/  FMUL.FTZ R47, R9, R47 ;  /* 0x0000002f092f7220 */ /* 0x000fc40000410000 */
[-C--:B------:R-:W-:Y:S02]  /*9210*/  FMUL.FTZ R37, R45, R8.reuse ;  /* 0x000000082d257220 */ /* 0x080fe40000410000 */
[----:B------:R-:W-:Y:S02]  /*9220*/  FMUL.FTZ R8, R10, R8 ;  /* 0x000000080a087220 */ /* 0x000fe40000410000 */
[----:B------:R-:W-:Y:S01]  /*9230*/  FFMA.FTZ R11, R9, R44, -R11 ;  /* 0x0000002c090b7223 */ /* 0x000fe2000001080b */
[----:B------:R-:W-:Y:S01]  /*9240*/  F2FP.PACK_AB R9, R43, R36 ;  /* 0x000000242b09723e */ /* 0x000fe200000000ff */
[----:B------:R-:W-:Y:S02]  /*9250*/  FFMA.FTZ R40, R40, R44, R47 ;  /* 0x0000002c28287223 */ /* 0x000fe4000001002f */
[-C--:B------:R-:W-:Y:S02]  /*9260*/  FFMA.FTZ R37, R10, R38.reuse, -R37 ;  /* 0x000000260a257223 */ /* 0x080fe40000010825 */
[----:B------:R-:W-:Y:S01]  /*9270*/  FFMA.FTZ R38, R45, R38, R8 ;  /* 0x000000262d267223 */ /* 0x000fe20000010008 */
[----:B------:R-:W-:-:S02]  /*9280*/  F2FP.PACK_AB R10, R40, R11 ;  /* 0x0000000b280a723e */ /* 0x000fc400000000ff */
[----:B------:R-:W-:Y:S02]  /*9290*/  F2FP.PACK_AB R8, R41, R42 ;  /* 0x0000002a2908723e */ /* 0x000fe400000000ff */
[----:B------:R-:W-:-:S05]  /*92a0*/  F2FP.PACK_AB R11, R38, R37 ;  /* 0x00000025260b723e */ /* 0x000fca00000000ff */
[----:B------:R1:W-:Y:S02]  /*92b0*/  STS.128 [R39+0x10080], R8 ;  /* 0x0100800827007388 */ /* 0x0003e40000000c00 */
.L_x_801:
[----:B------:R-:W-:Y:S05]  /*92c0*/  BSYNC B0 ;  /* 0x0000000000007941 */ /* 0x000fea0003800000 */
.L_x_800:
        /* <DEDUP_REMOVED lines=42> */
.L_x_803:
[----:B------:R-:W-:Y:S05]  /*9570*/  BSYNC B0 ;  /* 0x0000000000007941 */ /* 0x000fea0003800000 */
.L_x_802:
        /* <DEDUP_REMOVED lines=42> */
.L_x_805:
[----:B------:R-:W-:Y:S05]  /*9820*/  BSYNC B0 ;  /* 0x0000000000007941 */ /* 0x000fea0003800000 */
.L_x_804:
[----:B-1----:R-:W-:-:S04]  /*9830*/  IADD3 R8, R20, 0x60, RZ ;  /* 0x0000006014087810 */ /* 0x002fc80007ffe0ff */
        /* <DEDUP_REMOVED lines=40> */
.L_x_799:
[----:B------:R-:W-:Y:S05]  /*9ac0*/  BSYNC B1 ;  /* 0x0000000000017941 */ /* 0x000fea0003800000 */
.L_x_798:
        /* <DEDUP_REMOVED lines=11> */
[--C-:B-1----:R-:W-:Y:S02]  /*9b80*/  HADD2.F32 R45, -RZ, R8.reuse.H0_H0 ;  /* 0x20000008ff2d7230 */ /* 0x102fe40000004100 */
[----:B------:R-:W-:Y:S02]  /*9b90*/  HADD2.F32 R41, -RZ, R8.H1_H1 ;  /* 0x30000008ff297230 */ /* 0x000fe40000004100 */
[----:B------:R-:W-:-:S02]  /*9ba0*/  HADD2.F32 R36, -RZ, R9.H0_H0 ;  /* 0x20000009ff247230 */ /* 0x000fc40000004100 */
[--C-:B------:R-:W-:Y:S01]  /*9bb0*/  HADD2.F32 R8, -RZ, R11.reuse.H0_H0 ;  /* 0x2000000bff087230 */ /* 0x100fe20000004100 */
[C---:B------:R-:W-:Y:S01]  /*9bc0*/  FMUL.FTZ R42, R40.reuse, R41 ;  /* 0x00000029282a7220 */ /* 0x040fe20000410000 */
[----:B------:R-:W-:Y:S01]  /*9bd0*/  HADD2.F32 R46, -RZ, R11.H1_H1 ;  /* 0x3000000bff2e7230 */ /* 0x000fe20000004100 */
[-C--:B------:R-:W-:Y:S01]  /*9be0*/  FMUL.FTZ R40, R40, R45.reuse ;  /* 0x0000002d28287220 */ /* 0x080fe20000410000 */
[----:B------:R-:W-:Y:S01]  /*9bf0*/  HADD2.F32 R9, -RZ, R9.H1_H1 ;  /* 0x30000009ff097230 */ /* 0x000fe20000004100 */
[C---:B------:R-:W-:Y:S01]  /*9c00*/  FFMA.FTZ R45, R44.reuse, R45, -R42 ;  /* 0x0000002d2c2d7223 */ /* 0x040fe2000001082a */
[----:B------:R-:W-:Y:S01]  /*9c10*/  HADD2.F32 R11, -RZ, R31.H1_H1 ;  /* 0x3000001fff0b7230 */ /* 0x000fe20000004100 */
[----:B------:R-:W-:Y:S01]  /*9c20*/  FFMA.FTZ R44, R44, R41, R40 ;  /* 0x000000292c2c7223 */ /* 0x000fe20000010028 */
[--C-:B------:R-:W-:Y:S01]  /*9c30*/  HADD2.F32 R38, -RZ, R10.reuse.H0_H0 ;  /* 0x2000000aff267230 */ /* 0x100fe20000004100 */
[----:B------:R-:W-:Y:S01]  /*9c40*/  FMUL.FTZ R41, R49, R46 ;  /* 0x0000002e31297220 */ /* 0x000fe20000410000 */
[----:B------:R-:W-:Y:S01]  /*9c50*/  HADD2.F32 R37, -RZ, R10.H1_H1 ;  /* 0x3000000aff257230 */ /* 0x000fe20000004100 */
[C---:B------:R-:W-:Y:S01]  /*9c60*/  FMUL.FTZ R43, R11.reuse, R9 ;  /* 0x000000090b2b7220 */ /* 0x040fe20000410000 */
[----:B------:R-:W-:Y:S01]  /*9c70*/  HADD2.F32 R10, -RZ, R32.H1_H1 ;  /* 0x30000020ff0a7230 */ /* 0x000fe20000004100 */
[----:B------:R-:W-:Y:S01]  /*9c80*/  FMUL.FTZ R11, R11, R36 ;  /* 0x000000240b0b7220 */ /* 0x000fe20000410000 */
[----:B------:R-:W-:Y:S01]  /*9c90*/  HADD2.F32 R40, -RZ, R34.H0_H0 ;  /* 0x20000022ff287230 */ /* 0x000fe20000004100 */
[----:B------:R-:W-:-:S02]  /*9ca0*/  FMUL.FTZ R42, R49, R8 ;  /* 0x00000008312a7220 */ /* 0x000fc40000410000 */
[C---:B------:R-:W-:Y:S01]  /*9cb0*/  FFMA.FTZ R36, R10.reuse, R36, -R43 ;  /* 0x000000240a247223 */ /* 0x040fe2000001082b */
[----:B------:R-:W-:Y:S01]  /*9cc0*/  HADD2.F32 R43, -RZ, R33.H0_H0 ;  /* 0x20000021ff2b7230 */ /* 0x000fe20000004100 */
[----:B------:R-:W-:Y:S01]  /*9cd0*/  FFMA.FTZ R9, R10, R9, R11 ;  /* 0x000000090a097223 */ /* 0x000fe2000001000b */
[----:B------:R-:W-:-:S03]  /*9ce0*/  HADD2.F32 R11, -RZ, R32.H0_H0 ;  /* 0x20000020ff0b7230 */ /* 0x000fc60000004100 */
        /* <DEDUP_REMOVED lines=11> */
.L_x_809:
[----:B------:R-:W-:Y:S05]  /*9da0*/  BSYNC B0 ;  /* 0x0000000000007941 */ /* 0x000fea0003800000 */
.L_x_808:
        /* <DEDUP_REMOVED lines=42> */
.L_x_811:
[----:B------:R-:W-:Y:S05]  /*a050*/  BSYNC B0 ;  /* 0x0000000000007941 */ /* 0x000fea0003800000 */
.L_x_810:
        /* <DEDUP_REMOVED lines=42> */
.L_x_813:
[----:B------:R-:W-:Y:S05]  /*a300*/  BSYNC B0 ;  /* 0x0000000000007941 */ /* 0x000fea0003800000 */
.L_x_812:
[----:B-1----:R-:W-:-:S04]  /*a310*/  IADD3 R8, R20, 0x60, RZ ;  /* 0x0000006014087810 */ /* 0x002fc80007ffe0ff */
        /* <DEDUP_REMOVED lines=40> */
.L_x_807:
[----:B------:R-:W-:Y:S05]  /*a5a0*/  BSYNC B1 ;  /* 0x0000000000017941 */ /* 0x000fea0003800000 */
.L_x_806:
        /* <DEDUP_REMOVED lines=45> */
.L_x_817:
[----:B------:R-:W-:Y:S05]  /*a880*/  BSYNC B0 ;  /* 0x0000000000007941 */ /* 0x000fea0003800000 */
.L_x_816:
        /* <DEDUP_REMOVED lines=42> */
.L_x_819:
[----:B------:R-:W-:Y:S05]  /*ab30*/  BSYNC B0 ;  /* 0x0000000000007941 */ /* 0x000fea0003800000 */
.L_x_818:
        /* <DEDUP_REMOVED lines=42> */
.L_x_821:
[----:B------:R-:W-:Y:S05]  /*ade0*/  BSYNC B0 ;  /* 0x0000000000007941 */ /* 0x000fea0003800000 */
.L_x_820:
        /* <DEDUP_REMOVED lines=41> */
.L_x_815:
[----:B------:R-:W-:Y:S05]  /*b080*/  BSYNC B1 ;  /* 0x0000000000017941 */ /* 0x000fea0003800000 */
.L_x_814:
        /* <DEDUP_REMOVED lines=44> */
.L_x_824:
[----:B------:R-:W-:Y:S05]  /*b350*/  BSYNC B0 ;  /* 0x0000000000007941 */ /* 0x000fea0003800000 */
.L_x_823:
        /* <DEDUP_REMOVED lines=42> */
.L_x_826:
[----:B------:R-:W-:Y:S05]  /*b600*/  BSYNC B0 ;  /* 0x0000000000007941 */ /* 0x000fea0003800000 */
.L_x_825:
        /* <DEDUP_REMOVED lines=28> */
[----:B------:R-:W-:Y:S02]  /*b7d0*/  FMUL.FTZ R29, R22, R11 ;  /* 0x0000000b161d7220 */ /* 0x000fe40000410000 */
[C---:B------:R-:W-:Y:S02]  /*b7e0*/  FMUL.FTZ R25, R8.reuse, R31 ;  /* 0x0000001f08197220 */ /* 0x040fe40000410000 */
[-C--:B------:R-:W-:Y:S02]  /*b7f0*/  FMUL.FTZ R8, R8, R9.reuse ;  /* 0x0000000908087220 */ /* 0x080fe40000410000 */
[----:B------:R-:W-:Y:S02]  /*b800*/  FMUL.FTZ R22, R22, R10 ;  /* 0x0000000a16167220 */ /* 0x000fe40000410000 */
[----:B------:R-:W-:Y:S01]  /*b810*/  FFMA.FTZ R25, R26, R9, -R25 ;  /* 0x000000091a197223 */ /* 0x000fe20000010819 */
[----:B------:R-:W-:Y:S01]  /*b820*/  F2FP.PACK_AB R9, R32, R27 ;  /* 0x0000001b2009723e */ /* 0x000fe200000000ff */
[----:B------:R-:W-:-:S02]  /*b830*/  FFMA.FTZ R33, R33, R30, R36 ;  /* 0x0000001e21217223 */ /* 0x000fc40000010024 */
[----:B------:R-:W-:Y:S02]  /*b840*/  FFMA.FTZ R26, R26, R31, R8 ;  /* 0x0000001f1a1a7223 */ /* 0x000fe40000010008 */
[C---:B------:R-:W-:Y:S01]  /*b850*/  FFMA.FTZ R29, R24.reuse, R10, -R29 ;  /* 0x0000000a181d7223 */ /* 0x040fe2000001081d */
[----:B------:R-:W-:Y:S01]  /*b860*/  F2FP.PACK_AB R8, R33, R34 ;  /* 0x000000222108723e */ /* 0x000fe200000000ff */
[----:B------:R-:W-:Y:S01]  /*b870*/  FFMA.FTZ R22, R24, R11, R22 ;  /* 0x0000000b18167223 */ /* 0x000fe20000010016 */
[----:B------:R-:W-:-:S04]  /*b880*/  F2FP.PACK_AB R10, R26, R25 ;  /* 0x000000191a0a723e */ /* 0x000fc800000000ff */
[----:B------:R-:W-:-:S05]  /*b890*/  F2FP.PACK_AB R11, R22, R29 ;  /* 0x0000001d160b723e */ /* 0x000fca00000000ff */
[----:B------:R1:W-:Y:S02]  /*b8a0*/  STS.128 [R39+0x1b080], R8 ;  /* 0x01b0800827007388 */ /* 0x0003e40000000c00 */
.L_x_828:
[----:B------:R-:W-:Y:S05]  /*b8b0*/  BSYNC B0 ;  /* 0x0000000000007941 */ /* 0x000fea0003800000 */
.L_x_827:
[----:B------:R-:W-:-:S04]  /*b8c0*/  IADD3 R20, R20, 0x60, RZ ;  /* 0x0000006014147810 */ /* 0x000fc80007ffe0ff */
[----:B------:R-:W-:-:S13]  /*b8d0*/  ISETP.GE.AND P0, PT, R20, c[0x0][0x27c], PT ;  /* 0x00009f0014007a0c */ /* 0x000fda0003f06270 */
[----:B------:R-:W-:Y:S05]  /*b8e0*/  @P0 BRA `(.L_x_822) ;  /* 0x00003a1000000947 */ /* 0x000fea0003800000 */
[----:B-1----:R-:W1:Y:S01]  /*b8f0*/  LDS.128 R8, [R39+0x1f080] ;  /* 0x01f0800027087984 */ /* 0x002e620000000c00 */
        /* <DEDUP_REMOVED lines=26> */
[C---:B------:R-:W-:Y:S02]  /*baa0*/  FFMA.FTZ R28, R26.reuse, R25, -R28 ;  /* 0x000000191a1c7223 */ /* 0x040fe4000001081c */
        /* <DEDUP_REMOVED lines=11> */
.L_x_795:
        /* <DEDUP_REMOVED lines=12> */
[----:B------:R-:W-:Y:S01]  /*bc20*/  ISETP.GE.AND P1, PT, R30, c[0x0][0x27c], PT ;  /* 0x00009f001e007a0c */ /* 0x000fe20003f26270 */
[----:B------:R-:W-:-:S10]  /*bc30*/  CS2R R32, SRZ ;  /* 0x0000000000207805 */ /* 0x000fd4000001ff00 */
[C---:B------:R-:W-:Y:S01]  /*bc40*/  @!P0 IMAD.SHL.U32 R14, R40.reuse, 0x2, RZ ;  /* 0x00000002280e8824 */ /* 0x040fe200078e00ff */
[----:B------:R-:W-:Y:S02]  /*bc50*/  @!P0 SHF.L.U64.HI R13, R40, 0x1, R43 ;  /* 0x00000001280d8819 */ /* 0x000fe4000001022b */
[----:B------:R-:W-:Y:S02]  /*bc60*/  @!P1 SHF.R.S32.HI R15, RZ, 0x1f, R30 ;  /* 0x0000001fff0f9819 */ /* 0x000fe4000001141e */
[----:B------:R-:W-:Y:S02]  /*bc70*/  @!P0 IADD3 R50, P2, R14, R28, RZ ;  /* 0x0000001c0e328210 */ /* 0x000fe40007f5e0ff */
[----:B------:R-:W-:-:S03]  /*bc80*/  @!P1 LEA.HI R12, R15, R30, RZ, 0x3 ;  /* 0x0000001e0f0c9211 */ /* 0x000fc600078f18ff */
[C---:B------:R-:W-:Y:S01]  /*bc90*/  @!P0 IMAD.X R51, R13.reuse, 0x1, R29, P2 ;  /* 0x000000010d338824 */ /* 0x040fe200010e061d */
[----:B------:R-:W-:Y:S02]  /*bca0*/  @!P0 IADD3 R52, P2, R14, R48, RZ ;  /* 0x000000300e348210 */ /* 0x000fe40007f5e0ff */
[----:B------:R-:W-:Y:S01]  /*bcb0*/  @!P1 LOP3.LUT R12, R12, 0xfffffff8, RZ, 0xc0, !PT ;  /* 0xfffffff80c0c9812 */ /* 0x000fe200078ec0ff */
[----:B------:R-:W-:Y:S01]  /*bcc0*/  CS2R R14, SRZ ;  /* 0x00000000000e7805 */ /* 0x000fe2000001ff00 */
[----:B------:R1:W5:Y:S01]  /*bcd0*/  @!P0 LD.E.128 R24, [R50.64] ;  /* 0x0000001232188980 */ /* 0x000362000c101d00 */
[----:B------:R-:W-:Y:S02]  /*bce0*/  @!P0 IMAD.X R53, R13, 0x1, R49, P2 ;  /* 0x000000010d358824 */ /* 0x000fe400010e0631 */
[----:B------:R-:W-:-:S03]  /*bcf0*/  @!P1 IMAD.WIDE R28, R12, 0x2, R28 ;  /* 0x000000020c1c9825 */ /* 0x000fc600078e021c */
[----:B------:R1:W5:Y:S01]  /*bd00*/  @!P0 LD.E.128 R8, [R52.64] ;  /* 0x0000001234088980 */ /* 0x000362000c101d00 */
[----:B------:R-:W-:Y:S02]  /*bd10*/  @!P1 IMAD.WIDE R48, R12, 0x2, R48 ;  /* 0x000000020c309825 */ /* 0x000fe400078e0230 */
[----:B------:R-:W-:Y:S01]  /*bd20*/  CS2R R12, SRZ ;  /* 0x00000000000c7805 */ /* 0x000fe2000001ff00 */
[----:B------:R1:W5:Y:S05]  /*bd30*/  @!P1 LD.E.128 R32, [R28.64] ;  /* 0x000000121c209980 */ /* 0x00036a000c101d00 */
[----:B------:R1:W5:Y:S02]  /*bd40*/  @!P1 LD.E.128 R12, [R48.64] ;  /* 0x00000012300c9980 */ /* 0x000364000c101d00 */
.L_x_830:
[----:B------:R-:W-:Y:S05]  /*bd50*/  BSYNC B0 ;  /* 0x0000000000007941 */ /* 0x000fea0003800000 */
.L_x_829:
[----:B-----5:R-:W-:Y:S01]  /*bd60*/  SHF.R.U64 R41, R10, 0x10, R11 ;  /* 0x000000100a297819 */ /* 0x020fe2000000120b */
[----:B------:R-:W-:Y:S01]  /*bd70*/  IMAD R88, R88, -0x80, R37 ;  /* 0xffffff8058587824 */ /* 0x000fe200078e0225 */
[----:B------:R-:W-:Y:S01]  /*bd80*/  SHF.R.U32.HI R31, RZ, 0x10, R11 ;  /* 0x00000010ff1f7819 */ /* 0x000fe2000001160b */
[----:B------:R-:W-:Y:S01]  /*bd90*/  IMAD.MOV.U32 R60, RZ, RZ, R24 ;  /* 0x000000ffff3c7224 */ /* 0x000fe200078e0018 */
[--C-:B------:R-:W-:Y:S01]  /*bda0*/  SHF.R.U64 R38, R24, 0x10, R25.reuse ;  /* 0x0000001018267819 */ /* 0x100fe20000001219 */
[----:B------:R-:W-:Y:S01]  /*bdb0*/  IMAD.MOV.U32 R59, RZ, RZ, R25 ;  /* 0x000000ffff3b7224 */ /* 0x000fe200078e0019 */
[----:B------:R-:W-:Y:S01]  /*bdc0*/  PRMT R31, R31, 0x5410, R41 ;  /* 0x000054101f1f7816 */ /* 0x000fe20000000029 */
[----:B------:R-:W-:Y:S01]  /*bdd0*/  IMAD.MOV.U32 R56, RZ, RZ, R26 ;  /* 0x000000ffff387224 */ /* 0x000fe200078e001a */
[----:B------:R-:W-:Y:S01]  /*bde0*/  IMNMX R41, R88, 0x80, PT ;  /* 0x0000008058297817 */ /* 0x000fe20003800200 */
[----:B------:R-:W-:Y:S01]  /*bdf0*/  IMAD.MOV.U32 R57, RZ, RZ, R27 ;  /* 0x000000ffff397224 */ /* 0x000fe200078e001b */
[----:B------:R-:W-:Y:S01]  /*be00*/  SHF.R.U32.HI R58, RZ, 0x10, R25 ;  /* 0x00000010ff3a7819 */ /* 0x000fe20000011619 */
[----:B-1----:R-:W-:Y:S01]  /*be10*/  IMAD.MOV.U32 R53, RZ, RZ, R32 ;  /* 0x000000ffff357224 */ /* 0x002fe200078e0020 */
[----:B------:R-:W-:Y:S01]  /*be20*/  ISETP.GE.AND P0, PT, R158, R41, PT ;  /* 0x000000299e00720c */ /* 0x000fe20003f06270 */
[----:B------:R-:W-:Y:S01]  /*be30*/  IMAD.MOV.U32 R29, RZ, RZ, R35 ;  /* 0x000000ffff1d7224 */ /* 0x000fe200078e0023 */
[--C-:B------:R-:W-:Y:S01]  /*be40*/  SHF.R.U64 R55, R26, 0x10, R27.reuse ;  /* 0x000000101a377819 */ /* 0x100fe2000000121b */
[----:B------:R-:W-:Y:S01]  /*be50*/  IMAD.MOV.U32 R36, RZ, RZ, R10 ;  /* 0x000000ffff247224 */ /* 0x000fe200078e000a */
[----:B------:R-:W-:Y:S01]  /*be60*/  SHF.R.U32.HI R54, RZ, 0x10, R27 ;  /* 0x00000010ff367819 */ /* 0x000fe2000001161b */
[----:B------:R-:W-:Y:S01]  /*be70*/  IMAD.MOV.U32 R49, RZ, RZ, R11 ;  /* 0x000000ffff317224 */ /* 0x000fe200078e000b */
[--C-:B------:R-:W-:Y:S01]  /*be80*/  SHF.R.U64 R25, R32, 0x10, R33.reuse ;  /* 0x0000001020197819 */ /* 0x100fe20000001221 */
[----:B------:R-:W-:Y:S01]  /*be90*/  IMAD.MOV.U32 R28, RZ, RZ, R33 ;  /* 0x000000ffff1c7224 */ /* 0x000fe200078e0021 */
[--C-:B------:R-:W-:Y:S01]  /*bea0*/  SHF.R.U64 R50, R34, 0x10, R35.reuse ;  /* 0x0000001022327819 */ /* 0x100fe20000001223 */
        /* <DEDUP_REMOVED lines=45> */
[----:B------:R-:W-:Y:S01]  /*c180*/  HADD2.F32 R74, -RZ, R37.H1_H1 ;  /* 0x30000025ff4a7230 */ /* 0x000fe20000004100 */
[----:B------:R-:W-:Y:S01]  /*c190*/  LEA.HI R8, R8, R9, RZ, 0x3 ;  /* 0x0000000908087211 */ /* 0x000fe200078f18ff */
[----:B------:R-:W-:Y:S01]  /*c1a0*/  HADD2.F32 R73, -RZ, R34.H1_H1 ;  /* 0x30000022ff497230 */ /* 0x000fe20000004100 */
[----:B------:R-:W-:Y:S01]  /*c1b0*/  LOP3.LUT R10, R47, 0x38, R10, 0xf8, !PT ;  /* 0x000000382f0a7812 */ /* 0x000fe200078ef80a */
[----:B------:R-:W-:Y:S01]  /*c1c0*/  HADD2.F32 R61, -RZ, R35.H0_H0 ;  /* 0x20000023ff3d7230 */ /* 0x000fe20000004100 */
[----:B------:R-:W-:Y:S01]  /*c1d0*/  SHF.L.U32 R8, R8, 0xa, RZ ;  /* 0x0000000a08087819 */ /* 0x000fe200000006ff */
[----:B------:R-:W-:Y:S01]  /*c1e0*/  HADD2.F32 R59, -RZ, R32.H0_H0 ;  /* 0x20000020ff3b7230 */ /* 0x000fe20000004100 */
[----:B------:R-:W-:Y:S01]  /*c1f0*/  LOP3.LUT R9, R10, R45, RZ, 0x3c, !PT ;  /* 0x0000002d0a097212 */ /* 0x000fe200078e3cff */
[----:B------:R-:W-:Y:S01]  /*c200*/  HADD2.F32 R58, -RZ, R36.H1_H1 ;  /* 0x30000024ff3a7230 */ /* 0x000fe20000004100 */
[----:B------:R-:W-:Y:S01]  /*c210*/  LOP3.LUT R8, R8, 0x7fffe000, RZ, 0xc0, !PT ;  /* 0x7fffe00008087812 */ /* 0x000fe200078ec0ff */
[----:B------:R-:W-:-:S02]  /*c220*/  HADD2.F32 R72, -RZ, R37.H0_H0 ;  /* 0x20000025ff487230 */ /* 0x000fc40000004100 */
[----:B------:R-:W-:Y:S01]  /*c230*/  HADD2.F32 R71, -RZ, R34.H0_H0 ;  /* 0x20000022ff477230 */ /* 0x000fe20000004100 */
[----:B------:R-:W-:Y:S01]  /*c240*/  IADD3 R8, R9, R8, R44 ;  /* 0x0000000809087210 */ /* 0x000fe20007ffe02c */
[--C-:B------:R-:W-:Y:S02]  /*c250*/  HADD2.F32 R70, -RZ, R38.reuse.H1_H1 ;  /* 0x30000026ff467230 */ /* 0x100fe40000004100 */
[----:B------:R-:W-:Y:S01]  /*c260*/  HADD2.F32 R56, -RZ, R31.H1_H1 ;  /* 0x3000001fff387230 */ /* 0x000fe20000004100 */
[----:B------:R-:W-:Y:S01]  /*c270*/  SHF.L.U32 R46, R8, 0x1, RZ ;  /* 0x00000001082e7819 */ /* 0x000fe200000006ff */
[--C-:B------:R-:W-:Y:S02]  /*c280*/  HADD2.F32 R69, -RZ, R33.reuse.H1_H1 ;  /* 0x30000021ff457230 */ /* 0x100fe40000004100 */
[----:B------:R-:W-:Y:S02]  /*c290*/  HADD2.F32 R68, -RZ, R38.H0_H0 ;  /* 0x20000026ff447230 */ /* 0x000fe40000004100 */
[----:B------:R-:W2:Y:S01]  /*c2a0*/  LDS.128 R8, [R46+0x10080] ;  /* 0x010080002e087984 */ /* 0x000ea20000000c00 */
[----:B------:R-:W-:-:S02]  /*c2b0*/  HADD2.F32 R67, -RZ, R33.H0_H0 ;  /* 0x20000021ff437230 */ /* 0x000fc40000004100 */
[--C-:B-1----:R-:W-:Y:S02]  /*c2c0*/  HADD2.F32 R49, -RZ, R12.reuse.H0_H0 ;  /* 0x2000000cff317230 */ /* 0x102fe40000004100 */
[----:B------:R-:W-:Y:S02]  /*c2d0*/  HADD2.F32 R51, -RZ, R12.H1_H1 ;  /* 0x3000000cff337230 */ /* 0x000fe40000004100 */
[--C-:B------:R-:W-:Y:S02]  /*c2e0*/  HADD2.F32 R12, -RZ, R13.reuse.H0_H0 ;  /* 0x2000000dff0c7230 */ /* 0x100fe40000004100 */
[----:B------:R-:W-:Y:S01]  /*c2f0*/  HADD2.F32 R52, -RZ, R13.H1_H1 ;  /* 0x3000000dff347230 */ /* 0x000fe20000004100 */
[----:B------:R-:W-:Y:S01]  /*c300*/  FMUL.FTZ R60, R51, R62 ;  /* 0x0000003e333c7220 */ /* 0x000fe20000410000 */
        /* <DEDUP_REMOVED lines=8> */
[----:B------:R-:W-:Y:S01]  /*c390*/  HADD2.F32 R50, -RZ, R9.H1_H1 ;  /* 0x30000009ff327230 */ /* 0x000fe20000004100 */
[-C--:B------:R-:W-:Y:S01]  /*c3a0*/  FMUL.FTZ R9, R49, R66.reuse ;  /* 0x0000004231097220 */ /* 0x080fe20000410000 */
[--C-:B------:R-:W-:Y:S01]  /*c3b0*/  HADD2.F32 R55, -RZ, R10.reuse.H0_H0 ;  /* 0x2000000aff377230 */ /* 0x100fe20000004100 */
[C---:B------:R-:W-:Y:S01]  /*c3c0*/  FMUL.FTZ R66, R63.reuse, R66 ;  /* 0x000000423f427220 */ /* 0x040fe20000410000 */
[----:B------:R-:W-:Y:S01]  /*c3d0*/  HADD2.F32 R10, -RZ, R10.H1_H1 ;  /* 0x3000000aff0a7230 */ /* 0x000fe20000004100 */
[----:B------:R-:W-:Y:S01]  /*c3e0*/  FFMA.FTZ R63, R63, R74, R9 ;  /* 0x0000004a3f3f7223 */ /* 0x000fe20000010009 */
[--C-:B------:R-:W-:Y:S01]  /*c3f0*/  HADD2.F32 R75, -RZ, R11.reuse.H0_H0 ;  /* 0x2000000bff4b7230 */ /* 0x100fe20000004100 */
[C---:B------:R-:W-:Y:S01]  /*c400*/  FMUL.FTZ R62, R8.reuse, R62 ;  /* 0x0000003e083e7220 */ /* 0x040fe20000410000 */
[----:B------:R-:W-:Y:S01]  /*c410*/  HADD2.F32 R11, -RZ, R11.H1_H1 ;  /* 0x3000000bff0b7230 */ /* 0x000fe20000004100 */
[----:B------:R-:W-:-:S02]  /*c420*/  FFMA.FTZ R60, R8, R73, R60 ;  /* 0x00000049083c7223 */ /* 0x000fc4000001003c */
[----:B------:R-:W-:Y:S02]  /*c430*/  FMUL.FTZ R9, R52, R59 ;  /* 0x0000003b34097220 */ /* 0x000fe40000410000 */
[-C--:B------:R-:W-:Y:S02]  /*c440*/  FMUL.FTZ R8, R13, R58.reuse ;  /* 0x0000003a0d087220 */ /* 0x080fe40000410000 */
[----:B------:R-:W-:Y:S02]  /*c450*/  FMUL.FTZ R58, R55, R58 ;  /* 0x0000003a373a7220 */ /* 0x000fe40000410000 */
[C---:B------:R-:W-:Y:S02]  /*c460*/  FMUL.FTZ R61, R57.reuse, R61 ;  /* 0x0000003d393d7220 */ /* 0x040fe40000410000 */
[----:B------:R-:W-:Y:S01]  /*c470*/  FFMA.FTZ R54, R57, R72, R54 ;  /* 0x0000004839367223 */ /* 0x000fe20000010036 */
[----:B------:R-:W-:Y:S01]  /*c480*/  HADD2.F32 R57, -RZ, R36.H0_H0 ;  /* 0x20000024ff397230 */ /* 0x000fe20000004100 */
[----:B------:R-:W-:-:S02]  /*c490*/  FMUL.FTZ R59, R50, R59 ;  /* 0x0000003b323b7220 */ /* 0x000fc40000410000 */
[----:B------:R-:W-:Y:S02]  /*c4a0*/  FFMA.FTZ R9, R50, R71, R9 ;  /* 0x0000004732097223 */ /* 0x000fe40000010009 */
[----:B------:R-:W-:Y:S01]  /*c4b0*/  FFMA.FTZ R55, R55, R70, R8 ;  /* 0x0000004637377223 */ /* 0x000fe20000010008 */
[----:B------:R-:W-:Y:S01]  /*c4c0*/  HADD2.F32 R8, -RZ, R31.H0_H0 ;  /* 0x2000001fff087230 */ /* 0x000fe20000004100 */
[----:B------:R-:W-:Y:S01]  /*c4d0*/  FMUL.FTZ R50, R53, R56 ;  /* 0x0000003835327220 */ /* 0x000fe20000410000 */
[----:B------:R-:W-:Y:S01]  /*c4e0*/  F2FP.PACK_AB R9, R9, R54 ;  /* 0x000000360909723e */ /* 0x000fe200000000ff */
[C---:B------:R-:W-:Y:S02]  /*c4f0*/  FMUL.FTZ R56, R10.reuse, R56 ;  /* 0x000000380a387220 */ /* 0x040fe40000410000 */
[----:B------:R-:W-:Y:S02]  /*c500*/  FFMA.FTZ R10, R10, R69, R50 ;  /* 0x000000450a0a7223 */ /* 0x000fe40000010032 */
[----:B------:R-:W-:-:S02]  /*c510*/  FMUL.FTZ R50, R14, R57 ;  /* 0x000000390e327220 */ /* 0x000fc40000410000 */
[-C--:B------:R-:W-:Y:S01]  /*c520*/  FMUL.FTZ R76, R15, R8.reuse ;  /* 0x000000080f4c7220 */ /* 0x080fe20000410000 */
[----:B------:R-:W-:Y:S01]  /*c530*/  F2FP.PACK_AB R10, R10, R55 ;  /* 0x000000370a0a723e */ /* 0x000fe200000000ff */
[----:B------:R-:W-:Y:S02]  /*c540*/  FMUL.FTZ R57, R75, R57 ;  /* 0x000000394b397220 */ /* 0x000fe40000410000 */
[----:B------:R-:W-:Y:S02]  /*c550*/  FMUL.FTZ R8, R11, R8 ;  /* 0x000000080b087220 */ /* 0x000fe40000410000 */
[----:B------:R-:W-:Y:S02]  /*c560*/  FFMA.FTZ R53, R53, R69, -R56 ;  /* 0x0000004535357223 */ /* 0x000fe40000010838 */
        /* <DEDUP_REMOVED lines=8> */
[----:B------:R-:W-:Y:S01]  /*c5f0*/  FFMA.FTZ R56, R15, R67, -R8 ;  /* 0x000000430f387223 */ /* 0x000fe20000010808 */
[----:B------:R-:W-:Y:S01]  /*c600*/  F2FP.PACK_AB R14, R53, R58 ;  /* 0x0000003a350e723e */ /* 0x000fe200000000ff */
[----:B------:R-:W-:Y:S01]  /*c610*/  FFMA.FTZ R50, R75, R68, R50 ;  /* 0x000000444b327223 */ /* 0x000fe20000010032 */
[----:B------:R-:W-:Y:S01]  /*c620*/  F2FP.PACK_AB R8, R60, R63 ;  /* 0x0000003f3c08723e */ /* 0x000fe200000000ff */
[----:B------:R-:W-:Y:S01]  /*c630*/  FFMA.FTZ R11, R11, R67, R76 ;  /* 0x000000430b0b7223 */ /* 0x000fe2000001004c */
[----:B------:R-:W-:-:S04]  /*c640*/  F2FP.PACK_AB R15, R56, R57 ;  /* 0x00000039380f723e */ /* 0x000fc800000000ff */
[----:B------:R-:W-:Y:S01]  /*c650*/  F2FP.PACK_AB R11, R11, R50 ;  /* 0x000000320b0b723e */ /* 0x000fe200000000ff */
[----:B------:R1:W-:Y:S04]  /*c660*/  STS.128 [R39+0x10080], R12 ;  /* 0x0100800c27007388 */ /* 0x0003e80000000c00 */
[----:B------:R1:W-:Y:S02]  /*c670*/  STS.128 [R46+0x10080], R8 ;  /* 0x010080082e007388 */ /* 0x0003e40000000c00 */
.L_x_834:
[----:B------:R-:W-:Y:S05]  /*c680*/  BSYNC B0 ;  /* 0x0000000000007941 */ /* 0x000fea0003800000 */
.L_x_833:
        /* <DEDUP_REMOVED lines=16> */
[----:B------:R-:W-:Y:S01]  /*c790*/  HADD2.F32 R68, -RZ, R28.H0_H0 ;  /* 0x2000001cff447230 */ /* 0x000fe20000004100 */
[----:B------:R-:W-:Y:S01]  /*c7a0*/  SHF.L.U32 R10, R9, 0x3, RZ ;  /* 0x00000003090a7819 */ /* 0x000fe200000006ff */
[----:B------:R-:W-:Y:S01]  /*c7b0*/  HADD2.F32 R67, -RZ, R25.H0_H0 ;  /* 0x20000019ff437230 */ /* 0x000fe20000004100 */
[----:B------:R-:W-:Y:S01]  /*c7c0*/  LEA.HI R8, R8, R9, RZ, 0x3 ;  /* 0x0000000908087211 */ /* 0x000fe200078f18ff */
[--C-:B------:R-:W-:Y:S01]  /*c7d0*/  HADD2.F32 R66, -RZ, R29.reuse.H1_H1 ;  /* 0x3000001dff427230 */ /* 0x100fe20000004100 */
[----:B------:R-:W-:Y:S01]  /*c7e0*/  SHF.L.U32 R12, R12, 0x7, RZ ;  /* 0x000000070c0c7819 */ /* 0x000fe200000006ff */
[----:B------:R-:W-:Y:S01]  /*c7f0*/  HADD2.F32 R52, -RZ, R20.H1_H1 ;  /* 0x30000014ff347230 */ /* 0x000fe20000004100 */
[----:B------:R-:W-:Y:S01]  /*c800*/  LOP3.LUT R10, R47, 0x38, R10, 0xf8, !PT ;  /* 0x000000382f0a7812 */ /* 0x000fe200078ef80a */
[--C-:B------:R-:W-:Y:S01]  /*c810*/  HADD2.F32 R63, -RZ, R24.reuse.H1_H1 ;  /* 0x30000018ff3f7230 */ /* 0x100fe20000004100 */
[----:B------:R-:W-:Y:S01]  /*c820*/  SHF.L.U32 R8, R8, 0xa, RZ ;  /* 0x0000000a08087819 */ /* 0x000fe200000006ff */
[----:B------:R-:W-:Y:S01]  /*c830*/  HADD2.F32 R62, -RZ, R29.H0_H0 ;  /* 0x2000001dff3e7230 */ /* 0x000fe20000004100 */
[----:B------:R-:W-:Y:S01]  /*c840*/  LOP3.LUT R12, R12, 0x7fffe000, RZ, 0xc0, !PT ;  /* 0x7fffe0000c0c7812 */ /* 0x000fe200078ec0ff */
[----:B------:R-:W-:Y:S01]  /*c850*/  HADD2.F32 R61, -RZ, R24.H0_H0 ;  /* 0x20000018ff3d7230 */ /* 0x000fe20000004100 */
[----:B------:R-:W-:-:S02]  /*c860*/  LOP3.LUT R45, R10, R45, RZ, 0x3c, !PT ;  /* 0x0000002d0a2d7212 */ /* 0x000fc400078e3cff */
        /* <DEDUP_REMOVED lines=9> */
[----:B--2---:R-:W-:Y:S02]  /*c900*/  HADD2.F32 R59, -RZ, R8.H0_H0 ;  /* 0x20000008ff3b7230 */ /* 0x004fe40000004100 */
[--C-:B------:R-:W-:Y:S01]  /*c910*/  HADD2.F32 R12, -RZ, R13.reuse.H0_H0 ;  /* 0x2000000dff0c7230 */ /* 0x100fe20000004100 */
[----:B------:R-:W-:Y:S01]  /*c920*/  FMUL.FTZ R56, R47, R58 ;  /* 0x0000003a2f387220 */ /* 0x000fe20000410000 */
[----:B------:R-:W-:-:S02]  /*c930*/  HADD2.F32 R48, -RZ, R13.H1_H1 ;  /* 0x3000000dff307230 */ /* 0x000fc40000004100 */
[----:B------:R-:W-:Y:S01]  /*c940*/  HADD2.F32 R8, -RZ, R8.H1_H1 ;  /* 0x30000008ff087230 */ /* 0x000fe20000004100 */
[----:B------:R-:W-:Y:S01]  /*c950*/  FMUL.FTZ R50, R12, R57 ;  /* 0x000000390c327220 */ /* 0x000fe20000410000 */
[--C-:B------:R-:W-:Y:S02]  /*c960*/  HADD2.F32 R53, -RZ, R9.reuse.H0_H0 ;  /* 0x20000009ff357230 */ /* 0x100fe40000004100 */
[----:B------:R-:W-:Y:S01]  /*c970*/  HADD2.F32 R46, -RZ, R9.H1_H1 ;  /* 0x30000009ff2e7230 */ /* 0x000fe20000004100 */
[-C--:B------:R-:W-:Y:S01]  /*c980*/  FMUL.FTZ R9, R45, R60.reuse ;  /* 0x0000003c2d097220 */ /* 0x080fe20000410000 */
[----:B------:R-:W-:Y:S01]  /*c990*/  HADD2.F32 R13, -RZ, R14.H0_H0 ;  /* 0x2000000eff0d7230 */ /* 0x000fe20000004100 */
        /* <DEDUP_REMOVED lines=9> */
[----:B------:R-:W-:Y:S01]  /*ca30*/  HADD2.F32 R15, -RZ, R15.H1_H1 ;  /* 0x3000000fff0f7230 */ /* 0x000fe20000004100 */
[-C--:B------:R-:W-:Y:S01]  /*ca40*/  FMUL.FTZ R8, R13, R54.reuse ;  /* 0x000000360d087220 */ /* 0x080fe20000410000 */
[--C-:B------:R-:W-:Y:S01]  /*ca50*/  HADD2.F32 R71, -RZ, R11.reuse.H0_H0 ;  /* 0x2000000bff477230 */ /* 0x100fe20000004100 */
[----:B------:R-:W-:Y:S01]  /*ca60*/  FMUL.FTZ R54, R51, R54 ;  /* 0x0000003633367220 */ /* 0x000fe20000410000 */
[----:B------:R-:W-:Y:S01]  /*ca70*/  HADD2.F32 R11, -RZ, R11.H1_H1 ;  /* 0x3000000bff0b7230 */ /* 0x000fe20000004100 */
[----:B------:R-:W-:-:S02]  /*ca80*/  FMUL.FTZ R57, R53, R57 ;  /* 0x0000003935397220 */ /* 0x000fc40000410000 */
[----:B------:R-:W-:Y:S01]  /*ca90*/  FFMA.FTZ R50, R53, R68, R50 ;  /* 0x0000004435327223 */ /* 0x000fe20000010032 */
[----:B------:R-:W-:Y:S01]  /*caa0*/  HADD2.F32 R53, -RZ, R27.H0_H0 ;  /* 0x2000001bff357230 */ /* 0x000fe20000004100 */
[C---:B------:R-:W-:Y:S02]  /*cab0*/  FMUL.FTZ R55, R46.reuse, R55 ;  /* 0x000000372e377220 */ /* 0x040fe40000410000 */
[----:B------:R-:W-:Y:S02]  /*cac0*/  FFMA.FTZ R9, R46, R67, R9 ;  /* 0x000000432e097223 */ /* 0x000fe40000010009 */
        /* <DEDUP_REMOVED lines=29> */
.L_x_832:
[----:B------:R-:W-:Y:S05]  /*cca0*/  BSYNC B1 ;  /* 0x0000000000017941 */ /* 0x000fea0003800000 */
.L_x_831:
        /* <DEDUP_REMOVED lines=17> */
[----:B------:R-:W-:Y:S01]  /*cdc0*/  HADD2.F32 R72, -RZ, R35.H1_H1 ;  /* 0x30000023ff487230 */ /* 0x000fe20000004100 */
[----:B------:R-:W-:Y:S01]  /*cdd0*/  LOP3.LUT R11, R45, 0x38, R42, 0xf8, !PT ;  /* 0x000000382d0b7812 */ /* 0x000fe200078ef82a */
[----:B------:R-:W-:Y:S01]  /*cde0*/  HADD2.F32 R60, -RZ, R34.H1_H1 ;  /* 0x30000022ff3c7230 */ /* 0x000fe20000004100 */
[----:B------:R-:W-:Y:S01]  /*cdf0*/  SHF.R.S32.HI R8, RZ, 0x1f, R9 ;  /* 0x0000001fff087819 */ /* 0x000fe20000011409 */
[----:B------:R-:W-:Y:S01]  /*ce00*/  HADD2.F32 R62, -RZ, R37.H1_H1 ;  /* 0x30000025ff3e7230 */ /* 0x000fe20000004100 */
[----:B------:R-:W-:Y:S01]  /*ce10*/  SHF.L.U32 R10, R9, 0x3, RZ ;  /* 0x00000003090a7819 */ /* 0x000fe200000006ff */
[----:B------:R-:W-:Y:S01]  /*ce20*/  HADD2.F32 R69, -RZ, R35.H0_H0 ;  /* 0x20000023ff457230 */ /* 0x000fe20000004100 */
[----:B------:R-:W-:Y:S01]  /*ce30*/  LEA.HI R8, R8, R9, RZ, 0x3 ;  /* 0x0000000908087211 */ /* 0x000fe200078f18ff */
[----:B------:R-:W-:Y:S01]  /*ce40*/  HADD2.F32 R61, -RZ, R37.H0_H0 ;  /* 0x20000025ff3d7230 */ /* 0x000fe20000004100 */
[----:B------:R-:W-:Y:S01]  /*ce50*/  LOP3.LUT R9, R45, 0x38, R10, 0xf8, !PT ;  /* 0x000000382d097812 */ /* 0x000fe200078ef80a */
[--C-:B------:R-:W-:Y:S01]  /*ce60*/  HADD2.F32 R66, -RZ, R31.reuse.H1_H1 ;  /* 0x3000001fff427230 */ /* 0x100fe20000004100 */
[----:B------:R-:W-:Y:S01]  /*ce70*/  SHF.L.U32 R8, R8, 0xa, RZ ;  /* 0x0000000a08087819 */ /* 0x000fe200000006ff */
[----:B------:R-:W-:Y:S01]  /*ce80*/  HADD2.F32 R58, -RZ, R38.H1_H1 ;  /* 0x30000026ff3a7230 */ /* 0x000fe20000004100 */
[-C--:B------:R-:W-:Y:S01]  /*ce90*/  LOP3.LUT R9, R9, R44.reuse, RZ, 0x3c, !PT ;  /* 0x0000002c09097212 */ /* 0x080fe200078e3cff */
[----:B------:R-:W-:Y:S01]  /*cea0*/  HADD2.F32 R63, -RZ, R36.H0_H0 ;  /* 0x20000024ff3f7230 */ /* 0x000fe20000004100 */
[----:B------:R-:W-:Y:S01]  /*ceb0*/  LOP3.LUT R8, R8, 0x7fffe000, RZ, 0xc0, !PT ;  /* 0x7fffe00008087812 */ /* 0x000fe200078ec0ff */
[----:B------:R-:W-:Y:S01]  /*cec0*/  HADD2.F32 R74, -RZ, R31.H0_H0 ;  /* 0x2000001fff4a7230 */ /* 0x000fe20000004100 */
[----:B------:R-:W-:-:S02]  /*ced0*/  LOP3.LUT R48, R11, R44, RZ, 0x3c, !PT ;  /* 0x0000002c0b307212 */ /* 0x000fc400078e3cff */
        /* <DEDUP_REMOVED lines=12> */
[----:B------:R-:W-:Y:S01]  /*cfa0*/  FMUL.FTZ R70, R10, R51 ;  /* 0x000000330a467220 */ /* 0x000fe20000410000 */
[----:B------:R-:W-:Y:S01]  /*cfb0*/  HADD2.F32 R59, -RZ, R8.H1_H1 ;  /* 0x30000008ff3b7230 */ /* 0x000fe20000004100 */
[C---:B------:R-:W-:Y:S01]  /*cfc0*/  FMUL.FTZ R8, R72.reuse, R49 ;  /* 0x0000003148087220 */ /* 0x040fe20000410000 */
[--C-:B------:R-:W-:Y:S01]  /*cfd0*/  HADD2.F32 R50, -RZ, R11.reuse.H0_H0 ;  /* 0x2000000bff327230 */ /* 0x100fe20000004100 */
[----:B------:R-:W-:Y:S01]  /*cfe0*/  FMUL.FTZ R72, R72, R73 ;  /* 0x0000004948487220 */ /* 0x000fe20000410000 */
[----:B------:R-:W-:Y:S01]  /*cff0*/  HADD2.F32 R75, -RZ, R11.H1_H1 ;  /* 0x3000000bff4b7230 */ /* 0x000fe20000004100 */
[-C--:B------:R-:W-:Y:S01]  /*d000*/  FMUL.FTZ R71, R10, R59.reuse ;  /* 0x0000003b0a477220 */ /* 0x080fe20000410000 */
[--C-:B------:R-:W-:Y:S01]  /*d010*/  HADD2.F32 R12, -RZ, R13.reuse.H0_H0 ;  /* 0x2000000dff0c7230 */ /* 0x100fe20000004100 */
[----:B------:R-:W-:Y:S01]  /*d020*/  FFMA.FTZ R70, R60, R59, R70 ;  /* 0x0000003b3c467223 */ /* 0x000fe20000010046 */
[----:B------:R-:W-:Y:S01]  /*d030*/  HADD2.F32 R52, -RZ, R13.H1_H1 ;  /* 0x3000000dff347230 */ /* 0x000fe20000004100 */
[C---:B------:R-:W-:Y:S01]  /*d040*/  FFMA.FTZ R73, R62.reuse, R73, R8 ;  /* 0x000000493e497223 */ /* 0x040fe20000010008 */
[----:B------:R-:W-:Y:S01]  /*d050*/  HADD2.F32 R11, -RZ, R32.H0_H0 ;  /* 0x20000020ff0b7230 */ /* 0x000fe20000004100 */
[----:B------:R-:W-:Y:S01]  /*d060*/  FMUL.FTZ R8, R69, R12 ;  /* 0x0000000c45087220 */ /* 0x000fe20000410000 */
[--C-:B------:R-:W-:Y:S01]  /*d070*/  HADD2.F32 R54, -RZ, R9.reuse.H0_H0 ;  /* 0x20000009ff367230 */ /* 0x100fe20000004100 */
[----:B------:R-:W-:Y:S01]  /*d080*/  FFMA.FTZ R72, R62, R49, -R72 ;  /* 0x000000313e487223 */ /* 0x000fe20000010848 */
[----:B------:R-:W-:Y:S01]  /*d090*/  HADD2.F32 R56, -RZ, R9.H1_H1 ;  /* 0x30000009ff387230 */ /* 0x000fe20000004100 */
[----:B------:R-:W-:Y:S01]  /*d0a0*/  FMUL.FTZ R9, R11, R52 ;  /* 0x000000340b097220 */ /* 0x000fe20000410000 */
[----:B------:R-:W-:Y:S01]  /*d0b0*/  HADD2.F32 R59, -RZ, R34.H0_H0 ;  /* 0x20000022ff3b7230 */ /* 0x000fe20000004100 */
[-C--:B------:R-:W-:Y:S01]  /*d0c0*/  FMUL.FTZ R69, R69, R54.reuse ;  /* 0x0000003645457220 */ /* 0x080fe20000410000 */
[----:B------:R-:W-:Y:S01]  /*d0d0*/  HADD2.F32 R13, -RZ, R14.H0_H0 ;  /* 0x2000000eff0d7230 */ /* 0x000fe20000004100 */
[----:B------:R-:W-:Y:S01]  /*d0e0*/  FFMA.FTZ R54, R61, R54, R8 ;  /* 0x000000363d367223 */ /* 0x000fe20000010008 */
[----:B------:R-:W-:Y:S01]  /*d0f0*/  HADD2.F32 R10, -RZ, R36.H1_H1 ;  /* 0x30000024ff0a7230 */ /* 0x000fe20000004100 */
[-C--:B------:R-:W-:Y:S01]  /*d100*/  FMUL.FTZ R68, R11, R56.reuse ;  /* 0x000000380b447220 */ /* 0x080fe20000410000 */
[----:B------:R-:W-:Y:S01]  /*d110*/  HADD2.F32 R53, -RZ, R14.H1_H1 ;  /* 0x3000000eff357230 */ /* 0x000fe20000004100 */
[----:B------:R-:W-:Y:S01]  /*d120*/  FFMA.FTZ R9, R59, R56, R9 ;  /* 0x000000383b097223 */ /* 0x000fe20000010009 */
[----:B------:R-:W-:Y:S01]  /*d130*/  HADD2.F32 R14, -RZ, R15.H0_H0 ;  /* 0x2000000fff0e7230 */ /* 0x000fe20000004100 */
[C---:B------:R-:W-:Y:S01]  /*d140*/  FMUL.FTZ R8, R10.reuse, R13 ;  /* 0x0000000d0a087220 */ /* 0x040fe20000410000 */
[----:B------:R-:W-:Y:S01]  /*d150*/  HADD2.F32 R56, -RZ, R33.H1_H1 ;  /* 0x30000021ff387230 */ /* 0x000fe20000004100 */
[----:B------:R-:W-:Y:S01]  /*d160*/  FMUL.FTZ R67, R10, R55 ;  /* 0x000000370a437220 */ /* 0x000fe20000410000 */
[----:B------:R-:W-:Y:S01]  /*d170*/  HADD2.F32 R15, -RZ, R15.H1_H1 ;  /* 0x3000000fff0f7230 */ /* 0x000fe20000004100 */
[----:B------:R-:W-:Y:S01]  /*d180*/  FMUL.FTZ R10, R66, R53 ;  /* 0x00000035420a7220 */ /* 0x000fe20000410000 */
[----:B------:R-:W-:Y:S01]  /*d190*/  F2FP.PACK_AB R9, R9, R54 ;  /* 0x000000360909723e */ /* 0x000fe200000000ff */
[----:B------:R-:W-:Y:S01]  /*d1a0*/  FFMA.FTZ R55, R58, R55, R8 ;  /* 0x000000373a377223 */ /* 0x000fe20000010008 */
[----:B------:R-:W-:Y:S01]  /*d1b0*/  HADD2.F32 R8, -RZ, R33.H0_H0 ;  /* 0x20000021ff087230 */ /* 0x000fe20000004100 */
[----:B------:R-:W-:-:S02]  /*d1c0*/  FMUL.FTZ R66, R66, R57 ;  /* 0x0000003942427220 */ /* 0x000fc40000410000 */
[----:B------:R-:W-:Y:S01]  /*d1d0*/  FFMA.FTZ R10, R56, R57, R10 ;  /* 0x00000039380a7223 */ /* 0x000fe2000001000a */
[----:B------:R-:W-:Y:S01]  /*d1e0*/  HADD2.F32 R57, -RZ, R38.H0_H0 ;  /* 0x20000026ff397230 */ /* 0x000fe20000004100 */
[C---:B------:R-:W-:Y:S02]  /*d1f0*/  FMUL.FTZ R76, R63.reuse, R14 ;  /* 0x0000000e3f4c7220 */ /* 0x040fe40000410000 */
[----:B------:R-:W-:Y:S01]  /*d200*/  FMUL.FTZ R11, R74, R15 ;  /* 0x0000000f4a0b7220 */ /* 0x000fe20000410000 */
[----:B------:R-:W-:Y:S01]  /*d210*/  F2FP.PACK_AB R10, R10, R55 ;  /* 0x000000370a0a723e */ /* 0x000fe200000000ff */
[----:B------:R-:W-:Y:S02]  /*d220*/  FMUL.FTZ R63, R63, R50 ;  /* 0x000000323f3f7220 */ /* 0x000fe40000410000 */
[----:B------:R-:W-:Y:S02]  /*d230*/  FMUL.FTZ R74, R74, R75 ;  /* 0x0000004b4a4a7220 */ /* 0x000fe40000410000 */
[----:B------:R-:W-:-:S02]  /*d240*/  FFMA.FTZ R71, R60, R51, -R71 ;  /* 0x000000333c477223 */ /* 0x000fc40000010847 */
[----:B------:R-:W-:Y:S02]  /*d250*/  FFMA.FTZ R69, R61, R12, -R69 ;  /* 0x0000000c3d457223 */ /* 0x000fe40000010845 */
[----:B------:R-:W-:Y:S01]  /*d260*/  FFMA.FTZ R68, R59, R52, -R68 ;  /* 0x000000343b447223 */ /* 0x000fe20000010844 */
[----:B------:R-:W-:Y:S01]  /*d270*/  F2FP.PACK_AB R12, R71, R72 ;  /* 0x00000048470c723e */ /* 0x000fe200000000ff */
[----:B------:R-:W-:Y:S02]  /*d280*/  FFMA.FTZ R67, R58, R13, -R67 ;  /* 0x0000000d3a437223 */ /* 0x000fe40000010843 */
[----:B------:R-:W-:Y:S01]  /*d290*/  FFMA.FTZ R66, R56, R53, -R66 ;  /* 0x0000003538427223 */ /* 0x000fe20000010842 */
[----:B------:R-:W-:Y:S01]  /*d2a0*/  F2FP.PACK_AB R13, R68, R69 ;  /* 0x00000045440d723e */ /* 0x000fe200000000ff */
[C---:B------:R-:W-:Y:S02]  /*d2b0*/  FFMA.FTZ R63, R57.reuse, R14, -R63 ;  /* 0x0000000e393f7223 */ /* 0x040fe4000001083f */
[----:B------:R-:W-:Y:S01]  /*d2c0*/  FFMA.FTZ R74, R8, R15, -R74 ;  /* 0x0000000f084a7223 */ /* 0x000fe2000001084a */
[----:B------:R-:W-:Y:S01]  /*d2d0*/  F2FP.PACK_AB R14, R66, R67 ;  /* 0x00000043420e723e */ /* 0x000fe200000000ff */
[----:B------:R-:W-:-:S02]  /*d2e0*/  FFMA.FTZ R50, R57, R50, R76 ;  /* 0x0000003239327223 */ /* 0x000fc4000001004c */
[----:B------:R-:W-:Y:S01]  /*d2f0*/  FFMA.FTZ R11, R8, R75, R11 ;  /* 0x0000004b080b7223 */ /* 0x000fe2000001000b */
[----:B------:R-:W-:Y:S02]  /*d300*/  F2FP.PACK_AB R15, R74, R63 ;  /* 0x0000003f4a0f723e */ /* 0x000fe400000000ff */
[----:B------:R-:W-:Y:S02]  /*d310*/  F2FP.PACK_AB R8, R70, R73 ;  /* 0x000000494608723e */ /* 0x000fe400000000ff */
[----:B------:R-:W-:Y:S01]  /*d320*/  F2FP.PACK_AB R11, R11, R50 ;  /* 0x000000320b0b723e */ /* 0x000fe200000000ff */
[----:B------:R1:W-:Y:S04]  /*d330*/  STS.128 [R48+0x10080], R12 ;  /* 0x0100800c30007388 */ /* 0x0003e80000000c00 */
[----:B------:R1:W-:Y:S02]  /*d340*/  STS.128 [R47+0x10080], R8 ;  /* 0x010080082f007388 */ /* 0x0003e40000000c00 */
.L_x_838:
[----:B------:R-:W-:Y:S05]  /*d350*/  BSYNC B0 ;  /* 0x0000000000007941 */ /* 0x000fea0003800000 */
.L_x_837:
[----:B------:R-:W-:-:S13]  /*d360*/  ISETP.GE.AND P0, PT, R30, c[0x0][0x27c], PT ;  /* 0x00009f001e007a0c */ /* 0x000fda0003f06270 */
[----:B------:R-:W-:Y:S05]  /*d370*/  @P0 BRA `(.L_x_836) ;  /* 0x000005f000000947 */ /* 0x000fea0003800000 */
[----:B-1----:R-:W-:Y:S01]  /*d380*/  SHF.R.S32.HI R9, RZ, 0x1f, R30 ;  /* 0x0000001fff097819 */ /* 0x002fe2000001141e */
[--C-:B------:R-:W-:Y:S02]  /*d390*/  HADD2.F32 R57, -RZ, R26.reuse.H1_H1 ;  /* 0x3000001aff397230 */ /* 0x100fe40000004100 */
[----:B------:R-:W-:Y:S01]  /*d3a0*/  HADD2.F32 R56, -RZ, R25.H1_H1 ;  /* 0x30000019ff387230 */ /* 0x000fe20000004100 */
[CC--:B------:R-:W-:Y:S01]  /*d3b0*/  LEA.HI R11, R9.reuse, R30.reuse, RZ, 0x3 ;  /* 0x0000001e090b7211 */ /* 0x0c0fe200078f18ff */
[----:B------:R-:W-:Y:S01]  /*d3c0*/  HADD2.F32 R63, -RZ, R26.H0_H0 ;  /* 0x2000001aff3f7230 */ /* 0x000fe20000004100 */
[----:B------:R-:W-:Y:S01]  /*d3d0*/  LEA.HI R12, R9, R30, RZ, 0x6 ;  /* 0x0000001e090c7211 */ /* 0x000fe200078f30ff */
[----:B------:R-:W-:Y:S01]  /*d3e0*/  HADD2.F32 R59, -RZ, R28.H1_H1 ;  /* 0x3000001cff3b7230 */ /* 0x000fe20000004100 */
[----:B------:R-:W-:Y:S01]  /*d3f0*/  LEA.HI.SX32 R9, R11, R46, 0x1d ;  /* 0x0000002e0b097211 */ /* 0x000fe200078feaff */
[--C-:B------:R-:W-:Y:S01]  /*d400*/  HADD2.F32 R60, -RZ, R20.reuse.H1_H1 ;  /* 0x30000014ff3c7230 */ /* 0x100fe20000004100 */
[----:B------:R-:W-:Y:S01]  /*d410*/  SHF.L.U32 R12, R12, 0x7, RZ ;  /* 0x000000070c0c7819 */ /* 0x000fe200000006ff */
[----:B------:R-:W-:Y:S01]  /*d420*/  HADD2.F32 R70, -RZ, R20.H0_H0 ;  /* 0x20000014ff467230 */ /* 0x000fe20000004100 */
[----:B------:R-:W-:Y:S01]  /*d430*/  SHF.R.S32.HI R8, RZ, 0x1f, R9 ;  /* 0x0000001fff087819 */ /* 0x000fe20000011409 */
[----:B------:R-:W-:Y:S01]  /*d440*/  HADD2.F32 R73, -RZ, R27.H0_H0 ;  /* 0x2000001bff497230 */ /* 0x000fe20000004100 */
        /* <DEDUP_REMOVED lines=15> */
[--C-:B-1----:R-:W-:Y:S02]  /*d540*/  HADD2.F32 R47, -RZ, R12.reuse.H1_H1 ;  /* 0x3000000cff2f7230 */ /* 0x102fe40000004100 */
[----:B------:R-:W-:Y:S02]  /*d550*/  HADD2.F32 R44, -RZ, R12.H0_H0 ;  /* 0x2000000cff2c7230 */ /* 0x000fe40000004100 */
[--C-:B--2---:R-:W-:Y:S02]  /*d560*/  HADD2.F32 R51, -RZ, R10.reuse.H0_H0 ;  /* 0x2000000aff337230 */ /* 0x104fe40000004100 */
[----:B------:R-:W-:Y:S01]  /*d570*/  HADD2.F32 R53, -RZ, R10.H1_H1 ;  /* 0x3000000aff357230 */ /* 0x000fe20000004100 */
[----:B------:R-:W-:Y:S01]  /*d580*/  FMUL.FTZ R69, R57, R44 ;  /* 0x0000002c39457220 */ /* 0x000fe20000410000 */
[----:B------:R-:W-:-:S02]  /*d590*/  HADD2.F32 R10, -RZ, R22.H1_H1 ;  /* 0x30000016ff0a7230 */ /* 0x000fc40000004100 */
[--C-:B------:R-:W-:Y:S02]  /*d5a0*/  HADD2.F32 R54, -RZ, R8.reuse.H0_H0 ;  /* 0x20000008ff367230 */ /* 0x100fe40000004100 */
        /* <DEDUP_REMOVED lines=20> */
[--C-:B------:R-:W-:Y:S01]  /*d6f0*/  HADD2.F32 R13, -RZ, R14.reuse.H0_H0 ;  /* 0x2000000eff0d7230 */ /* 0x100fe20000004100 */
[----:B------:R-:W-:Y:S01]  /*d700*/  FFMA.FTZ R50, R57, R50, R8 ;  /* 0x0000003239327223 */ /* 0x000fe20000010008 */
[----:B------:R-:W-:Y:S01]  /*d710*/  HADD2.F32 R10, -RZ, R27.H1_H1 ;  /* 0x3000001bff0a7230 */ /* 0x000fe20000004100 */
[----:B------:R-:W-:Y:S01]  /*d720*/  FFMA.FTZ R9, R55, R52, R9 ;  /* 0x0000003437097223 */ /* 0x000fe20000010009 */
[----:B------:R-:W-:Y:S01]  /*d730*/  HADD2.F32 R49, -RZ, R14.H1_H1 ;  /* 0x3000000eff317230 */ /* 0x000fe20000004100 */
[----:B------:R-:W-:Y:S01]  /*d740*/  FFMA.FTZ R68, R59, R44, -R68 ;  /* 0x0000002c3b447223 */ /* 0x000fe20000010844 */
[----:B------:R-:W-:Y:S01]  /*d750*/  HADD2.F32 R14, -RZ, R15.H0_H0 ;  /* 0x2000000fff0e7230 */ /* 0x000fe20000004100 */
[C---:B------:R-:W-:Y:S01]  /*d760*/  FMUL.FTZ R8, R10.reuse, R13 ;  /* 0x0000000d0a087220 */ /* 0x040fe20000410000 */
[----:B------:R-:W-:Y:S01]  /*d770*/  HADD2.F32 R54, -RZ, R29.H1_H1 ;  /* 0x3000001dff367230 */ /* 0x000fe20000004100 */
[----:B------:R-:W-:Y:S01]  /*d780*/  FMUL.FTZ R61, R10, R51 ;  /* 0x000000330a3d7220 */ /* 0x000fe20000410000 */
[--C-:B------:R-:W-:Y:S01]  /*d790*/  HADD2.F32 R52, -RZ, R24.reuse.H1_H1 ;  /* 0x30000018ff347230 */ /* 0x100fe20000004100 */
        /* <DEDUP_REMOVED lines=29> */
.L_x_836:
[----:B------:R-:W-:Y:S05]  /*d970*/  BSYNC B1 ;  /* 0x0000000000017941 */ /* 0x000fea0003800000 */
.L_x_835:
        /* <DEDUP_REMOVED lines=106> */
.L_x_842:
[----:B------:R-:W-:Y:S05]  /*e020*/  BSYNC B0 ;  /* 0x0000000000007941 */ /* 0x000fea0003800000 */
.L_x_841:
        /* <DEDUP_REMOVED lines=12> */
[--C-:B------:R-:W-:Y:S01]  /*e0f0*/  HADD2.F32 R60, -RZ, R20.reuse.H1_H1 ;  /* 0x30000014ff3c7230 */ /* 0x100fe20000004100 */
[----:B------:R-:W-:Y:S01]  /*e100*/  SHF.R.S32.HI R8, RZ, 0x1f, R9 ;  /* 0x0000001fff087819 */ /* 0x000fe20000011409 */
[----:B------:R-:W-:Y:S01]  /*e110*/  HADD2.F32 R54, -RZ, R29.H1_H1 ;  /* 0x3000001dff367230 */ /* 0x000fe20000004100 */
[----:B------:R-:W-:Y:S01]  /*e120*/  LOP3.LUT R11, R10, R47, RZ, 0x3c, !PT ;  /* 0x0000002f0a0b7212 */ /* 0x000fe200078e3cff */
[----:B------:R-:W-:Y:S01]  /*e130*/  HADD2.F32 R59, -RZ, R27.H0_H0 ;  /* 0x2000001bff3b7230 */ /* 0x000fe20000004100 */
[----:B------:R-:W-:Y:S01]  /*e140*/  SHF.L.U32 R10, R9, 0x3, RZ ;  /* 0x00000003090a7819 */ /* 0x000fe200000006ff */
[----:B------:R-:W-:Y:S01]  /*e150*/  HADD2.F32 R70, -RZ, R20.H0_H0 ;  /* 0x20000014ff467230 */ /* 0x000fe20000004100 */
[----:B------:R-:W-:-:S02]  /*e160*/  LEA.HI R8, R8, R9, RZ, 0x3 ;  /* 0x0000000908087211 */ /* 0x000fc400078f18ff */
[----:B------:R-:W-:Y:S02]  /*e170*/  SHF.L.U32 R12, R12, 0x7, RZ ;  /* 0x000000070c0c7819 */ /* 0x000fe400000006ff */
[----:B------:R-:W-:Y:S02]  /*e180*/  LOP3.LUT R10, R49, 0x38, R10, 0xf8, !PT ;  /* 0x00000038310a7812 */ /* 0x000fe400078ef80a */
[----:B------:R-:W-:Y:S02]  /*e190*/  SHF.L.U32 R8, R8, 0xa, RZ ;  /* 0x0000000a08087819 */ /* 0x000fe400000006ff */
[----:B------:R-:W-:Y:S02]  /*e1a0*/  LOP3.LUT R12, R12, 0x7fffe000, RZ, 0xc0, !PT ;  /* 0x7fffe0000c0c7812 */ /* 0x000fe400078ec0ff */
[----:B------:R-:W-:Y:S02]  /*e1b0*/  LOP3.LUT R47, R10, R47, RZ, 0x3c, !PT ;  /* 0x0000002f0a2f7212 */ /* 0x000fe400078e3cff */
[----:B------:R-:W-:-:S02]  /*e1c0*/  LOP3.LUT R8, R8, 0x7fffe000, RZ, 0xc0, !PT ;  /* 0x7fffe00008087812 */ /* 0x000fc400078ec0ff */
        /* <DEDUP_REMOVED lines=9> */
[----:B------:R-:W-:-:S02]  /*e260*/  HADD2.F32 R53, -RZ, R10.H1_H1 ;  /* 0x3000000aff357230 */ /* 0x000fc40000004100 */
[----:B------:R-:W-:Y:S02]  /*e270*/  HADD2.F32 R10, -RZ, R22.H1_H1 ;  /* 0x30000016ff0a7230 */ /* 0x000fe40000004100 */
[--C-:B------:R-:W-:Y:S02]  /*e280*/  HADD2.F32 R69, -RZ, R8.reuse.H0_H0 ;  /* 0x20000008ff457230 */ /* 0x100fe40000004100 */
[----:B------:R-:W-:Y:S01]  /*e290*/  HADD2.F32 R55, -RZ, R8.H1_H1 ;  /* 0x30000008ff377230 */ /* 0x000fe20000004100 */
[----:B------:R-:W-:Y:S01]  /*e2a0*/  FMUL.FTZ R66, R10, R47 ;  /* 0x0000002f0a427220 */ /* 0x000fe20000410000 */
[--C-:B------:R-:W-:Y:S01]  /*e2b0*/  HADD2.F32 R46, -RZ, R11.reuse.H0_H0 ;  /* 0x2000000bff2e7230 */ /* 0x100fe20000004100 */
[C---:B------:R-:W-:Y:S01]  /*e2c0*/  FMUL.FTZ R8, R68.reuse, R45 ;  /* 0x0000002d44087220 */ /* 0x040fe20000410000 */
[----:B------:R-:W-:Y:S01]  /*e2d0*/  HADD2.F32 R71, -RZ, R11.H1_H1 ;  /* 0x3000000bff477230 */ /* 0x000fe20000004100 */
[----:B------:R-:W-:Y:S01]  /*e2e0*/  FMUL.FTZ R68, R68, R69 ;  /* 0x0000004544447220 */ /* 0x000fe20000410000 */
[--C-:B------:R-:W-:Y:S01]  /*e2f0*/  HADD2.F32 R12, -RZ, R13.reuse.H0_H0 ;  /* 0x2000000dff0c7230 */ /* 0x100fe20000004100 */
[-C--:B------:R-:W-:Y:S01]  /*e300*/  FMUL.FTZ R67, R10, R55.reuse ;  /* 0x000000370a437220 */ /* 0x080fe20000410000 */
[----:B------:R-:W-:Y:S01]  /*e310*/  HADD2.F32 R48, -RZ, R13.H1_H1 ;  /* 0x3000000dff307230 */ /* 0x000fe20000004100 */
[----:B------:R-:W-:Y:S01]  /*e320*/  FFMA.FTZ R66, R56, R55, R66 ;  /* 0x0000003738427223 */ /* 0x000fe20000010042 */
[----:B------:R-:W-:Y:S01]  /*e330*/  HADD2.F32 R11, -RZ, R22.H0_H0 ;  /* 0x20000016ff0b7230 */ /* 0x000fe20000004100 */
[----:B------:R-:W-:Y:S01]  /*e340*/  FFMA.FTZ R69, R58, R69, R8 ;  /* 0x000000453a457223 */ /* 0x000fe20000010008 */
[--C-:B------:R-:W-:Y:S01]  /*e350*/  HADD2.F32 R50, -RZ, R9.reuse.H0_H0 ;  /* 0x20000009ff327230 */ /* 0x100fe20000004100 */
[----:B------:R-:W-:Y:S01]  /*e360*/  FMUL.FTZ R8, R63, R12 ;  /* 0x0000000c3f087220 */ /* 0x000fe20000410000 */
[----:B------:R-:W-:Y:S01]  /*e370*/  HADD2.F32 R52, -RZ, R9.H1_H1 ;  /* 0x30000009ff347230 */ /* 0x000fe20000004100 */
[----:B------:R-:W-:Y:S01]  /*e380*/  FMUL.FTZ R9, R11, R48 ;  /* 0x000000300b097220 */ /* 0x000fe20000410000 */
[----:B------:R-:W-:Y:S01]  /*e390*/  HADD2.F32 R55, -RZ, R25.H0_H0 ;  /* 0x20000019ff377230 */ /* 0x000fe20000004100 */
[-C--:B------:R-:W-:Y:S01]  /*e3a0*/  FMUL.FTZ R63, R63, R50.reuse ;  /* 0x000000323f3f7220 */ /* 0x080fe20000410000 */
[--C-:B------:R-:W-:Y:S01]  /*e3b0*/  HADD2.F32 R13, -RZ, R14.reuse.H0_H0 ;  /* 0x2000000eff0d7230 */ /* 0x100fe20000004100 */
[----:B------:R-:W-:Y:S01]  /*e3c0*/  FFMA.FTZ R50, R57, R50, R8 ;  /* 0x0000003239327223 */ /* 0x000fe20000010008 */
[----:B------:R-:W-:Y:S01]  /*e3d0*/  HADD2.F32 R10, -RZ, R27.H1_H1 ;  /* 0x3000001bff0a7230 */ /* 0x000fe20000004100 */
[-C--:B------:R-:W-:Y:S01]  /*e3e0*/  FMUL.FTZ R62, R11, R52.reuse ;  /* 0x000000340b3e7220 */ /* 0x080fe20000410000 */
[----:B------:R-:W-:Y:S01]  /*e3f0*/  HADD2.F32 R49, -RZ, R14.H1_H1 ;  /* 0x3000000eff317230 */ /* 0x000fe20000004100 */
[----:B------:R-:W-:Y:S01]  /*e400*/  FFMA.FTZ R9, R55, R52, R9 ;  /* 0x0000003437097223 */ /* 0x000fe20000010009 */
[--C-:B------:R-:W-:Y:S01]  /*e410*/  HADD2.F32 R14, -RZ, R15.reuse.H0_H0 ;  /* 0x2000000fff0e7230 */ /* 0x100fe20000004100 */
[C---:B------:R-:W-:Y:S01]  /*e420*/  FMUL.FTZ R8, R10.reuse, R13 ;  /* 0x0000000d0a087220 */ /* 0x040fe20000410000 */
[--C-:B------:R-:W-:Y:S01]  /*e430*/  HADD2.F32 R52, -RZ, R24.reuse.H1_H1 ;  /* 0x30000018ff347230 */ /* 0x100fe20000004100 */
        /* <DEDUP_REMOVED lines=32> */
.L_x_840:
[----:B------:R-:W-:Y:S05]  /*e640*/  BSYNC B1 ;  /* 0x0000000000017941 */ /* 0x000fea0003800000 */
.L_x_839:
        /* <DEDUP_REMOVED lines=20> */
[----:B------:R-:W-:Y:S01]  /*e790*/  HADD2.F32 R35, -RZ, R35.H0_H0 ;  /* 0x20000023ff237230 */ /* 0x000fe20000004100 */
[----:B------:R-:W-:Y:S01]  /*e7a0*/  SHF.L.U32 R10, R8, 0x3, RZ ;  /* 0x00000003080a7819 */ /* 0x000fe200000006ff */
[--C-:B------:R-:W-:Y:S01]  /*e7b0*/  HADD2.F32 R54, -RZ, R32.reuse.H1_H1 ;  /* 0x30000020ff367230 */ /* 0x100fe20000004100 */
[----:B------:R-:W-:Y:S01]  /*e7c0*/  LEA.HI R8, R9, R8, RZ, 0x3 ;  /* 0x0000000809087211 */ /* 0x000fe200078f18ff */
[----:B------:R-:W-:Y:S01]  /*e7d0*/  HADD2.F32 R32, -RZ, R32.H0_H0 ;  /* 0x20000020ff207230 */ /* 0x000fe20000004100 */
[----:B------:R-:W-:Y:S01]  /*e7e0*/  LOP3.LUT R10, R45, 0x38, R10, 0xf8, !PT ;  /* 0x000000382d0a7812 */ /* 0x000fe200078ef80a */
[----:B------:R-:W-:Y:S01]  /*e7f0*/  HADD2.F32 R37, -RZ, R37.H0_H0 ;  /* 0x20000025ff257230 */ /* 0x000fe20000004100 */
[----:B------:R-:W-:Y:S01]  /*e800*/  SHF.L.U32 R8, R8, 0xa, RZ ;  /* 0x0000000a08087819 */ /* 0x000fe200000006ff */
[----:B------:R-:W-:Y:S01]  /*e810*/  HADD2.F32 R63, -RZ, R38.H0_H0 ;  /* 0x20000026ff3f7230 */ /* 0x000fe20000004100 */
[----:B------:R-:W-:-:S02]  /*e820*/  LOP3.LUT R12, R12, R41, RZ, 0x3c, !PT ;  /* 0x000000290c0c7212 */ /* 0x000fc400078e3cff */
[----:B------:R-:W-:Y:S02]  /*e830*/  LOP3.LUT R9, R10, R41, RZ, 0x3c, !PT ;  /* 0x000000290a097212 */ /* 0x000fe400078e3cff */
[----:B------:R-:W-:Y:S02]  /*e840*/  LOP3.LUT R8, R8, 0x7fffe000, RZ, 0xc0, !PT ;  /* 0x7fffe00008087812 */ /* 0x000fe400078ec0ff */
[----:B------:R-:W-:Y:S02]  /*e850*/  IADD3 R43, R39, R12, RZ ;  /* 0x0000000c272b7210 */ /* 0x000fe40007ffe0ff */
[----:B------:R-:W-:Y:S02]  /*e860*/  IADD3 R8, R9, R8, R39 ;  /* 0x0000000809087210 */ /* 0x000fe40007ffe027 */
[----:B------:R-:W-:Y:S02]  /*e870*/  SHF.L.U32 R43, R43, 0x1, RZ ;  /* 0x000000012b2b7819 */ /* 0x000fe400000006ff */
[----:B------:R-:W-:-:S03]  /*e880*/  SHF.L.U32 R42, R8, 0x1, RZ ;  /* 0x00000001082a7819 */ /* 0x000fc600000006ff */
[----:B------:R-:W1:Y:S04]  /*e890*/  LDS.128 R12, [R43+0x10080] ;  /* 0x010080002b0c7984 */ /* 0x000e680000000c00 */
[----:B------:R-:W2:Y:S01]  /*e8a0*/  LDS.128 R8, [R42+0x10080] ;  /* 0x010080002a087984 */ /* 0x000ea20000000c00 */
[--C-:B-1----:R-:W-:Y:S02]  /*e8b0*/  HADD2.F32 R44, -RZ, R12.reuse.H0_H0 ;  /* 0x2000000cff2c7230 */ /* 0x102fe40000004100 */
[----:B------:R-:W-:Y:S02]  /*e8c0*/  HADD2.F32 R46, -RZ, R12.H1_H1 ;  /* 0x3000000cff2e7230 */ /* 0x000fe40000004100 */
[--C-:B--2---:R-:W-:Y:S01]  /*e8d0*/  HADD2.F32 R50, -RZ, R8.reuse.H0_H0 ;  /* 0x20000008ff327230 */ /* 0x104fe20000004100 */
[C---:B------:R-:W-:Y:S01]  /*e8e0*/  FMUL.FTZ R56, R49.reuse, R44 ;  /* 0x0000002c31387220 */ /* 0x040fe20000410000 */
[--C-:B------:R-:W-:Y:S01]  /*e8f0*/  HADD2.F32 R12, -RZ, R13.reuse.H0_H0 ;  /* 0x2000000dff0c7230 */ /* 0x100fe20000004100 */
[----:B------:R-:W-:Y:S01]  /*e900*/  FMUL.FTZ R58, R54, R46 ;  /* 0x0000002e363a7220 */ /* 0x000fe20000410000 */
[----:B------:R-:W-:Y:S01]  /*e910*/  HADD2.F32 R47, -RZ, R13.H1_H1 ;  /* 0x3000000dff2f7230 */ /* 0x000fe20000004100 */
[-C--:B------:R-:W-:Y:S01]  /*e920*/  FMUL.FTZ R49, R49, R50.reuse ;  /* 0x0000003231317220 */ /* 0x080fe20000410000 */
[----:B------:R-:W-:Y:S01]  /*e930*/  HADD2.F32 R51, -RZ, R8.H1_H1 ;  /* 0x30000008ff337230 */ /* 0x000fe20000004100 */
[----:B------:R-:W-:Y:S01]  /*e940*/  FFMA.FTZ R50, R55, R50, R56 ;  /* 0x0000003237327223 */ /* 0x000fe20000010038 */
[--C-:B------:R-:W-:Y:S01]  /*e950*/  HADD2.F32 R8, -RZ, R9.reuse.H0_H0 ;  /* 0x20000009ff087230 */ /* 0x100fe20000004100 */
[C---:B------:R-:W-:Y:S01]  /*e960*/  FMUL.FTZ R57, R35.reuse, R12 ;  /* 0x0000000c23397220 */ /* 0x040fe20000410000 */
[----:B------:R-:W-:Y:S01]  /*e970*/  HADD2.F32 R52, -RZ, R9.H1_H1 ;  /* 0x30000009ff347230 */ /* 0x000fe20000004100 */
[C---:B------:R-:W-:Y:S01]  /*e980*/  FMUL.FTZ R61, R32.reuse, R47 ;  /* 0x0000002f203d7220 */ /* 0x040fe20000410000 */
[--C-:B------:R-:W-:Y:S01]  /*e990*/  HADD2.F32 R56, -RZ, R34.reuse.H1_H1 ;  /* 0x30000022ff387230 */ /* 0x100fe20000004100 */
[-C--:B------:R-:W-:Y:S01]  /*e9a0*/  FMUL.FTZ R35, R35, R8.reuse ;  /* 0x0000000823237220 */ /* 0x080fe20000410000 */
[----:B------:R-:W-:Y:S01]  /*e9b0*/  HADD2.F32 R34, -RZ, R34.H0_H0 ;  /* 0x20000022ff227230 */ /* 0x000fe20000004100 */
[----:B------:R-:W-:Y:S01]  /*e9c0*/  FFMA.FTZ R57, R37, R8, R57 ;  /* 0x0000000825397223 */ /* 0x000fe20000010039 */
[----:B------:R-:W-:Y:S01]  /*e9d0*/  HADD2.F32 R13, -RZ, R14.H0_H0 ;  /* 0x2000000eff0d7230 */ /* 0x000fe20000004100 */
[-C--:B------:R-:W-:Y:S01]  /*e9e0*/  FMUL.FTZ R32, R32, R52.reuse ;  /* 0x0000003420207220 */ /* 0x080fe20000410000 */
[----:B------:R-:W-:Y:S01]  /*e9f0*/  HADD2.F32 R8, -RZ, R36.H1_H1 ;  /* 0x30000024ff087230 */ /* 0x000fe20000004100 */
[----:B------:R-:W-:Y:S01]  /*ea00*/  FFMA.FTZ R52, R34, R52, R61 ;  /* 0x0000003422347223 */ /* 0x000fe2000001003d */
[----:B------:R-:W-:Y:S01]  /*ea10*/  HADD2.F32 R48, -RZ, R14.H1_H1 ;  /* 0x3000000eff307230 */ /* 0x000fe20000004100 */
[-C--:B------:R-:W-:Y:S01]  /*ea20*/  FMUL.FTZ R59, R54, R51.reuse ;  /* 0x00000033363b7220 */ /* 0x080fe20000410000 */
[--C-:B------:R-:W-:Y:S01]  /*ea30*/  HADD2.F32 R14, -RZ, R15.reuse.H0_H0 ;  /* 0x2000000fff0e7230 */ /* 0x100fe20000004100 */
[----:B------:R-:W-:Y:S01]  /*ea40*/  FFMA.FTZ R51, R56, R51, R58 ;  /* 0x0000003338337223 */ /* 0x000fe2000001003a */
[----:B------:R-:W-:Y:S01]  /*ea50*/  HADD2.F32 R61, -RZ, R36.H0_H0 ;  /* 0x20000024ff3d7230 */ /* 0x000fe20000004100 */
[----:B------:R-:W-:Y:S01]  /*ea60*/  FMUL.FTZ R60, R8, R13 ;  /* 0x0000000d083c7220 */ /* 0x000fe20000410000 */
[----:B------:R-:W-:Y:S01]  /*ea70*/  HADD2.F32 R9, -RZ, R10.H0_H0 ;  /* 0x2000000aff097230 */ /* 0x000fe20000004100 */
[----:B------:R-:W-:Y:S01]  /*ea80*/  FFMA.FTZ R49, R55, R44, -R49 ;  /* 0x0000002c37317223 */ /* 0x000fe20000010831 */
[----:B------:R-:W-:Y:S01]  /*ea90*/  HADD2.F32 R54, -RZ, R38.H1_H1 ;  /* 0x30000026ff367230 */ /* 0x000fe20000004100 */
[----:B------:R-:W-:Y:S01]  /*eaa0*/  FFMA.FTZ R46, R56, R46, -R59 ;  /* 0x0000002e382e7223 */ /* 0x000fe2000001083b */
[----:B------:R-:W-:Y:S01]  /*eab0*/  HADD2.F32 R53, -RZ, R10.H1_H1 ;  /* 0x3000000aff357230 */ /* 0x000fe20000004100 */
[-C--:B------:R-:W-:Y:S01]  /*eac0*/  FMUL.FTZ R8, R8, R9.reuse ;  /* 0x0000000908087220 */ /* 0x080fe20000410000 */
[----:B------:R-:W-:Y:S01]  /*ead0*/  HADD2.F32 R15, -RZ, R15.H1_H1 ;  /* 0x3000000fff0f7230 */ /* 0x000fe20000004100 */
[----:B------:R-:W-:Y:S01]  /*eae0*/  FFMA.FTZ R60, R54, R9, R60 ;  /* 0x00000009363c7223 */ /* 0x000fe2000001003c */
[----:B------:R-:W-:Y:S01]  /*eaf0*/  HADD2.F32 R10, -RZ, R11.H0_H0 ;  /* 0x2000000bff0a7230 */ /* 0x000fe20000004100 */
[----:B------:R-:W-:Y:S01]  /*eb00*/  FFMA.FTZ R35, R37, R12, -R35 ;  /* 0x0000000c25237223 */ /* 0x000fe20000010823 */
[--C-:B------:R-:W-:Y:S01]  /*eb10*/  HADD2.F32 R58, -RZ, R31.reuse.H1_H1 ;  /* 0x3000001fff3a7230 */ /* 0x100fe20000004100 */
[----:B------:R-:W-:Y:S01]  /*eb20*/  FFMA.FTZ R32, R34, R47, -R32 ;  /* 0x0000002f22207223 */ /* 0x000fe20000010820 */
[----:B------:R-:W-:Y:S01]  /*eb30*/  HADD2.F32 R36, -RZ, R31.H0_H0 ;  /* 0x2000001fff247230 */ /* 0x000fe20000004100 */
[C---:B------:R-:W-:Y:S01]  /*eb40*/  FMUL.FTZ R31, R61.reuse, R14 ;  /* 0x0000000e3d1f7220 */ /* 0x040fe20000410000 */
[----:B------:R-:W-:Y:S01]  /*eb50*/  HADD2.F32 R11, -RZ, R11.H1_H1 ;  /* 0x3000000bff0b7230 */ /* 0x000fe20000004100 */
[----:B------:R-:W-:Y:S01]  /*eb60*/  FMUL.FTZ R62, R58, R48 ;  /* 0x000000303a3e7220 */ /* 0x000fe20000410000 */
[--C-:B------:R-:W-:Y:S01]  /*eb70*/  HADD2.F32 R9, -RZ, R33.reuse.H1_H1 ;  /* 0x30000021ff097230 */ /* 0x100fe20000004100 */
[-C--:B------:R-:W-:Y:S01]  /*eb80*/  FMUL.FTZ R61, R61, R10.reuse ;  /* 0x0000000a3d3d7220 */ /* 0x080fe20000410000 */
[----:B------:R-:W-:Y:S01]  /*eb90*/  HADD2.F32 R38, -RZ, R33.H0_H0 ;  /* 0x20000021ff267230 */ /* 0x000fe20000004100 */
[----:B------:R-:W-:Y:S01]  /*eba0*/  FMUL.FTZ R33, R36, R15 ;  /* 0x0000000f24217220 */ /* 0x000fe20000410000 */
[----:B------:R-:W-:Y:S01]  /*ebb0*/  F2FP.PACK_AB R12, R46, R49 ;  /* 0x000000312e0c723e */ /* 0x000fe200000000ff */
[----:B------:R-:W-:-:S02]  /*ebc0*/  FFMA.FTZ R31, R63, R10, R31 ;  /* 0x0000000a3f1f7223 */ /* 0x000fc4000001001f */
[----:B------:R-:W-:Y:S02]  /*ebd0*/  FMUL.FTZ R58, R58, R53 ;  /* 0x000000353a3a7220 */ /* 0x000fe40000410000 */
[-C--:B------:R-:W-:Y:S02]  /*ebe0*/  FMUL.FTZ R10, R36, R11.reuse ;  /* 0x0000000b240a7220 */ /* 0x080fe40000410000 */
[----:B------:R-:W-:Y:S02]  /*ebf0*/  FFMA.FTZ R36, R38, R11, R33 ;  /* 0x0000000b26247223 */ /* 0x000fe40000010021 */
[----:B------:R-:W-:Y:S01]  /*ec00*/  FFMA.FTZ R54, R54, R13, -R8 ;  /* 0x0000000d36367223 */ /* 0x000fe20000010808 */
[----:B------:R-:W-:Y:S01]  /*ec10*/  F2FP.PACK_AB R13, R32, R35 ;  /* 0x00000023200d723e */ /* 0x000fe200000000ff */
        /* <DEDUP_REMOVED lines=8> */
[----:B------:R-:W-:Y:S02]  /*eca0*/  F2FP.PACK_AB R10, R53, R60 ;  /* 0x0000003c350a723e */ /* 0x000fe400000000ff */
[----:B------:R-:W-:Y:S01]  /*ecb0*/  F2FP.PACK_AB R11, R36, R31 ;  /* 0x0000001f240b723e */ /* 0x000fe200000000ff */
[----:B------:R1:W-:Y:S04]  /*ecc0*/  STS.128 [R43+0x10080], R12 ;  /* 0x0100800c2b007388 */ /* 0x0003e80000000c00 */
[----:B------:R1:W-:Y:S02]  /*ecd0*/  STS.128 [R42+0x10080], R8 ;  /* 0x010080082a007388 */ /* 0x0003e40000000c00 */
.L_x_844:
[----:B------:R-:W-:Y:S05]  /*ece0*/  BSYNC B0 ;  /* 0x0000000000007941 */ /* 0x000fea0003800000 */
.L_x_843:
[----:B------:R-:W-:-:S13]  /*ecf0*/  ISETP.GE.AND P0, PT, R30, c[0x0][0x27c], PT ;  /* 0x00009f001e007a0c */ /* 0x000fda0003f06270 */
[----:B------:R-:W-:Y:S05]  /*ed00*/  @P0 BRA `(.L_x_822) ;  /* 0x000005f000000947 */ /* 0x000fea0003800000 */
[----:B-1----:R-:W-:Y:S01]  /*ed10*/  SHF.R.S32.HI R9, RZ, 0x1f, R30 ;  /* 0x0000001fff097819 */ /* 0x002fe2000001141e */
[----:B------:R-:W-:Y:S02]  /*ed20*/  HADD2.F32 R37, -RZ, R26.H0_H0 ;  /* 0x2000001aff257230 */ /* 0x000fe40000004100 */
[----:B------:R-:W-:Y:S01]  /*ed30*/  HADD2.F32 R43, -RZ, R22.H0_H0 ;  /* 0x20000016ff2b7230 */ /* 0x000fe20000004100 */
        /* <DEDUP_REMOVED lines=10> */
[----:B------:R-:W-:-:S02]  /*ede0*/  LOP3.LUT R11, R10, R41, RZ, 0x3c, !PT ;  /* 0x000000290a0b7212 */ /* 0x000fc400078e3cff */
[----:B------:R-:W-:Y:S02]  /*edf0*/  SHF.L.U32 R12, R12, 0x7, RZ ;  /* 0x000000070c0c7819 */ /* 0x000fe400000006ff */
[----:B------:R-:W-:Y:S02]  /*ee00*/  SHF.L.U32 R10, R9, 0x3, RZ ;  /* 0x00000003090a7819 */ /* 0x000fe400000006ff */
[----:B------:R-:W-:Y:S02]  /*ee10*/  LEA.HI R8, R8, R9, RZ, 0x3 ;  /* 0x0000000908087211 */ /* 0x000fe400078f18ff */
[----:B------:R-:W-:Y:S02]  /*ee20*/  LOP3.LUT R12, R12, 0x7fffe000, RZ, 0xc0, !PT ;  /* 0x7fffe0000c0c7812 */ /* 0x000fe400078ec0ff */
[----:B------:R-:W-:Y:S02]  /*ee30*/  LOP3.LUT R10, R45, 0x38, R10, 0xf8, !PT ;  /* 0x000000382d0a7812 */ /* 0x000fe400078ef80a */
[----:B------:R-:W-:-:S02]  /*ee40*/  SHF.L.U32 R8, R8, 0xa, RZ ;  /* 0x0000000a08087819 */ /* 0x000fc400000006ff */
[--C-:B------:R-:W-:Y:S02]  /*ee50*/  IADD3 R11, R11, R12, R39.reuse ;  /* 0x0000000c0b0b7210 */ /* 0x100fe40007ffe027 */
[----:B------:R-:W-:Y:S02]  /*ee60*/  LOP3.LUT R41, R10, R41, RZ, 0x3c, !PT ;  /* 0x000000290a297212 */ /* 0x000fe400078e3cff */
[----:B------:R-:W-:Y:S02]  /*ee70*/  LOP3.LUT R8, R8, 0x7fffe000, RZ, 0xc0, !PT ;  /* 0x7fffe00008087812 */ /* 0x000fe400078ec0ff */
[----:B------:R-:W-:Y:S02]  /*ee80*/  SHF.L.U32 R30, R11, 0x1, RZ ;  /* 0x000000010b1e7819 */ /* 0x000fe400000006ff */
[----:B------:R-:W-:Y:S01]  /*ee90*/  IADD3 R8, R41, R8, R39 ;  /* 0x0000000829087210 */ /* 0x000fe20007ffe027 */
[--C-:B------:R-:W-:Y:S02]  /*eea0*/  HADD2.F32 R41, -RZ, R28.reuse.H0_H0 ;  /* 0x2000001cff297230 */ /* 0x100fe40000004100 */
[----:B------:R-:W1:Y:S01]  /*eeb0*/  LDS.128 R12, [R30+0x10080] ;  /* 0x010080001e0c7984 */ /* 0x000e620000000c00 */
[----:B------:R-:W-:Y:S01]  /*eec0*/  SHF.L.U32 R31, R8, 0x1, RZ ;  /* 0x00000001081f7819 */ /* 0x000fe200000006ff */
[----:B------:R-:W-:-:S04]  /*eed0*/  HADD2.F32 R28, -RZ, R28.H1_H1 ;  /* 0x3000001cff1c7230 */ /* 0x000fc80000004100 */
        /* <DEDUP_REMOVED lines=66> */
.L_x_822:
[----:B------:R-:W-:Y:S05]  /*f300*/  BSYNC B2 ;  /* 0x0000000000027941 */ /* 0x000fea0003800000 */
.L_x_794:
[----:B------:R-:W-:Y:S01]  /*f310*/  IMAD.SHL.U32 R213, R17, 0x40, RZ ;  /* 0x0000004011d57824 */ /* 0x000fe200078e00ff */
[----:B------:R-:W-:Y:S01]  /*f320*/  ISETP.GT.AND P3, PT, R86, 0x7f, PT ;  /* 0x0000007f5600780c */ /* 0x000fe20003f64270 */
[----:B-1----:R-:W-:Y:S01]  /*f330*/  IMAD.SHL.U32 R10, R158, 0x8, RZ ;  /* 0x000000089e0a7824 */ /* 0x002fe200078e00ff */
[----:B------:R-:W-:Y:S01]  /*f340*/  SEL R11, RZ, 0x4, P6 ;  /* 0x00000004ff0b7807 */ /* 0x000fe20003000000 */
[----:B------:R-:W-:Y:S01]  /*f350*/  IMAD R8, R21, c[0x0][0x208], RZ ;  /* 0x0000820015087a24 */ /* 0x000fe200078e02ff */
[----:B------:R-:W-:Y:S01]  /*f360*/  LOP3.LUT R213, R213, 0x1c0, RZ, 0xc0, !PT ;  /* 0x000001c0d5d57812 */ /* 0x000fe200078ec0ff */
[----:B------:R-:W-:Y:S01]  /*f370*/  IMAD.WIDE.U32 R12, R23, c[0x0][0x208], RZ ;  /* 0x00008200170c7a25 */ /* 0x000fe200078e00ff */
[----:B------:R-:W-:Y:S01]  /*f380*/  SEL R15, RZ, 0x8, P5 ;  /* 0x00000008ff0f7807 */ /* 0x000fe20002800000 */
[----:B------:R-:W-:-:S04]  /*f390*/  DEPBAR.LE SB0, 0x0 ;  /* 0x000080000000791a */ /* 0x000fc80000000000 */
[----:B------:R-:W-:Y:S01]  /*f3a0*/  LOP3.LUT R10, R213, 0x8, R10, 0xf8, !PT ;  /* 0x00000008d50a7812 */ /* 0x000fe200078ef80a */
[----:B------:R-:W-:Y:S01]  /*f3b0*/  IMAD R8, R23, c[0x0][0x20c], R8 ;  /* 0x0000830017087a24 */ /* 0x000fe200078e0208 */
[----:B------:R-:W-:Y:S01]  /*f3c0*/  SHF.R.U32.HI R213, RZ, 0x3, R213 ;  /* 0x00000003ffd57819 */ /* 0x000fe200000116d5 */
[----:B------:R-:W-:Y:S01]  /*f3d0*/  IMAD.MOV.U32 R224, RZ, RZ, R218 ;  /* 0x000000ffffe07224 */ /* 0x000fe200078e00da */
[----:B------:R-:W-:Y:S01]  /*f3e0*/  BAR.SYNC.DEFER_BLOCKING 0x0 ;  /* 0x0000000000007b1d */ /* 0x000fe20000010000 */
[----:B------:R-:W-:Y:S01]  /*f3f0*/  IMAD.IADD R8, R13, 0x1, R8 ;  /* 0x000000010d087824 */ /* 0x000fe200078e0208 */
[----:B------:R-:W-:Y:S01]  /*f400*/  LOP3.LUT R213, R10, R213, RZ, 0x3c, !PT ;  /* 0x000000d50ad57212 */ /* 0x000fe200078e3cff */
[----:B------:R-:W-:Y:S01]  /*f410*/  IMAD.WIDE.U32 R12, R12, 0x30, R224 ;  /* 0x000000300c0c7825 */ /* 0x000fe200078e00e0 */
[----:B------:R-:W-:Y:S02]  /*f420*/  SEL R10, RZ, 0x2, P4 ;  /* 0x00000002ff0a7807 */ /* 0x000fe40002000000 */
[----:B------:R-:W-:Y:S01]  /*f430*/  LOP3.LUT P1, RZ, R17, 0x2, RZ, 0xc0, !PT ;  /* 0x0000000211ff7812 */ /* 0x000fe2000782c0ff */
[----:B------:R-:W-:Y:S01]  /*f440*/  IMAD R8, R8, 0x30, RZ ;  /* 0x0000003008087824 */ /* 0x000fe200078e02ff */
[----:B------:R-:W-:Y:S01]  /*f450*/  LEA R32, P0, R12, c[0x0][0x1f8], 0x1 ;  /* 0x00007e000c207a11 */ /* 0x000fe200078008ff */
[----:B------:R-:W-:Y:S01]  /*f460*/  IMAD R213, R6, 0x200, R213 ;  /* 0x0000020006d57824 */ /* 0x000fe200078e02d5 */
[----:B------:R-:W-:Y:S01]  /*f470*/  LEA.HI R6, R19, R86, RZ, 0x5 ;  /* 0x0000005613067211 */ /* 0x000fe200078f28ff */
[----:B------:R-:W-:Y:S01]  /*f480*/  IMAD.IADD R8, R13, 0x1, R8 ;  /* 0x000000010d087824 */ /* 0x000fe200078e0208 */
[----:B------:R-:W-:Y:S01]  /*f490*/  IADD3 R10, R11, R10, R18 ;  /* 0x0000000a0b0a7210 */ /* 0x000fe20007ffe012 */
[----:B------:R-:W-:Y:S01]  /*f4a0*/  @!P3 IMAD.MOV.U32 R11, RZ, RZ, c[0x0][0x208] ;  /* 0x00008200ff0bb624 */ /* 0x000fe200078e00ff */
[----:B------:R-:W-:Y:S01]  /*f4b0*/  P2R R9, PR, RZ, 0x40 ;  /* 0x00000040ff097803 */ /* 0x000fe20000000000 */
[----:B------:R-:W-:Y:S01]  /*f4c0*/  IMAD.SHL.U32 R13, R6, 0x20, RZ ;  /* 0x00000020060d7824 */ /* 0x000fe200078e00ff */
[----:B------:R-:W-:Y:S01]  /*f4d0*/  LEA.HI.X R33, R12, c[0x0][0x1fc], R8, 0x1, P0 ;  /* 0x00007f000c217a11 */ /* 0x000fe200000f0c08 */
[----:B------:R-:W-:Y:S01]  /*f4e0*/  @!P3 IMAD.MOV.U32 R8, RZ, RZ, c[0x0][0x20c] ;  /* 0x00008300ff08b624 */ /* 0x000fe200078e00ff */
[----:B------:R-:W-:Y:S01]  /*f4f0*/  @!P3 LEA R66, P0, R11, R32, 0x6 ;  /* 0x000000200b42b211 */ /* 0x000fe200078030ff */
[----:B------:R-:W-:Y:S01]  /*f500*/  IMAD.IADD R10, R15, 0x1, R10 ;  /* 0x000000010f0a7824 */ /* 0x000fe200078e020a */
[----:B------:R-:W-:Y:S01]  /*f510*/  LOP3.LUT R13, R13, 0x7ffffc00, RZ, 0xc0, !PT ;  /* 0x7ffffc000d0d7812 */ /* 0x000fe200078ec0ff */
[----:B------:R-:W-:Y:S01]  /*f520*/  IMAD.SHL.U32 R213, R213, 0x2, RZ ;  /* 0x00000002d5d57824 */ /* 0x000fe200078e00ff */
[----:B------:R-:W-:Y:S01]  /*f530*/  @!P3 LEA.HI.X R67, R11, R33, R8, 0x6, P0 ;  /* 0x000000210b43b211 */ /* 0x000fe200000f3408 */
[----:B------:R-:W-:Y:S01]  /*f540*/  IMAD.SHL.U32 R220, R16, 0x2, RZ ;  /* 0x0000000210dc7824 */ /* 0x000fe200078e00ff */
[----:B------:R-:W-:Y:S01]  /*f550*/  IADD3 R8, R2, R87, -R158 ;  /* 0x0000005702087210 */ /* 0x000fe20007ffe89e */
[----:B------:R-:W-:Y:S01]  /*f560*/  IMAD.IADD R2, R0, 0x1, R13 ;  /* 0x0000000100027824 */ /* 0x000fe200078e020d */
[----:B------:R-:W-:Y:S01]  /*f570*/  LOP3.LUT P4, RZ, R10, 0x1, RZ, 0xc0, !PT ;  /* 0x000000010aff7812 */ /* 0x000fe2000788c0ff */
[----:B------:R-:W-:Y:S01]  /*f580*/  LDSM.16.M88.4 R20, [R213+0xa080] ;  /* 0x00a08000d514783b */ /* 0x000fe20000000200 */
[C---:B------:R-:W-:Y:S01]  /*f590*/  IADD3 R12, R213.reuse, 0xa080, RZ ;  /* 0x0000a080d50c7810 */ /* 0x040fe20007ffe0ff */
[----:B------:R-:W-:Y:S01]  /*f5a0*/  IMAD.SHL.U32 R60, R2, 0x2, RZ ;  /* 0x00000002023c7824 */ /* 0x000fe200078e00ff */
[----:B------:R-:W-:Y:S01]  /*f5b0*/  ISETP.LT.OR P0, PT, R8, 0x1, !P4 ;  /* 0x000000010800780c */ /* 0x000fe20006701670 */
[----:B------:R-:W-:Y:S01]  /*f5c0*/  LDSM.16.M88.4 R28, [R213+0xb080] ;  /* 0x00b08000d51c783b */ /* 0x000fe20000000200 */
[----:B------:R-:W-:Y:S01]  /*f5d0*/  LEA R214, R2, 0x10080, 0x1 ;  /* 0x0001008002d67811 */ /* 0x000fe200078e08ff */
[----:B------:R-:W-:Y:S01]  /*f5e0*/  IMAD.MOV.U32 R2, RZ, RZ, 0x40 ;  /* 0x00000040ff027424 */ /* 0x000fe200078e00ff */
[----:B------:R-:W-:Y:S01]  /*f5f0*/  IADD3 R211, R213, 0xa0a0, RZ ;  /* 0x0000a0a0d5d37810 */ /* 0x000fe20007ffe0ff */
[----:B------:R-:W1:Y:S01]  /*f600*/  LDSM.16.M88.4 R60, [R60+0x10080] ;  /* 0x010080003c3c783b */ /* 0x000e620000000200 */
[----:B------:R-:W-:Y:S01]  /*f610*/  @P1 IADD3 R211, R12, -0x20, RZ ;  /* 0xffffffe00cd31810 */ /* 0x000fe20007ffe0ff */
[--C-:B------:R-:W-:Y:S01]  /*f620*/  IMAD R212, R7, 0x2, R214.reuse ;  /* 0x0000000207d47824 */ /* 0x100fe200078e02d6 */
[C---:B------:R-:W-:Y:S01]  /*f630*/  LOP3.LUT P2, RZ, R10.reuse, 0x2, RZ, 0xc0, !PT ;  /* 0x000000020aff7812 */ /* 0x040fe2000784c0ff */
[----:B------:R-:W2:Y:S01]  /*f640*/  LDSM.16.M88.4 R12, [R213+0xa880] ;  /* 0x00a88000d50c783b */ /* 0x000ea20000000200 */
[----:B------:R-:W-:Y:S01]  /*f650*/  LOP3.LUT P1, RZ, R10, 0x4, RZ, 0xc0, !PT ;  /* 0x000000040aff7812 */ /* 0x000fe2000782c0ff */
[C---:B------:R-:W-:Y:S01]  /*f660*/  IMAD R210, R5.reuse, 0x2, R214 ;  /* 0x0000000205d27824 */ /* 0x040fe200078e02d6 */
[----:B------:R-:W-:Y:S01]  /*f670*/  @!P3 ISETP.LT.OR P4, PT, R8, 0x21, !P4 ;  /* 0x000000210800b80c */ /* 0x000fe20006781670 */
[----:B------:R-:W-:Y:S01]  /*f680*/  LDSM.16.M88.4 R44, [R212] ;  /* 0x00000000d42c783b */ /* 0x000fe20000000200 */
[----:B------:R-:W-:Y:S01]  /*f690*/  IMAD R209, R5, 0x2, R212 ;  /* 0x0000000205d17824 */ /* 0x000fe200078e02d4 */
[----:B------:R-:W-:-:S02]  /*f6a0*/  IADD3 R203, R211, 0x800, RZ ;  /* 0x00000800d3cb7810 */ /* 0x000fc40007ffe0ff */
[----:B------:R-:W3:Y:S01]  /*f6b0*/  LDSM.16.M88.4 R56, [R211] ;  /* 0x00000000d338783b */ /* 0x000ee20000000200 */
[C---:B------:R-:W-:Y:S02]  /*f6c0*/  IADD3 R202, R211.reuse, 0x1000, RZ ;  /* 0x00001000d3ca7810 */ /* 0x040fe40007ffe0ff */
[C---:B------:R-:W-:Y:S01]  /*f6d0*/  IADD3 R200, R211.reuse, 0x1800, RZ ;  /* 0x00001800d3c87810 */ /* 0x040fe20007ffe0ff */
[----:B------:R-:W4:Y:S01]  /*f6e0*/  LDSM.16.M88.4 R52, [R211+0x800] ;  /* 0x00080000d334783b */ /* 0x000f220000000200 */
[C---:B------:R-:W-:Y:S02]  /*f6f0*/  IADD3 R199, R211.reuse, 0x2000, RZ ;  /* 0x00002000d3c77810 */ /* 0x040fe40007ffe0ff */
[C---:B------:R-:W-:Y:S01]  /*f700*/  IADD3 R198, R211.reuse, 0x2800, RZ ;  /* 0x00002800d3c67810 */ /* 0x040fe20007ffe0ff */
[----:B------:R-:W3:Y:S01]  /*f710*/  LDSM.16.M88.4 R48, [R211+0x1000] ;  /* 0x00100000d330783b */ /* 0x000ee20000000200 */
[C---:B------:R-:W-:Y:S02]  /*f720*/  IADD3 R197, R211.reuse, 0x3000, RZ ;  /* 0x00003000d3c57810 */ /* 0x040fe40007ffe0ff */
[----:B------:R-:W-:Y:S01]  /*f730*/  IADD3 R196, R211, 0x3800, RZ ;  /* 0x00003800d3c47810 */ /* 0x000fe20007ffe0ff */
[----:B------:R-:W-:Y:S01]  /*f740*/  @!PT LDS RZ, [RZ] ;  /* 0x00000000fffff984 */ /* 0x000fe20000000800 */
[----:B------:R-:W-:Y:S01]  /*f750*/  @!PT LDS RZ, [RZ] ;  /* 0x00000000fffff984 */ /* 0x000fe20000000800 */
[----:B------:R-:W-:Y:S01]  /*f760*/  @!PT LDS RZ, [RZ] ;  /* 0x00000000fffff984 */ /* 0x000fe20000000800 */
[----:B------:R3:W-:Y:S01]  /*f770*/  LDGSTS.E.BYPASS.LTC128B.128 [R220+0x4080], [R32.64], !P0 ;  /* 0x0408000020dc7fae */ /* 0x0007e2000c101d52 */
[----:B------:R-:W-:-:S02]  /*f780*/  LOP3.LUT P0, RZ, R17, 0x4, RZ, 0xc0, !PT ;  /* 0x0000000411ff7812 */ /* 0x000fc4000780c0ff */
[----:B------:R-:W-:Y:S02]  /*f790*/  IADD3 R195, R211, 0x4000, RZ ;  /* 0x00004000d3c37810 */ /* 0x000fe40007ffe0ff */
[----:B------:R-:W-:Y:S02]  /*f7a0*/  SEL R2, R2, 0xffffffc0, !P0 ;  /* 0xffffffc002027807 */ /* 0x000fe40004000000 */
[C---:B------:R-:W-:Y:S02]  /*f7b0*/  ISETP.LT.OR P0, PT, R8.reuse, 0x1, !P2 ;  /* 0x000000010800780c */ /* 0x040fe40005701670 */
[----:B------:R-:W-:Y:S01]  /*f7c0*/  @!P3 ISETP.LT.OR P2, PT, R8, 0x21, !P2 ;  /* 0x000000210800b80c */ /* 0x000fe20005741670 */
[--C-:B------:R-:W-:Y:S01]  /*f7d0*/  IMAD.IADD R207, R213, 0x1, R2.reuse ;  /* 0x00000001d5cf7824 */ /* 0x100fe200078e0202 */
[C---:B------:R-:W-:Y:S01]  /*f7e0*/  IADD3 R194, R211.reuse, 0x4800, RZ ;  /* 0x00004800d3c27810 */ /* 0x040fe20007ffe0ff */
[C---:B------:R-:W-:Y:S01]  /*f7f0*/  IMAD.IADD R201, R211.reuse, 0x1, R2 ;  /* 0x00000001d3c97824 */ /* 0x040fe200078e0202 */
[----:B------:R-:W-:-:S02]  /*f800*/  IADD3 R193, R211, 0x5000, RZ ;  /* 0x00005000d3c17810 */ /* 0x000fc40007ffe0ff */
[----:B------:R-:W-:Y:S01]  /*f810*/  IADD3 R192, R211, 0x5800, RZ ;  /* 0x00005800d3c07810 */ /* 0x000fe20007ffe0ff */
[C---:B-1----:R-:W-:Y:S04]  /*f820*/  HMMA.16816.F32 R24, R60.reuse, R20, RZ ;  /* 0x000000143c18723c */ /* 0x042fe800000018ff */
[----:B------:R1:W-:Y:S01]  /*f830*/  LDGSTS.E.BYPASS.LTC128B.128 [R220+0x5880], [R32.64+0x80], !P0 ;  /* 0x0588008020dc7fae */ /* 0x0003e2000c101d52 */
[C---:B------:R-:W-:Y:S02]  /*f840*/  ISETP.LT.OR P0, PT, R8.reuse, 0x1, !P1 ;  /* 0x000000010800780c */ /* 0x040fe40004f01670 */
[----:B------:R-:W-:Y:S01]  /*f850*/  @!P3 ISETP.LT.OR P1, PT, R8, 0x21, !P1 ;  /* 0x000000210800b80c */ /* 0x000fe20004f21670 */
[C---:B--2---:R-:W-:Y:S08]  /*f860*/  HMMA.16816.F32 R16, R60.reuse, R12, RZ ;  /* 0x0000000c3c10723c */ /* 0x044ff000000018ff */
[----:B------:R-:W-:Y:S02]  /*f870*/  HMMA.16816.F32 R20, R60, R22, RZ ;  /* 0x000000163c14723c */ /* 0x000fe400000018ff */
[----:B------:R1:W-:Y:S01]  /*f880*/  LDGSTS.E.BYPASS.LTC128B.128 [R220+0x7080], [R32.64+0x100], !P0 ;  /* 0x0708010020dc7fae */ /* 0x0003e2000c101d52 */
[----:B------:R-:W-:-:S04]  /*f890*/  LOP3.LUT P0, RZ, R10, 0x8, RZ, 0xc0, !PT ;  /* 0x000000080aff7812 */ /* 0x000fc8000780c0ff */
[C---:B------:R-:W-:Y:S01]  /*f8a0*/  ISETP.LT.OR P6, PT, R8.reuse, 0x1, !P0 ;  /* 0x000000010800780c */ /* 0x040fe200047c1670 */
[----:B------:R-:W-:Y:S01]  /*f8b0*/  HMMA.16816.F32 R12, R60, R14, RZ ;  /* 0x0000000e3c0c723c */ /* 0x000fe200000018ff */
[----:B------:R-:W-:-:S07]  /*f8c0*/  @!P3 ISETP.LT.OR P0, PT, R8, 0x21, !P0 ;  /* 0x000000210800b80c */ /* 0x000fce0004701670 */
[----:B---3--:R-:W-:Y:S04]  /*f8d0*/  HMMA.16816.F32 R24, R44, R56, R24 ;  /* 0x000000382c18723c */ /* 0x008fe80000001818 */
[----:B------:R1:W-:Y:S01]  /*f8e0*/  LDGSTS.E.BYPASS.LTC128B.128 [R220+0x8880], [R32.64+0x180], !P6 ;  /* 0x0888018020dc7fae */ /* 0x0003e2000f101d52 */
[----:B------:R-:W-:-:S03]  /*f8f0*/  ISETP.NE.AND P6, PT, R9, RZ, PT ;  /* 0x000000ff0900720c */ /* 0x000fc60003fc5270 */
[----:B------:R-:W-:Y:S01]  /*f900*/  HMMA.16816.F32 R8, R60, R28, RZ ;  /* 0x0000001c3c08723c */ /* 0x000fe200000018ff */
[----:B------:R2:W-:Y:S01]  /*f910*/  @!P3 LDGSTS.E.BYPASS.LTC128B.128 [R220+0x5080], [R66.64], !P4 ;  /* 0x0508000042dcbfae */ /* 0x0005e2000e101d52 */
[----:B------:R-:W-:-:S03]  /*f920*/  ISETP.GE.AND P4, PT, R87, 0x31, PT ;  /* 0x000000315700780c */ /* 0x000fc60003f86270 */
[----:B------:R2:W-:Y:S03]  /*f930*/  @!P3 LDGSTS.E.BYPASS.LTC128B.128 [R220+0x6880], [R66.64+0x80], !P2 ;  /* 0x0688008042dcbfae */ /* 0x0005e6000d101d52 */
[----:B------:R-:W-:Y:S01]  /*f940*/  HMMA.16816.F32 R60, R60, R30, RZ ;  /* 0x0000001e3c3c723c */ /* 0x000fe200000018ff */
[----:B------:R2:W-:Y:S04]  /*f950*/  @!P3 LDGSTS.E.BYPASS.LTC128B.128 [R220+0x8080], [R66.64+0x100], !P1 ;  /* 0x0808010042dcbfae */ /* 0x0005e8000c901d52 */
[----:B------:R2:W-:Y:S03]  /*f960*/  @!P3 LDGSTS.E.BYPASS.LTC128B.128 [R220+0x9880], [R66.64+0x180], !P0 ;  /* 0x0988018042dcbfae */ /* 0x0005e6000c101d52 */
[C---:B------:R-:W-:Y:S01]  /*f970*/  HMMA.16816.F32 R20, R44.reuse, R58, R20 ;  /* 0x0000003a2c14723c */ /* 0x040fe20000001814 */
[----:B------:R-:W-:Y:S04]  /*f980*/  LDSM.16.M88.4 R40, [R210] ;  /* 0x00000000d228783b */ /* 0x000fe80000000200 */
[----:B------:R-:W3:Y:S03]  /*f990*/  LDSM.16.M88.4 R36, [R207+0xa080] ;  /* 0x00a08000cf24783b */ /* 0x000ee60000000200 */
[C---:B----4-:R-:W-:Y:S01]  /*f9a0*/  HMMA.16816.F32 R16, R44.reuse, R52, R16 ;  /* 0x000000342c10723c */ /* 0x050fe20000001810 */
[----:B-1----:R-:W1:Y:S04]  /*f9b0*/  LDSM.16.M88.4 R32, [R207+0xa880] ;  /* 0x00a88000cf20783b */ /* 0x002e680000000200 */
[----:B------:R-:W4:Y:S03]  /*f9c0*/  LDSM.16.M88.4 R28, [R207+0xb080] ;  /* 0x00b08000cf1c783b */ /* 0x000f260000000200 */
[C---:B------:R-:W-:Y:S01]  /*f9d0*/  HMMA.16816.F32 R12, R44.reuse, R54, R12 ;  /* 0x000000362c0c723c */ /* 0x040fe2000000180c */
[----:B------:R-:W-:Y:S04]  /*f9e0*/  LDSM.16.M88.4 R56, [R209] ;  /* 0x00000000d138783b */ /* 0x000fe80000000200 */
[----:B------:R-:W1:Y:S03]  /*f9f0*/  LDSM.16.M88.4 R52, [R201] ;  /* 0x00000000c934783b */ /* 0x000e660000000200 */
[C---:B------:R-:W-:Y:S01]  /*fa00*/  HMMA.16816.F32 R8, R44.reuse, R48, R8 ;  /* 0x000000302c08723c */ /* 0x040fe20000001808 */
[----:B------:R-:W0:Y:S07]  /*fa10*/  LDGDEPBAR ;  /* 0x00000000000079af */ /* 0x000e2e0000000000 */
[----:B------:R-:W-:Y:S01]  /*fa20*/  HMMA.16816.F32 R60, R44, R50, R60 ;  /* 0x000000322c3c723c */ /* 0x000fe2000000183c */
[----:B------:R-:W2:Y:S04]  /*fa30*/  LDSM.16.M88.4 R48, [R201+0x800] ;  /* 0x00080000c930783b */ /* 0x000ea80000000200 */
[----:B------:R-:W2:Y:S03]  /*fa40*/  LDSM.16.M88.4 R44, [R201+0x1000] ;  /* 0x00100000c92c783b */ /* 0x000ea60000000200 */
[C---:B---3--:R-:W-:Y:S08]  /*fa50*/  HMMA.16816.F32 R24, R40.reuse, R36, R24 ;  /* 0x000000242818723c */ /* 0x048ff00000001818 */
[C---:B------:R-:W-:Y:S01]  /*fa60*/  HMMA.16816.F32 R20, R40.reuse, R38, R20 ;  /* 0x000000262814723c */ /* 0x040fe20000001814 */
[----:B------:R-:W-:Y:S07]  /*fa70*/  LDSM.16.M88.4 R36, [R213+0xb880] ;  /* 0x00b88000d524783b */ /* 0x000fee0000000200 */
[C---:B-1----:R-:W-:Y:S08]  /*fa80*/  HMMA.16816.F32 R16, R40.reuse, R32, R16 ;  /* 0x000000202810723c */ /* 0x042ff00000001810 */
[C---:B------:R-:W-:Y:S01]  /*fa90*/  HMMA.16816.F32 R12, R40.reuse, R34, R12 ;  /* 0x00000022280c723c */ /* 0x040fe2000000180c */
[----:B------:R-:W-:Y:S07]  /*faa0*/  LDSM.16.M88.4 R32, [R213+0xc080] ;  /* 0x00c08000d520783b */ /* 0x000fee0000000200 */
[C---:B----4-:R-:W-:Y:S08]  /*fab0*/  HMMA.16816.F32 R8, R40.reuse, R28, R8 ;  /* 0x0000001c2808723c */ /* 0x050ff00000001808 */
[----:B------:R-:W-:Y:S01]  /*fac0*/  HMMA.16816.F32 R60, R40, R30, R60 ;  /* 0x0000001e283c723c */ /* 0x000fe2000000183c */
[----:B------:R-:W1:Y:S04]  /*fad0*/  LDSM.16.M88.4 R40, [R214+0x4000] ;  /* 0x00400000d628783b */ /* 0x000e680000000200 */
[----:B------:R-:W3:Y:S03]  /*fae0*/  LDSM.16.M88.4 R28, [R213+0xc880] ;  /* 0x00c88000d51c783b */ /* 0x000ee60000000200 */
[C---:B------:R-:W-:Y:S08]  /*faf0*/  HMMA.16816.F32 R24, R56.reuse, R52, R24 ;  /* 0x000000343818723c */ /* 0x040ff00000001818 */
[C---:B------:R-:W-:Y:S01]  /*fb00*/  HMMA.16816.F32 R20, R56.reuse, R54, R20 ;  /* 0x000000363814723c */ /* 0x040fe20000001814 */
[----:B------:R-:W-:Y:S07]  /*fb10*/  LDSM.16.M88.4 R52, [R211+0x1800] ;  /* 0x00180000d334783b */ /* 0x000fee0000000200 */
[C---:B--2---:R-:W-:Y:S08]  /*fb20*/  HMMA.16816.F32 R16, R56.reuse, R48, R16 ;  /* 0x000000303810723c */ /* 0x044ff00000001810 */
[C---:B------:R-:W-:Y:S01]  /*fb30*/  HMMA.16816.F32 R12, R56.reuse, R50, R12 ;  /* 0x00000032380c723c */ /* 0x040fe2000000180c */
[----:B------:R-:W-:Y:S07]  /*fb40*/  LDSM.16.M88.4 R48, [R211+0x2000] ;  /* 0x00200000d330783b */ /* 0x000fee0000000200 */
[C---:B------:R-:W-:Y:S08]  /*fb50*/  HMMA.16816.F32 R8, R56.reuse, R44, R8 ;  /* 0x0000002c3808723c */ /* 0x040ff00000001808 */
[----:B------:R-:W-:Y:S01]  /*fb60*/  HMMA.16816.F32 R60, R56, R46, R60 ;  /* 0x0000002e383c723c */ /* 0x000fe2000000183c */
[----:B------:R-:W2:Y:S04]  /*fb70*/  LDSM.16.M88.4 R56, [R212+0x4000] ;  /* 0x00400000d438783b */ /* 0x000ea80000000200 */
[----:B------:R-:W4:Y:S03]  /*fb80*/  LDSM.16.M88.4 R44, [R211+0x2800] ;  /* 0x00280000d32c783b */ /* 0x000f260000000200 */
[C---:B-1----:R-:W-:Y:S08]  /*fb90*/  HMMA.16816.F32 R24, R40.reuse, R36, R24 ;  /* 0x000000242818723c */ /* 0x042ff00000001818 */
[C---:B------:R-:W-:Y:S01]  /*fba0*/  HMMA.16816.F32 R20, R40.reuse, R38, R20 ;  /* 0x000000262814723c */ /* 0x040fe20000001814 */
[----:B------:R-:W-:Y:S07]  /*fbb0*/  LDSM.16.M88.4 R36, [R207+0xb880] ;  /* 0x00b88000cf24783b */ /* 0x000fee0000000200 */
[C---:B------:R-:W-:Y:S08]  /*fbc0*/  HMMA.16816.F32 R16, R40.reuse, R32, R16 ;  /* 0x000000202810723c */ /* 0x040ff00000001810 */
[C---:B------:R-:W-:Y:S01]  /*fbd0*/  HMMA.16816.F32 R12, R40.reuse, R34, R12 ;  /* 0x00000022280c723c */ /* 0x040fe2000000180c */
[----:B------:R-:W-:Y:S07]  /*fbe0*/  LDSM.16.M88.4 R32, [R207+0xc080] ;  /* 0x00c08000cf20783b */ /* 0x000fee0000000200 */
[C---:B---3--:R-:W-:Y:S08]  /*fbf0*/  HMMA.16816.F32 R8, R40.reuse, R28, R8 ;  /* 0x0000001c2808723c */ /* 0x048ff00000001808 */
[----:B------:R-:W-:Y:S01]  /*fc00*/  HMMA.16816.F32 R60, R40, R30, R60 ;  /* 0x0000001e283c723c */ /* 0x000fe2000000183c */
[----:B------:R-:W1:Y:S04]  /*fc10*/  LDSM.16.M88.4 R40, [R210+0x4000] ;  /* 0x00400000d228783b */ /* 0x000e680000000200 */
[----:B------:R-:W3:Y:S03]  /*fc20*/  LDSM.16.M88.4 R28, [R207+0xc880] ;  /* 0x00c88000cf1c783b */ /* 0x000ee60000000200 */
[C---:B--2---:R-:W-:Y:S08]  /*fc30*/  HMMA.16816.F32 R24, R56.reuse, R52, R24 ;  /* 0x000000343818723c */ /* 0x044ff00000001818 */
[C---:B------:R-:W-:Y:S01]  /*fc40*/  HMMA.16816.F32 R20, R56.reuse, R54, R20 ;  /* 0x000000363814723c */ /* 0x040fe20000001814 */
[----:B------:R-:W-:Y:S07]  /*fc50*/  LDSM.16.M88.4 R52, [R201+0x1800] ;  /* 0x00180000c934783b */ /* 0x000fee0000000200 */
[C---:B------:R-:W-:Y:S08]  /*fc60*/  HMMA.16816.F32 R16, R56.reuse, R48, R16 ;  /* 0x000000303810723c */ /* 0x040ff00000001810 */
[C---:B------:R-:W-:Y:S01]  /*fc70*/  HMMA.16816.F32 R12, R56.reuse, R50, R12 ;  /* 0x00000032380c723c */ /* 0x040fe2000000180c */
[----:B------:R-:W-:Y:S07]  /*fc80*/  LDSM.16.M88.4 R48, [R201+0x2000] ;  /* 0x00200000c930783b */ /* 0x000fee0000000200 */
[C---:B----4-:R-:W-:Y:S08]  /*fc90*/  HMMA.16816.F32 R8, R56.reuse, R44, R8 ;  /* 0x0000002c3808723c */ /* 0x050ff00000001808 */
        /* <DEDUP_REMOVED lines=82> */
[----:B------:R-:W4:Y:S01]  /*101c0*/  LDSM.16.M88.4 R44, [R201+0x5800] ;  /* 0x00580000c92c783b */ /* 0x000f220000000200 */
[----:B------:R-:W-:-:S04]  /*101d0*/  DEPBAR.LE SB0, 0x0 ;  /* 0x000080000000791a */ /* 0x000fc80000000000 */
[C---:B-1----:R-:W-:Y:S08]  /*101e0*/  HMMA.16816.F32 R24, R40.reuse, R36, R24 ;  /* 0x000000242818723c */ /* 0x042ff00000001818 */
[C---:B------:R-:W-:Y:S08]  /*101f0*/  HMMA.16816.F32 R20, R40.reuse, R38, R20 ;  /* 0x000000262814723c */ /* 0x040ff00000001814 */
[C---:B------:R-:W-:Y:S08]  /*10200*/  HMMA.16816.F32 R16, R40.reuse, R32, R16 ;  /* 0x000000202810723c */ /* 0x040ff00000001810 */
[C---:B------:R-:W-:Y:S08]  /*10210*/  HMMA.16816.F32 R12, R40.reuse, R34, R12 ;  /* 0x00000022280c723c */ /* 0x040ff0000000180c */
[C---:B---3--:R-:W-:Y:S08]  /*10220*/  HMMA.16816.F32 R8, R40.reuse, R28, R8 ;  /* 0x0000001c2808723c */ /* 0x048ff00000001808 */
[----:B------:R-:W-:Y:S08]  /*10230*/  HMMA.16816.F32 R60, R40, R30, R60 ;  /* 0x0000001e283c723c */ /* 0x000ff0000000183c */
[C---:B--2---:R-:W-:Y:S08]  /*10240*/  HMMA.16816.F32 R24, R56.reuse, R52, R24 ;  /* 0x000000343818723c */ /* 0x044ff00000001818 */
[C---:B------:R-:W-:Y:S08]  /*10250*/  HMMA.16816.F32 R20, R56.reuse, R54, R20 ;  /* 0x000000363814723c */ /* 0x040ff00000001814 */
[C---:B------:R-:W-:Y:S08]  /*10260*/  HMMA.16816.F32 R16, R56.reuse, R48, R16 ;  /* 0x000000303810723c */ /* 0x040ff00000001810 */
[C---:B------:R-:W-:Y:S08]  /*10270*/  HMMA.16816.F32 R12, R56.reuse, R50, R12 ;  /* 0x00000032380c723c */ /* 0x040ff0000000180c */
[C---:B----4-:R-:W-:Y:S08]  /*10280*/  HMMA.16816.F32 R8, R56.reuse, R44, R8 ;  /* 0x0000002c3808723c */ /* 0x050ff00000001808 */
[----:B------:R-:W-:Y:S01]  /*10290*/  HMMA.16816.F32 R60, R56, R46, R60 ;  /* 0x0000002e383c723c */ /* 0x000fe2000000183c */
[----:B------:R-:W-:Y:S06]  /*102a0*/  BAR.SYNC.DEFER_BLOCKING 0x0 ;  /* 0x0000000000007b1d */ /* 0x000fec0000010000 */
[----:B------:R-:W-:Y:S05]  /*102b0*/  @!P4 BRA `(.L_x_845) ;  /* 0x000002100000c947 */ /* 0x000fea0003800000 */
[----:B------:R-:W-:Y:S02]  /*102c0*/  IADD3 R2, -R158, 0x30, RZ ;  /* 0x000000309e027810 */ /* 0x000fe40007ffe1ff */
[----:B------:R-:W-:-:S02]  /*102d0*/  IADD3 R28, R156, -0x2, RZ ;  /* 0xfffffffe9c1c7810 */ /* 0x000fc40007ffe0ff */
[----:B------:R-:W-:Y:S02]  /*102e0*/  ISETP.GE.AND P0, PT, R2, 0x21, PT ;  /* 0x000000210200780c */ /* 0x000fe40003f06270 */
[----:B------:R-:W-:Y:S01]  /*102f0*/  SHF.R.S32.HI R29, RZ, 0x1f, R28 ;  /* 0x0000001fff1d7819 */ /* 0x000fe2000001141c */
[-C--:B------:R-:W-:Y:S01]  /*10300*/  IMAD R3, R3, R28.reuse, RZ ;  /* 0x0000001c03037224 */ /* 0x080fe200078e02ff */
[----:B------:R-:W-:Y:S01]  /*10310*/  P2R R30, PR, RZ, 0x8 ;  /* 0x00000008ff1e7803 */ /* 0x000fe20000000000 */
[----:B------:R-:W-:Y:S01]  /*10320*/  IMAD.WIDE.U32 R32, R64, R28, RZ ;  /* 0x0000001c40207225 */ /* 0x000fe200078e00ff */
[----:B------:R-:W-:-:S03]  /*10330*/  LOP3.LUT P3, RZ, R217, 0x2, RZ, 0xc0, !PT ;  /* 0x00000002d9ff7812 */ /* 0x000fc6000786c0ff */
[----:B------:R-:W-:-:S04]  /*10340*/  IMAD R3, R29, R64, R3 ;  /* 0x000000401d037224 */ /* 0x000fc800078e0203 */
[----:B------:R-:W-:Y:S01]  /*10350*/  IMAD.IADD R3, R33, 0x1, R3 ;  /* 0x0000000121037824 */ /* 0x000fe200078e0203 */
[----:B------:R-:W-:-:S04]  /*10360*/  @P0 IADD3 R29, P2, P1, R222, UR5, R32 ;  /* 0x00000005de1d0c10 */ /* 0x000fc8000f95e020 */
[----:B------:R-:W-:Y:S02]  /*10370*/  @P0 IADD3.X R28, R227, UR8, R3, P2, P1 ;  /* 0x00000008e31c0c10 */ /* 0x000fe400097e2403 */
[----:B------:R-:W-:-:S13]  /*10380*/  ISETP.GE.AND P1, PT, R2, 0x1, PT ;  /* 0x000000010200780c */ /* 0x000fda0003f26270 */
[----:B------:R-:W-:-:S05]  /*10390*/  @P1 IADD3 R32, P2, R222, R32, RZ ;  /* 0x00000020de201210 */ /* 0x000fca0007f5e0ff */
[----:B------:R-:W-:Y:S01]  /*103a0*/  @P1 IMAD.X R3, R3, 0x1, R227, P2 ;  /* 0x0000000103031824 */ /* 0x000fe200010e06e3 */
[----:B------:R-:W-:-:S04]  /*103b0*/  @P1 LEA R2, P2, R32, c[0x0][0x1c8], 0x1 ;  /* 0x0000720020021a11 */ /* 0x000fc800078408ff */
[----:B------:R-:W-:Y:S02]  /*103c0*/  @P1 LEA.HI.X R3, R32, c[0x0][0x1cc], R3, 0x1, P2 ;  /* 0x0000730020031a11 */ /* 0x000fe400010f0c03 */
[----:B------:R-:W-:-:S03]  /*103d0*/  @P0 LEA R32, P2, R29, c[0x0][0x1c8], 0x1 ;  /* 0x000072001d200a11 */ /* 0x000fc600078408ff */
[----:B------:R-:W-:Y:S01]  /*103e0*/  @!PT LDS RZ, [RZ] ;  /* 0x00000000fffff984 */ /* 0x000fe20000000800 */
[----:B------:R-:W-:Y:S01]  /*103f0*/  @!PT LDS RZ, [RZ] ;  /* 0x00000000fffff984 */ /* 0x000fe20000000800 */
[----:B------:R-:W-:Y:S01]  /*10400*/  @!PT LDS RZ, [RZ] ;  /* 0x00000000fffff984 */ /* 0x000fe20000000800 */
[----:B------:R1:W-:Y:S01]  /*10410*/  @P1 LDGSTS.E.BYPASS.LTC128B.128 [R220+0xa080], [R2.64], !P3 ;  /* 0x0a08000002dc1fae */ /* 0x0003e2000d901d52 */
[----:B------:R-:W-:Y:S02]  /*10420*/  @P0 LEA.HI.X R33, R29, c[0x0][0x1cc], R28, 0x1, P2 ;  /* 0x000073001d210a11 */ /* 0x000fe400010f0c1c */
[----:B------:R-:W-:Y:S02]  /*10430*/  LOP3.LUT P2, RZ, R217, 0x1, RZ, 0xc0, !PT ;  /* 0x00000001d9ff7812 */ /* 0x000fe4000784c0ff */
[----:B------:R-:W-:-:S11]  /*10440*/  ISETP.NE.AND P3, PT, R30, RZ, PT ;  /* 0x000000ff1e00720c */ /* 0x000fd60003f65270 */
[----:B------:R1:W-:Y:S04]  /*10450*/  @P1 LDGSTS.E.BYPASS.LTC128B.128 [R220+0xb880], [R2.64+0x80], !P2 ;  /* 0x0b88008002dc1fae */ /* 0x0003e8000d101d52 */
[----:B------:R1:W-:Y:S04]  /*10460*/  @P1 LDGSTS.E.BYPASS.LTC128B.128 [R220+0xd080], [R2.64+0x100], !P6 ;  /* 0x0d08010002dc1fae */ /* 0x0003e8000f101d52 */
[----:B------:R1:W-:Y:S01]  /*10470*/  @P1 LDGSTS.E.BYPASS.LTC128B.128 [R220+0xe880], [R2.64+0x180], !P5 ;  /* 0x0e88018002dc1fae */ /* 0x0003e2000e901d52 */
[----:B------:R-:W-:-:S13]  /*10480*/  LOP3.LUT P1, RZ, R217, 0x2, RZ, 0xc0, !PT ;  /* 0x00000002d9ff7812 */ /* 0x000fda000782c0ff */
[----:B------:R1:W-:Y:S04]  /*10490*/  @P0 LDGSTS.E.BYPASS.LTC128B.128 [R220+0xb080], [R32.64], !P1 ;  /* 0x0b08000020dc0fae */ /* 0x0003e8000c901d52 */
[----:B------:R1:W-:Y:S04]  /*104a0*/  @P0 LDGSTS.E.BYPASS.LTC128B.128 [R220+0xc880], [R32.64+0x80], !P2 ;  /* 0x0c88008020dc0fae */ /* 0x0003e8000d101d52 */
[----:B------:R1:W-:Y:S04]  /*104b0*/  @P0 LDGSTS.E.BYPASS.LTC128B.128 [R220+0xe080], [R32.64+0x100], !P6 ;  /* 0x0e08010020dc0fae */ /* 0x0003e8000f101d52 */
[----:B------:R1:W-:Y:S02]  /*104c0*/  @P0 LDGSTS.E.BYPASS.LTC128B.128 [R220+0xf880], [R32.64+0x180], !P5 ;  /* 0x0f88018020dc0fae */ /* 0x0003e4000e901d52 */
.L_x_845:
[----:B-1----:R-:W-:Y:S01]  /*104d0*/  LOP3.LUT R3, R6, 0xffffffe0, RZ, 0xc0, !PT ;  /* 0xffffffe006037812 */ /* 0x002fe200078ec0ff */
[----:B------:R-:W-:Y:S01]  /*104e0*/  IMAD.SHL.U32 R208, R0, 0x2, RZ ;  /* 0x0000000200d07824 */ /* 0x000fe200078e00ff */
[----:B------:R-:W0:Y:S03]  /*104f0*/  LDGDEPBAR ;  /* 0x00000000000079af */ /* 0x000e260000000000 */
[----:B------:R-:W-:Y:S01]  /*10500*/  IMAD.IADD R3, R86, 0x1, -R3 ;  /* 0x0000000156037824 */ /* 0x000fe200078e0a03 */
[----:B------:R-:W-:Y:S01]  /*10510*/  LDSM.16.MT88.4 R92, [R208+0x7080] ;  /* 0x00708000d05c783b */ /* 0x000fe20000004200 */
[----:B------:R-:W-:-:S02]  /*10520*/  IMAD R206, R7, 0x2, R208 ;  /* 0x0000000207ce7824 */ /* 0x000fc400078e02d0 */
[C---:B------:R-:W-:Y:S01]  /*10530*/  IMAD R205, R5.reuse, 0x2, R208 ;  /* 0x0000000205cd7824 */ /* 0x040fe200078e02d0 */
[----:B------:R-:W-:Y:S01]  /*10540*/  SHF.R.S32.HI R2, RZ, 0x1f, R3 ;  /* 0x0000001fff027819 */ /* 0x000fe20000011403 */
[----:B------:R-:W-:Y:S01]  /*10550*/  IMAD R204, R5, 0x2, R206 ;  /* 0x0000000205cc7824 */ /* 0x000fe200078e02ce */
[----:B------:R-:W-:Y:S02]  /*10560*/  LDSM.16.MT88.4 R68, [R206+0x5880] ;  /* 0x00588000ce44783b */ /* 0x000fe40000004200 */
[----:B------:R-:W-:Y:S02]  /*10570*/  LEA.HI R2, R2, R3, RZ, 0x2 ;  /* 0x0000000302027211 */ /* 0x000fe400078f10ff */
[----:B------:R-:W-:Y:S02]  /*10580*/  LDSM.16.MT88.4 R44, [R205+0x4080] ;  /* 0x00408000cd2c783b */ /* 0x000fe40000004200 */
[----:B------:R-:W-:Y:S02]  /*10590*/  LOP3.LUT R2, R2, 0x7ffffffc, RZ, 0xc0, !PT ;  /* 0x7ffffffc02027812 */ /* 0x000fe400078ec0ff */
[----:B------:R-:W-:Y:S03]  /*105a0*/  LDSM.16.MT88.4 R52, [R204+0x4080] ;  /* 0x00408000cc34783b */ /* 0x000fe60000004200 */
[----:B------:R-:W-:Y:S01]  /*105b0*/  IMAD.IADD R3, R3, 0x1, -R2 ;  /* 0x0000000103037824 */ /* 0x000fe200078e0a02 */
[----:B------:R-:W-:Y:S03]  /*105c0*/  LDSM.16.MT88.4 R76, [R205+0x5880] ;  /* 0x00588000cd4c783b */ /* 0x000fe60000004200 */
[----:B------:R-:W-:Y:S01]  /*105d0*/  IMAD R4, R3, -0x2, R4 ;  /* 0xfffffffe03047824 */ /* 0x000fe200078e0204 */
[----:B------:R-:W-:Y:S04]  /*105e0*/  LDSM.16.MT88.4 R84, [R204+0x5880] ;  /* 0x00588000cc54783b */ /* 0x000fe80000004200 */
[----:B------:R-:W-:Y:S01]  /*105f0*/  ISETP.GT.AND P0, PT, R4, RZ, PT ;  /* 0x000000ff0400720c */ /* 0x000fe20003f04270 */
[----:B------:R-:W-:Y:S03]  /*10600*/  LDSM.16.MT88.4 R100, [R206+0x7080] ;  /* 0x00708000ce64783b */ /* 0x000fe60000004200 */
[----:B------:R-:W-:Y:S01]  /*10610*/  FSEL R26, R26, -INF , P0 ;  /* 0xff8000001a1a7808 */ /* 0x000fe20000000000 */
[----:B------:R-:W-:Y:S01]  /*10620*/  LDSM.16.MT88.4 R108, [R205+0x7080] ;  /* 0x00708000cd6c783b */ /* 0x000fe20000004200 */
[----:B------:R-:W-:-:S02]  /*10630*/  FSEL R24, R24, -INF , P0 ;  /* 0xff80000018187808 */ /* 0x000fc40000000000 */
[C---:B------:R-:W-:Y:S01]  /*10640*/  ISETP.GT.AND P0, PT, R4.reuse, 0x1, PT ;  /* 0x000000010400780c */ /* 0x040fe20003f04270 */
[----:B------:R-:W-:Y:S03]  /*10650*/  LDSM.16.MT88.4 R116, [R204+0x7080] ;  /* 0x00708000cc74783b */ /* 0x000fe60000004200 */
[----:B------:R-:W-:Y:S01]  /*10660*/  FSEL R29, R27, -INF , P0 ;  /* 0xff8000001b1d7808 */ /* 0x000fe20000000000 */
[----:B------:R-:W-:Y:S01]  /*10670*/  LDSM.16.MT88.4 R124, [R208+0x8880] ;  /* 0x00888000d07c783b */ /* 0x000fe20000004200 */
[----:B------:R-:W-:Y:S02]  /*10680*/  FSEL R31, R25, -INF , P0 ;  /* 0xff800000191f7808 */ /* 0x000fe40000000000 */
[----:B------:R-:W-:Y:S01]  /*10690*/  ISETP.GT.AND P0, PT, R4, 0x8, PT ;  /* 0x000000080400780c */ /* 0x000fe20003f04270 */
[----:B------:R-:W-:Y:S01]  /*106a0*/  LDSM.16.MT88.4 R148, [R206+0x8880] ;  /* 0x00888000ce94783b */ /* 0x000fe20000004200 */
[----:B------:R-:W-:-:S02]  /*106b0*/  FMNMX.FTZ R2, R24, R31, !PT ;  /* 0x0000001f18027209 */ /* 0x000fc40007810000 */
[----:B------:R-:W-:Y:S01]  /*106c0*/  FSEL R35, R22, -INF , P0 ;  /* 0xff80000016237808 */ /* 0x000fe20000000000 */
[----:B------:R-:W-:Y:S01]  /*106d0*/  LDSM.16.MT88.4 R136, [R205+0x8880] ;  /* 0x00888000cd88783b */ /* 0x000fe20000004200 */
[----:B------:R-:W-:Y:S02]  /*106e0*/  FSEL R39, R20, -INF , P0 ;  /* 0xff80000014277808 */ /* 0x000fe40000000000 */
[----:B------:R-:W-:Y:S01]  /*106f0*/  ISETP.GT.AND P0, PT, R4, 0x9, PT ;  /* 0x000000090400780c */ /* 0x000fe20003f04270 */
[----:B------:R-:W-:Y:S01]  /*10700*/  LDSM.16.MT88.4 R164, [R206+0x6080] ;  /* 0x00608000cea4783b */ /* 0x000fe20000004200 */
[----:B------:R-:W-:Y:S02]  /*10710*/  FMNMX.FTZ R2, R39, R2, !PT ;  /* 0x0000000227027209 */ /* 0x000fe40007810000 */
[----:B------:R-:W-:Y:S01]  /*10720*/  FSEL R33, R23, -INF , P0 ;  /* 0xff80000017217808 */ /* 0x000fe20000000000 */
[----:B------:R-:W-:Y:S01]  /*10730*/  LDSM.16.MT88.4 R160, [R204+0x6080] ;  /* 0x00608000cca0783b */ /* 0x000fe20000004200 */
[----:B------:R-:W-:-:S02]  /*10740*/  FSEL R37, R21, -INF , P0 ;  /* 0xff80000015257808 */ /* 0x000fc40000000000 */
[----:B------:R-:W-:Y:S02]  /*10750*/  ISETP.GT.AND P0, PT, R4, 0x10, PT ;  /* 0x000000100400780c */ /* 0x000fe40003f04270 */
[----:B------:R-:W-:Y:S02]  /*10760*/  FMNMX.FTZ R2, R37, R2, !PT ;  /* 0x0000000225027209 */ /* 0x000fe40007810000 */
[----:B------:R-:W-:Y:S02]  /*10770*/  FSEL R21, R18, -INF , P0 ;  /* 0xff80000012157808 */ /* 0x000fe40000000000 */
[----:B------:R-:W-:Y:S02]  /*10780*/  FSEL R27, R16, -INF , P0 ;  /* 0xff800000101b7808 */ /* 0x000fe40000000000 */
[----:B------:R-:W-:Y:S02]  /*10790*/  ISETP.GT.AND P0, PT, R4, 0x11, PT ;  /* 0x000000110400780c */ /* 0x000fe40003f04270 */
[----:B------:R-:W-:-:S02]  /*107a0*/  FMNMX.FTZ R2, R27, R2, !PT ;  /* 0x000000021b027209 */ /* 0x000fc40007810000 */
[----:B------:R-:W-:Y:S02]  /*107b0*/  FSEL R19, R19, -INF , P0 ;  /* 0xff80000013137808 */ /* 0x000fe40000000000 */
[----:B------:R-:W-:Y:S02]  /*107c0*/  FSEL R25, R17, -INF , P0 ;  /* 0xff80000011197808 */ /* 0x000fe40000000000 */
[----:B------:R-:W-:Y:S02]  /*107d0*/  ISETP.GT.AND P0, PT, R4, 0x18, PT ;  /* 0x000000180400780c */ /* 0x000fe40003f04270 */
[----:B------:R-:W-:Y:S02]  /*107e0*/  FMNMX.FTZ R2, R25, R2, !PT ;  /* 0x0000000219027209 */ /* 0x000fe40007810000 */
[----:B------:R-:W-:Y:S02]  /*107f0*/  FSEL R17, R14, -INF , P0 ;  /* 0xff8000000e117808 */ /* 0x000fe40000000000 */
[----:B------:R-:W-:-:S02]  /*10800*/  FSEL R23, R12, -INF , P0 ;  /* 0xff8000000c177808 */ /* 0x000fc40000000000 */
[----:B------:R-:W-:Y:S02]  /*10810*/  ISETP.GT.AND P0, PT, R4, 0x19, PT ;  /* 0x000000190400780c */ /* 0x000fe40003f04270 */
[----:B------:R-:W-:Y:S02]  /*10820*/  FMNMX.FTZ R6, R26, R29, !PT ;  /* 0x0000001d1a067209 */ /* 0x000fe40007810000 */
[----:B------:R-:W-:Y:S02]  /*10830*/  FSEL R15, R15, -INF , P0 ;  /* 0xff8000000f0f7808 */ /* 0x000fe40000000000 */
[----:B------:R-:W-:Y:S02]  /*10840*/  FSEL R13, R13, -INF , P0 ;  /* 0xff8000000d0d7808 */ /* 0x000fe40000000000 */
[----:B------:R-:W-:Y:S02]  /*10850*/  ISETP.GT.AND P0, PT, R4, 0x20, PT ;  /* 0x000000200400780c */ /* 0x000fe40003f04270 */
        /* <DEDUP_REMOVED lines=13> */
[----:B------:R-:W-:Y:S02]  /*10930*/  FMNMX.FTZ R2, R181, R2, !PT ;  /* 0x00000002b5027209 */ /* 0x000fe40007810000 */
[----:B------:R-:W-:Y:S02]  /*10940*/  FMNMX.FTZ R6, R19, R6, !PT ;  /* 0x0000000613067209 */ /* 0x000fe40007810000 */
[----:B------:R-:W-:Y:S02]  /*10950*/  FSEL R171, R62, -INF , P0 ;  /* 0xff8000003eab7808 */ /* 0x000fe40000000000 */
[----:B------:R-:W-:Y:S02]  /*10960*/  ISETP.GT.AND P0, PT, R4, 0x29, PT ;  /* 0x000000290400780c */ /* 0x000fe40003f04270 */
[----:B------:R-:W-:Y:S02]  /*10970*/  FMNMX.FTZ R4, R179, R2, !PT ;  /* 0x00000002b3047209 */ /* 0x000fe40007810000 */
[----:B------:R-:W-:-:S02]  /*10980*/  FMNMX.FTZ R2, R17, R6, !PT ;  /* 0x0000000611027209 */ /* 0x000fc40007810000 */
[----:B------:R-:W-:Y:S02]  /*10990*/  FSEL R177, R61, -INF , P0 ;  /* 0xff8000003db17808 */ /* 0x000fe40000000000 */
[----:B------:R-:W-:Y:S02]  /*109a0*/  FMNMX.FTZ R2, R15, R2, !PT ;  /* 0x000000020f027209 */ /* 0x000fe40007810000 */
[----:B------:R-:W-:Y:S02]  /*109b0*/  FMNMX.FTZ R11, R177, R4, !PT ;  /* 0x00000004b10b7209 */ /* 0x000fe40007810000 */
[----:B------:R-:W-:Y:S02]  /*109c0*/  FMNMX.FTZ R2, R175, R2, !PT ;  /* 0x00000002af027209 */ /* 0x000fe40007810000 */
[----:B------:R-:W-:Y:S01]  /*109d0*/  FSEL R169, R63, -INF , P0 ;  /* 0xff8000003fa97808 */ /* 0x000fe20000000000 */
[----:B------:R-:W1:Y:S01]  /*109e0*/  SHFL.BFLY PT, R4, R11, 0x2, 0x1f ;  /* 0x0c401f000b047f89 */ /* 0x000e6200000e0000 */
[----:B------:R-:W-:-:S03]  /*109f0*/  FMNMX.FTZ R2, R173, R2, !PT ;  /* 0x00000002ad027209 */ /* 0x000fc60007810000 */
[----:B------:R-:W-:Y:S01]  /*10a00*/  LDSM.16.MT88.4 R60, [R208+0x5880] ;  /* 0x00588000d03c783b */ /* 0x000fe20000004200 */
[----:B------:R-:W-:-:S04]  /*10a10*/  FMNMX.FTZ R2, R171, R2, !PT ;  /* 0x00000002ab027209 */ /* 0x000fc80007810000 */
[----:B------:R-:W-:-:S05]  /*10a20*/  FMNMX.FTZ R9, R169, R2, !PT ;  /* 0x00000002a9097209 */ /* 0x000fca0007810000 */
[----:B------:R-:W2:Y:S01]  /*10a30*/  SHFL.BFLY PT, R2, R9, 0x2, 0x1f ;  /* 0x0c401f0009027f89 */ /* 0x000ea200000e0000 */
[----:B-1----:R-:W-:-:S05]  /*10a40*/  FMNMX.FTZ R4, R11, R4, !PT ;  /* 0x000000040b047209 */ /* 0x002fca0007810000 */
[----:B------:R-:W1:Y:S01]  /*10a50*/  SHFL.BFLY PT, R3, R4, 0x1, 0x1f ;  /* 0x0c201f0004037f89 */ /* 0x000e6200000e0000 */
[----:B--2---:R-:W-:-:S03]  /*10a60*/  FMNMX.FTZ R2, R9, R2, !PT ;  /* 0x0000000209027209 */ /* 0x004fc60007810000 */
[----:B------:R-:W-:Y:S04]  /*10a70*/  LDSM.16.MT88.4 R8, [R206+0x4880] ;  /* 0x00488000ce08783b */ /* 0x000fe80000004200 */
[----:B------:R-:W2:Y:S01]  /*10a80*/  SHFL.BFLY PT, R157, R2, 0x1, 0x1f ;  /* 0x0c201f00029d7f89 */ /* 0x000ea200000e0000 */
[----:B-1----:R-:W-:-:S03]  /*10a90*/  FMNMX.FTZ R3, R4, R3, !PT ;  /* 0x0000000304037209 */ /* 0x002fc60007810000 */
[----:B------:R-:W-:Y:S01]  /*10aa0*/  LDSM.16.MT88.4 R4, [R204+0x8880] ;  /* 0x00888000cc04783b */ /* 0x000fe20000004200 */
[C---:B------:R-:W-:Y:S01]  /*10ab0*/  FSETP.NEU.FTZ.AND P0, PT, R3.reuse, -INF , PT ;  /* 0xff8000000300780b */ /* 0x040fe20003f1d000 */
[----:B------:R-:W-:-:S05]  /*10ac0*/  FMUL.FTZ R170, R3, c[0x0][0x2d0] ;  /* 0x0000b40003aa7a20 */ /* 0x000fca0000410000 */
[----:B------:R-:W-:Y:S02]  /*10ad0*/  FSEL R170, R170, RZ, P0 ;  /* 0x000000ffaaaa7208 */ /* 0x000fe40000000000 */
[----:B--2---:R-:W-:-:S03]  /*10ae0*/  FMNMX.FTZ R157, R2, R157, !PT ;  /* 0x0000009d029d7209 */ /* 0x004fc60007810000 */
[--C-:B------:R-:W-:Y:S02]  /*10af0*/  FFMA.FTZ R187, R39, c[0x0][0x2d0], -R170.reuse ;  /* 0x0000b40027bb7a23 */ /* 0x100fe400000108aa */
[--C-:B------:R-:W-:Y:S01]  /*10b00*/  FFMA.FTZ R2, R37, c[0x0][0x2d0], -R170.reuse ;  /* 0x0000b40025027a23 */ /* 0x100fe200000108aa */
[C---:B------:R-:W-:Y:S01]  /*10b10*/  FSETP.NEU.FTZ.AND P0, PT, R157.reuse, -INF , PT ;  /* 0xff8000009d00780b */ /* 0x040fe20003f1d000 */
[----:B------:R-:W1:Y:S01]  /*10b20*/  LDSM.16.MT88.4 R36, [R206+0x4080] ;  /* 0x00408000ce24783b */ /* 0x000e620000004200 */
        /* <DEDUP_REMOVED lines=9> */
[--C-:B------:R-:W-:Y:S01]  /*10bc0*/  FFMA.FTZ R188, R29, c[0x0][0x2d0], -R168.reuse ;  /* 0x0000b4001dbc7a23 */ /* 0x100fe200000108a8 */
[----:B------:R-:W-:Y:S01]  /*10bd0*/  LDSM.16.MT88.4 R24, [R208+0x4880] ;  /* 0x00488000d018783b */ /* 0x000fe20000004200 */
[--C-:B------:R-:W-:Y:S02]  /*10be0*/  FFMA.FTZ R191, R35, c[0x0][0x2d0], -R168.reuse ;  /* 0x0000b40023bf7a23 */ /* 0x100fe400000108a8 */
[----:B------:R-:W-:Y:S01]  /*10bf0*/  FFMA.FTZ R184, R33, c[0x0][0x2d0], -R168 ;  /* 0x0000b40021b87a23 */ /* 0x000fe200000108a8 */
[----:B------:R-:W2:Y:S01]  /*10c00*/  LDSM.16.MT88.4 R28, [R208+0x4080] ;  /* 0x00408000d01c783b */ /* 0x000ea20000004200 */
[----:B------:R-:W3:Y:S01]  /*10c10*/  MUFU.EX2 R186, R186 ;  /* 0x000000ba00ba7308 */ /* 0x000ee20000000800 */
[----:B------:R-:W-:-:S02]  /*10c20*/  FFMA.FTZ R221, R23, c[0x0][0x2d0], -R170 ;  /* 0x0000b40017dd7a23 */ /* 0x000fc400000108aa */
[----:B------:R-:W-:Y:S02]  /*10c30*/  FFMA.FTZ R0, R13, c[0x0][0x2d0], -R170 ;  /* 0x0000b4000d007a23 */ /* 0x000fe400000108aa */
[--C-:B------:R-:W-:Y:S02]  /*10c40*/  FFMA.FTZ R230, R21, c[0x0][0x2d0], -R168.reuse ;  /* 0x0000b40015e67a23 */ /* 0x100fe400000108a8 */
[--C-:B------:R-:W-:Y:S01]  /*10c50*/  FFMA.FTZ R229, R19, c[0x0][0x2d0], -R168.reuse ;  /* 0x0000b40013e57a23 */ /* 0x100fe200000108a8 */
[----:B------:R-:W4:Y:S01]  /*10c60*/  MUFU.EX2 R2, R2 ;  /* 0x0000000200027308 */ /* 0x000f220000000800 */
[--C-:B------:R-:W-:Y:S01]  /*10c70*/  FFMA.FTZ R231, R17, c[0x0][0x2d0], -R168.reuse ;  /* 0x0000b40011e77a23 */ /* 0x100fe200000108a8 */
[----:B------:R-:W-:Y:S01]  /*10c80*/  LDSM.16.MT88.4 R20, [R204+0x4880] ;  /* 0x00488000cc14783b */ /* 0x000fe20000004200 */
[----:B------:R-:W-:Y:S02]  /*10c90*/  FFMA.FTZ R228, R15, c[0x0][0x2d0], -R168 ;  /* 0x0000b4000fe47a23 */ /* 0x000fe400000108a8 */
[--C-:B------:R-:W-:Y:S01]  /*10ca0*/  FFMA.FTZ R232, R183, c[0x0][0x2d0], -R170.reuse ;  /* 0x0000b400b7e87a23 */ /* 0x100fe200000108aa */
[----:B------:R-:W1:Y:S01]  /*10cb0*/  LDSM.16.MT88.4 R16, [R205+0x4880] ;  /* 0x00488000cd10783b */ /* 0x000e620000004200 */
[--C-:B------:R-:W-:Y:S01]  /*10cc0*/  FFMA.FTZ R233, R181, c[0x0][0x2d0], -R170.reuse ;  /* 0x0000b400b5e97a23 */ /* 0x100fe200000108aa */
[----:B------:R-:W-:Y:S01]  /*10cd0*/  MUFU.EX2 R185, R185 ;  /* 0x000000b900b97308 */ /* 0x000fe20000000800 */
[----:B---3--:R-:W-:Y:S01]  /*10ce0*/  F2FP.PACK_AB R140, R186, R189 ;  /* 0x000000bdba8c723e */ /* 0x008fe200000000ff */
[----:B------:R-:W3:Y:S01]  /*10cf0*/  LDSM.16.MT88.4 R12, [R208+0x6080] ;  /* 0x00608000d00c783b */ /* 0x000ee20000004200 */
[----:B------:R-:W-:-:S02]  /*10d00*/  FFMA.FTZ R234, R179, c[0x0][0x2d0], -R170 ;  /* 0x0000b400b3ea7a23 */ /* 0x000fc400000108aa */
[----:B------:R-:W-:Y:S01]  /*10d10*/  FFMA.FTZ R239, R177, c[0x0][0x2d0], -R170 ;  /* 0x0000b400b1ef7a23 */ /* 0x000fe200000108aa */
[----:B------:R-:W-:Y:S01]  /*10d20*/  LDSM.16.MT88.4 R180, [R208+0x6880] ;  /* 0x00688000d0b4783b */ /* 0x000fe20000004200 */
[--C-:B------:R-:W-:Y:S01]  /*10d30*/  FFMA.FTZ R235, R175, c[0x0][0x2d0], -R168.reuse ;  /* 0x0000b400afeb7a23 */ /* 0x100fe200000108a8 */
[----:B------:R-:W2:Y:S01]  /*10d40*/  MUFU.EX2 R188, R188 ;  /* 0x000000bc00bc7308 */ /* 0x000ea20000000800 */
[----:B----4-:R-:W-:Y:S01]  /*10d50*/  F2FP.PACK_AB R142, R2, R187 ;  /* 0x000000bb028e723e */ /* 0x010fe200000000ff */
[--C-:B------:R-:W-:Y:S01]  /*10d60*/  FFMA.FTZ R236, R173, c[0x0][0x2d0], -R168.reuse ;  /* 0x0000b400adec7a23 */ /* 0x100fe200000108a8 */
[----:B------:R-:W-:Y:S01]  /*10d70*/  LDSM.16.MT88.4 R176, [R205+0x6880] ;  /* 0x00688000cdb0783b */ /* 0x000fe20000004200 */
[--C-:B------:R-:W-:Y:S02]  /*10d80*/  FFMA.FTZ R237, R171, c[0x0][0x2d0], -R168.reuse ;  /* 0x0000b400abed7a23 */ /* 0x100fe400000108a8 */
[----:B------:R-:W-:Y:S01]  /*10d90*/  FFMA.FTZ R238, R169, c[0x0][0x2d0], -R168 ;  /* 0x0000b400a9ee7a23 */ /* 0x000fe200000108a8 */
[----:B------:R-:W-:Y:S01]  /*10da0*/  LDSM.16.MT88.4 R172, [R204+0x6880] ;  /* 0x00688000ccac783b */ /* 0x000fe20000004200 */
[----:B------:R-:W-:Y:S01]  /*10db0*/  MUFU.EX2 R191, R191 ;  /* 0x000000bf00bf7308 */ /* 0x000fe20000000800 */
[----:B------:R-:W-:-:S02]  /*10dc0*/  FADD.FTZ R186, R189, R186 ;  /* 0x000000babdba7221 */ /* 0x000fc40000010000 */
[----:B------:R-:W-:Y:S02]  /*10dd0*/  LDSM.16.MT88.4 R168, [R208+0x8080] ;  /* 0x00808000d0a8783b */ /* 0x000fe40000004200 */
[----:B------:R-:W-:-:S03]  /*10de0*/  FADD.FTZ R187, R187, R186 ;  /* 0x000000babbbb7221 */ /* 0x000fc60000010000 */
[----:B------:R-:W4:Y:S01]  /*10df0*/  MUFU.EX2 R184, R184 ;  /* 0x000000b800b87308 */ /* 0x000f220000000800 */
[----:B--2---:R-:W-:Y:S01]  /*10e00*/  F2FP.PACK_AB R141, R188, R185 ;  /* 0x000000b9bc8d723e */ /* 0x004fe200000000ff */
[----:B------:R-:W-:Y:S02]  /*10e10*/  FADD.FTZ R188, R185, R188 ;  /* 0x000000bcb9bc7221 */ /* 0x000fe40000010000 */
[----:B------:R-:W-:-:S04]  /*10e20*/  FADD.FTZ R187, R2, R187 ;  /* 0x000000bb02bb7221 */ /* 0x000fc80000010000 */
[----:B------:R-:W-:Y:S01]  /*10e30*/  MUFU.EX2 R190, R190 ;  /* 0x000000be00be7308 */ /* 0x000fe20000000800 */
[----:B----4-:R-:W-:-:S07]  /*10e40*/  F2FP.PACK_AB R143, R184, R191 ;  /* 0x000000bfb88f723e */ /* 0x010fce00000000ff */
[----:B------:R-:W2:Y:S01]  /*10e50*/  MUFU.EX2 R159, R159 ;  /* 0x0000009f009f7308 */ /* 0x000ea20000000800 */
[----:B------:R-:W-:-:S04]  /*10e60*/  FADD.FTZ R191, R191, R188 ;  /* 0x000000bcbfbf7221 */ /* 0x000fc80000010000 */
[----:B------:R-:W-:Y:S01]  /*10e70*/  FADD.FTZ R191, R184, R191 ;  /* 0x000000bfb8bf7221 */ /* 0x000fe20000010000 */
[C---:B-1----:R-:W-:Y:S02]  /*10e80*/  HMMA.16816.F32 R32, R140.reuse, R36, RZ ;  /* 0x000000248c20723c */ /* 0x042fe400000018ff */
[----:B------:R-:W-:Y:S06]  /*10e90*/  MUFU.EX2 R221, R221 ;  /* 0x000000dd00dd7308 */ /* 0x000fec0000000800 */
[C---:B------:R-:W-:Y:S02]  /*10ea0*/  HMMA.16816.F32 R36, R140.reuse, R38, RZ ;  /* 0x000000268c24723c */ /* 0x040fe400000018ff */
[----:B------:R-:W-:Y:S06]  /*10eb0*/  MUFU.EX2 R0, R0 ;  /* 0x0000000000007308 */ /* 0x000fec0000000800 */
[C---:B------:R-:W-:Y:S02]  /*10ec0*/  HMMA.16816.F32 R152, R140.reuse, R28, RZ ;  /* 0x0000001c8c98723c */ /* 0x040fe400000018ff */
[----:B------:R-:W-:Y:S06]  /*10ed0*/  MUFU.EX2 R230, R230 ;  /* 0x000000e600e67308 */ /* 0x000fec0000000800 */
[C---:B------:R-:W-:Y:S02]  /*10ee0*/  HMMA.16816.F32 R40, R140.reuse, R44, RZ ;  /* 0x0000002c8c28723c */ /* 0x040fe400000018ff */
[----:B------:R-:W1:Y:S06]  /*10ef0*/  MUFU.EX2 R229, R229 ;  /* 0x000000e500e57308 */ /* 0x000e6c0000000800 */
[C---:B------:R-:W-:Y:S02]  /*10f00*/  HMMA.16816.F32 R48, R140.reuse, R52, RZ ;  /* 0x000000348c30723c */ /* 0x040fe400000018ff */
[----:B------:R-:W-:Y:S06]  /*10f10*/  MUFU.EX2 R231, R231 ;  /* 0x000000e700e77308 */ /* 0x000fec0000000800 */
[C---:B------:R-:W-:Y:S02]  /*10f20*/  HMMA.16816.F32 R56, R140.reuse, R60, RZ ;  /* 0x0000003c8c38723c */ /* 0x040fe400000018ff */
[----:B------:R-:W4:Y:S06]  /*10f30*/  MUFU.EX2 R228, R228 ;  /* 0x000000e400e47308 */ /* 0x000f2c0000000800 */
[C---:B------:R-:W-:Y:S02]  /*10f40*/  HMMA.16816.F32 R64, R140.reuse, R68, RZ ;  /* 0x000000448c40723c */ /* 0x040fe400000018ff */
[----:B------:R-:W-:Y:S06]  /*10f50*/  MUFU.EX2 R232, R232 ;  /* 0x000000e800e87308 */ /* 0x000fec0000000800 */
[C---:B------:R-:W-:Y:S02]  /*10f60*/  HMMA.16816.F32 R72, R140.reuse, R76, RZ ;  /* 0x0000004c8c48723c */ /* 0x040fe400000018ff */
[----:B------:R-:W1:Y:S06]  /*10f70*/  MUFU.EX2 R233, R233 ;  /* 0x000000e900e97308 */ /* 0x000e6c0000000800 */
[C---:B------:R-:W-:Y:S02]  /*10f80*/  HMMA.16816.F32 R80, R140.reuse, R84, RZ ;  /* 0x000000548c50723c */ /* 0x040fe400000018ff */
[----:B------:R-:W-:Y:S06]  /*10f90*/  MUFU.EX2 R234, R234 ;  /* 0x000000ea00ea7308 */ /* 0x000fec0000000800 */
[C---:B-----5:R-:W-:Y:S02]  /*10fa0*/  HMMA.16816.F32 R88, R140.reuse, R92, RZ ;  /* 0x0000005c8c58723c */ /* 0x060fe400000018ff */
[----:B------:R-:W1:Y:S06]  /*10fb0*/  MUFU.EX2 R239, R239 ;  /* 0x000000ef00ef7308 */ /* 0x000e6c0000000800 */
[C---:B------:R-:W-:Y:S02]  /*10fc0*/  HMMA.16816.F32 R96, R140.reuse, R100, RZ ;  /* 0x000000648c60723c */ /* 0x040fe400000018ff */
[----:B------:R-:W-:Y:S06]  /*10fd0*/  MUFU.EX2 R235, R235 ;  /* 0x000000eb00eb7308 */ /* 0x000fec0000000800 */
[C---:B------:R-:W-:Y:S02]  /*10fe0*/  HMMA.16816.F32 R104, R140.reuse, R108, RZ ;  /* 0x0000006c8c68723c */ /* 0x040fe400000018ff */
[----:B------:R-:W1:Y:S06]  /*10ff0*/  MUFU.EX2 R236, R236 ;  /* 0x000000ec00ec7308 */ /* 0x000e6c0000000800 */
[C---:B------:R-:W-:Y:S02]  /*11000*/  HMMA.16816.F32 R112, R140.reuse, R116, RZ ;  /* 0x000000748c70723c */ /* 0x040fe400000018ff */
        /* <DEDUP_REMOVED lines=20> */
[----:B--2---:R-:W-:Y:S01]  /*11150*/  F2FP.PACK_AB R4, R159, R190 ;  /* 0x000000be9f04723e */ /* 0x004fe200000000ff */
[----:B------:R-:W-:Y:S01]  /*11160*/  HMMA.16816.F32 R140, R140, R6, RZ ;  /* 0x000000068c8c723c */ /* 0x000fe200000018ff */
[----:B-1----:R-:W-:Y:S01]  /*11170*/  F2FP.PACK_AB R5, R229, R230 ;  /* 0x000000e6e505723e */ /* 0x002fe200000000ff */
[----:B------:R-:W-:-:S02]  /*11180*/  FADD.FTZ R190, R190, R187 ;  /* 0x000000bbbebe7221 */ /* 0x000fc40000010000 */
[----:B------:R-:W-:Y:S02]  /*11190*/  FADD.FTZ R230, R230, R191 ;  /* 0x000000bfe6e67221 */ /* 0x000fe40000010000 */
[----:B------:R-:W-:Y:S01]  /*111a0*/  FADD.FTZ R190, R159, R190 ;  /* 0x000000be9fbe7221 */ /* 0x000fe20000010000 */
[----:B------:R-:W-:Y:S01]  /*111b0*/  F2FP.PACK_AB R6, R0, R221 ;  /* 0x000000dd0006723e */ /* 0x000fe200000000ff */
[----:B------:R-:W-:Y:S01]  /*111c0*/  FADD.FTZ R230, R229, R230 ;  /* 0x000000e6e5e67221 */ /* 0x000fe20000010000 */
[----:B----4-:R-:W-:Y:S01]  /*111d0*/  F2FP.PACK_AB R7, R228, R231 ;  /* 0x000000e7e407723e */ /* 0x010fe200000000ff */
[----:B------:R-:W-:Y:S02]  /*111e0*/  FADD.FTZ R221, R221, R190 ;  /* 0x000000bedddd7221 */ /* 0x000fe40000010000 */
[----:B------:R-:W-:Y:S02]  /*111f0*/  FADD.FTZ R231, R231, R230 ;  /* 0x000000e6e7e77221 */ /* 0x000fe40000010000 */
[----:B------:R-:W-:-:S02]  /*11200*/  FADD.FTZ R221, R0, R221 ;  /* 0x000000dd00dd7221 */ /* 0x000fc40000010000 */
[----:B------:R-:W-:Y:S01]  /*11210*/  HMMA.16816.F32 R32, R4, R8, R32 ;  /* 0x000000080420723c */ /* 0x000fe20000001820 */
[----:B------:R-:W-:-:S07]  /*11220*/  FADD.FTZ R228, R228, R231 ;  /* 0x000000e7e4e47221 */ /* 0x000fce0000010000 */
[C---:B------:R-:W-:Y:S01]  /*11230*/  HMMA.16816.F32 R36, R4.reuse, R10, R36 ;  /* 0x0000000a0424723c */ /* 0x040fe20000001824 */
[----:B------:R-:W1:Y:S07]  /*11240*/  LDSM.16.MT88.4 R8, [R205+0x6080] ;  /* 0x00608000cd08783b */ /* 0x000e6e0000004200 */
[C---:B------:R-:W-:Y:S08]  /*11250*/  HMMA.16816.F32 R152, R4.reuse, R24, R152 ;  /* 0x000000180498723c */ /* 0x040ff00000001898 */
[C---:B------:R-:W-:Y:S01]  /*11260*/  HMMA.16816.F32 R28, R4.reuse, R26, R28 ;  /* 0x0000001a041c723c */ /* 0x040fe2000000181c */
[----:B------:R-:W-:Y:S07]  /*11270*/  LDSM.16.MT88.4 R24, [R206+0x7880] ;  /* 0x00788000ce18783b */ /* 0x000fee0000004200 */
        /* <DEDUP_REMOVED lines=9> */
[C---:B------:R-:W-:Y:S08]  /*11310*/  HMMA.16816.F32 R48, R4.reuse, R20, R48 ;  /* 0x000000140430723c */ /* 0x040ff00000001830 */
[C---:B------:R-:W-:Y:S01]  /*11320*/  HMMA.16816.F32 R52, R4.reuse, R22, R52 ;  /* 0x000000160434723c */ /* 0x040fe20000001834 */
[----:B------:R-:W4:Y:S07]  /*11330*/  LDSM.16.MT88.4 R20, [R204+0x7880] ;  /* 0x00788000cc14783b */ /* 0x000f2e0000004200 */
        /* <DEDUP_REMOVED lines=17> */
[----:B------:R-:W-:Y:S07]  /*11450*/  LDSM.16.MT88.4 R160, [R205+0x8080] ;  /* 0x00808000cda0783b */ /* 0x000fee0000004200 */
        /* <DEDUP_REMOVED lines=10> */
[----:B------:R-:W-:Y:S01]  /*11500*/  HMMA.16816.F32 R140, R4, R26, R140 ;  /* 0x0000001a048c723c */ /* 0x000fe2000000188c */
[----:B------:R-:W-:Y:S06]  /*11510*/  LDSM.16.MT88.4 R24, [R204+0x8080] ;  /* 0x00808000cc18783b */ /* 0x000fec0000004200 */
[----:B------:R-:W-:Y:S01]  /*11520*/  F2FP.PACK_AB R4, R233, R232 ;  /* 0x000000e8e904723e */ /* 0x000fe200000000ff */
[----:B------:R-:W-:Y:S01]  /*11530*/  FADD.FTZ R232, R232, R221 ;  /* 0x000000dde8e87221 */ /* 0x000fe20000010000 */
[----:B------:R-:W-:-:S02]  /*11540*/  F2FP.PACK_AB R6, R239, R234 ;  /* 0x000000eaef06723e */ /* 0x000fc400000000ff */
[----:B------:R-:W-:Y:S01]  /*11550*/  F2FP.PACK_AB R5, R236, R235 ;  /* 0x000000ebec05723e */ /* 0x000fe200000000ff */
[----:B------:R-:W-:Y:S01]  /*11560*/  FADD.FTZ R235, R235, R228 ;  /* 0x000000e4ebeb7221 */ /* 0x000fe20000010000 */
[----:B------:R-:W-:Y:S01]  /*11570*/  F2FP.PACK_AB R7, R238, R237 ;  /* 0x000000edee07723e */ /* 0x000fe200000000ff */
[----:B------:R-:W-:Y:S02]  /*11580*/  FADD.FTZ R233, R233, R232 ;  /* 0x000000e8e9e97221 */ /* 0x000fe40000010000 */
[----:B------:R-:W-:Y:S02]  /*11590*/  FADD.FTZ R236, R236, R235 ;  /* 0x000000ebecec7221 */ /* 0x000fe40000010000 */
[----:B------:R-:W-:Y:S02]  /*115a0*/  FADD.FTZ R234, R234, R233 ;  /* 0x000000e9eaea7221 */ /* 0x000fe40000010000 */
[----:B-1----:R-:W-:Y:S01]  /*115b0*/  HMMA.16816.F32 R32, R4, R8, R32 ;  /* 0x000000080420723c */ /* 0x002fe20000001820 */
[----:B------:R-:W-:-:S02]  /*115c0*/  FADD.FTZ R237, R237, R236 ;  /* 0x000000eceded7221 */ /* 0x000fc40000010000 */
[----:B------:R-:W-:Y:S02]  /*115d0*/  FADD.FTZ R239, R239, R234 ;  /* 0x000000eaefef7221 */ /* 0x000fe40000010000 */
[----:B------:R-:W-:-:S03]  /*115e0*/  FADD.FTZ R237, R238, R237 ;  /* 0x000000edeeed7221 */ /* 0x000fc60000010000 */
        /* <DEDUP_REMOVED lines=30> */
[C---:B--2---:R-:W-:Y:S08]  /*117d0*/  HMMA.16816.F32 R128, R4.reuse, R16, R128 ;  /* 0x000000100480723c */ /* 0x044ff00000001880 */
[C---:B------:R-:W-:Y:S08]  /*117e0*/  HMMA.16816.F32 R148, R4.reuse, R18, R148 ;  /* 0x000000120494723c */ /* 0x040ff00000001894 */
[C---:B---3--:R-:W-:Y:S08]  /*117f0*/  HMMA.16816.F32 R132, R4.reuse, R12, R132 ;  /* 0x0000000c0484723c */ /* 0x048ff00000001884 */
[C---:B------:R-:W-:Y:S08]  /*11800*/  HMMA.16816.F32 R136, R4.reuse, R14, R136 ;  /* 0x0000000e0488723c */ /* 0x040ff00000001888 */
[C---:B-1----:R-:W-:Y:S08]  /*11810*/  HMMA.16816.F32 R144, R4.reuse, R8, R144 ;  /* 0x000000080490723c */ /* 0x042ff00000001890 */
[----:B------:R-:W-:Y:S01]  /*11820*/  HMMA.16816.F32 R140, R4, R10, R140 ;  /* 0x0000000a048c723c */ /* 0x000fe2000000188c */
[----:B------:R-:W-:Y:S07]  /*11830*/  @!P4 BRA `(.L_x_846) ;  /* 0x00002c900000c947 */ /* 0x000fee0003800000 */
[----:B------:R-:W-:Y:S01]  /*11840*/  IADD3 R156, R156, -0x2, RZ ;  /* 0xfffffffe9c9c7810 */ /* 0x000fe20007ffe0ff */
[----:B------:R-:W-:Y:S01]  /*11850*/  IMAD.MOV.U32 R234, RZ, RZ, c[0x0][0x208] ;  /* 0x00008200ffea7624 */ /* 0x000fe200078e00ff */
[C---:B------:R-:W-:Y:S01]  /*11860*/  IADD3 R232, P0, R218.reuse, 0x40, RZ ;  /* 0x00000040dae87810 */ /* 0x040fe20007f1e0ff */
[----:B------:R-:W-:Y:S01]  /*11870*/  IMAD.MOV.U32 R233, RZ, RZ, c[0x0][0x20c] ;  /* 0x00008300ffe97624 */ /* 0x000fe200078e00ff */
[----:B------:R1:W2:Y:S01]  /*11880*/  R2UR UR11, R156 ;  /* 0x000000009c0b73c2 */ /* 0x0002a200000e0000 */
[C---:B------:R-:W-:Y:S01]  /*11890*/  IADD3 R231, P1, R218.reuse, 0x80, RZ ;  /* 0x00000080dae77810 */ /* 0x040fe20007f3e0ff */
[----:B------:R-:W-:Y:S01]  /*118a0*/  ULDC.64 UR12, c[0x0][0x118] ;  /* 0x00004600000c7ab9 */ /* 0x000fe20000000a00 */
[--C-:B------:R-:W-:Y:S01]  /*118b0*/  IMAD.X R229, RZ, RZ, R225.reuse, P0 ;  /* 0x000000ffffe57224 */ /* 0x100fe200000e06e1 */
[----:B------:R-:W-:Y:S01]  /*118c0*/  IADD3 R230, P0, R218, 0xc0, RZ ;  /* 0x000000c0dae67810 */ /* 0x000fe20007f1e0ff */
[----:B------:R-:W-:Y:S01]  /*118d0*/  ULDC.64 UR4, c[0x0][0x208] ;  /* 0x0000820000047ab9 */ /* 0x000fe20000000a00 */
[----:B------:R-:W-:Y:S01]  /*118e0*/  IADD3 R235, -R158, 0x30, RZ ;  /* 0x000000309eeb7810 */ /* 0x000fe20007ffe1ff */
[----:B------:R-:W-:-:S02]  /*118f0*/  IMAD.X R228, RZ, RZ, R225, P1 ;  /* 0x000000ffffe47224 */ /* 0x000fc400008e06e1 */
[----:B------:R-:W-:Y:S01]  /*11900*/  IMAD.X R221, RZ, RZ, R225, P0 ;  /* 0x000000ffffdd7224 */ /* 0x000fe200000e06e1 */
[----:B-12---:R-:W-:Y:S05]  /*11910*/  BRA `(.L_x_847) ;  /* 0x000004c000007947 */ /* 0x006fea0003800000 */
.L_x_849:
[----:B------:R-:W-:Y:S01]  /*11920*/  ISETP.GE.AND P1, PT, R235, 0x1, PT ;  /* 0x00000001eb00780c */ /* 0x000fe20003f26270 */
[----:B------:R-:W-:Y:S01]  /*11930*/  UIADD3 UR10, UR11, -0x1, URZ ;  /* 0xffffffff0b0a7890 */ /* 0x000fe2000fffe03f */
[C---:B------:R-:W-:Y:S01]  /*11940*/  IADD3 R159, P0, R222.reuse, 0x40, RZ ;  /* 0x00000040de9f7810 */ /* 0x040fe20007f1e0ff */
[----:B------:R-:W-:Y:S01]  /*11950*/  ULDC.64 UR6, c[0x0][0x1e0] ;  /* 0x0000780000067ab9 */ /* 0x000fe20000000a00 */
[----:B------:R-:W-:Y:S01]  /*11960*/  P2R R164, PR, RZ, 0x8 ;  /* 0x00000008ffa47803 */ /* 0x000fe20000000000 */
[----:B------:R-:W-:Y:S01]  /*11970*/  USHF.R.S32.HI UR9, URZ, 0x1f, UR10 ;  /* 0x0000001f3f097899 */ /* 0x000fe2000801140a */
[----:B------:R-:W-:Y:S01]  /*11980*/  LOP3.LUT P3, RZ, R217, 0x2, RZ, 0xc0, !PT ;  /* 0x00000002d9ff7812 */ /* 0x000fe2000786c0ff */
[----:B------:R-:W-:Y:S01]  /*11990*/  UIMAD.WIDE.U32 UR14, UR10, UR6, URZ ;  /* 0x000000060a0e72a5 */ /* 0x000fe2000f8e003f */
[--C-:B------:R-:W-:Y:S01]  /*119a0*/  IMAD.X R156, RZ, RZ, R227.reuse, P0 ;  /* 0x000000ffff9c7224 */ /* 0x100fe200000e06e3 */
[C---:B------:R-:W-:Y:S01]  /*119b0*/  IADD3 R158, P0, R222.reuse, 0x80, RZ ;  /* 0x00000080de9e7810 */ /* 0x040fe20007f1e0ff */
[----:B------:R-:W-:Y:S02]  /*119c0*/  UIMAD UR9, UR9, UR6, URZ ;  /* 0x00000006090972a4 */ /* 0x000fe4000f8e023f */
[----:B------:R-:W-:Y:S02]  /*119d0*/  USHF.L.U32 UR6, UR6, 0x5, URZ ;  /* 0x0000000506067899 */ /* 0x000fe4000800063f */
[----:B------:R-:W-:Y:S01]  /*119e0*/  UIMAD UR9, UR10, UR7, UR9 ;  /* 0x000000070a0972a4 */ /* 0x000fe2000f8e0209 */
[--C-:B------:R-:W-:Y:S03]  /*119f0*/  IMAD.X R2, RZ, RZ, R227.reuse, P0 ;  /* 0x000000ffff027224 */ /* 0x100fe600000e06e3 */
[----:B------:R-:W-:Y:S02]  /*11a00*/  UIADD3 UR7, UR15, UR9, URZ ;  /* 0x000000090f077290 */ /* 0x000fe4000fffe03f */
[----:B------:R-:W-:Y:S02]  /*11a10*/  UIMAD.WIDE.U32 UR14, UR14, 0x30, URZ ;  /* 0x000000300e0e78a5 */ /* 0x000fe4000f8e003f */
[----:B------:R-:W-:Y:S04]  /*11a20*/  UIMAD UR7, UR7, 0x30, URZ ;  /* 0x00000030070778a4 */ /* 0x000fe8000f8e023f */
[----:B------:R-:W-:Y:S02]  /*11a30*/  @P1 IADD3 R167, P0, R222, UR14, RZ ;  /* 0x0000000edea71c10 */ /* 0x000fe4000ff1e0ff */
[----:B------:R-:W-:Y:S05]  /*11a40*/  IMAD.U32 R163, RZ, RZ, UR7 ;  /* 0x00000007ffa37e24 */ /* 0x000fea000f8e00ff */
[----:B------:R-:W-:Y:S05]  /*11a50*/  IADD3 R163, R163, UR15, RZ ;  /* 0x0000000fa3a37c10 */ /* 0x000fea000fffe0ff */
[--C-:B------:R-:W-:Y:S01]  /*11a60*/  @P1 IMAD.X R166, R163, 0x1, R227.reuse, P0 ;  /* 0x00000001a3a61824 */ /* 0x100fe200000e06e3 */
[----:B------:R-:W-:Y:S05]  /*11a70*/  @P1 IADD3 R165, P0, R159, UR14, RZ ;  /* 0x0000000e9fa51c10 */ /* 0x000fea000ff1e0ff */
[C---:B------:R-:W-:Y:S01]  /*11a80*/  @P1 IMAD.X R162, R163.reuse, 0x1, R156, P0 ;  /* 0x00000001a3a21824 */ /* 0x040fe200000e069c */
[----:B------:R-:W-:Y:S05]  /*11a90*/  @P1 IADD3 R161, P0, R158, UR14, RZ ;  /* 0x0000000e9ea11c10 */ /* 0x000fea000ff1e0ff */
[----:B------:R-:W-:Y:S01]  /*11aa0*/  @P1 IMAD.X R160, R163, 0x1, R2, P0 ;  /* 0x00000001a3a01824 */ /* 0x000fe200000e0602 */
[C---:B------:R-:W-:Y:S04]  /*11ab0*/  @P1 LEA R172, P0, R167.reuse, c[0x0][0x1c8], 0x1 ;  /* 0x00007200a7ac1a11 */ /* 0x040fe800078008ff */
[----:B------:R-:W-:Y:S02]  /*11ac0*/  @P1 LEA.HI.X R173, R167, c[0x0][0x1cc], R166, 0x1, P0 ;  /* 0x00007300a7ad1a11 */ /* 0x000fe400000f0ca6 */
[C---:B------:R-:W-:Y:S03]  /*11ad0*/  @P1 LEA R170, P0, R165.reuse, c[0x0][0x1c8], 0x1 ;  /* 0x00007200a5aa1a11 */ /* 0x040fe600078008ff */
[----:B------:R-:W-:Y:S01]  /*11ae0*/  @!PT LDS RZ, [RZ] ;  /* 0x00000000fffff984 */ /* 0x000fe20000000800 */
[----:B------:R-:W-:Y:S01]  /*11af0*/  @!PT LDS RZ, [RZ] ;  /* 0x00000000fffff984 */ /* 0x000fe20000000800 */
[----:B------:R-:W-:Y:S01]  /*11b00*/  @!PT LDS RZ, [RZ] ;  /* 0x00000000fffff984 */ /* 0x000fe20000000800 */
[----:B------:R1:W-:Y:S01]  /*11b10*/  @P1 LDGSTS.E.BYPASS.LTC128B.128 [R220+0xa080], [R172.64], !P3 ;  /* 0x0a080000acdc1fae */ /* 0x0003e2000d901d4c */
[----:B------:R-:W-:Y:S02]  /*11b20*/  @P1 LEA.HI.X R171, R165, c[0x0][0x1cc], R162, 0x1, P0 ;  /* 0x00007300a5ab1a11 */ /* 0x000fe400000f0ca2 */
[C---:B------:R-:W-:Y:S02]  /*11b30*/  @P1 LEA R168, P0, R161.reuse, c[0x0][0x1c8], 0x1 ;  /* 0x00007200a1a81a11 */ /* 0x040fe400078008ff */
[----:B------:R-:W-:Y:S02]  /*11b40*/  ISETP.NE.AND P3, PT, R164, RZ, PT ;  /* 0x000000ffa400720c */ /* 0x000fe40003f65270 */
[----:B------:R-:W-:Y:S02]  /*11b50*/  @P1 LEA.HI.X R169, R161, c[0x0][0x1cc], R160, 0x1, P0 ;  /* 0x00007300a1a91a11 */ /* 0x000fe400000f0ca0 */
[----:B------:R-:W-:Y:S05]  /*11b60*/  IADD3 R161, P0, R222, 0xc0, RZ ;  /* 0x000000c0dea17810 */ /* 0x000fea0007f1e0ff */
[--C-:B------:R-:W-:Y:S01]  /*11b70*/  IMAD.X R160, RZ, RZ, R227.reuse, P0 ;  /* 0x000000ffffa07224 */ /* 0x100fe200000e06e3 */
[----:B------:R-:W-:Y:S05]  /*11b80*/  @P1 IADD3 R165, P0, R161, UR14, RZ ;  /* 0x0000000ea1a51c10 */ /* 0x000fea000ff1e0ff */
[----:B------:R-:W-:Y:S01]  /*11b90*/  @P1 IMAD.X R162, R163, 0x1, R160, P0 ;  /* 0x00000001a3a21824 */ /* 0x000fe200000e06a0 */
[C---:B------:R-:W-:Y:S04]  /*11ba0*/  @P1 LEA R166, P0, R165.reuse, c[0x0][0x1c8], 0x1 ;  /* 0x00007200a5a61a11 */ /* 0x040fe800078008ff */
[----:B------:R-:W-:Y:S02]  /*11bb0*/  @P1 LEA.HI.X R167, R165, c[0x0][0x1cc], R162, 0x1, P0 ;  /* 0x00007300a5a71a11 */ /* 0x000fe400000f0ca2 */
[----:B------:R-:W-:Y:S11]  /*11bc0*/  ISETP.GE.AND P0, PT, R235, 0x21, PT ;  /* 0x00000021eb00780c */ /* 0x000ff60003f06270 */
[----:B------:R-:W-:Y:S02]  /*11bd0*/  @!UPT UIADD3 URZ, URZ, URZ, URZ ;  /* 0x0000003f3f3ff290 */ /* 0x000fe4000fffe03f */
[----:B------:R-:W-:Y:S05]  /*11be0*/  VOTEU.ANY UP0, P0 ;  /* 0x00000000003f7886 */ /* 0x000fea0000000100 */
[----:B------:R-:W-:Y:S11]  /*11bf0*/  @UP0 UIADD3 UR6, UP0, UR6, UR14, URZ ;  /* 0x0000000e06060290 */ /* 0x000ff6000ff1e03f */
[----:B------:R-:W-:Y:S04]  /*11c00*/  PLOP3.LUT P2, PT, PT, PT, UP0, 0x80, 0x0 ;  /* 0x000000000000781c */ /* 0x000fe80003f4f008 */
[----:B------:R-:W-:Y:S02]  /*11c10*/  @P0 IADD3.X R163, R163, UR8, RZ, P2, !PT ;  /* 0x00000008a3a30c10 */ /* 0x000fe400097fe4ff */
[----:B------:R-:W-:Y:S05]  /*11c20*/  @P0 IADD3 R159, P2, R159, UR6, RZ ;  /* 0x000000069f9f0c10 */ /* 0x000fea000ff5e0ff */
[C---:B------:R-:W-:Y:S01]  /*11c30*/  @P0 IMAD.X R156, R163.reuse, 0x1, R156, P2 ;  /* 0x00000001a39c0824 */ /* 0x040fe200010e069c */
[----:B------:R-:W-:Y:S05]  /*11c40*/  @P0 IADD3 R158, P2, R158, UR6, RZ ;  /* 0x000000069e9e0c10 */ /* 0x000fea000ff5e0ff */
[----:B------:R-:W-:Y:S01]  /*11c50*/  @P0 IMAD.X R165, R163, 0x1, R2, P2 ;  /* 0x00000001a3a50824 */ /* 0x000fe200010e0602 */
[----:B------:R-:W-:Y:S05]  /*11c60*/  @P0 IADD3 R161, P2, R161, UR6, RZ ;  /* 0x00000006a1a10c10 */ /* 0x000fea000ff5e0ff */
[C---:B------:R-:W-:Y:S01]  /*11c70*/  @P0 IMAD.X R160, R163.reuse, 0x1, R160, P2 ;  /* 0x00000001a3a00824 */ /* 0x040fe200010e06a0 */
[----:B------:R-:W-:Y:S05]  /*11c80*/  @P0 IADD3 R2, P2, R222, UR6, RZ ;  /* 0x00000006de020c10 */ /* 0x000fea000ff5e0ff */
[----:B------:R-:W-:Y:S01]  /*11c90*/  @P0 IMAD.X R163, R163, 0x1, R227, P2 ;  /* 0x00000001a3a30824 */ /* 0x000fe200010e06e3 */
[C---:B------:R-:W-:Y:S04]  /*11ca0*/  @P0 LEA R162, P2, R2.reuse, c[0x0][0x1c8], 0x1 ;  /* 0x0000720002a20a11 */ /* 0x040fe800078408ff */
[----:B------:R-:W-:Y:S02]  /*11cb0*/  @P0 LEA.HI.X R163, R2, c[0x0][0x1cc], R163, 0x1, P2 ;  /* 0x0000730002a30a11 */ /* 0x000fe400010f0ca3 */
[C---:B------:R-:W-:Y:S04]  /*11cc0*/  @P0 LEA R174, P2, R159.reuse, c[0x0][0x1c8], 0x1 ;  /* 0x000072009fae0a11 */ /* 0x040fe800078408ff */
[----:B------:R-:W-:Y:S02]  /*11cd0*/  @P0 LEA.HI.X R175, R159, c[0x0][0x1cc], R156, 0x1, P2 ;  /* 0x000073009faf0a11 */ /* 0x000fe400010f0c9c */
[C---:B------:R-:W-:Y:S04]  /*11ce0*/  @P0 LEA R176, P2, R158.reuse, c[0x0][0x1c8], 0x1 ;  /* 0x000072009eb00a11 */ /* 0x040fe800078408ff */
[----:B------:R-:W-:Y:S02]  /*11cf0*/  @P0 LEA.HI.X R177, R158, c[0x0][0x1cc], R165, 0x1, P2 ;  /* 0x000073009eb10a11 */ /* 0x000fe400010f0ca5 */
[C---:B------:R-:W-:Y:S04]  /*11d00*/  @P0 LEA R158, P2, R161.reuse, c[0x0][0x1c8], 0x1 ;  /* 0x00007200a19e0a11 */ /* 0x040fe800078408ff */
[----:B------:R-:W-:Y:S02]  /*11d10*/  @P0 LEA.HI.X R159, R161, c[0x0][0x1cc], R160, 0x1, P2 ;  /* 0x00007300a19f0a11 */ /* 0x000fe400010f0ca0 */
[C---:B------:R-:W-:Y:S11]  /*11d20*/  LOP3.LUT P2, RZ, R217.reuse, 0x1, RZ, 0xc0, !PT ;  /* 0x00000001d9ff7812 */ /* 0x040ff6000784c0ff */
[----:B------:R-:W-:Y:S02]  /*11d30*/  @!UPT UIADD3 URZ, URZ, URZ, URZ ;  /* 0x0000003f3f3ff290 */ /* 0x000fe4000fffe03f */
[----:B------:R1:W-:Y:S06]  /*11d40*/  @P1 LDGSTS.E.BYPASS.LTC128B.128 [R220+0xb880], [R170.64], !P2 ;  /* 0x0b880000aadc1fae */ /* 0x0003ec000d101d4c */
[----:B------:R1:W-:Y:S06]  /*11d50*/  @P1 LDGSTS.E.BYPASS.LTC128B.128 [R220+0xd080], [R168.64], !P6 ;  /* 0x0d080000a8dc1fae */ /* 0x0003ec000f101d4c */
[----:B------:R1:W-:Y:S01]  /*11d60*/  @P1 LDGSTS.E.BYPASS.LTC128B.128 [R220+0xe880], [R166.64], !P5 ;  /* 0x0e880000a6dc1fae */ /* 0x0003e2000e901d4c */
[----:B------:R-:W-:Y:S11]  /*11d70*/  LOP3.LUT P1, RZ, R217, 0x2, RZ, 0xc0, !PT ;  /* 0x00000002d9ff7812 */ /* 0x000ff6000782c0ff */
[----:B------:R-:W-:Y:S02]  /*11d80*/  @!UPT UIADD3 URZ, URZ, URZ, URZ ;  /* 0x0000003f3f3ff290 */ /* 0x000fe4000fffe03f */
[----:B------:R1:W-:Y:S06]  /*11d90*/  @P0 LDGSTS.E.BYPASS.LTC128B.128 [R220+0xb080], [R162.64], !P1 ;  /* 0x0b080000a2dc0fae */ /* 0x0003ec000c901d4c */
[----:B------:R1:W-:Y:S06]  /*11da0*/  @P0 LDGSTS.E.BYPASS.LTC128B.128 [R220+0xc880], [R174.64], !P2 ;  /* 0x0c880000aedc0fae */ /* 0x0003ec000d101d4c */
[----:B------:R1:W-:Y:S06]  /*11db0*/  @P0 LDGSTS.E.BYPASS.LTC128B.128 [R220+0xe080], [R176.64], !P6 ;  /* 0x0e080000b0dc0fae */ /* 0x0003ec000f101d4c */
[----:B------:R1:W-:Y:S01]  /*11dc0*/  @P0 LDGSTS.E.BYPASS.LTC128B.128 [R220+0xf880], [R158.64], !P5 ;  /* 0x0f8800009edc0fae */ /* 0x0003e2000e901d4c */
[----:B------:R-:W-:-:S05]  /*11dd0*/  BRA `(.L_x_848) ;  /* 0x00000df000007947 */ /* 0x000fca0003800000 */
.L_x_847:
[----:B------:R-:W-:Y:S04]  /*11de0*/  DEPBAR.LE SB0, 0x0 ;  /* 0x000080000000791a */ /* 0x000fe80000000000 */
[----:B------:R-:W-:Y:S01]  /*11df0*/  BAR.SYNC.DEFER_BLOCKING 0x0 ;  /* 0x0000000000007b1d */ /* 0x000fe20000010000 */
[----:B------:R-:W-:Y:S01]  /*11e00*/  USHF.R.S32.HI UR6, URZ, 0x1f, UR11 ;  /* 0x0000001f3f067899 */ /* 0x000fe2000801140b */
[----:B------:R-:W-:Y:S01]  /*11e10*/  LOP3.LUT P4, RZ, R217, 0x1, RZ, 0xc0, !PT ;  /* 0x00000001d9ff7812 */ /* 0x000fe2000788c0ff */
[----:B------:R-:W-:Y:S02]  /*11e20*/  UIMAD.WIDE.U32 UR14, UR11, UR4, URZ ;  /* 0x000000040b0e72a5 */ /* 0x000fe4000f8e003f */
[----:B------:R-:W-:Y:S04]  /*11e30*/  UIMAD UR6, UR6, UR4, URZ ;  /* 0x00000004060672a4 */ /* 0x000fe8000f8e023f */
[----:B------:R-:W-:Y:S04]  /*11e40*/  UIMAD UR6, UR11, UR5, UR6 ;  /* 0x000000050b0672a4 */ /* 0x000fe8000f8e0206 */
[----:B------:R-:W-:Y:S02]  /*11e50*/  UIADD3 UR6, UR15, UR6, URZ ;  /* 0x000000060f067290 */ /* 0x000fe4000fffe03f */
[----:B------:R-:W-:Y:S02]  /*11e60*/  UIMAD.WIDE.U32 UR14, UR14, 0x30, URZ ;  /* 0x000000300e0e78a5 */ /* 0x000fe4000f8e003f */
[----:B------:R-:W-:Y:S04]  /*11e70*/  UIMAD UR6, UR6, 0x30, URZ ;  /* 0x00000030060678a4 */ /* 0x000fe8000f8e023f */
[----:B------:R-:W-:Y:S01]  /*11e80*/  UIADD3 UR6, UR15, UR6, URZ ;  /* 0x000000060f067290 */ /* 0x000fe2000fffe03f */
[----:B------:R-:W-:Y:S01]  /*11e90*/  IADD3 R17, P0, R218, UR14, RZ ;  /* 0x0000000eda117c10 */ /* 0x000fe2000ff1e0ff */
[----:B------:R-:W-:Y:S01]  /*11ea0*/  LDSM.16.M88.4 R160, [R214] ;  /* 0x00000000d6a0783b */ /* 0x000fe20000000200 */
[----:B------:R-:W-:Y:S02]  /*11eb0*/  IADD3 R19, P1, R232, UR14, RZ ;  /* 0x0000000ee8137c10 */ /* 0x000fe4000ff3e0ff */
[----:B------:R-:W-:Y:S01]  /*11ec0*/  LEA R24, P2, R17, c[0x0][0x1f8], 0x1 ;  /* 0x00007e0011187a11 */ /* 0x000fe200078408ff */
[----:B------:R-:W1:Y:S01]  /*11ed0*/  LDSM.16.M88.4 R164, [R213+0xa080] ;  /* 0x00a08000d5a4783b */ /* 0x000e620000000200 */
[----:B------:R-:W-:Y:S02]  /*11ee0*/  IADD3.X R0, R225, UR6, RZ, P0, !PT ;  /* 0x00000006e1007c10 */ /* 0x000fe400087fe4ff */
[----:B------:R-:W-:Y:S01]  /*11ef0*/  IADD3.X R2, R229, UR6, RZ, P1, !PT ;  /* 0x00000006e5027c10 */ /* 0x000fe20008ffe4ff */
[----:B------:R-:W2:Y:S01]  /*11f00*/  LDSM.16.M88.4 R168, [R213+0xa880] ;  /* 0x00a88000d5a8783b */ /* 0x000ea20000000200 */
[----:B------:R-:W-:Y:S02]  /*11f10*/  LEA R248, P1, R19, c[0x0][0x1f8], 0x1 ;  /* 0x00007e0013f87a11 */ /* 0x000fe400078208ff */
[----:B------:R-:W-:Y:S01]  /*11f20*/  LEA.HI.X R25, R17, c[0x0][0x1fc], R0, 0x1, P2 ;  /* 0x00007f0011197a11 */ /* 0x000fe200010f0c00 */
[----:B------:R-:W3:Y:S01]  /*11f30*/  LDSM.16.M88.4 R172, [R213+0xb080] ;  /* 0x00b08000d5ac783b */ /* 0x000ee20000000200 */
[----:B------:R-:W-:Y:S02]  /*11f40*/  IADD3 R17, P0, R231, UR14, RZ ;  /* 0x0000000ee7117c10 */ /* 0x000fe4000ff1e0ff */
[----:B------:R-:W-:Y:S01]  /*11f50*/  LEA.HI.X R249, R19, c[0x0][0x1fc], R2, 0x1, P1 ;  /* 0x00007f0013f97a11 */ /* 0x000fe200008f0c02 */
[----:B------:R-:W-:Y:S01]  /*11f60*/  LDSM.16.M88.4 R176, [R211] ;  /* 0x00000000d3b0783b */ /* 0x000fe20000000200 */
[----:B------:R-:W-:Y:S02]  /*11f70*/  IADD3 R19, P1, R230, UR14, RZ ;  /* 0x0000000ee6137c10 */ /* 0x000fe4000ff3e0ff */
[----:B------:R-:W-:Y:S01]  /*11f80*/  IADD3.X R0, R228, UR6, RZ, P0, !PT ;  /* 0x00000006e4007c10 */ /* 0x000fe200087fe4ff */
[----:B------:R-:W-:Y:S01]  /*11f90*/  LDSM.16.M88.4 R180, [R203] ;  /* 0x00000000cbb4783b */ /* 0x000fe20000000200 */
[----:B------:R-:W-:Y:S02]  /*11fa0*/  LEA R246, P0, R17, c[0x0][0x1f8], 0x1 ;  /* 0x00007e0011f67a11 */ /* 0x000fe400078008ff */
[----:B------:R-:W-:Y:S01]  /*11fb0*/  LEA R244, P2, R19, c[0x0][0x1f8], 0x1 ;  /* 0x00007e0013f47a11 */ /* 0x000fe200078408ff */
[----:B------:R-:W-:Y:S01]  /*11fc0*/  LDSM.16.M88.4 R184, [R202] ;  /* 0x00000000cab8783b */ /* 0x000fe20000000200 */
[----:B------:R-:W-:Y:S02]  /*11fd0*/  IADD3.X R16, R221, UR6, RZ, P1, !PT ;  /* 0x00000006dd107c10 */ /* 0x000fe40008ffe4ff */
[----:B------:R-:W-:Y:S02]  /*11fe0*/  LEA.HI.X R247, R17, c[0x0][0x1fc], R0, 0x1, P0 ;  /* 0x00007f0011f77a11 */ /* 0x000fe400000f0c00 */
[C---:B------:R-:W-:Y:S02]  /*11ff0*/  @!P3 LEA R17, P0, R234.reuse, UR14, 0x5 ;  /* 0x0000000eea11bc11 */ /* 0x040fe4000f8028ff */
[----:B------:R-:W-:Y:S02]  /*12000*/  LEA.HI.X R245, R19, c[0x0][0x1fc], R16, 0x1, P2 ;  /* 0x00007f0013f57a11 */ /* 0x000fe400010f0c10 */
[----:B------:R-:W-:Y:S02]  /*12010*/  LOP3.LUT P2, RZ, R217, 0x2, RZ, 0xc0, !PT ;  /* 0x00000002d9ff7812 */ /* 0x000fe4000784c0ff */
[C---:B------:R-:W-:Y:S02]  /*12020*/  @!P3 IADD3 R2, P1, R17.reuse, R218, RZ ;  /* 0x000000da1102b210 */ /* 0x040fe40007f3e0ff */
[----:B------:R-:W-:Y:S02]  /*12030*/  @!P3 LEA.HI.X R0, R234, UR6, R233, 0x5, P0 ;  /* 0x00000006ea00bc11 */ /* 0x000fe400080f2ce9 */
[C---:B------:R-:W-:Y:S03]  /*12040*/  @!P3 IADD3 R16, P0, R17.reuse, R232, RZ ;  /* 0x000000e81110b210 */ /* 0x040fe60007f1e0ff */
[----:B------:R-:W-:Y:S01]  /*12050*/  @!P3 IMAD.X R21, R0, 0x1, R225, P1 ;  /* 0x000000010015b824 */ /* 0x000fe200008e06e1 */
[----:B------:R-:W-:Y:S01]  /*12060*/  @!P3 LEA R250, P1, R2, c[0x0][0x1f8], 0x1 ;  /* 0x00007e0002faba11 */ /* 0x000fe200078208ff */
[C---:B-1----:R-:W-:Y:S03]  /*12070*/  HMMA.16816.F32 R4, R160.reuse, R164, RZ ;  /* 0x000000a4a004723c */ /* 0x042fe600000018ff */
[----:B------:R-:W-:Y:S01]  /*12080*/  @!P3 IMAD.X R19, R0, 0x1, R229, P0 ;  /* 0x000000010013b824 */ /* 0x000fe200000e06e5 */
[----:B------:R-:W-:Y:S02]  /*12090*/  @!P3 LEA R158, P0, R16, c[0x0][0x1f8], 0x1 ;  /* 0x00007e00109eba11 */ /* 0x000fe400078008ff */
[----:B------:R-:W-:Y:S02]  /*120a0*/  @!P3 LEA.HI.X R251, R2, c[0x0][0x1fc], R21, 0x1, P1 ;  /* 0x00007f0002fbba11 */ /* 0x000fe400008f0c15 */
[C---:B------:R-:W-:Y:S01]  /*120b0*/  HMMA.16816.F32 R8, R160.reuse, R166, RZ ;  /* 0x000000a6a008723c */ /* 0x040fe200000018ff */
[----:B------:R-:W1:Y:S03]  /*120c0*/  LDSM.16.M88.4 R164, [R212] ;  /* 0x00000000d4a4783b */ /* 0x000e660000000200 */
[----:B------:R-:W-:Y:S01]  /*120d0*/  @!P3 LEA.HI.X R159, R16, c[0x0][0x1fc], R19, 0x1, P0 ;  /* 0x00007f00109fba11 */ /* 0x000fe200000f0c13 */
[----:B------:R-:W-:Y:S01]  /*120e0*/  @!PT LDS RZ, [RZ] ;  /* 0x00000000fffff984 */ /* 0x000fe20000000800 */
[----:B------:R-:W-:Y:S01]  /*120f0*/  @!PT LDS RZ, [RZ] ;  /* 0x00000000fffff984 */ /* 0x000fe20000000800 */
[----:B------:R-:W-:Y:S01]  /*12100*/  @!PT LDS RZ, [RZ] ;  /* 0x00000000fffff984 */ /* 0x000fe20000000800 */
[----:B------:R4:W-:Y:S01]  /*12110*/  LDGSTS.E.BYPASS.LTC128B.128 [R220+0x4080], [R24.64], !P2 ;  /* 0x0408000018dc7fae */ /* 0x0009e2000d101d4c */
[C---:B------:R-:W-:Y:S02]  /*12120*/  @!P3 IADD3 R2, P1, R17.reuse, R231, RZ ;  /* 0x000000e71102b210 */ /* 0x040fe40007f3e0ff */
[C---:B--2---:R-:W-:Y:S01]  /*12130*/  HMMA.16816.F32 R12, R160.reuse, R168, RZ ;  /* 0x000000a8a00c723c */ /* 0x044fe200000018ff */
[----:B------:R-:W-:Y:S01]  /*12140*/  @!P3 IADD3 R17, P0, R17, R230, RZ ;  /* 0x000000e61111b210 */ /* 0x000fe20007f1e0ff */
[----:B------:R2:W-:Y:S02]  /*12150*/  LDGSTS.E.BYPASS.LTC128B.128 [R220+0x5880], [R248.64], !P4 ;  /* 0x05880000f8dc7fae */ /* 0x0005e4000e101d4c */
[----:B------:R-:W-:Y:S01]  /*12160*/  @!P3 IMAD.X R19, R0, 0x1, R228, P1 ;  /* 0x000000010013b824 */ /* 0x000fe200008e06e4 */
[----:B------:R-:W-:Y:S01]  /*12170*/  @!P3 LEA R242, P1, R2, c[0x0][0x1f8], 0x1 ;  /* 0x00007e0002f2ba11 */ /* 0x000fe200078208ff */
[----:B------:R-:W-:Y:S01]  /*12180*/  @!P3 IMAD.X R0, R0, 0x1, R221, P0 ;  /* 0x000000010000b824 */ /* 0x000fe200000e06dd */
[C---:B------:R-:W-:Y:S01]  /*12190*/  @!P3 LEA R240, P0, R17.reuse, c[0x0][0x1f8], 0x1 ;  /* 0x00007e0011f0ba11 */ /* 0x040fe200078008ff */
[----:B------:R2:W-:Y:S01]  /*121a0*/  LDGSTS.E.BYPASS.LTC128B.128 [R220+0x7080], [R246.64], !P6 ;  /* 0x07080000f6dc7fae */ /* 0x0005e2000f101d4c */
[----:B------:R-:W-:Y:S03]  /*121b0*/  @!P3 LEA.HI.X R243, R2, c[0x0][0x1fc], R19, 0x1, P1 ;  /* 0x00007f0002f3ba11 */ /* 0x000fe600008f0c13 */
[----:B------:R-:W-:Y:S01]  /*121c0*/  @!P3 LEA.HI.X R241, R17, c[0x0][0x1fc], R0, 0x1, P0 ;  /* 0x00007f0011f1ba11 */ /* 0x000fe200000f0c00 */
[----:B------:R2:W-:Y:S01]  /*121d0*/  LDGSTS.E.BYPASS.LTC128B.128 [R220+0x8880], [R244.64], !P5 ;  /* 0x08880000f4dc7fae */ /* 0x0005e2000e901d4c */
[C---:B------:R-:W-:Y:S01]  /*121e0*/  HMMA.16816.F32 R16, R160.reuse, R170, RZ ;  /* 0x000000aaa010723c */ /* 0x040fe200000018ff */
[----:B------:R-:W-:Y:S02]  /*121f0*/  IMAD.MOV.U32 R0, RZ, RZ, R3 ;  /* 0x000000ffff007224 */ /* 0x000fe400078e0003 */
[----:B------:R2:W-:Y:S04]  /*12200*/  @!P3 LDGSTS.E.BYPASS.LTC128B.128 [R220+0x5080], [R250.64], !P2 ;  /* 0x05080000fadcbfae */ /* 0x0005e8000d101d4c */
[----:B------:R2:W-:Y:S01]  /*12210*/  @!P3 LDGSTS.E.BYPASS.LTC128B.128 [R220+0x6880], [R158.64], !P4 ;  /* 0x068800009edcbfae */ /* 0x0005e2000e101d4c */
[C---:B---3--:R-:W-:Y:S01]  /*12220*/  HMMA.16816.F32 R20, R160.reuse, R172, RZ ;  /* 0x000000aca014723c */ /* 0x048fe200000018ff */
[----:B------:R-:W-:Y:S02]  /*12230*/  ISETP.LT.AND P4, PT, RZ, UR11, PT ;  /* 0x0000000bff007c0c */ /* 0x000fe4000bf81270 */
[----:B------:R2:W-:Y:S04]  /*12240*/  @!P3 LDGSTS.E.BYPASS.LTC128B.128 [R220+0x8080], [R242.64], !P6 ;  /* 0x08080000f2dcbfae */ /* 0x0005e8000f101d4c */
[----:B------:R2:W-:Y:S01]  /*12250*/  @!P3 LDGSTS.E.BYPASS.LTC128B.128 [R220+0x9880], [R240.64], !P5 ;  /* 0x09880000f0dcbfae */ /* 0x0005e2000e901d4c */
[----:B----4-:R-:W-:Y:S03]  /*12260*/  HMMA.16816.F32 R24, R160, R174, RZ ;  /* 0x000000aea018723c */ /* 0x010fe600000018ff */
[----:B------:R-:W-:Y:S04]  /*12270*/  LDSM.16.M88.4 R168, [R210] ;  /* 0x00000000d2a8783b */ /* 0x000fe80000000200 */
[----:B------:R-:W0:Y:S01]  /*12280*/  LDGDEPBAR ;  /* 0x00000000000079af */ /* 0x000e220000000000 */
[C---:B-1----:R-:W-:Y:S03]  /*12290*/  HMMA.16816.F32 R4, R164.reuse, R176, R4 ;  /* 0x000000b0a404723c */ /* 0x042fe60000001804 */
[----:B------:R-:W1:Y:S04]  /*122a0*/  LDSM.16.M88.4 R188, [R207+0xa080] ;  /* 0x00a08000cfbc783b */ /* 0x000e680000000200 */
[----:B------:R-:W3:Y:S01]  /*122b0*/  LDSM.16.M88.4 R160, [R207+0xa880] ;  /* 0x00a88000cfa0783b */ /* 0x000ee20000000200 */
[C---:B------:R-:W-:Y:S03]  /*122c0*/  HMMA.16816.F32 R8, R164.reuse, R178, R8 ;  /* 0x000000b2a408723c */ /* 0x040fe60000001808 */
[----:B------:R-:W4:Y:S04]  /*122d0*/  LDSM.16.M88.4 R172, [R207+0xb080] ;  /* 0x00b08000cfac783b */ /* 0x000f280000000200 */
[----:B------:R-:W-:Y:S01]  /*122e0*/  LDSM.16.M88.4 R176, [R209] ;  /* 0x00000000d1b0783b */ /* 0x000fe20000000200 */
[C---:B------:R-:W-:Y:S08]  /*122f0*/  HMMA.16816.F32 R12, R164.reuse, R180, R12 ;  /* 0x000000b4a40c723c */ /* 0x040ff0000000180c */
[C---:B------:R-:W-:Y:S01]  /*12300*/  HMMA.16816.F32 R16, R164.reuse, R182, R16 ;  /* 0x000000b6a410723c */ /* 0x040fe20000001810 */
[----:B------:R-:W5:Y:S07]  /*12310*/  LDSM.16.M88.4 R180, [R201] ;  /* 0x00000000c9b4783b */ /* 0x000f6e0000000200 */
[C---:B------:R-:W-:Y:S08]  /*12320*/  HMMA.16816.F32 R20, R164.reuse, R184, R20 ;  /* 0x000000b8a414723c */ /* 0x040ff00000001814 */
[----:B------:R-:W-:Y:S01]  /*12330*/  HMMA.16816.F32 R24, R164, R186, R24 ;  /* 0x000000baa418723c */ /* 0x000fe20000001818 */
[----:B------:R-:W2:Y:S04]  /*12340*/  LDSM.16.M88.4 R164, [R201+0x800] ;  /* 0x00080000c9a4783b */ /* 0x000ea80000000200 */
[----:B------:R-:W2:Y:S03]  /*12350*/  LDSM.16.M88.4 R184, [R201+0x1000] ;  /* 0x00100000c9b8783b */ /* 0x000ea60000000200 */
[C---:B-1----:R-:W-:Y:S08]  /*12360*/  HMMA.16816.F32 R4, R168.reuse, R188, R4 ;  /* 0x000000bca804723c */ /* 0x042ff00000001804 */
[C---:B------:R-:W-:Y:S01]  /*12370*/  HMMA.16816.F32 R8, R168.reuse, R190, R8 ;  /* 0x000000bea808723c */ /* 0x040fe20000001808 */
[----:B------:R-:W-:Y:S07]  /*12380*/  LDSM.16.M88.4 R188, [R213+0xb880] ;  /* 0x00b88000d5bc783b */ /* 0x000fee0000000200 */
[C---:B---3--:R-:W-:Y:S08]  /*12390*/  HMMA.16816.F32 R12, R168.reuse, R160, R12 ;  /* 0x000000a0a80c723c */ /* 0x048ff0000000180c */
[C---:B------:R-:W-:Y:S01]  /*123a0*/  HMMA.16816.F32 R16, R168.reuse, R162, R16 ;  /* 0x000000a2a810723c */ /* 0x040fe20000001810 */
[----:B------:R-:W1:Y:S07]  /*123b0*/  LDSM.16.M88.4 R160, [R214+0x4000] ;  /* 0x00400000d6a0783b */ /* 0x000e6e0000000200 */
[C---:B----4-:R-:W-:Y:S08]  /*123c0*/  HMMA.16816.F32 R20, R168.reuse, R172, R20 ;  /* 0x000000aca814723c */ /* 0x050ff00000001814 */
[----:B------:R-:W-:Y:S01]  /*123d0*/  HMMA.16816.F32 R24, R168, R174, R24 ;  /* 0x000000aea818723c */ /* 0x000fe20000001818 */
[----:B------:R-:W3:Y:S04]  /*123e0*/  LDSM.16.M88.4 R168, [R213+0xc080] ;  /* 0x00c08000d5a8783b */ /* 0x000ee80000000200 */
[----:B------:R-:W4:Y:S03]  /*123f0*/  LDSM.16.M88.4 R172, [R213+0xc880] ;  /* 0x00c88000d5ac783b */ /* 0x000f260000000200 */
[C---:B-----5:R-:W-:Y:S08]  /*12400*/  HMMA.16816.F32 R4, R176.reuse, R180, R4 ;  /* 0x000000b4b004723c */ /* 0x060ff00000001804 */
[C---:B------:R-:W-:Y:S01]  /*12410*/  HMMA.16816.F32 R8, R176.reuse, R182, R8 ;  /* 0x000000b6b008723c */ /* 0x040fe20000001808 */
[----:B------:R-:W-:Y:S07]  /*12420*/  LDSM.16.M88.4 R180, [R200] ;  /* 0x00000000c8b4783b */ /* 0x000fee0000000200 */
[C---:B--2---:R-:W-:Y:S08]  /*12430*/  HMMA.16816.F32 R12, R176.reuse, R164, R12 ;  /* 0x000000a4b00c723c */ /* 0x044ff0000000180c */
[C---:B------:R-:W-:Y:S01]  /*12440*/  HMMA.16816.F32 R16, R176.reuse, R166, R16 ;  /* 0x000000a6b010723c */ /* 0x040fe20000001810 */
[----:B------:R-:W2:Y:S07]  /*12450*/  LDSM.16.M88.4 R164, [R212+0x4000] ;  /* 0x00400000d4a4783b */ /* 0x000eae0000000200 */
[C---:B------:R-:W-:Y:S08]  /*12460*/  HMMA.16816.F32 R20, R176.reuse, R184, R20 ;  /* 0x000000b8b014723c */ /* 0x040ff00000001814 */
[----:B------:R-:W-:Y:S01]  /*12470*/  HMMA.16816.F32 R24, R176, R186, R24 ;  /* 0x000000bab018723c */ /* 0x000fe20000001818 */
[----:B------:R-:W5:Y:S04]  /*12480*/  LDSM.16.M88.4 R176, [R199] ;  /* 0x00000000c7b0783b */ /* 0x000f680000000200 */
[----:B------:R-:W2:Y:S03]  /*12490*/  LDSM.16.M88.4 R184, [R198] ;  /* 0x00000000c6b8783b */ /* 0x000ea60000000200 */
        /* <DEDUP_REMOVED lines=10> */
[C---:B--2---:R-:W-:Y:S08]  /*12540*/  HMMA.16816.F32 R4, R164.reuse, R180, R4 ;  /* 0x000000b4a404723c */ /* 0x044ff00000001804 */
[C---:B------:R-:W-:Y:S01]  /*12550*/  HMMA.16816.F32 R8, R164.reuse, R182, R8 ;  /* 0x000000b6a408723c */ /* 0x040fe20000001808 */
[----:B------:R-:W-:Y:S07]  /*12560*/  LDSM.16.M88.4 R180, [R201+0x1800] ;  /* 0x00180000c9b4783b */ /* 0x000fee0000000200 */
[C---:B-----5:R-:W-:Y:S08]  /*12570*/  HMMA.16816.F32 R12, R164.reuse, R176, R12 ;  /* 0x000000b0a40c723c */ /* 0x060ff0000000180c */
[C---:B------:R-:W-:Y:S01]  /*12580*/  HMMA.16816.F32 R16, R164.reuse, R178, R16 ;  /* 0x000000b2a410723c */ /* 0x040fe20000001810 */
[----:B------:R-:W2:Y:S07]  /*12590*/  LDSM.16.M88.4 R176, [R209+0x4000] ;  /* 0x00400000d1b0783b */ /* 0x000eae0000000200 */
[C---:B------:R-:W-:Y:S08]  /*125a0*/  HMMA.16816.F32 R20, R164.reuse, R184, R20 ;  /* 0x000000b8a414723c */ /* 0x040ff00000001814 */
[----:B------:R-:W-:Y:S01]  /*125b0*/  HMMA.16816.F32 R24, R164, R186, R24 ;  /* 0x000000baa418723c */ /* 0x000fe20000001818 */
[----:B------:R-:W5:Y:S04]  /*125c0*/  LDSM.16.M88.4 R164, [R201+0x2000] ;  /* 0x00200000c9a4783b */ /* 0x000f680000000200 */
        /* <DEDUP_REMOVED lines=13> */
[----:B------:R-:W-:Y:S07]  /*126a0*/  LDSM.16.M88.4 R180, [R197] ;  /* 0x00000000c5b4783b */ /* 0x000fee0000000200 */
[C---:B-----5:R-:W-:Y:S08]  /*126b0*/  HMMA.16816.F32 R12, R176.reuse, R164, R12 ;  /* 0x000000a4b00c723c */ /* 0x060ff0000000180c */
        /* <DEDUP_REMOVED lines=66> */
[C---:B-1----:R-:W-:Y:S01]  /*12ae0*/  HMMA.16816.F32 R4, R168.reuse, R188, R4 ;  /* 0x000000bca804723c */ /* 0x042fe20000001804 */
[----:B------:R-:W-:Y:S04]  /*12af0*/  DEPBAR.LE SB0, 0x0 ;  /* 0x000080000000791a */ /* 0x000fe80000000000 */
[----:B------:R-:W-:Y:S03]  /*12b00*/  BAR.SYNC.DEFER_BLOCKING 0x0 ;  /* 0x0000000000007b1d */ /* 0x000fe60000010000 */
[C---:B------:R-:W-:Y:S08]  /*12b10*/  HMMA.16816.F32 R8, R168.reuse, R190, R8 ;  /* 0x000000bea808723c */ /* 0x040ff00000001808 */
[C---:B---3--:R-:W-:Y:S08]  /*12b20*/  HMMA.16816.F32 R12, R168.reuse, R160, R12 ;  /* 0x000000a0a80c723c */ /* 0x048ff0000000180c */
[C---:B------:R-:W-:Y:S08]  /*12b30*/  HMMA.16816.F32 R16, R168.reuse, R162, R16 ;  /* 0x000000a2a810723c */ /* 0x040ff00000001810 */
[C---:B----4-:R-:W-:Y:S08]  /*12b40*/  HMMA.16816.F32 R20, R168.reuse, R172, R20 ;  /* 0x000000aca814723c */ /* 0x050ff00000001814 */
[----:B------:R-:W-:Y:S08]  /*12b50*/  HMMA.16816.F32 R24, R168, R174, R24 ;  /* 0x000000aea818723c */ /* 0x000ff00000001818 */
[C---:B--2---:R-:W-:Y:S08]  /*12b60*/  HMMA.16816.F32 R4, R176.reuse, R180, R4 ;  /* 0x000000b4b004723c */ /* 0x044ff00000001804 */
[C---:B------:R-:W-:Y:S08]  /*12b70*/  HMMA.16816.F32 R8, R176.reuse, R182, R8 ;  /* 0x000000b6b008723c */ /* 0x040ff00000001808 */
[C---:B-----5:R-:W-:Y:S08]  /*12b80*/  HMMA.16816.F32 R12, R176.reuse, R164, R12 ;  /* 0x000000a4b00c723c */ /* 0x060ff0000000180c */
[C---:B------:R-:W-:Y:S08]  /*12b90*/  HMMA.16816.F32 R16, R176.reuse, R166, R16 ;  /* 0x000000a6b010723c */ /* 0x040ff00000001810 */
[C---:B------:R-:W-:Y:S08]  /*12ba0*/  HMMA.16816.F32 R20, R176.reuse, R184, R20 ;  /* 0x000000b8b014723c */ /* 0x040ff00000001814 */
[----:B------:R-:W-:Y:S01]  /*12bb0*/  HMMA.16816.F32 R24, R176, R186, R24 ;  /* 0x000000bab018723c */ /* 0x000fe20000001818 */
[----:B------:R-:W-:-:S07]  /*12bc0*/  @P4 BRA `(.L_x_849) ;  /* 0xffffed5000004947 */ /* 0x000fce000383ffff */
.L_x_848:
[----:B------:R-:W-:Y:S01]  /*12bd0*/  FMNMX.FTZ R2, R4, R3, !PT ;  /* 0x0000000304027209 */ /* 0x000fe20007810000 */
[----:B-1----:R-:W-:Y:S01]  /*12be0*/  LDSM.16.MT88.4 R164, [R206+0x4080] ;  /* 0x00408000cea4783b */ /* 0x002fe20000004200 */
[----:B------:R-:W-:Y:S01]  /*12bf0*/  FMNMX.FTZ R156, R6, R157, !PT ;  /* 0x0000009d069c7209 */ /* 0x000fe20007810000 */
[----:B------:R-:W-:Y:S01]  /*12c00*/  UIADD3 UR11, UR11, -0x1, URZ ;  /* 0xffffffff0b0b7890 */ /* 0x000fe2000fffe03f */
[----:B------:R-:W-:Y:S02]  /*12c10*/  FMNMX.FTZ R159, R5, R2, !PT ;  /* 0x00000002059f7209 */ /* 0x000fe40007810000 */
[----:B------:R-:W-:Y:S02]  /*12c20*/  FMNMX.FTZ R161, R7, R156, !PT ;  /* 0x0000009c07a17209 */ /* 0x000fe40007810000 */
[----:B------:R-:W-:Y:S01]  /*12c30*/  FMNMX.FTZ R2, R8, R159, !PT ;  /* 0x0000009f08027209 */ /* 0x000fe20007810000 */
[----:B------:R-:W-:Y:S01]  /*12c40*/  LDSM.16.MT88.4 R168, [R205+0x4080] ;  /* 0x00408000cda8783b */ /* 0x000fe20000004200 */
[----:B------:R-:W-:Y:S02]  /*12c50*/  FMNMX.FTZ R156, R10, R161, !PT ;  /* 0x000000a10a9c7209 */ /* 0x000fe40007810000 */
        /* <DEDUP_REMOVED lines=18> */
[----:B------:R-:W-:Y:S03]  /*12d80*/  LDSM.16.MT88.4 R184, [R208+0x7880] ;  /* 0x00788000d0b8783b */ /* 0x000fe60000004200 */
[----:B------:R-:W-:Y:S02]  /*12d90*/  FMNMX.FTZ R162, R25, R2, !PT ;  /* 0x0000000219a27209 */ /* 0x000fe40007810000 */
[----:B------:R-:W-:Y:S03]  /*12da0*/  FMNMX.FTZ R2, R26, R3, !PT ;  /* 0x000000031a027209 */ /* 0x000fe60007810000 */
[----:B------:R-:W-:Y:S01]  /*12db0*/  SHFL.BFLY PT, R163, R162, 0x2, 0x1f ;  /* 0x0c401f00a2a37f89 */ /* 0x000fe200000e0000 */
[----:B------:R-:W-:Y:S07]  /*12dc0*/  FMNMX.FTZ R158, R27, R2, !PT ;  /* 0x000000021b9e7209 */ /* 0x000fee0007810000 */
[----:B------:R-:W1:Y:S08]  /*12dd0*/  SHFL.BFLY PT, R3, R158, 0x2, 0x1f ;  /* 0x0c401f009e037f89 */ /* 0x000e7000000e0000 */
[----:B------:R-:W0:Y:S01]  /*12de0*/  LDGDEPBAR ;  /* 0x00000000000079af */ /* 0x000e220000000000 */
[----:B-1----:R-:W-:Y:S02]  /*12df0*/  FMNMX.FTZ R159, R158, R3, !PT ;  /* 0x000000039e9f7209 */ /* 0x002fe40007810000 */
[----:B------:R-:W-:Y:S05]  /*12e00*/  FMNMX.FTZ R161, R162, R163, !PT ;  /* 0x000000a3a2a17209 */ /* 0x000fea0007810000 */
[----:B------:R-:W1:Y:S08]  /*12e10*/  SHFL.BFLY PT, R156, R159, 0x1, 0x1f ;  /* 0x0c201f009f9c7f89 */ /* 0x000e7000000e0000 */
[----:B------:R-:W2:Y:S01]  /*12e20*/  SHFL.BFLY PT, R160, R161, 0x1, 0x1f ;  /* 0x0c201f00a1a07f89 */ /* 0x000ea200000e0000 */
[----:B-1----:R-:W-:Y:S05]  /*12e30*/  FMNMX.FTZ R156, R159, R156, !PT ;  /* 0x0000009c9f9c7209 */ /* 0x002fea0007810000 */
[----:B------:R-:W-:Y:S01]  /*12e40*/  FMUL.FTZ R189, R156, c[0x0][0x2d0] ;  /* 0x0000b4009cbd7a20 */ /* 0x000fe20000410000 */
[----:B--2---:R-:W-:Y:S03]  /*12e50*/  FMNMX.FTZ R3, R161, R160, !PT ;  /* 0x000000a0a1037209 */ /* 0x004fe60007810000 */
[--C-:B------:R-:W-:Y:S01]  /*12e60*/  FFMA.FTZ R6, R6, c[0x0][0x2d0], -R189.reuse ;  /* 0x0000b40006067a23 */ /* 0x100fe200000108bd */
[----:B------:R-:W1:Y:S01]  /*12e70*/  LDSM.16.MT88.4 R160, [R208+0x4080] ;  /* 0x00408000d0a0783b */ /* 0x000e620000004200 */
[----:B------:R-:W-:Y:S02]  /*12e80*/  FFMA.FTZ R7, R7, c[0x0][0x2d0], -R189 ;  /* 0x0000b40007077a23 */ /* 0x000fe400000108bd */
[C---:B------:R-:W-:Y:S02]  /*12e90*/  FADD.FTZ R0, -R3.reuse, R0 ;  /* 0x0000000003007221 */ /* 0x040fe40000010100 */
[----:B------:R-:W-:Y:S01]  /*12ea0*/  FMUL.FTZ R191, R3, c[0x0][0x2d0] ;  /* 0x0000b40003bf7a20 */ /* 0x000fe20000410000 */
[----:B------:R-:W-:Y:S01]  /*12eb0*/  MUFU.EX2 R6, R6 ;  /* 0x0000000600067308 */ /* 0x000fe20000000800 */
[----:B------:R-:W-:Y:S02]  /*12ec0*/  FMUL.FTZ R2, R0, c[0x0][0x2d0] ;  /* 0x0000b40000027a20 */ /* 0x000fe40000410000 */
[----:B------:R-:W-:Y:S02]  /*12ed0*/  FADD.FTZ R0, -R156, R157 ;  /* 0x0000009d9c007221 */ /* 0x000fe40000010100 */
[--C-:B------:R-:W-:Y:S02]  /*12ee0*/  FFMA.FTZ R158, R4, c[0x0][0x2d0], -R191.reuse ;  /* 0x0000b400049e7a23 */ /* 0x100fe400000108bf */
[----:B------:R-:W-:Y:S02]  /*12ef0*/  FMUL.FTZ R157, R0, c[0x0][0x2d0] ;  /* 0x0000b400009d7a20 */ /* 0x000fe40000410000 */
[--C-:B------:R-:W-:Y:S01]  /*12f00*/  FFMA.FTZ R5, R5, c[0x0][0x2d0], -R191.reuse ;  /* 0x0000b40005057a23 */ /* 0x100fe200000108bf */
[----:B------:R-:W2:Y:S01]  /*12f10*/  MUFU.EX2 R2, R2 ;  /* 0x0000000200027308 */ /* 0x000ea20000000800 */
[--C-:B------:R-:W-:Y:S02]  /*12f20*/  FFMA.FTZ R159, R8, c[0x0][0x2d0], -R191.reuse ;  /* 0x0000b400089f7a23 */ /* 0x100fe400000108bf */
[----:B------:R-:W-:Y:S02]  /*12f30*/  FFMA.FTZ R188, R9, c[0x0][0x2d0], -R191 ;  /* 0x0000b40009bc7a23 */ /* 0x000fe400000108bf */
[----:B------:R-:W-:Y:S02]  /*12f40*/  FFMA.FTZ R190, R11, c[0x0][0x2d0], -R189 ;  /* 0x0000b4000bbe7a23 */ /* 0x000fe400000108bd */
[----:B------:R-:W-:Y:S02]  /*12f50*/  FFMA.FTZ R244, R24, c[0x0][0x2d0], -R191 ;  /* 0x0000b40018f47a23 */ /* 0x000fe400000108bf */
[----:B------:R-:W-:Y:S01]  /*12f60*/  FFMA.FTZ R246, R26, c[0x0][0x2d0], -R189 ;  /* 0x0000b4001af67a23 */ /* 0x000fe200000108bd */
[----:B------:R3:W4:Y:S01]  /*12f70*/  MUFU.EX2 R0, R157 ;  /* 0x0000009d00007308 */ /* 0x0007220000000800 */
[--C-:B------:R-:W-:Y:S02]  /*12f80*/  FFMA.FTZ R236, R12, c[0x0][0x2d0], -R191.reuse ;  /* 0x0000b4000cec7a23 */ /* 0x100fe400000108bf */
[----:B------:R-:W-:Y:S02]  /*12f90*/  FFMA.FTZ R241, R13, c[0x0][0x2d0], -R191 ;  /* 0x0000b4000df17a23 */ /* 0x000fe400000108bf */
[--C-:B------:R-:W-:Y:S02]  /*12fa0*/  FFMA.FTZ R238, R14, c[0x0][0x2d0], -R189.reuse ;  /* 0x0000b4000eee7a23 */ /* 0x100fe400000108bd */
[----:B------:R-:W-:Y:S02]  /*12fb0*/  FFMA.FTZ R243, R15, c[0x0][0x2d0], -R189 ;  /* 0x0000b4000ff37a23 */ /* 0x000fe400000108bd */
[--C-:B------:R-:W-:Y:S01]  /*12fc0*/  FFMA.FTZ R240, R16, c[0x0][0x2d0], -R191.reuse ;  /* 0x0000b40010f07a23 */ /* 0x100fe200000108bf */
[----:B------:R-:W-:Y:S01]  /*12fd0*/  MUFU.EX2 R158, R158 ;  /* 0x0000009e009e7308 */ /* 0x000fe20000000800 */
[----:B------:R-:W-:Y:S02]  /*12fe0*/  FFMA.FTZ R245, R17, c[0x0][0x2d0], -R191 ;  /* 0x0000b40011f57a23 */ /* 0x000fe400000108bf */
[--C-:B------:R-:W-:Y:S02]  /*12ff0*/  FFMA.FTZ R242, R18, c[0x0][0x2d0], -R189.reuse ;  /* 0x0000b40012f27a23 */ /* 0x100fe400000108bd */
[C---:B--2---:R-:W-:Y:S02]  /*13000*/  FMUL.FTZ R8, R2.reuse, R152 ;  /* 0x0000009802087220 */ /* 0x044fe40000410000 */
[C---:B------:R-:W-:Y:S02]  /*13010*/  FMUL.FTZ R9, R2.reuse, R153 ;  /* 0x0000009902097220 */ /* 0x040fe40000410000 */
[C---:B------:R-:W-:Y:S01]  /*13020*/  FMUL.FTZ R28, R2.reuse, R28 ;  /* 0x0000001c021c7220 */ /* 0x040fe20000410000 */
[----:B------:R-:W2:Y:S01]  /*13030*/  MUFU.EX2 R5, R5 ;  /* 0x0000000500057308 */ /* 0x000ea20000000800 */
[C---:B------:R-:W-:Y:S02]  /*13040*/  FMUL.FTZ R29, R2.reuse, R29 ;  /* 0x0000001d021d7220 */ /* 0x040fe40000410000 */
[----:B------:R-:W-:Y:S02]  /*13050*/  FMUL.FTZ R32, R2, R32 ;  /* 0x0000002002207220 */ /* 0x000fe40000410000 */
[--C-:B---3--:R-:W-:Y:S02]  /*13060*/  FFMA.FTZ R157, R10, c[0x0][0x2d0], -R189.reuse ;  /* 0x0000b4000a9d7a23 */ /* 0x108fe400000108bd */
[C---:B----4-:R-:W-:Y:S02]  /*13070*/  FMUL.FTZ R10, R0.reuse, R154 ;  /* 0x0000009a000a7220 */ /* 0x050fe40000410000 */
[C---:B------:R-:W-:Y:S01]  /*13080*/  FMUL.FTZ R11, R0.reuse, R155 ;  /* 0x0000009b000b7220 */ /* 0x040fe20000410000 */
[----:B------:R-:W-:Y:S01]  /*13090*/  MUFU.EX2 R159, R159 ;  /* 0x0000009f009f7308 */ /* 0x000fe20000000800 */
[C---:B------:R-:W-:Y:S02]  /*130a0*/  FMUL.FTZ R30, R0.reuse, R30 ;  /* 0x0000001e001e7220 */ /* 0x040fe40000410000 */
[----:B------:R-:W-:Y:S02]  /*130b0*/  FMUL.FTZ R31, R0, R31 ;  /* 0x0000001f001f7220 */ /* 0x000fe40000410000 */
[----:B------:R-:W-:Y:S02]  /*130c0*/  FMUL.FTZ R33, R2, R33 ;  /* 0x0000002102217220 */ /* 0x000fe40000410000 */
[C---:B------:R-:W-:Y:S02]  /*130d0*/  FMUL.FTZ R34, R0.reuse, R34 ;  /* 0x0000002200227220 */ /* 0x040fe40000410000 */
[----:B------:R-:W-:Y:S01]  /*130e0*/  FMUL.FTZ R35, R0, R35 ;  /* 0x0000002300237220 */ /* 0x000fe20000410000 */
[----:B------:R-:W3:Y:S01]  /*130f0*/  MUFU.EX2 R188, R188 ;  /* 0x000000bc00bc7308 */ /* 0x000ee20000000800 */
[C---:B------:R-:W-:Y:S02]  /*13100*/  FMUL.FTZ R36, R2.reuse, R36 ;  /* 0x0000002402247220 */ /* 0x040fe40000410000 */
[----:B------:R-:W-:Y:S01]  /*13110*/  FMUL.FTZ R37, R2, R37 ;  /* 0x0000002502257220 */ /* 0x000fe20000410000 */
[----:B--2---:R-:W-:Y:S01]  /*13120*/  F2FP.PACK_AB R152, R5, R158 ;  /* 0x0000009e0598723e */ /* 0x004fe200000000ff */
[C---:B------:R-:W-:Y:S02]  /*13130*/  FMUL.FTZ R38, R0.reuse, R38 ;  /* 0x0000002600267220 */ /* 0x040fe40000410000 */
[----:B------:R-:W-:Y:S02]  /*13140*/  FMUL.FTZ R39, R0, R39 ;  /* 0x0000002700277220 */ /* 0x000fe40000410000 */
[C---:B------:R-:W-:Y:S01]  /*13150*/  FMUL.FTZ R12, R2.reuse, R148 ;  /* 0x00000094020c7220 */ /* 0x040fe20000410000 */
[----:B------:R-:W2:Y:S01]  /*13160*/  MUFU.EX2 R7, R7 ;  /* 0x0000000700077308 */ /* 0x000ea20000000800 */
[----:B------:R-:W-:Y:S02]  /*13170*/  FMUL.FTZ R13, R2, R149 ;  /* 0x00000095020d7220 */ /* 0x000fe40000410000 */
[C---:B------:R-:W-:Y:S02]  /*13180*/  FMUL.FTZ R14, R0.reuse, R150 ;  /* 0x00000096000e7220 */ /* 0x040fe40000410000 */
[----:B------:R-:W-:Y:S02]  /*13190*/  FMUL.FTZ R15, R0, R151 ;  /* 0x00000097000f7220 */ /* 0x000fe40000410000 */
[----:B------:R-:W-:Y:S01]  /*131a0*/  LDSM.16.MT88.4 R148, [R204+0x8880] ;  /* 0x00888000cc94783b */ /* 0x000fe20000004200 */
[C---:B------:R-:W-:Y:S02]  /*131b0*/  FMUL.FTZ R40, R2.reuse, R40 ;  /* 0x0000002802287220 */ /* 0x040fe40000410000 */
[----:B------:R-:W-:Y:S01]  /*131c0*/  MUFU.EX2 R157, R157 ;  /* 0x0000009d009d7308 */ /* 0x000fe20000000800 */
[----:B------:R-:W-:Y:S02]  /*131d0*/  FMUL.FTZ R41, R2, R41 ;  /* 0x0000002902297220 */ /* 0x000fe40000410000 */
[----:B------:R-:W-:Y:S01]  /*131e0*/  FMUL.FTZ R42, R0, R42 ;  /* 0x0000002a002a7220 */ /* 0x000fe20000410000 */
[----:B---3--:R-:W-:Y:S01]  /*131f0*/  F2FP.PACK_AB R154, R188, R159 ;  /* 0x0000009fbc9a723e */ /* 0x008fe200000000ff */
        /* <DEDUP_REMOVED lines=10> */
[----:B------:R-:W-:Y:S01]  /*132a0*/  MUFU.EX2 R236, R236 ;  /* 0x000000ec00ec7308 */ /* 0x000fe20000000800 */
[----:B------:R-:W-:Y:S02]  /*132b0*/  FMUL.FTZ R51, R0, R51 ;  /* 0x0000003300337220 */ /* 0x000fe40000410000 */
[C---:B------:R-:W-:Y:S02]  /*132c0*/  FMUL.FTZ R52, R2.reuse, R52 ;  /* 0x0000003402347220 */ /* 0x040fe40000410000 */
[----:B------:R-:W-:Y:S02]  /*132d0*/  FMUL.FTZ R53, R2, R53 ;  /* 0x0000003502357220 */ /* 0x000fe40000410000 */
[C---:B------:R-:W-:Y:S02]  /*132e0*/  FMUL.FTZ R54, R0.reuse, R54 ;  /* 0x0000003600367220 */ /* 0x040fe40000410000 */
[----:B------:R-:W-:Y:S01]  /*132f0*/  FMUL.FTZ R55, R0, R55 ;  /* 0x0000003700377220 */ /* 0x000fe20000410000 */
[----:B------:R-:W2:Y:S01]  /*13300*/  MUFU.EX2 R241, R241 ;  /* 0x000000f100f17308 */ /* 0x000ea20000000800 */
[C---:B------:R-:W-:Y:S02]  /*13310*/  FMUL.FTZ R56, R2.reuse, R56 ;  /* 0x0000003802387220 */ /* 0x040fe40000410000 */
[----:B------:R-:W-:Y:S01]  /*13320*/  FMUL.FTZ R57, R2, R57 ;  /* 0x0000003902397220 */ /* 0x000fe20000410000 */
[----:B---3--:R-:W-:Y:S01]  /*13330*/  F2FP.PACK_AB R155, R190, R157 ;  /* 0x0000009dbe9b723e */ /* 0x008fe200000000ff */
[C---:B------:R-:W-:Y:S02]  /*13340*/  FMUL.FTZ R58, R0.reuse, R58 ;  /* 0x0000003a003a7220 */ /* 0x040fe40000410000 */
[----:B------:R-:W-:Y:S02]  /*13350*/  FMUL.FTZ R59, R0, R59 ;  /* 0x0000003b003b7220 */ /* 0x000fe40000410000 */
[C---:B------:R-:W-:Y:S01]  /*13360*/  FMUL.FTZ R60, R2.reuse, R60 ;  /* 0x0000003c023c7220 */ /* 0x040fe20000410000 */
[----:B------:R-:W-:Y:S01]  /*13370*/  MUFU.EX2 R238, R238 ;  /* 0x000000ee00ee7308 */ /* 0x000fe20000000800 */
[C---:B-1----:R-:W-:Y:S05]  /*13380*/  HMMA.16816.F32 R8, R152.reuse, R160, R8 ;  /* 0x000000a09808723c */ /* 0x042fea0000001808 */
[----:B------:R-:W-:Y:S02]  /*13390*/  FMUL.FTZ R61, R2, R61 ;  /* 0x0000003d023d7220 */ /* 0x000fe40000410000 */
[C---:B------:R-:W-:Y:S01]  /*133a0*/  FMUL.FTZ R62, R0.reuse, R62 ;  /* 0x0000003e003e7220 */ /* 0x040fe20000410000 */
[C---:B------:R-:W-:Y:S01]  /*133b0*/  HMMA.16816.F32 R28, R152.reuse, R162, R28 ;  /* 0x000000a2981c723c */ /* 0x040fe2000000181c */
[----:B------:R-:W1:Y:S01]  /*133c0*/  LDSM.16.MT88.4 R160, [R204+0x4080] ;  /* 0x00408000cca0783b */ /* 0x000e620000004200 */
[----:B------:R-:W3:Y:S02]  /*133d0*/  MUFU.EX2 R243, R243 ;  /* 0x000000f300f37308 */ /* 0x000ee40000000800 */
[----:B------:R-:W-:Y:S02]  /*133e0*/  FMUL.FTZ R63, R0, R63 ;  /* 0x0000003f003f7220 */ /* 0x000fe40000410000 */
[C---:B------:R-:W-:Y:S02]  /*133f0*/  FMUL.FTZ R64, R2.reuse, R64 ;  /* 0x0000004002407220 */ /* 0x040fe40000410000 */
[C---:B------:R-:W-:Y:S04]  /*13400*/  HMMA.16816.F32 R32, R152.reuse, R164, R32 ;  /* 0x000000a49820723c */ /* 0x040fe80000001820 */
[----:B------:R-:W-:Y:S01]  /*13410*/  FMUL.FTZ R65, R2, R65 ;  /* 0x0000004102417220 */ /* 0x000fe20000410000 */
[----:B------:R-:W-:Y:S01]  /*13420*/  MUFU.EX2 R240, R240 ;  /* 0x000000f000f07308 */ /* 0x000fe20000000800 */
[C---:B------:R-:W-:Y:S02]  /*13430*/  FMUL.FTZ R66, R0.reuse, R66 ;  /* 0x0000004200427220 */ /* 0x040fe40000410000 */
[C---:B------:R-:W-:Y:S01]  /*13440*/  HMMA.16816.F32 R36, R152.reuse, R166, R36 ;  /* 0x000000a69824723c */ /* 0x040fe20000001824 */
[----:B------:R-:W4:Y:S03]  /*13450*/  LDSM.16.MT88.4 R164, [R208+0x5880] ;  /* 0x00588000d0a4783b */ /* 0x000f260000004200 */
[----:B------:R-:W-:Y:S02]  /*13460*/  FMUL.FTZ R67, R0, R67 ;  /* 0x0000004300437220 */ /* 0x000fe40000410000 */
[C---:B------:R-:W-:Y:S01]  /*13470*/  FMUL.FTZ R68, R2.reuse, R68 ;  /* 0x0000004402447220 */ /* 0x040fe20000410000 */
[----:B------:R-:W5:Y:S01]  /*13480*/  MUFU.EX2 R245, R245 ;  /* 0x000000f500f57308 */ /* 0x000f620000000800 */
[C---:B------:R-:W-:Y:S04]  /*13490*/  HMMA.16816.F32 R40, R152.reuse, R168, R40 ;  /* 0x000000a89828723c */ /* 0x040fe80000001828 */
[----:B------:R-:W-:Y:S02]  /*134a0*/  FMUL.FTZ R69, R2, R69 ;  /* 0x0000004502457220 */ /* 0x000fe40000410000 */
[C---:B------:R-:W-:Y:S02]  /*134b0*/  FMUL.FTZ R70, R0.reuse, R70 ;  /* 0x0000004600467220 */ /* 0x040fe40000410000 */
[C---:B------:R-:W-:Y:S01]  /*134c0*/  HMMA.16816.F32 R44, R152.reuse, R170, R44 ;  /* 0x000000aa982c723c */ /* 0x040fe2000000182c */
[----:B------:R-:W2:Y:S01]  /*134d0*/  LDSM.16.MT88.4 R168, [R206+0x5880] ;  /* 0x00588000cea8783b */ /* 0x000ea20000004200 */
[----:B------:R-:W-:Y:S02]  /*134e0*/  MUFU.EX2 R242, R242 ;  /* 0x000000f200f27308 */ /* 0x000fe40000000800 */
[----:B------:R-:W-:Y:S02]  /*134f0*/  FMUL.FTZ R71, R0, R71 ;  /* 0x0000004700477220 */ /* 0x000fe40000410000 */
[C---:B------:R-:W-:Y:S02]  /*13500*/  FMUL.FTZ R72, R2.reuse, R72 ;  /* 0x0000004802487220 */ /* 0x040fe40000410000 */
[----:B------:R-:W-:Y:S01]  /*13510*/  FMUL.FTZ R73, R2, R73 ;  /* 0x0000004902497220 */ /* 0x000fe20000410000 */
[C---:B-1----:R-:W-:Y:S03]  /*13520*/  HMMA.16816.F32 R48, R152.reuse, R160, R48 ;  /* 0x000000a09830723c */ /* 0x042fe60000001830 */
[C---:B------:R-:W-:Y:S01]  /*13530*/  FMUL.FTZ R74, R0.reuse, R74 ;  /* 0x0000004a004a7220 */ /* 0x040fe20000410000 */
[----:B------:R-:W-:Y:S01]  /*13540*/  MUFU.EX2 R244, R244 ;  /* 0x000000f400f47308 */ /* 0x000fe20000000800 */
[----:B------:R-:W-:Y:S02]  /*13550*/  FMUL.FTZ R75, R0, R75 ;  /* 0x0000004b004b7220 */ /* 0x000fe40000410000 */
[C---:B------:R-:W-:Y:S01]  /*13560*/  FMUL.FTZ R76, R2.reuse, R76 ;  /* 0x0000004c024c7220 */ /* 0x040fe20000410000 */
[C---:B------:R-:W-:Y:S01]  /*13570*/  HMMA.16816.F32 R52, R152.reuse, R162, R52 ;  /* 0x000000a29834723c */ /* 0x040fe20000001834 */
[----:B------:R-:W1:Y:S03]  /*13580*/  LDSM.16.MT88.4 R160, [R205+0x5880] ;  /* 0x00588000cda0783b */ /* 0x000e660000004200 */
[----:B------:R-:W-:Y:S02]  /*13590*/  FMUL.FTZ R77, R2, R77 ;  /* 0x0000004d024d7220 */ /* 0x000fe40000410000 */
[C---:B------:R-:W-:Y:S01]  /*135a0*/  FMUL.FTZ R78, R0.reuse, R78 ;  /* 0x0000004e004e7220 */ /* 0x040fe20000410000 */
[----:B------:R-:W-:Y:S01]  /*135b0*/  MUFU.EX2 R246, R246 ;  /* 0x000000f600f67308 */ /* 0x000fe20000000800 */
[C---:B----4-:R-:W-:Y:S04]  /*135c0*/  HMMA.16816.F32 R56, R152.reuse, R164, R56 ;  /* 0x000000a49838723c */ /* 0x050fe80000001838 */
[----:B------:R-:W-:Y:S02]  /*135d0*/  FMUL.FTZ R79, R0, R79 ;  /* 0x0000004f004f7220 */ /* 0x000fe40000410000 */
[C---:B------:R-:W-:Y:S02]  /*135e0*/  FMUL.FTZ R80, R2.reuse, R80 ;  /* 0x0000005002507220 */ /* 0x040fe40000410000 */
[C---:B------:R-:W-:Y:S01]  /*135f0*/  HMMA.16816.F32 R60, R152.reuse, R166, R60 ;  /* 0x000000a6983c723c */ /* 0x040fe2000000183c */
[----:B------:R-:W4:Y:S03]  /*13600*/  LDSM.16.MT88.4 R164, [R204+0x5880] ;  /* 0x00588000cca4783b */ /* 0x000f260000004200 */
        /* <DEDUP_REMOVED lines=10> */
[C---:B-1----:R-:W-:Y:S03]  /*136b0*/  HMMA.16816.F32 R72, R152.reuse, R160, R72 ;  /* 0x000000a09848723c */ /* 0x042fe60000001848 */
[C---:B------:R-:W-:Y:S02]  /*136c0*/  FMUL.FTZ R88, R2.reuse, R88 ;  /* 0x0000005802587220 */ /* 0x040fe40000410000 */
[----:B------:R-:W-:Y:S02]  /*136d0*/  FMUL.FTZ R89, R2, R89 ;  /* 0x0000005902597220 */ /* 0x000fe40000410000 */
[C---:B------:R-:W-:Y:S01]  /*136e0*/  FMUL.FTZ R90, R0.reuse, R90 ;  /* 0x0000005a005a7220 */ /* 0x040fe20000410000 */
[C---:B------:R-:W-:Y:S01]  /*136f0*/  HMMA.16816.F32 R76, R152.reuse, R162, R76 ;  /* 0x000000a2984c723c */ /* 0x040fe2000000184c */
[----:B------:R-:W1:Y:S03]  /*13700*/  LDSM.16.MT88.4 R160, [R206+0x7080] ;  /* 0x00708000cea0783b */ /* 0x000e660000004200 */
[----:B------:R-:W-:Y:S02]  /*13710*/  FMUL.FTZ R91, R0, R91 ;  /* 0x0000005b005b7220 */ /* 0x000fe40000410000 */
[C---:B------:R-:W-:Y:S02]  /*13720*/  FMUL.FTZ R92, R2.reuse, R92 ;  /* 0x0000005c025c7220 */ /* 0x040fe40000410000 */
        /* <DEDUP_REMOVED lines=62> */
[----:B------:R-:W-:Y:S01]  /*13b10*/  FFMA.FTZ R247, R19, c[0x0][0x2d0], -R189 ;  /* 0x0000b40013f77a23 */ /* 0x000fe200000108bd */
[C---:B------:R-:W-:Y:S01]  /*13b20*/  HMMA.16816.F32 R12, R152.reuse, R166, R12 ;  /* 0x000000a6980c723c */ /* 0x040fe2000000180c */
[----:B------:R-:W4:Y:S03]  /*13b30*/  LDSM.16.MT88.4 R164, [R206+0x4880] ;  /* 0x00488000cea4783b */ /* 0x000f260000004200 */
[C---:B------:R-:W-:Y:S01]  /*13b40*/  FMUL.FTZ R136, R2.reuse, R136 ;  /* 0x0000008802887220 */ /* 0x040fe20000410000 */
[----:B------:R-:W1:Y:S01]  /*13b50*/  MUFU.EX2 R247, R247 ;  /* 0x000000f700f77308 */ /* 0x000e620000000800 */
[----:B------:R-:W-:Y:S02]  /*13b60*/  FMUL.FTZ R137, R2, R137 ;  /* 0x0000008902897220 */ /* 0x000fe40000410000 */
[C---:B--2---:R-:W-:Y:S04]  /*13b70*/  HMMA.16816.F32 R132, R152.reuse, R168, R132 ;  /* 0x000000a89884723c */ /* 0x044fe80000001884 */
[C---:B------:R-:W-:Y:S02]  /*13b80*/  FMUL.FTZ R138, R0.reuse, R138 ;  /* 0x0000008a008a7220 */ /* 0x040fe40000410000 */
[----:B------:R-:W-:Y:S02]  /*13b90*/  FMUL.FTZ R139, R0, R139 ;  /* 0x0000008b008b7220 */ /* 0x000fe40000410000 */
[C---:B------:R-:W-:Y:S01]  /*13ba0*/  FMUL.FTZ R16, R2.reuse, R144 ;  /* 0x0000009002107220 */ /* 0x040fe20000410000 */
[----:B------:R-:W-:Y:S03]  /*13bb0*/  F2FP.PACK_AB R144, R241, R236 ;  /* 0x000000ecf190723e */ /* 0x000fe600000000ff */
[----:B------:R-:W-:Y:S01]  /*13bc0*/  FMUL.FTZ R17, R2, R145 ;  /* 0x0000009102117220 */ /* 0x000fe20000410000 */
[C---:B------:R-:W-:Y:S01]  /*13bd0*/  HMMA.16816.F32 R136, R152.reuse, R170, R136 ;  /* 0x000000aa9888723c */ /* 0x040fe20000001888 */
[----:B------:R-:W2:Y:S02]  /*13be0*/  LDSM.16.MT88.4 R168, [R205+0x4880] ;  /* 0x00488000cda8783b */ /* 0x000ea40000004200 */
[C---:B------:R-:W-:Y:S01]  /*13bf0*/  FMUL.FTZ R18, R0.reuse, R146 ;  /* 0x0000009200127220 */ /* 0x040fe20000410000 */
[----:B---3--:R-:W-:Y:S01]  /*13c00*/  F2FP.PACK_AB R145, R243, R238 ;  /* 0x000000eef391723e */ /* 0x008fe200000000ff */
[----:B------:R-:W-:Y:S01]  /*13c10*/  FMUL.FTZ R19, R0, R147 ;  /* 0x0000009300137220 */ /* 0x000fe20000410000 */
[----:B-----5:R-:W-:Y:S01]  /*13c20*/  F2FP.PACK_AB R146, R245, R240 ;  /* 0x000000f0f592723e */ /* 0x020fe200000000ff */
[C---:B------:R-:W-:Y:S01]  /*13c30*/  FMUL.FTZ R140, R2.reuse, R140 ;  /* 0x0000008c028c7220 */ /* 0x040fe20000410000 */
[----:B-1----:R-:W-:Y:S01]  /*13c40*/  F2FP.PACK_AB R147, R247, R242 ;  /* 0x000000f2f793723e */ /* 0x002fe200000000ff */
[----:B------:R-:W-:Y:S03]  /*13c50*/  FMUL.FTZ R141, R2, R141 ;  /* 0x0000008d028d7220 */ /* 0x000fe60000410000 */
[C---:B------:R-:W-:Y:S03]  /*13c60*/  HMMA.16816.F32 R16, R152.reuse, R148, R16 ;  /* 0x000000949810723c */ /* 0x040fe60000001810 */
[C---:B------:R-:W-:Y:S02]  /*13c70*/  FMUL.FTZ R142, R0.reuse, R142 ;  /* 0x0000008e008e7220 */ /* 0x040fe40000410000 */
[----:B------:R-:W-:Y:S02]  /*13c80*/  FMUL.FTZ R143, R0, R143 ;  /* 0x0000008f008f7220 */ /* 0x000fe40000410000 */
[----:B------:R-:W-:Y:S02]  /*13c90*/  FFMA.FTZ R158, R2, R239, R158 ;  /* 0x000000ef029e7223 */ /* 0x000fe4000001009e */
[----:B------:R-:W-:Y:S03]  /*13ca0*/  FFMA.FTZ R6, R0, R237, R6 ;  /* 0x000000ed00067223 */ /* 0x000fe60000010006 */
[----:B------:R-:W-:Y:S01]  /*13cb0*/  HMMA.16816.F32 R140, R152, R150, R140 ;  /* 0x00000096988c723c */ /* 0x000fe2000000188c */
[----:B------:R-:W1:Y:S02]  /*13cc0*/  LDSM.16.MT88.4 R148, [R206+0x6080] ;  /* 0x00608000ce94783b */ /* 0x000e640000004200 */
[----:B------:R-:W-:Y:S02]  /*13cd0*/  FADD.FTZ R158, R5, R158 ;  /* 0x0000009e059e7221 */ /* 0x000fe40000010000 */
[----:B------:R-:W-:Y:S02]  /*13ce0*/  FADD.FTZ R6, R7, R6 ;  /* 0x0000000607067221 */ /* 0x000fe40000010000 */
[----:B------:R-:W-:Y:S01]  /*13cf0*/  FADD.FTZ R5, R159, R158 ;  /* 0x0000009e9f057221 */ /* 0x000fe20000010000 */
[C---:B------:R-:W-:Y:S01]  /*13d00*/  HMMA.16816.F32 R8, R144.reuse, R160, R8 ;  /* 0x000000a09008723c */ /* 0x040fe20000001808 */
[----:B------:R-:W3:Y:S04]  /*13d10*/  LDSM.16.MT88.4 R152, [R205+0x6080] ;  /* 0x00608000cd98783b */ /* 0x000ee80000004200 */
[----:B------:R-:W-:Y:S01]  /*13d20*/  FADD.FTZ R7, R157, R6 ;  /* 0x000000069d077221 */ /* 0x000fe20000010000 */
[----:B------:R-:W-:Y:S01]  /*13d30*/  MOV R157, R156 ;  /* 0x0000009c009d7202 */ /* 0x000fe20000000f00 */
[----:B------:R-:W-:Y:S01]  /*13d40*/  FADD.FTZ R5, R188, R5 ;  /* 0x00000005bc057221 */ /* 0x000fe20000010000 */
[C---:B------:R-:W-:Y:S01]  /*13d50*/  HMMA.16816.F32 R28, R144.reuse, R162, R28 ;  /* 0x000000a2901c723c */ /* 0x040fe2000000181c */
[----:B------:R-:W5:Y:S03]  /*13d60*/  LDSM.16.MT88.4 R160, [R206+0x7880] ;  /* 0x00788000cea0783b */ /* 0x000f660000004200 */
        /* <DEDUP_REMOVED lines=13> */
[----:B------:R-:W-:Y:S03]  /*13e40*/  LDSM.16.MT88.4 R168, [R206+0x5080] ;  /* 0x00508000cea8783b */ /* 0x000fe60000004200 */
[----:B------:R-:W-:Y:S04]  /*13e50*/  FADD.FTZ R247, R247, R242 ;  /* 0x000000f2f7f77221 */ /* 0x000fe80000010000 */
[C---:B------:R-:W-:Y:S08]  /*13e60*/  HMMA.16816.F32 R48, R144.reuse, R172, R48 ;  /* 0x000000ac9030723c */ /* 0x040ff00000001830 */
[C---:B------:R-:W-:Y:S01]  /*13e70*/  HMMA.16816.F32 R52, R144.reuse, R174, R52 ;  /* 0x000000ae9034723c */ /* 0x040fe20000001834 */
[----:B------:R-:W-:Y:S07]  /*13e80*/  LDSM.16.MT88.4 R172, [R204+0x8080] ;  /* 0x00808000ccac783b */ /* 0x000fee0000004200 */
        /* <DEDUP_REMOVED lines=11> */
[----:B------:R-:W-:Y:S07]  /*13f40*/  LDSM.16.MT88.4 R180, [R205+0x9880] ;  /* 0x00988000cdb4783b */ /* 0x000fee0000004200 */
[C---:B------:R-:W-:Y:S07]  /*13f50*/  HMMA.16816.F32 R88, R144.reuse, R184, R88 ;  /* 0x000000b89058723c */ /* 0x040fee0000001858 */
[--C-:B------:R-:W-:Y:S01]  /*13f60*/  FFMA.FTZ R184, R20, c[0x0][0x2d0], -R191.reuse ;  /* 0x0000b40014b87a23 */ /* 0x100fe200000108bf */
[C---:B------:R-:W-:Y:S04]  /*13f70*/  HMMA.16816.F32 R92, R144.reuse, R186, R92 ;  /* 0x000000ba905c723c */ /* 0x040fe8000000185c */
[--C-:B------:R-:W-:Y:S01]  /*13f80*/  FFMA.FTZ R185, R21, c[0x0][0x2d0], -R191.reuse ;  /* 0x0000b40015b97a23 */ /* 0x100fe200000108bf */
[----:B------:R-:W-:Y:S01]  /*13f90*/  MUFU.EX2 R184, R184 ;  /* 0x000000b800b87308 */ /* 0x000fe20000000800 */
[----:B------:R-:W-:Y:S02]  /*13fa0*/  FFMA.FTZ R191, R25, c[0x0][0x2d0], -R191 ;  /* 0x0000b40019bf7a23 */ /* 0x000fe400000108bf */
[C---:B-----5:R-:W-:Y:S04]  /*13fb0*/  HMMA.16816.F32 R96, R144.reuse, R160, R96 ;  /* 0x000000a09060723c */ /* 0x060fe80000001860 */
[--C-:B------:R-:W-:Y:S02]  /*13fc0*/  FFMA.FTZ R186, R22, c[0x0][0x2d0], -R189.reuse ;  /* 0x0000b40016ba7a23 */ /* 0x100fe400000108bd */
[--C-:B------:R-:W-:Y:S01]  /*13fd0*/  FFMA.FTZ R187, R23, c[0x0][0x2d0], -R189.reuse ;  /* 0x0000b40017bb7a23 */ /* 0x100fe200000108bd */
[----:B------:R-:W3:Y:S01]  /*13fe0*/  MUFU.EX2 R185, R185 ;  /* 0x000000b900b97308 */ /* 0x000ee20000000800 */
[C---:B------:R-:W-:Y:S01]  /*13ff0*/  HMMA.16816.F32 R100, R144.reuse, R162, R100 ;  /* 0x000000a29064723c */ /* 0x040fe20000001864 */
[----:B------:R-:W5:Y:S03]  /*14000*/  LDSM.16.MT88.4 R160, [R206+0x9080] ;  /* 0x00908000cea0783b */ /* 0x000f660000004200 */
[----:B------:R-:W-:Y:S04]  /*14010*/  FFMA.FTZ R189, R27, c[0x0][0x2d0], -R189 ;  /* 0x0000b4001bbd7a23 */ /* 0x000fe800000108bd */
[C---:B----4-:R-:W-:Y:S01]  /*14020*/  HMMA.16816.F32 R104, R144.reuse, R164, R104 ;  /* 0x000000a49068723c */ /* 0x050fe20000001868 */
[----:B------:R-:W-:Y:S01]  /*14030*/  LDSM.16.MT88.4 R20, [R204+0x9080] ;  /* 0x00908000cc14783b */ /* 0x000fe20000004200 */
[----:B------:R-:W-:Y:S06]  /*14040*/  MUFU.EX2 R186, R186 ;  /* 0x000000ba00ba7308 */ /* 0x000fec0000000800 */
[C---:B------:R-:W-:Y:S01]  /*14050*/  HMMA.16816.F32 R108, R144.reuse, R166, R108 ;  /* 0x000000a6906c723c */ /* 0x040fe2000000186c */
[----:B------:R-:W4:Y:S03]  /*14060*/  LDSM.16.MT88.4 R164, [R205+0x9080] ;  /* 0x00908000cda4783b */ /* 0x000f260000004200 */
[----:B------:R-:W3:Y:S04]  /*14070*/  MUFU.EX2 R187, R187 ;  /* 0x000000bb00bb7308 */ /* 0x000ee80000000800 */
[C---:B-1----:R-:W-:Y:S01]  /*14080*/  HMMA.16816.F32 R112, R144.reuse, R148, R112 ;  /* 0x000000949070723c */ /* 0x042fe20000001870 */
[----:B------:R-:W-:Y:S05]  /*14090*/  LDSM.16.MT88.4 R24, [R205+0x5080] ;  /* 0x00508000cd18783b */ /* 0x000fea0000004200 */
[----:B------:R-:W1:Y:S02]  /*140a0*/  MUFU.EX2 R191, R191 ;  /* 0x000000bf00bf7308 */ /* 0x000e640000000800 */
[C---:B------:R-:W-:Y:S01]  /*140b0*/  HMMA.16816.F32 R116, R144.reuse, R150, R116 ;  /* 0x000000969074723c */ /* 0x040fe20000001874 */
[----:B------:R-:W1:Y:S07]  /*140c0*/  LDSM.16.MT88.4 R148, [R208+0x5080] ;  /* 0x00508000d094783b */ /* 0x000e6e0000004200 */
[C---:B--2---:R-:W-:Y:S01]  /*140d0*/  HMMA.16816.F32 R120, R144.reuse, R152, R120 ;  /* 0x000000989078723c */ /* 0x044fe20000001878 */
[----:B------:R-:W2:Y:S07]  /*140e0*/  MUFU.EX2 R189, R189 ;  /* 0x000000bd00bd7308 */ /* 0x000eae0000000800 */
[C---:B------:R-:W-:Y:S08]  /*140f0*/  HMMA.16816.F32 R124, R144.reuse, R154, R124 ;  /* 0x0000009a907c723c */ /* 0x040ff0000000187c */
[C---:B-----5:R-:W-:Y:S08]  /*14100*/  HMMA.16816.F32 R128, R144.reuse, R160, R128 ;  /* 0x000000a09080723c */ /* 0x060ff00000001880 */
[C---:B------:R-:W-:Y:S01]  /*14110*/  HMMA.16816.F32 R12, R144.reuse, R162, R12 ;  /* 0x000000a2900c723c */ /* 0x040fe2000000180c */
[----:B------:R-:W5:Y:S07]  /*14120*/  LDSM.16.MT88.4 R160, [R204+0x5080] ;  /* 0x00508000cca0783b */ /* 0x000f6e0000004200 */
[C---:B----4-:R-:W-:Y:S08]  /*14130*/  HMMA.16816.F32 R132, R144.reuse, R164, R132 ;  /* 0x000000a49084723c */ /* 0x050ff00000001884 */
[C---:B------:R-:W-:Y:S01]  /*14140*/  HMMA.16816.F32 R136, R144.reuse, R166, R136 ;  /* 0x000000a69088723c */ /* 0x040fe20000001888 */
[----:B------:R-:W-:Y:S07]  /*14150*/  LDSM.16.MT88.4 R164, [R208+0x8080] ;  /* 0x00808000d0a4783b */ /* 0x000fee0000004200 */
[C---:B------:R-:W-:Y:S07]  /*14160*/  HMMA.16816.F32 R16, R144.reuse, R20, R16 ;  /* 0x000000149010723c */ /* 0x040fee0000001810 */
[----:B---3--:R-:W-:Y:S01]  /*14170*/  F2FP.PACK_AB R20, R185, R184 ;  /* 0x000000b8b914723e */ /* 0x008fe200000000ff */
[----:B------:R-:W-:Y:S01]  /*14180*/  HMMA.16816.F32 R140, R144, R22, R140 ;  /* 0x00000016908c723c */ /* 0x000fe2000000188c */
[----:B------:R-:W3:Y:S03]  /*14190*/  LDSM.16.MT88.4 R144, [R208+0x6880] ;  /* 0x00688000d090783b */ /* 0x000ee60000004200 */
[----:B------:R-:W-:Y:S01]  /*141a0*/  F2FP.PACK_AB R21, R187, R186 ;  /* 0x000000babb15723e */ /* 0x000fe200000000ff */
[----:B------:R-:W-:Y:S02]  /*141b0*/  FADD.FTZ R184, R184, R245 ;  /* 0x000000f5b8b87221 */ /* 0x000fe40000010000 */
[----:B-1----:R-:W-:Y:S01]  /*141c0*/  F2FP.PACK_AB R22, R191, R244 ;  /* 0x000000f4bf16723e */ /* 0x002fe200000000ff */
[----:B------:R-:W-:Y:S01]  /*141d0*/  FADD.FTZ R186, R186, R247 ;  /* 0x000000f7baba7221 */ /* 0x000fe20000010000 */
[----:B--2---:R-:W-:Y:S03]  /*141e0*/  F2FP.PACK_AB R23, R189, R246 ;  /* 0x000000f6bd17723e */ /* 0x004fe600000000ff */
[----:B------:R-:W-:Y:S02]  /*141f0*/  FADD.FTZ R185, R185, R184 ;  /* 0x000000b8b9b97221 */ /* 0x000fe40000010000 */
[----:B------:R-:W-:Y:S02]  /*14200*/  FADD.FTZ R187, R187, R186 ;  /* 0x000000babbbb7221 */ /* 0x000fe40000010000 */
[C---:B------:R-:W-:Y:S01]  /*14210*/  HMMA.16816.F32 R152, R20.reuse, R148, R8 ;  /* 0x000000941498723c */ /* 0x040fe20000001808 */
[----:B------:R-:W1:Y:S04]  /*14220*/  LDSM.16.MT88.4 R8, [R206+0x6880] ;  /* 0x00688000ce08783b */ /* 0x000e680000004200 */
[----:B------:R-:W-:Y:S02]  /*14230*/  FADD.FTZ R244, R244, R185 ;  /* 0x000000b9f4f47221 */ /* 0x000fe40000010000 */
[----:B------:R-:W-:Y:S01]  /*14240*/  FADD.FTZ R246, R246, R187 ;  /* 0x000000bbf6f67221 */ /* 0x000fe20000010000 */
[C---:B------:R-:W-:Y:S01]  /*14250*/  HMMA.16816.F32 R28, R20.reuse, R150, R28 ;  /* 0x00000096141c723c */ /* 0x040fe2000000181c */
[----:B------:R-:W-:Y:S03]  /*14260*/  LDSM.16.MT88.4 R148, [R204+0x6880] ;  /* 0x00688000cc94783b */ /* 0x000fe60000004200 */
[----:B------:R-:W-:Y:S02]  /*14270*/  FADD.FTZ R239, R191, R244 ;  /* 0x000000f4bfef7221 */ /* 0x000fe40000010000 */
[----:B------:R-:W-:Y:S02]  /*14280*/  FADD.FTZ R237, R189, R246 ;  /* 0x000000f6bded7221 */ /* 0x000fe40000010000 */
[C---:B------:R-:W-:Y:S08]  /*14290*/  HMMA.16816.F32 R32, R20.reuse, R168, R32 ;  /* 0x000000a81420723c */ /* 0x040ff00000001820 */
[C---:B------:R-:W-:Y:S01]  /*142a0*/  HMMA.16816.F32 R36, R20.reuse, R170, R36 ;  /* 0x000000aa1424723c */ /* 0x040fe20000001824 */
[----:B------:R-:W-:Y:S07]  /*142b0*/  LDSM.16.MT88.4 R168, [R206+0x8080] ;  /* 0x00808000cea8783b */ /* 0x000fee0000004200 */
[C---:B------:R-:W-:Y:S08]  /*142c0*/  HMMA.16816.F32 R40, R20.reuse, R24, R40 ;  /* 0x000000181428723c */ /* 0x040ff00000001828 */
[C---:B------:R-:W-:Y:S01]  /*142d0*/  HMMA.16816.F32 R44, R20.reuse, R26, R44 ;  /* 0x0000001a142c723c */ /* 0x040fe2000000182c */
[----:B------:R-:W2:Y:S07]  /*142e0*/  LDSM.16.MT88.4 R24, [R205+0x6880] ;  /* 0x00688000cd18783b */ /* 0x000eae0000004200 */
[C---:B-----5:R-:W-:Y:S08]  /*142f0*/  HMMA.16816.F32 R48, R20.reuse, R160, R48 ;  /* 0x000000a01430723c */ /* 0x060ff00000001830 */
[C---:B------:R-:W-:Y:S01]  /*14300*/  HMMA.16816.F32 R52, R20.reuse, R162, R52 ;  /* 0x000000a21434723c */ /* 0x040fe20000001834 */
[----:B------:R-:W4:Y:S07]  /*14310*/  LDSM.16.MT88.4 R160, [R205+0x8080] ;  /* 0x00808000cda0783b */ /* 0x000f2e0000004200 */
[C---:B---3--:R-:W-:Y:S08]  /*14320*/  HMMA.16816.F32 R56, R20.reuse, R144, R56 ;  /* 0x000000901438723c */ /* 0x048ff00000001838 */
[C---:B------:R-:W-:Y:S01]  /*14330*/  HMMA.16816.F32 R60, R20.reuse, R146, R60 ;  /* 0x00000092143c723c */ /* 0x040fe2000000183c */
[----:B------:R-:W3:Y:S07]  /*14340*/  LDSM.16.MT88.4 R144, [R206+0x9880] ;  /* 0x00988000ce90783b */ /* 0x000eee0000004200 */
[C---:B-1----:R-:W-:Y:S08]  /*14350*/  HMMA.16816.F32 R64, R20.reuse, R8, R64 ;  /* 0x000000081440723c */ /* 0x042ff00000001840 */
[C---:B------:R-:W-:Y:S01]  /*14360*/  HMMA.16816.F32 R68, R20.reuse, R10, R68 ;  /* 0x0000000a1444723c */ /* 0x040fe20000001844 */
[----:B------:R-:W1:Y:S07]  /*14370*/  LDSM.16.MT88.4 R8, [R204+0x9880] ;  /* 0x00988000cc08783b */ /* 0x000e6e0000004200 */
        /* <DEDUP_REMOVED lines=18> */
[C---:B-1----:R-:W-:Y:S08]  /*144a0*/  HMMA.16816.F32 R144, R20.reuse, R8, R16 ;  /* 0x000000081490723c */ /* 0x042ff00000001810 */
[----:B------:R-:W-:Y:S01]  /*144b0*/  HMMA.16816.F32 R140, R20, R10, R140 ;  /* 0x0000000a148c723c */ /* 0x000fe2000000188c */
[----:B------:R-:W-:-:S07]  /*144c0*/  @P4 BRA `(.L_x_847) ;  /* 0xffffd91000004947 */ /* 0x000fce000383ffff */
.L_x_846:
        /* <DEDUP_REMOVED lines=18> */
[----:B------:R-:W2:Y:S08]  /*145f0*/  @P1 MUFU.LG2 R5, R5 ;  /* 0x0000000500051308 */ /* 0x000eb00000000c00 */
[----:B------:R-:W-:Y:S01]  /*14600*/  @P0 MUFU.RCP R2, R0 ;  /* 0x0000000000020308 */ /* 0x000fe20000001000 */
[C---:B-1----:R-:W-:Y:S02]  /*14610*/  FMUL.FTZ R152, R4.reuse, R152 ;  /* 0x0000009804987220 */ /* 0x042fe40000410000 */
[----:B------:R-:W-:-:S02]  /*14620*/  FMUL.FTZ R153, R4, R153 ;  /* 0x0000009904997220 */ /* 0x000fc40000410000 */
[C---:B------:R-:W-:Y:S02]  /*14630*/  FMUL.FTZ R28, R4.reuse, R28 ;  /* 0x0000001c041c7220 */ /* 0x040fe40000410000 */
[C---:B------:R-:W-:Y:S01]  /*14640*/  FMUL.FTZ R29, R4.reuse, R29 ;  /* 0x0000001d041d7220 */ /* 0x040fe20000410000 */
[----:B------:R-:W1:Y:S01]  /*14650*/  @P0 MUFU.LG2 R0, R0 ;  /* 0x0000000000000308 */ /* 0x000e620000000c00 */
[----:B--2---:R-:W-:Y:S02]  /*14660*/  @P1 FMUL.FTZ R14, R5, 0.69314718246459960938 ;  /* 0x3f317218050e1820 */ /* 0x004fe40000410000 */
[----:B------:R-:W-:Y:S02]  /*14670*/  @P1 FMUL.FTZ R5, R15, c[0x0][0x2d0] ;  /* 0x0000b4000f051a20 */ /* 0x000fe40000410000 */
[C---:B------:R-:W-:Y:S02]  /*14680*/  FMUL.FTZ R32, R4.reuse, R32 ;  /* 0x0000002004207220 */ /* 0x040fe40000410000 */
[----:B------:R-:W-:-:S02]  /*14690*/  FMUL.FTZ R33, R4, R33 ;  /* 0x0000002104217220 */ /* 0x000fc40000410000 */
[C---:B------:R-:W-:Y:S02]  /*146a0*/  FMUL.FTZ R36, R4.reuse, R36 ;  /* 0x0000002404247220 */ /* 0x040fe40000410000 */
[C---:B------:R-:W-:Y:S02]  /*146b0*/  FMUL.FTZ R37, R4.reuse, R37 ;  /* 0x0000002504257220 */ /* 0x040fe40000410000 */
[C---:B------:R-:W-:Y:S02]  /*146c0*/  FMUL.FTZ R40, R4.reuse, R40 ;  /* 0x0000002804287220 */ /* 0x040fe40000410000 */
[----:B------:R-:W-:Y:S02]  /*146d0*/  FMUL.FTZ R41, R4, R41 ;  /* 0x0000002904297220 */ /* 0x000fe40000410000 */
[----:B-1----:R-:W-:Y:S02]  /*146e0*/  @P0 FMUL.FTZ R15, R0, 0.69314718246459960938 ;  /* 0x3f317218000f0820 */ /* 0x002fe40000410000 */
        /* <DEDUP_REMOVED lines=121> */
.L_x_784:
[----:B------:R-:W-:Y:S01]  /*14e80*/  ULDC.64 UR4, c[0x0][0x118] ;  /* 0x0000460000047ab9 */ /* 0x000fe20000000a00 */
[----:B------:R-:W-:Y:S01]  /*14e90*/  SHF.R.S32.HI R0, RZ, 0x1f, R215 ;  /* 0x0000001fff007819 */ /* 0x000fe200000114d7 */
[----:B------:R-:W-:Y:S05]  /*14ea0*/  @P2 BRA `(.L_x_850) ;  /* 0x00001a8000002947 */ /* 0x000fea0003800000 */
[----:B------:R-:W1:Y:S01]  /*14eb0*/  S2R R2, SR_TID.X ;  /* 0x0000000000027919 */ /* 0x000e620000002100 */
[----:B------:R-:W-:-:S02]  /*14ec0*/  F2FP.PACK_AB R6, R7, R6 ;  /* 0x000000060706723e */ /* 0x000fc400000000ff */
[----:B------:R-:W-:Y:S01]  /*14ed0*/  F2FP.PACK_AB R4, R11, R4 ;  /* 0x000000040b04723e */ /* 0x000fe200000000ff */
[----:B------:R-:W-:Y:S01]  /*14ee0*/  BAR.SYNC.DEFER_BLOCKING 0x1, 0x100 ;  /* 0x0044000000007b1d */ /* 0x000fe20000010000 */
        /* <DEDUP_REMOVED lines=10> */
[----:B-1----:R-:W-:-:S02]  /*14f90*/  SHF.R.S32.HI R3, RZ, 0x1f, R2 ;  /* 0x0000001fff037819 */ /* 0x002fc40000011402 */
[----:B------:R-:W-:Y:S02]  /*14fa0*/  F2FP.PACK_AB R44, R45, R44 ;  /* 0x0000002c2d2c723e */ /* 0x000fe400000000ff */
[----:B------:R-:W-:Y:S02]  /*14fb0*/  LEA.HI R5, R3, R2, RZ, 0x2 ;  /* 0x0000000203057211 */ /* 0x000fe400078f10ff */
[----:B------:R-:W-:Y:S02]  /*14fc0*/  F2FP.PACK_AB R46, R47, R46 ;  /* 0x0000002e2f2e723e */ /* 0x000fe400000000ff */
[--C-:B------:R-:W-:Y:S02]  /*14fd0*/  SHF.R.S32.HI R14, RZ, 0x2, R5.reuse ;  /* 0x00000002ff0e7819 */ /* 0x100fe40000011405 */
[----:B------:R-:W-:Y:S02]  /*14fe0*/  SHF.R.S32.HI R7, RZ, 0x1f, R5 ;  /* 0x0000001fff077819 */ /* 0x000fe40000011405 */
[----:B------:R-:W-:-:S02]  /*14ff0*/  LOP3.LUT R5, R5, 0xfffffffc, RZ, 0xc0, !PT ;  /* 0xfffffffc05057812 */ /* 0x000fc400078ec0ff */
[----:B------:R-:W-:Y:S02]  /*15000*/  LEA.HI R7, R7, R14, RZ, 0x3 ;  /* 0x0000000e07077211 */ /* 0x000fe400078f18ff */
[----:B------:R-:W-:Y:S01]  /*15010*/  F2FP.PACK_AB R48, R49, R48 ;  /* 0x000000303130723e */ /* 0x000fe200000000ff */
[----:B------:R-:W-:Y:S01]  /*15020*/  IMAD.IADD R16, R2, 0x1, -R5 ;  /* 0x0000000102107824 */ /* 0x000fe200078e0a05 */
[----:B------:R-:W-:Y:S02]  /*15030*/  LOP3.LUT R7, R7, 0xfffffff8, RZ, 0xc0, !PT ;  /* 0xfffffff807077812 */ /* 0x000fe400078ec0ff */
[----:B------:R-:W-:Y:S02]  /*15040*/  F2FP.PACK_AB R50, R51, R50 ;  /* 0x000000323332723e */ /* 0x000fe400000000ff */
[----:B------:R-:W-:Y:S01]  /*15050*/  F2FP.PACK_AB R52, R53, R52 ;  /* 0x000000343534723e */ /* 0x000fe200000000ff */
[----:B------:R-:W-:Y:S01]  /*15060*/  IMAD.IADD R14, R14, 0x1, -R7 ;  /* 0x000000010e0e7824 */ /* 0x000fe200078e0a07 */
[----:B------:R-:W-:-:S02]  /*15070*/  LEA.HI R7, R3, R2, RZ, 0x5 ;  /* 0x0000000203077211 */ /* 0x000fc400078f28ff */
[----:B------:R-:W-:Y:S01]  /*15080*/  F2FP.PACK_AB R54, R55, R54 ;  /* 0x000000363736723e */ /* 0x000fe200000000ff */
[C---:B------:R-:W-:Y:S01]  /*15090*/  IMAD.SHL.U32 R15, R14.reuse, 0x40, RZ ;  /* 0x000000400e0f7824 */ /* 0x040fe200078e00ff */
[----:B------:R-:W-:Y:S02]  /*150a0*/  SHF.R.S32.HI R11, RZ, 0x5, R7 ;  /* 0x00000005ff0b7819 */ /* 0x000fe40000011407 */
[----:B------:R-:W-:Y:S02]  /*150b0*/  LOP3.LUT R17, R14, 0x1, RZ, 0xc0, !PT ;  /* 0x000000010e117812 */ /* 0x000fe400078ec0ff */
[----:B------:R-:W-:Y:S01]  /*150c0*/  LOP3.LUT R15, R15, 0x1c0, RZ, 0xc0, !PT ;  /* 0x000001c00f0f7812 */ /* 0x000fe200078ec0ff */
[----:B------:R-:W-:Y:S01]  /*150d0*/  IMAD R5, R11, 0x200, R16 ;  /* 0x000002000b057824 */ /* 0x000fe200078e0210 */
[----:B------:R-:W-:Y:S02]  /*150e0*/  ISETP.NE.U32.AND P0, PT, R17, 0x1, PT ;  /* 0x000000011100780c */ /* 0x000fe40003f05070 */
[----:B------:R-:W-:-:S02]  /*150f0*/  LEA.HI R18, R15, R15, RZ, 0x1d ;  /* 0x0000000f0f127211 */ /* 0x000fc400078fe8ff */
[----:B------:R-:W-:Y:S01]  /*15100*/  R2P PR, R14, 0x6 ;  /* 0x000000060e007804 */ /* 0x000fe20000000000 */
[----:B------:R-:W-:Y:S01]  /*15110*/  IMAD.MOV.U32 R14, RZ, RZ, 0x20 ;  /* 0x00000020ff0e7424 */ /* 0x000fe200078e00ff */
[----:B------:R-:W-:Y:S01]  /*15120*/  F2FP.PACK_AB R56, R57, R56 ;  /* 0x000000383938723e */ /* 0x000fe200000000ff */
[----:B------:R-:W-:Y:S01]  /*15130*/  IMAD.U32 R5, R5, 0x2, R18 ;  /* 0x0000000205057824 */ /* 0x000fe200078e0012 */
[----:B------:R-:W-:Y:S02]  /*15140*/  F2FP.PACK_AB R58, R59, R58 ;  /* 0x0000003a3b3a723e */ /* 0x000fe400000000ff */
[----:B------:R-:W-:Y:S01]  /*15150*/  SEL R14, R14, 0xffffffe0, !P1 ;  /* 0xffffffe00e0e7807 */ /* 0x000fe20004800000 */
[----:B------:R-:W-:Y:S01]  /*15160*/  IMAD.SHL.U32 R5, R5, 0x2, RZ ;  /* 0x0000000205057824 */ /* 0x000fe200078e00ff */
[----:B------:R-:W-:Y:S02]  /*15170*/  F2FP.PACK_AB R60, R61, R60 ;  /* 0x0000003c3d3c723e */ /* 0x000fe400000000ff */
[----:B------:R-:W-:Y:S01]  /*15180*/  F2FP.PACK_AB R62, R63, R62 ;  /* 0x0000003e3f3e723e */ /* 0x000fe200000000ff */
[C---:B------:R-:W-:Y:S01]  /*15190*/  IMAD.IADD R19, R5.reuse, 0x1, R14 ;  /* 0x0000000105137824 */ /* 0x040fe200078e020e */
[C---:B------:R-:W-:Y:S01]  /*151a0*/  IADD3 R17, R5.reuse, 0x80, RZ ;  /* 0x0000008005117810 */ /* 0x040fe20007ffe0ff */
[----:B------:R-:W-:Y:S01]  /*151b0*/  STS [R5+0x80], R152 ;  /* 0x0000809805007388 */ /* 0x000fe20000000800 */
[----:B------:R-:W-:-:S02]  /*151c0*/  IADD3 R15, R5, 0x70, RZ ;  /* 0x00000070050f7810 */ /* 0x000fc40007ffe0ff */
        /* <DEDUP_REMOVED lines=105> */
[----:B------:R-:W-:Y:S04]  /*15860*/  STS [R19+0xc080], R128 ;  /* 0x00c0808013007388 */ /* 0x000fe80000000800 */
[----:B------:R3:W-:Y:S04]  /*15870*/  STS [R19+0xc480], R130 ;  /* 0x00c4808213007388 */ /* 0x0007e80000000800 */
[----:B------:R-:W-:Y:S04]  /*15880*/  STS [R17+0xc000], R148 ;  /* 0x00c0009411007388 */ /* 0x000fe80000000800 */
[----:B------:R-:W-:Y:S01]  /*15890*/  STS [R17+0xc400], R150 ;  /* 0x00c4009611007388 */ /* 0x000fe20000000800 */
[----:B-1----:R-:W-:-:S03]  /*158a0*/  IMAD.MOV.U32 R5, RZ, RZ, 0x4 ;  /* 0x00000004ff057424 */ /* 0x002fc600078e00ff */
[----:B------:R-:W-:Y:S04]  /*158b0*/  STS [R21+0xc080], R8 ;  /* 0x00c0800815007388 */ /* 0x000fe80000000800 */
        /* <DEDUP_REMOVED lines=11> */
[----:B------:R-:W3:Y:S04]  /*15970*/  @P0 LDG.E R9, [R14.64] ;  /* 0x000000040e090981 */ /* 0x000ee8000c1e1900 */
[----:B------:R2:W5:Y:S01]  /*15980*/  @P1 LDG.E R4, [R18.64] ;  /* 0x0000000412041981 */ /* 0x000562000c1e1900 */
[----:B-1----:R-:W-:Y:S02]  /*15990*/  CS2R R20, SRZ ;  /* 0x0000000000147805 */ /* 0x002fe4000001ff00 */
[--C-:B---3--:R-:W-:Y:S01]  /*159a0*/  @P0 SHF.R.S32.HI R21, RZ, 0x1f, R9.reuse ;  /* 0x0000001fff150819 */ /* 0x108fe20000011409 */
[----:B------:R-:W-:Y:S01]  /*159b0*/  @P0 IMAD.MOV.U32 R20, RZ, RZ, R9 ;  /* 0x000000ffff140224 */ /* 0x000fe200078e0009 */
[----:B------:R-:W-:Y:S05]  /*159c0*/  @P1 BRA `(.L_x_851) ;  /* 0x0000004000001947 */ /* 0x000fea0003800000 */
[----:B--2---:R-:W-:Y:S05]  /*159d0*/  @!P0 BRA `(.L_x_851) ;  /* 0x0000003000008947 */ /* 0x004fea0003800000 */
[----:B-----5:R-:W2:Y:S04]  /*159e0*/  LDG.E R4, [R14.64] ;  /* 0x000000040e047981 */ /* 0x020ea8000c1e1900 */
[----:B------:R-:W2:Y:S02]  /*159f0*/  LDG.E R5, [R14.64+0x4] ;  /* 0x000004040e057981 */ /* 0x000ea4000c1e1900 */
[----:B--2---:R-:W-:-:S02]  /*15a00*/  IADD3 R4, -R4, R5, RZ ;  /* 0x0000000504047210 */ /* 0x004fc40007ffe1ff */
.L_x_851:
[----:B--2---:R-:W-:Y:S01]  /*15a10*/  LOP3.LUT R7, R7, 0xffffffe0, RZ, 0xc0, !PT ;  /* 0xffffffe007077812 */ /* 0x004fe200078ec0ff */
        /* <DEDUP_REMOVED lines=15> */
[----:B------:R-:W-:Y:S02]  /*15b10*/  LOP3.LUT P2, RZ, R6, 0x3, RZ, 0xc0, !PT ;  /* 0x0000000306ff7812 */ /* 0x000fe4000784c0ff */
[----:B------:R-:W-:Y:S01]  /*15b20*/  ISETP.NE.AND P1, PT, R7, 0x1, PT ;  /* 0x000000010700780c */ /* 0x000fe20003f25270 */
[----:B------:R-:W-:Y:S01]  /*15b30*/  IMAD R6, R11, 0x10, R8 ;  /* 0x000000100b067824 */ /* 0x000fe200078e0208 */
[----:B------:R-:W-:Y:S01]  /*15b40*/  MOV R18, R20 ;  /* 0x0000001400127202 */ /* 0x000fe20000000f00 */
[----:B------:R-:W-:Y:S01]  /*15b50*/  IMAD R8, R0, c[0x0][0x490], RZ ;  /* 0x0001240000087a24 */ /* 0x000fe200078e02ff */
[-C--:B------:R-:W-:Y:S01]  /*15b60*/  LEA.HI R14, R3, R2.reuse, RZ, 0x3 ;  /* 0x00000002030e7211 */ /* 0x080fe200078f18ff */
[----:B------:R-:W-:Y:S01]  /*15b70*/  IMAD R7, R21, c[0x0][0x3a0], RZ ;  /* 0x0000e80015077a24 */ /* 0x000fe200078e02ff */
[----:B------:R-:W-:Y:S01]  /*15b80*/  LEA.HI R3, R3, R2, RZ, 0x6 ;  /* 0x0000000203037211 */ /* 0x000fe200078f30ff */
[----:B------:R-:W-:-:S02]  /*15b90*/  IMAD R9, R215, c[0x0][0x494], R8 ;  /* 0x00012500d7097a24 */ /* 0x000fc400078e0208 */
[----:B------:R-:W-:Y:S01]  /*15ba0*/  IMAD R8, R5, 0x8, R6 ;  /* 0x0000000805087824 */ /* 0x000fe200078e0206 */
[----:B------:R-:W-:Y:S01]  /*15bb0*/  LOP3.LUT R5, R14, 0xfffffff8, RZ, 0xc0, !PT ;  /* 0xfffffff80e057812 */ /* 0x000fe200078ec0ff */
[----:B------:R-:W-:Y:S01]  /*15bc0*/  IMAD.WIDE.U32 R18, R215, c[0x0][0x490], R18 ;  /* 0x00012400d7127a25 */ /* 0x000fe200078e0012 */
[----:B------:R-:W-:Y:S02]  /*15bd0*/  SHF.R.S32.HI R14, RZ, 0x3, R14 ;  /* 0x00000003ff0e7819 */ /* 0x000fe4000001140e */
[----:B-1----:R-:W-:Y:S01]  /*15be0*/  LEA R8, R73, R8, 0x7 ;  /* 0x0000000849087211 */ /* 0x002fe200078e38ff */
[C---:B------:R-:W-:Y:S02]  /*15bf0*/  IMAD R7, R20.reuse, c[0x0][0x3a4], R7 ;  /* 0x0000e90014077a24 */ /* 0x040fe400078e0207 */
[----:B------:R-:W-:-:S04]  /*15c00*/  IMAD.WIDE.U32 R10, R20, c[0x0][0x3a0], RZ ;  /* 0x0000e800140a7a25 */ /* 0x000fc800078e00ff */
[----:B------:R-:W-:Y:S01]  /*15c10*/  IMAD.IADD R19, R19, 0x1, R9 ;  /* 0x0000000113137824 */ /* 0x000fe200078e0209 */
[----:B------:R-:W-:Y:S01]  /*15c20*/  IADD3 R11, R11, R7, RZ ;  /* 0x000000070b0b7210 */ /* 0x000fe20007ffe0ff */
[----:B------:R-:W-:-:S04]  /*15c30*/  @P1 IMAD.HI.U32 R9, R8, c[0x0][0x4ec], RZ ;  /* 0x00013b0008091a27 */ /* 0x000fc800078e00ff */
        /* <DEDUP_REMOVED lines=10> */
[----:B------:R-:W-:-:S04]  /*15ce0*/  IMAD.WIDE.U32 R18, R216, c[0x0][0x498], R18 ;  /* 0x00012600d8127a25 */ /* 0x000fc800078e0012 */
[----:B------:R-:W-:Y:S01]  /*15cf0*/  IMAD R9, R9, c[0x0][0x4e8], R8 ;  /* 0x00013a0009097a24 */ /* 0x000fe200078e0208 */
[----:B------:R-:W-:Y:S01]  /*15d00*/  IADD3 R20, P0, R7, R18, RZ ;  /* 0x0000001207147210 */ /* 0x000fe20007f1e0ff */
[----:B------:R-:W-:Y:S02]  /*15d10*/  IMAD R15, R2, c[0x0][0x498], RZ ;  /* 0x00012600020f7a24 */ /* 0x000fe400078e02ff */
[----:B------:R-:W-:Y:S01]  /*15d20*/  IMAD R17, R215, c[0x0][0x3ec], R0 ;  /* 0x0000fb00d7117a24 */ /* 0x000fe200078e0200 */
[----:B------:R-:W-:Y:S01]  /*15d30*/  LEA R0, R5, R14, 0x5 ;  /* 0x0000000e05007211 */ /* 0x000fe200078e28ff */
[----:B------:R-:W-:Y:S01]  /*15d40*/  IMAD R15, R216, c[0x0][0x49c], R15 ;  /* 0x00012700d80f7a24 */ /* 0x000fe200078e020f */
[----:B------:R-:W-:Y:S02]  /*15d50*/  SHF.R.S32.HI R18, RZ, 0x1f, R9 ;  /* 0x0000001fff127819 */ /* 0x000fe40000011409 */
[----:B------:R-:W-:Y:S01]  /*15d60*/  IADD3 R11, R11, R17, RZ ;  /* 0x000000110b0b7210 */ /* 0x000fe20007ffe0ff */
[----:B------:R-:W-:Y:S01]  /*15d70*/  IMAD R8, R73, 0x80, R0 ;  /* 0x0000008049087824 */ /* 0x000fe200078e0200 */
[----:B------:R-:W-:Y:S01]  /*15d80*/  IADD3.X R21, R16, R19, R15, P0, !PT ;  /* 0x0000001310157210 */ /* 0x000fe200007fe40f */
[----:B------:R-:W-:-:S02]  /*15d90*/  IMAD R18, R18, c[0x0][0x488], RZ ;  /* 0x0001220012127a24 */ /* 0x000fc400078e02ff */
[----:B------:R-:W-:Y:S02]  /*15da0*/  IMAD.SHL.U32 R0, R14, 0x40, RZ ;  /* 0x000000400e007824 */ /* 0x000fe400078e00ff */
        /* <DEDUP_REMOVED lines=90> */
.L_x_853:
[----:B--234-:R-:W-:Y:S05]  /*16350*/  BSYNC B0 ;  /* 0x0000000000007941 */ /* 0x01cfea0003800000 */
.L_x_852:
        /* <DEDUP_REMOVED lines=30> */
.L_x_855:
[----:B------:R-:W-:Y:S05]  /*16540*/  BSYNC B0 ;  /* 0x0000000000007941 */ /* 0x000fea0003800000 */
.L_x_854:
        /* <DEDUP_REMOVED lines=30> */
.L_x_857:
[----:B------:R-:W-:Y:S05]  /*16730*/  BSYNC B0 ;  /* 0x0000000000007941 */ /* 0x000fea0003800000 */
.L_x_856:
        /* <DEDUP_REMOVED lines=31> */
.L_x_850:
        /* <DEDUP_REMOVED lines=18> */
.L_x_858:
        /* <DEDUP_REMOVED lines=41> */
.L_x_860:
[----:B------:R-:W-:Y:S05]  /*16ce0*/  BSYNC B0 ;  /* 0x0000000000007941 */ /* 0x000fea0003800000 */
.L_x_859:
        /* <DEDUP_REMOVED lines=72> */
.L_x_862:
[----:B------:R-:W-:Y:S05]  /*17170*/  BSYNC B0 ;  /* 0x0000000000007941 */ /* 0x000fea0003800000 */
.L_x_861:
        /* <DEDUP_REMOVED lines=27> */
.L_x_864:
[----:B------:R-:W-:Y:S05]  /*17330*/  BSYNC B0 ;  /* 0x0000000000007941 */ /* 0x000fea0003800000 */
.L_x_863:
        /* <DEDUP_REMOVED lines=27> */
.L_x_866:
[----:B------:R-:W-:Y:S05]  /*174f0*/  BSYNC B0 ;  /* 0x0000000000007941 */ /* 0x000fea0003800000 */
.L_x_865:
        /* <DEDUP_REMOVED lines=28> */
.L_x_867:
        /* <DEDUP_REMOVED lines=12> */
.L_x_1474:


//--------------------- .text._ZN7cutlass13device_kernelIN5flash19enable_sm80_to_sm89INS1_16FlashAttnFwdSm80INS1_25CollectiveMainloopFwdSm80ILi8ELi1ELb0EN4cute5tupleIJNS5_1CILi128EEENS7_ILi64EEENS7_ILi256EEEEEELi256ENS_6half_tEfNS_4arch4Sm80ELb0ELb1ELb0ELb0ELb0ELb0ELb1ELb0EEENS1_21CollectiveEpilogueFwdINS6_IJS8_SA_S9_EEENS6_IJNS7_ILi1EEESI_SI_EEESC_SE_Li256ELb0ELb1ELb0ELb0EEENS1_19SingleTileSchedulerILb0ELb0ELb1ELi128EEEEEEEEEvNT_6ParamsE --------------------------
	.section	.text._ZN7cutlass13device_kernelIN5flash19enable_sm80_to_sm89INS1_16FlashAttnFwdSm80INS1_25CollectiveMainloopFwdSm80ILi8ELi1ELb0EN4cute5tupleIJNS5_1CILi128EEENS7_ILi64EEENS7_ILi256EEEEEELi256ENS_6half_tEfNS_4arch4Sm80ELb0ELb1ELb0ELb0ELb0ELb0ELb1ELb0EEENS1_21CollectiveEpilogueFwdINS6_IJS8_SA_S9_EEENS6_IJNS7_ILi1EEESI_SI_EEESC_SE_Li256ELb0ELb1ELb0ELb0EEENS1_19SingleTileSchedulerILb0ELb0ELb1ELi128EEEEEEEEEvNT_6ParamsE,"ax",@progbits
	.sectioninfo	@"SHI_REGISTERS=255"
	.align	128
.text._ZN7cutlass13device_kernelIN5flash19enable_sm80_to_sm89INS1_16FlashAttnFwdSm80INS1_25CollectiveMainloopFwdSm80ILi8ELi1ELb0EN4cute5tupleIJNS5_1CILi128EEENS7_ILi64EEENS7_ILi256EEEEEELi256ENS_6half_tEfNS_4arch4Sm80ELb0ELb1ELb0ELb0ELb0ELb0ELb1ELb0EEENS1_21CollectiveEpilogueFwdINS6_IJS8_SA_S9_EEENS6_IJNS7_ILi1EEESI_SI_EEESC_SE_Li256ELb0ELb1ELb0ELb0EEENS1_19SingleTileSchedulerILb0ELb0ELb1ELi128EEEEEEEEEvNT_6ParamsE:
        .type           _ZN7cutlass13device_kernelIN5flash19enable_sm80_to_sm89INS1_16FlashAttnFwdSm80INS1_25CollectiveMainloopFwdSm80ILi8ELi1ELb0EN4cute5tupleIJNS5_1CILi128EEENS7_ILi64EEENS7_ILi256EEEEEELi256ENS_6half_tEfNS_4arch4Sm80ELb0ELb1ELb0ELb0ELb0ELb0ELb1ELb0EEENS1_21CollectiveEpilogueFwdINS6_IJS8_SA_S9_EEENS6_IJNS7_ILi1EEESI_SI_EEESC_SE_Li256ELb0ELb1ELb0ELb0EEENS1_19SingleTileSchedulerILb0ELb0ELb1ELi128EEEEEEEEEvNT_6ParamsE,@function
        .size           _ZN7cutlass13device_kernelIN5flash19enable_sm80_to_sm89INS1_16FlashAttnFwdSm80INS1_25CollectiveMainloopFwdSm80ILi8ELi1ELb0EN4cute5tupleIJNS5_1CILi128EEENS7_ILi64EEENS7_ILi256EEEEEELi256ENS_6half_tEfNS_4arch4Sm80ELb0ELb1ELb0ELb0ELb0ELb0ELb1ELb0EEENS1_21CollectiveEpilogueFwdINS6_IJS8_SA_S9_EEENS6_IJNS7_ILi1EEESI_SI_EEESC_SE_Li256ELb0ELb1ELb0ELb0EEENS1_19SingleTileSchedulerILb0ELb0ELb1ELi128EEEEEEEEEvNT_6ParamsE,(.L_x_1475 - _ZN7cutlass13device_kernelIN5flash19enable_sm80_to_sm89INS1_16FlashAttnFwdSm80INS1_25CollectiveMainloopFwdSm80ILi8ELi1ELb0EN4cute5tupleIJNS5_1CILi128EEENS7_ILi64EEENS7_ILi256EEEEEELi256ENS_6half_tEfNS_4arch4Sm80ELb0ELb1ELb0ELb0ELb0ELb0ELb1ELb0EEENS1_21CollectiveEpilogueFwdINS6_IJS8_SA_S9_EEENS6_IJNS7_ILi1EEESI_SI_EEESC_SE_Li256ELb0ELb1ELb0ELb0EEENS1_19SingleTileSchedulerILb0ELb0ELb1ELi128EEEEEEEEEvNT_6ParamsE)
        .other          _ZN7cutlass13device_kernelIN5flash19enable_sm80_to_sm89INS1_16FlashAttnFwdSm80INS1_25CollectiveMainloopFwdSm80ILi8ELi1ELb0EN4cute5tupleIJNS5_1CILi128EEENS7_ILi64EEENS7_ILi256EEEEEELi256ENS_6half_tEfNS_4arch4Sm80ELb0ELb1ELb0ELb0ELb0ELb0ELb1ELb0EEENS1_21CollectiveEpilogueFwdINS6_IJS8_SA_S9_EEENS6_IJNS7_ILi1EEESI_SI_EEESC_SE_Li256ELb0ELb1ELb0ELb0EEENS1_19SingleTileSchedulerILb0ELb0ELb1ELi128EEEEEEEEEvNT_6ParamsE,@"STO_CUDA_ENTRY STV_DEFAULT"
_ZN7cutlass13device_kernelIN5flash19enable_sm80_to_sm89INS1_16FlashAttnFwdSm80INS1_25CollectiveMainloopFwdSm80ILi8ELi1ELb0EN4cute5tupleIJNS5_1CILi128EEENS7_ILi64EEENS7_ILi256EEEEEELi256ENS_6half_tEfNS_4arch4Sm80ELb0ELb1ELb0ELb0ELb0ELb0ELb1ELb0EEENS1_21CollectiveEpilogueFwdINS6_IJS8_SA_S9_EEENS6_IJNS7_ILi1EEESI_SI_EEESC_SE_Li256ELb0ELb1ELb0ELb0EEENS1_19SingleTileSchedulerILb0ELb0ELb1ELi128EEEEEEEEEvNT_6ParamsE:
[----:B------:R-:W-:-:S03]  /*0000*/  MOV R1, c[0x0][0x28] ;  /* 0x00000a0000017a02 */ /* 0x000fc60000000f00 */
[----:B------:R-:W1:Y:S01]  /*0010*/  S2R R41, SR_CTAID.Z ;  /* 0x0000000000297919 */ /* 0x000e620000002700 */
[----:B------:R-:W-:Y:S02]  /*0020*/  IADD3 R1, R1, -0x40, RZ ;  /* 0xffffffc001017810 */ /* 0x000fe40007ffe0ff */
[----:B-1----:R-:W-:-:S13]  /*0030*/  ISETP.GE.AND P0, PT, R41, RZ, PT ;  /* 0x000000ff2900720c */ /* 0x002fda0003f06270 */
[----:B------:R-:W-:Y:S05]  /*0040*/  @!P0 EXIT ;  /* 0x000000000000894d */ /* 0x000fea0003800000 */
[----:B------:R-:W1:Y:S01]  /*0050*/  S2R R2, SR_CTAID.X ;  /* 0x0000000000027919 */ /* 0x000e620000002500 */
[----:B------:R-:W-:Y:S02]  /*0060*/  IMAD.MOV.U32 R121, RZ, RZ, c[0x0][0x2c4] ;  /* 0x0000b100ff797624 */ /* 0x000fe400078e00ff */
[----:B------:R-:W-:Y:S01]  /*0070*/  IMAD.MOV.U32 R117, RZ, RZ, 0x1 ;  /* 0x00000001ff757424 */ /* 0x000fe200078e00ff */
[----:B------:R-:W2:Y:S02]  /*0080*/  S2R R113, SR_TID.X ;  /* 0x0000000000717919 */ /* 0x000ea40000002100 */
[----:B------:R-:W-:Y:S02]  /*0090*/  ISETP.NE.AND P1, PT, R121, 0x1, PT ;  /* 0x000000017900780c */ /* 0x000fe40003f25270 */
[----:B------:R-:W-:Y:S01]  /*00a0*/  ISETP.LE.AND P2, PT, R117, c[0x0][0x32c], PT ;  /* 0x0000cb0075007a0c */ /* 0x000fe20003f43270 */
[----:B-1----:R-:W-:-:S04]  /*00b0*/  IMAD.SHL.U32 R4, R2, 0x80, RZ ;  /* 0x0000008002047824 */ /* 0x002fc800078e00ff */
[----:B------:R-:W-:-:S06]  /*00c0*/  IMAD.MOV.U32 R186, RZ, RZ, R4 ;  /* 0x000000ffffba7224 */ /* 0x000fcc00078e0004 */
[----:B------:R-:W-:-:S05]  /*00d0*/  @P1 IADD3 R2, R186, 0x7f, RZ ;  /* 0x0000007fba021810 */ /* 0x000fca0007ffe0ff */
[----:B------:R-:W-:Y:S01]  /*00e0*/  @P1 IMAD.HI.U32 R3, R2, c[0x0][0x2c8], RZ ;  /* 0x0000b20002031a27 */ /* 0x000fe200078e00ff */
[----:B------:R-:W-:Y:S02]  /*00f0*/  IADD3 R2, R4, 0x7f, RZ ;  /* 0x0000007f04027810 */ /* 0x000fe40007ffe0ff */
[----:B------:R-:W-:Y:S02]  /*0100*/  IADD3 R4, R117, -c[0x0][0x168], RZ ;  /* 0x80005a0075047a10 */ /* 0x000fe40007ffe0ff */
[----:B------:R-:W-:-:S04]  /*0110*/  @P1 SHF.R.U32.HI R2, RZ, c[0x0][0x2cc], R3 ;  /* 0x0000b300ff021a19 */ /* 0x000fc80000011603 */
[----:B------:R-:W-:-:S04]  /*0120*/  IADD3 R2, R2, c[0x0][0x1d0], R4 ;  /* 0x0000740002027a10 */ /* 0x000fc80007ffe004 */
[----:B------:R-:W-:Y:S01]  /*0130*/  IADD3 R3, R2, c[0x0][0x328], RZ ;  /* 0x0000ca0002037a10 */ /* 0x000fe20007ffe0ff */
[----:B------:R-:W-:Y:S05]  /*0140*/  @!P2 BRA `(.L_x_868) ;  /* 0x000000f00000a947 */ /* 0x000fea0003800000 */
[C---:B--2---:R-:W-:Y:S02]  /*0150*/  ISETP.GT.AND P0, PT, R2.reuse, RZ, PT ;  /* 0x000000ff0200720c */ /* 0x044fe40003f04270 */
[----:B------:R-:W-:-:S11]  /*0160*/  IADD3 R0, R2, -0x1, RZ ;  /* 0xffffffff02007810 */ /* 0x000fd60007ffe0ff */
[----:B------:R-:W-:Y:S05]  /*0170*/  @P0 BRA `(.L_x_869) ;  /* 0x0000006000000947 */ /* 0x000fea0003800000 */
[----:B------:R-:W-:Y:S01]  /*0180*/  ISETP.NE.AND P0, PT, R117, c[0x0][0x32c], PT ;  /* 0x0000cb0075007a0c */ /* 0x000fe20003f05270 */
[----:B------:R-:W-:-:S12]  /*0190*/  IMAD.MOV R0, RZ, RZ, -R2 ;  /* 0x000000ffff007224 */ /* 0x000fd800078e0a02 */
[----:B------:R-:W-:-:S05]  /*01a0*/  @P0 IMAD.HI.U32 R2, R0, c[0x0][0x330], RZ ;  /* 0x0000cc0000020a27 */ /* 0x000fca00078e00ff */
[----:B------:R-:W-:-:S04]  /*01b0*/  @P0 SHF.R.U32.HI R0, RZ, c[0x0][0x334], R2 ;  /* 0x0000cd00ff000a19 */ /* 0x000fc80000011602 */
[----:B------:R-:W-:Y:S01]  /*01c0*/  LOP3.LUT R0, RZ, R0, RZ, 0x33, !PT ;  /* 0x00000000ff007212 */ /* 0x000fe200078e33ff */
[----:B------:R-:W-:Y:S05]  /*01d0*/  BRA `(.L_x_870) ;  /* 0x0000003000007947 */ /* 0x000fea0003800000 */
.L_x_869:
[----:B------:R-:W-:-:S13]  /*01e0*/  ISETP.NE.AND P0, PT, R117, c[0x0][0x32c], PT ;  /* 0x0000cb0075007a0c */ /* 0x000fda0003f05270 */
[----:B------:R-:W-:-:S05]  /*01f0*/  @P0 IMAD.HI.U32 R2, R0, c[0x0][0x330], RZ ;  /* 0x0000cc0000020a27 */ /* 0x000fca00078e00ff */
[----:B------:R-:W-:Y:S02]  /*0200*/  @P0 SHF.R.U32.HI R0, RZ, c[0x0][0x334], R2 ;  /* 0x0000cd00ff000a19 */ /* 0x000fe40000011602 */
.L_x_870:
[----:B------:R-:W-:-:S05]  /*0210*/  MOV R2, c[0x0][0x32c] ;  /* 0x0000cb0000027a02 */ /* 0x000fca0000000f00 */
[----:B------:R-:W-:-:S05]  /*0220*/  IMAD R0, R0, R2, c[0x0][0x32c] ;  /* 0x0000cb0000007624 */ /* 0x000fca00078e0202 */
[----:B------:R-:W-:-:S03]  /*0230*/  IMNMX R3, R3, R0, PT ;  /* 0x0000000003037217 */ /* 0x000fc60003800200 */
.L_x_868:
[----:B--2---:R-:W-:Y:S01]  /*0240*/  IMAD.MOV.U32 R5, RZ, RZ, 0x3f ;  /* 0x0000003fff057424 */ /* 0x004fe200078e00ff */
[----:B------:R-:W-:Y:S01]  /*0250*/  IADD3 R2, R3, 0x3f, RZ ;  /* 0x0000003f03027810 */ /* 0x000fe20007ffe0ff */
[----:B------:R-:W-:-:S03]  /*0260*/  @P1 IMAD.HI.U32 R3, R186, c[0x0][0x2c8], RZ ;  /* 0x0000b200ba031a27 */ /* 0x000fc600078e00ff */
[----:B------:R-:W-:Y:S01]  /*0270*/  IADD3 R5, R5, c[0x0][0x1d0], RZ ;  /* 0x0000740005057a10 */ /* 0x000fe20007ffe0ff */
[----:B------:R-:W-:Y:S01]  /*0280*/  IMAD.MOV.U32 R7, RZ, RZ, c[0x0][0x1d0] ;  /* 0x00007400ff077624 */ /* 0x000fe200078e00ff */
[----:B------:R-:W-:Y:S01]  /*0290*/  SHF.R.S32.HI R4, RZ, 0x1f, R2 ;  /* 0x0000001fff047819 */ /* 0x000fe20000011402 */
[----:B------:R-:W-:Y:S01]  /*02a0*/  IMAD.MOV.U32 R0, RZ, RZ, R186 ;  /* 0x000000ffff007224 */ /* 0x000fe200078e00ba */
[----:B------:R-:W-:Y:S02]  /*02b0*/  SHF.R.S32.HI R6, RZ, 0x1f, R5 ;  /* 0x0000001fff067819 */ /* 0x000fe40000011405 */
[----:B------:R-:W-:Y:S02]  /*02c0*/  @P1 SHF.R.U32.HI R0, RZ, c[0x0][0x2cc], R3 ;  /* 0x0000b300ff001a19 */ /* 0x000fe40000011603 */
[----:B------:R-:W-:Y:S02]  /*02d0*/  IADD3 R8, R7, -c[0x0][0x168], RZ ;  /* 0x80005a0007087a10 */ /* 0x000fe40007ffe0ff */
[----:B------:R-:W-:-:S02]  /*02e0*/  LEA.HI R2, R4, R2, RZ, 0x6 ;  /* 0x0000000204027211 */ /* 0x000fc400078f30ff */
[----:B------:R-:W-:Y:S01]  /*02f0*/  LEA.HI R4, R6, R5, RZ, 0x6 ;  /* 0x0000000506047211 */ /* 0x000fe200078f30ff */
[----:B------:R-:W-:Y:S01]  /*0300*/  IMAD.IADD R0, R8, 0x1, R0 ;  /* 0x0000000108007824 */ /* 0x000fe200078e0200 */
[----:B------:R-:W-:Y:S02]  /*0310*/  SHF.R.S32.HI R2, RZ, 0x6, R2 ;  /* 0x00000006ff027819 */ /* 0x000fe40000011402 */
[----:B------:R-:W-:Y:S02]  /*0320*/  SHF.R.S32.HI R4, RZ, 0x6, R4 ;  /* 0x00000006ff047819 */ /* 0x000fe40000011404 */
[----:B------:R-:W-:Y:S02]  /*0330*/  IADD3 R3, R0, -c[0x0][0x324], RZ ;  /* 0x8000c90000037a10 */ /* 0x000fe40007ffe0ff */
[----:B------:R-:W-:Y:S01]  /*0340*/  IMNMX R187, R4, R2, PT ;  /* 0x0000000204bb7217 */ /* 0x000fe20003800200 */
[----:B------:R-:W-:Y:S05]  /*0350*/  @!P2 BRA `(.L_x_871) ;  /* 0x000000f00000a947 */ /* 0x000fea0003800000 */
        /* <DEDUP_REMOVED lines=9> */
.L_x_872:
[----:B------:R-:W-:-:S04]  /*03f0*/  MOV R2, c[0x0][0x32c] ;  /* 0x0000cb0000027a02 */ /* 0x000fc80000000f00 */
[----:B------:R-:W-:-:S13]  /*0400*/  ISETP.NE.AND P0, PT, R2, 0x1, PT ;  /* 0x000000010200780c */ /* 0x000fda0003f05270 */
[----:B------:R-:W-:-:S05]  /*0410*/  @P0 IMAD.HI.U32 R2, R0, c[0x0][0x330], RZ ;  /* 0x0000cc0000020a27 */ /* 0x000fca00078e00ff */
[----:B------:R-:W-:-:S05]  /*0420*/  @P0 SHF.R.U32.HI R0, RZ, c[0x0][0x334], R2 ;  /* 0x0000cd00ff000a19 */ /* 0x000fca0000011602 */
.L_x_873:
[----:B------:R-:W-:-:S05]  /*0430*/  IMAD R0, R0, c[0x0][0x32c], RZ ;  /* 0x0000cb0000007a24 */ /* 0x000fca00078e02ff */
[----:B------:R-:W-:-:S04]  /*0440*/  IMNMX R3, R3, R0, !PT ;  /* 0x0000000003037217 */ /* 0x000fc80007800200 */
.L_x_871:
[----:B------:R-:W-:Y:S01]  /*0450*/  SHF.R.S32.HI R0, RZ, 0x1f, R3 ;  /* 0x0000001fff007819 */ /* 0x000fe20000011403 */
[----:B------:R-:W-:Y:S01]  /*0460*/  ULDC.64 UR8, c[0x0][0x118] ;  /* 0x0000460000087ab9 */ /* 0x000fe20000000a00 */
[----:B------:R-:W-:Y:S01]  /*0470*/  PLOP3.LUT P2, PT, PT, PT, PT, 0x80, 0x0 ;  /* 0x000000000000781c */ /* 0x000fe20003f4f070 */
[----:B------:R-:W-:Y:S01]  /*0480*/  CS2R R130, SRZ ;  /* 0x0000000000827805 */ /* 0x000fe2000001ff00 */
[----:B------:R-:W-:Y:S01]  /*0490*/  LEA.HI R0, R0, R3, RZ, 0x6 ;  /* 0x0000000300007211 */ /* 0x000fe200078f30ff */
[----:B------:R-:W-:Y:S01]  /*04a0*/  CS2R R22, SRZ ;  /* 0x0000000000167805 */ /* 0x000fe2000001ff00 */
[----:B------:R-:W-:Y:S01]  /*04b0*/  IMAD.MOV.U32 R128, RZ, RZ, RZ ;  /* 0x000000ffff807224 */ /* 0x000fe200078e00ff */
[----:B------:R-:W-:Y:S01]  /*04c0*/  CS2R R126, SRZ ;  /* 0x00000000007e7805 */ /* 0x000fe2000001ff00 */
[----:B------:R-:W-:Y:S01]  /*04d0*/  SHF.R.S32.HI R0, RZ, 0x6, R0 ;  /* 0x00000006ff007819 */ /* 0x000fe20000011400 */
[----:B------:R-:W-:Y:S01]  /*04e0*/  IMAD.MOV.U32 R124, RZ, RZ, RZ ;  /* 0x000000ffff7c7224 */ /* 0x000fe200078e00ff */
[----:B------:R-:W-:Y:S01]  /*04f0*/  CS2R R122, SRZ ;  /* 0x00000000007a7805 */ /* 0x000fe2000001ff00 */
[----:B------:R-:W-:Y:S01]  /*0500*/  CS2R R24, SRZ ;  /* 0x0000000000187805 */ /* 0x000fe2000001ff00 */
[----:B------:R-:W-:Y:S01]  /*0510*/  IMNMX R232, RZ, R0, !PT ;  /* 0x00000000ffe87217 */ /* 0x000fe20007800200 */
[----:B------:R-:W-:Y:S01]  /*0520*/  CS2R R118, SRZ ;  /* 0x0000000000767805 */ /* 0x000fe2000001ff00 */
[----:B------:R-:W-:Y:S01]  /*0530*/  MOV R120, RZ ;  /* 0x000000ff00787202 */ /* 0x000fe20000000f00 */
[----:B------:R-:W-:Y:S01]  /*0540*/  IMAD.MOV.U32 R116, RZ, RZ, RZ ;  /* 0x000000ffff747224 */ /* 0x000fe200078e00ff */
[----:B------:R-:W-:Y:S01]  /*0550*/  ISETP.GT.AND P0, PT, R187, R232, PT ;  /* 0x000000e8bb00720c */ /* 0x000fe20003f04270 */
[----:B------:R-:W-:Y:S01]  /*0560*/  CS2R R114, SRZ ;  /* 0x0000000000727805 */ /* 0x000fe2000001ff00 */
[----:B------:R-:W-:Y:S01]  /*0570*/  CS2R R26, SRZ ;  /* 0x00000000001a7805 */ /* 0x000fe2000001ff00 */
[----:B------:R-:W-:Y:S01]  /*0580*/  IMAD.MOV.U32 R112, RZ, RZ, RZ ;  /* 0x000000ffff707224 */ /* 0x000fe200078e00ff */
[----:B------:R-:W-:Y:S01]  /*0590*/  CS2R R110, SRZ ;  /* 0x00000000006e7805 */ /* 0x000fe2000001ff00 */
[----:B------:R-:W-:Y:S01]  /*05a0*/  MOV R108, RZ ;  /* 0x000000ff006c7202 */ /* 0x000fe20000000f00 */
        /* <DEDUP_REMOVED lines=60> */
[----:B------:R-:W1:Y:S01]  /*0970*/  S2R R33, SR_CTAID.Y ;  /* 0x0000000000217919 */ /* 0x000e620000002600 */
[----:B------:R-:W-:Y:S01]  /*0980*/  SHF.R.S32.HI R111, RZ, 0x1f, R113 ;  /* 0x0000001fff6f7819 */ /* 0x000fe20000011471 */
[----:B------:R-:W-:Y:S01]  /*0990*/  IMAD R29, R121, c[0x0][0x168], RZ ;  /* 0x00005a00791d7a24 */ /* 0x000fe200078e02ff */
[----:B------:R-:W-:-:S02]  /*09a0*/  SHF.R.S32.HI R30, RZ, 0x1f, R41 ;  /* 0x0000001fff1e7819 */ /* 0x000fc40000011429 */
[CC--:B------:R-:W-:Y:S02]  /*09b0*/  LEA.HI R2, R111.reuse, R113.reuse, RZ, 0x3 ;  /* 0x000000716f027211 */ /* 0x0c0fe400078f18ff */
[----:B------:R-:W-:Y:S02]  /*09c0*/  LEA.HI R19, R111, R113, RZ, 0x6 ;  /* 0x000000716f137211 */ /* 0x000fe400078f30ff */
[----:B------:R-:W-:Y:S02]  /*09d0*/  LOP3.LUT R0, R2, 0xfffffff8, RZ, 0xc0, !PT ;  /* 0xfffffff802007812 */ /* 0x000fe400078ec0ff */
[----:B------:R-:W-:Y:S01]  /*09e0*/  SHF.R.S32.HI R22, RZ, 0x3, R2 ;  /* 0x00000003ff167819 */ /* 0x000fe20000011402 */
[----:B------:R-:W-:Y:S02]  /*09f0*/  IMAD.SHL.U32 R19, R19, 0x8, RZ ;  /* 0x0000000813137824 */ /* 0x000fe400078e00ff */
[----:B------:R-:W-:Y:S02]  /*0a00*/  IMAD.IADD R32, R113, 0x1, -R0 ;  /* 0x0000000171207824 */ /* 0x000fe400078e0a00 */
[----:B------:R-:W-:-:S02]  /*0a10*/  IMAD.IADD R13, R186, 0x1, R22 ;  /* 0x00000001ba0d7824 */ /* 0x000fc400078e0216 */
[----:B------:R-:W-:-:S03]  /*0a20*/  IMAD R0, R32, 0x20, R22 ;  /* 0x0000002020007824 */ /* 0x000fc600078e0216 */
[----:B------:R-:W-:Y:S01]  /*0a30*/  IADD3 R10, R13, 0x40, RZ ;  /* 0x000000400d0a7810 */ /* 0x000fe20007ffe0ff */
[----:B------:R-:W-:Y:S01]  /*0a40*/  IMAD.IADD R4, R186, 0x1, R0 ;  /* 0x00000001ba047824 */ /* 0x000fe200078e0200 */
[----:B-1----:R-:W-:Y:S01]  /*0a50*/  SHF.R.S32.HI R34, RZ, 0x1f, R33 ;  /* 0x0000001fff227819 */ /* 0x002fe20000011421 */
[----:B------:R-:W-:Y:S01]  /*0a60*/  IMAD.WIDE.U32 R6, R33, c[0x0][0x1b8], RZ ;  /* 0x00006e0021067a25 */ /* 0x000fe200078e00ff */
[----:B------:R-:W-:-:S03]  /*0a70*/  ISETP.GE.AND P2, PT, R10, R29, PT ;  /* 0x0000001d0a00720c */ /* 0x000fc60003f46270 */
[----:B------:R-:W-:Y:S02]  /*0a80*/  IMAD R2, R34, c[0x0][0x1b8], RZ ;  /* 0x00006e0022027a24 */ /* 0x000fe400078e02ff */
[----:B------:R-:W-:-:S04]  /*0a90*/  @P1 IMAD.HI.U32 R5, R4, c[0x0][0x2c8], RZ ;  /* 0x0000b20004051a27 */ /* 0x000fc800078e00ff */
[----:B------:R-:W-:Y:S02]  /*0aa0*/  IMAD R2, R33, c[0x0][0x1bc], R2 ;  /* 0x00006f0021027a24 */ /* 0x000fe400078e0202 */
[----:B------:R-:W-:Y:S01]  /*0ab0*/  IMAD.MOV.U32 R0, RZ, RZ, R4 ;  /* 0x000000ffff007224 */ /* 0x000fe200078e0004 */
[----:B------:R-:W-:Y:S01]  /*0ac0*/  @P1 SHF.R.U32.HI R0, RZ, c[0x0][0x2cc], R5 ;  /* 0x0000b300ff001a19 */ /* 0x000fe20000011605 */
[----:B------:R-:W-:Y:S02]  /*0ad0*/  IMAD.IADD R3, R7, 0x1, R2 ;  /* 0x0000000107037824 */ /* 0x000fe400078e0202 */
[----:B------:R-:W-:Y:S02]  /*0ae0*/  IMAD R7, R30, c[0x0][0x1c0], RZ ;  /* 0x000070001e077a24 */ /* 0x000fe400078e02ff */
[----:B------:R-:W-:Y:S01]  /*0af0*/  IMAD.MOV.U32 R2, RZ, RZ, R6 ;  /* 0x000000ffff027224 */ /* 0x000fe200078e0006 */
[----:B------:R-:W-:Y:S01]  /*0b00*/  SHF.R.S32.HI R6, RZ, 0x1f, R0 ;  /* 0x0000001fff067819 */ /* 0x000fe20000011400 */
[----:B------:R-:W-:-:S02]  /*0b10*/  IMAD R7, R41, c[0x0][0x1c4], R7 ;  /* 0x0000710029077a24 */ /* 0x000fc400078e0207 */
[----:B------:R-:W-:-:S04]  /*0b20*/  IMAD.WIDE.U32 R2, R41, c[0x0][0x1c0], R2 ;  /* 0x0000700029027a25 */ /* 0x000fc800078e0002 */
[----:B------:R-:W-:Y:S02]  /*0b30*/  IMAD.MOV R5, RZ, RZ, -R0 ;  /* 0x000000ffff057224 */ /* 0x000fe400078e0a00 */
[----:B------:R-:W-:Y:S02]  /*0b40*/  IMAD.IADD R3, R3, 0x1, R7 ;  /* 0x0000000103037824 */ /* 0x000fe400078e0207 */
[----:B------:R-:W-:Y:S02]  /*0b50*/  IMAD R5, R5, c[0x0][0x2c4], R4 ;  /* 0x0000b10005057a24 */ /* 0x000fe400078e0204 */
[----:B------:R-:W-:Y:S02]  /*0b60*/  IMAD R6, R6, c[0x0][0x1b0], RZ ;  /* 0x00006c0006067a24 */ /* 0x000fe400078e02ff */
[----:B------:R-:W-:Y:S01]  /*0b70*/  IMAD.WIDE.U32 R2, R0, c[0x0][0x1b0], R2 ;  /* 0x00006c0000027a25 */ /* 0x000fe200078e0002 */
[----:B------:R-:W-:-:S03]  /*0b80*/  SHF.R.S32.HI R4, RZ, 0x1f, R5 ;  /* 0x0000001fff047819 */ /* 0x000fc60000011405 */
[----:B------:R-:W-:-:S04]  /*0b90*/  IMAD R0, R0, c[0x0][0x1b4], R6 ;  /* 0x00006d0000007a24 */ /* 0x000fc800078e0206 */
[----:B------:R-:W-:Y:S02]  /*0ba0*/  IMAD.IADD R3, R3, 0x1, R0 ;  /* 0x0000000103037824 */ /* 0x000fe400078e0200 */
[----:B------:R-:W-:Y:S02]  /*0bb0*/  IMAD R0, R4, c[0x0][0x1a8], RZ ;  /* 0x00006a0004007a24 */ /* 0x000fe400078e02ff */
[----:B------:R-:W-:-:S04]  /*0bc0*/  IMAD.WIDE.U32 R2, R5, c[0x0][0x1a8], R2 ;  /* 0x00006a0005027a25 */ /* 0x000fc800078e0002 */
[----:B------:R-:W-:Y:S01]  /*0bd0*/  IMAD R0, R5, c[0x0][0x1ac], R0 ;  /* 0x00006b0005007a24 */ /* 0x000fe200078e0200 */
[----:B------:R-:W-:-:S03]  /*0be0*/  LEA R12, P0, R2, c[0x0][0x160], 0x1 ;  /* 0x00005800020c7a11 */ /* 0x000fc600078008ff */
[----:B------:R-:W-:Y:S02]  /*0bf0*/  IMAD.IADD R0, R3, 0x1, R0 ;  /* 0x0000000103007824 */ /* 0x000fe400078e0200 */
[----:B------:R-:W1:Y:S01]  /*0c00*/  SHFL.IDX PT, R8, R12, RZ, 0x181f ;  /* 0x00181fff0c087589 */ /* 0x000e6200000e0000 */
[----:B------:R-:W-:Y:S02]  /*0c10*/  IMAD.SHL.U32 R3, R22, 0x40, RZ ;  /* 0x0000004016037824 */ /* 0x000fe400078e00ff */
[----:B------:R-:W-:Y:S01]  /*0c20*/  LEA.HI.X R0, R2, c[0x0][0x164], R0, 0x1, P0 ;  /* 0x0000590002007a11 */ /* 0x000fe200000f0c00 */
[----:B------:R-:W-:Y:S01]  /*0c30*/  SHFL.IDX PT, R6, R12, 0x1, 0x181f ;  /* 0x00381f000c067f89 */ /* 0x000fe200000e0000 */
[C---:B------:R-:W-:Y:S02]  /*0c40*/  IADD3 R2, R13.reuse, 0x20, RZ ;  /* 0x000000200d027810 */ /* 0x040fe40007ffe0ff */
[-C--:B------:R-:W-:Y:S01]  /*0c50*/  ISETP.GE.AND P0, PT, R13, R29.reuse, PT ;  /* 0x0000001d0d00720c */ /* 0x080fe20003f06270 */
[----:B------:R-:W2:Y:S01]  /*0c60*/  SHFL.IDX PT, R9, R0, RZ, 0x181f ;  /* 0x00181fff00097589 */ /* 0x000ea200000e0000 */
[----:B------:R-:W-:Y:S01]  /*0c70*/  ISETP.GE.AND P3, PT, R2, R29, PT ;  /* 0x0000001d0200720c */ /* 0x000fe20003f66270 */
[----:B------:R-:W-:Y:S01]  /*0c80*/  IMAD.SHL.U32 R2, R32, 0x8, RZ ;  /* 0x0000000820027824 */ /* 0x000fe200078e00ff */
[----:B------:R-:W-:Y:S01]  /*0c90*/  LOP3.LUT R3, R3, 0x1c0, RZ, 0xc0, !PT ;  /* 0x000001c003037812 */ /* 0x000fe200078ec0ff */
[----:B------:R-:W3:Y:S03]  /*0ca0*/  SHFL.IDX PT, R7, R0, 0x1, 0x181f ;  /* 0x00381f0000077f89 */ /* 0x000ee600000e0000 */
[----:B------:R-:W-:Y:S01]  /*0cb0*/  LOP3.LUT R14, R3, 0x38, R2, 0xf8, !PT ;  /* 0x00000038030e7812 */ /* 0x000fe200078ef802 */
[----:B------:R-:W4:Y:S01]  /*0cc0*/  SHFL.IDX PT, R4, R12, 0x2, 0x181f ;  /* 0x00581f000c047f89 */ /* 0x000f2200000e0000 */
[----:B------:R-:W-:-:S02]  /*0cd0*/  SHF.R.U32.HI R11, RZ, 0x3, R3 ;  /* 0x00000003ff0b7819 */ /* 0x000fc40000011603 */
[----:B------:R-:W-:Y:S01]  /*0ce0*/  ISETP.GE.AND P5, PT, R2, c[0x0][0x198], PT ;  /* 0x0000660002007a0c */ /* 0x000fe20003fa6270 */
[----:B------:R-:W5:Y:S01]  /*0cf0*/  SHFL.IDX PT, R5, R0, 0x2, 0x181f ;  /* 0x00581f0000057f89 */ /* 0x000f6200000e0000 */
[----:B------:R-:W-:Y:S02]  /*0d00*/  LOP3.LUT R18, R14, R11, RZ, 0x3c, !PT ;  /* 0x0000000b0e127212 */ /* 0x000fe400078e3cff */
[----:B------:R-:W-:Y:S02]  /*0d10*/  SHF.R.S32.HI R3, RZ, 0x1f, R2 ;  /* 0x0000001fff037819 */ /* 0x000fe40000011402 */
[----:B------:R-:W-:Y:S02]  /*0d20*/  LOP3.LUT R19, R18, 0xfffffe00, R19, 0xf8, !PT ;  /* 0xfffffe0012137812 */ /* 0x000fe400078ef813 */
[C---:B-1----:R-:W-:Y:S02]  /*0d30*/  @!P0 LEA R10, P1, R2.reuse, R8, 0x1 ;  /* 0x00000008020a8211 */ /* 0x042fe400078208ff */
[C---:B------:R-:W-:Y:S01]  /*0d40*/  IADD3 R28, R2.reuse, 0x40, RZ ;  /* 0x00000040021c7810 */ /* 0x040fe20007ffe0ff */
[----:B------:R-:W-:Y:S01]  /*0d50*/  IMAD.SHL.U32 R233, R19, 0x2, RZ ;  /* 0x0000000213e97824 */ /* 0x000fe200078e00ff */
[----:B------:R-:W-:-:S02]  /*0d60*/  IADD3 R27, R2, 0x80, RZ ;  /* 0x00000080021b7810 */ /* 0x000fc40007ffe0ff */
[C---:B------:R-:W-:Y:S02]  /*0d70*/  IADD3 R26, R2.reuse, 0xc0, RZ ;  /* 0x000000c0021a7810 */ /* 0x040fe40007ffe0ff */
[----:B--2---:R-:W-:Y:S02]  /*0d80*/  @!P0 LEA.HI.X R11, R2, R9, R3, 0x1, P1 ;  /* 0x00000009020b8211 */ /* 0x004fe400008f0c03 */
[----:B------:R-:W-:Y:S02]  /*0d90*/  @!P0 SHF.R.S32.HI R15, RZ, 0x1f, R28 ;  /* 0x0000001fff0f8819 */ /* 0x000fe4000001141c */
[----:B------:R-:W-:Y:S01]  /*0da0*/  @!P0 SHF.R.S32.HI R14, RZ, 0x1f, R27 ;  /* 0x0000001fff0e8819 */ /* 0x000fe2000001141b */
[----:B------:R1:W-:Y:S01]  /*0db0*/  @!P0 LDGSTS.E.BYPASS.LTC128B.128 [R233+0x10100], [R10.64], !P5 ;  /* 0x101000000ae98fae */ /* 0x0003e2000e901d48 */
[----:B------:R-:W-:Y:S02]  /*0dc0*/  @!P0 SHF.R.S32.HI R16, RZ, 0x1f, R26 ;  /* 0x0000001fff108819 */ /* 0x000fe4000001141a */
[----:B------:R-:W-:-:S02]  /*0dd0*/  @!P0 LEA.HI R17, R15, R28, RZ, 0x3 ;  /* 0x0000001c0f118211 */ /* 0x000fc400078f18ff */
[----:B------:R-:W-:Y:S02]  /*0de0*/  P2R R23, PR, RZ, 0x20 ;  /* 0x00000020ff177803 */ /* 0x000fe40000000000 */
[----:B------:R-:W-:Y:S02]  /*0df0*/  ISETP.GE.AND P4, PT, R28, c[0x0][0x198], PT ;  /* 0x000066001c007a0c */ /* 0x000fe40003f86270 */
[----:B------:R-:W-:Y:S02]  /*0e00*/  @!P0 LEA.HI R15, R14, R27, RZ, 0x3 ;  /* 0x0000001b0e0f8211 */ /* 0x000fe400078f18ff */
[----:B------:R-:W-:Y:S02]  /*0e10*/  ISETP.GE.AND P5, PT, R27, c[0x0][0x198], PT ;  /* 0x000066001b007a0c */ /* 0x000fe40003fa6270 */
[----:B------:R-:W-:Y:S02]  /*0e20*/  @!P0 LEA.HI R14, R16, R26, RZ, 0x3 ;  /* 0x0000001a100e8211 */ /* 0x000fe400078f18ff */
[----:B------:R-:W-:-:S02]  /*0e30*/  @!P0 LOP3.LUT R16, R17, 0xfffffff8, RZ, 0xc0, !PT ;  /* 0xfffffff811108812 */ /* 0x000fc400078ec0ff */
[----:B------:R-:W-:Y:S02]  /*0e40*/  @!P0 LOP3.LUT R15, R15, 0xfffffff8, RZ, 0xc0, !PT ;  /* 0xfffffff80f0f8812 */ /* 0x000fe400078ec0ff */
[----:B------:R-:W-:Y:S01]  /*0e50*/  @!P0 LOP3.LUT R18, R14, 0xfffffff8, RZ, 0xc0, !PT ;  /* 0xfffffff80e128812 */ /* 0x000fe200078ec0ff */
[--C-:B------:R-:W-:Y:S01]  /*0e60*/  @!P0 IMAD.WIDE R16, R16, 0x2, R8.reuse ;  /* 0x0000000210108825 */ /* 0x100fe200078e0208 */
[----:B------:R-:W-:Y:S02]  /*0e70*/  @!P3 LEA R20, P1, R2, R6, 0x1 ;  /* 0x000000060214b211 */ /* 0x000fe400078208ff */
[----:B------:R-:W-:Y:S01]  /*0e80*/  ISETP.GE.AND P6, PT, R26, c[0x0][0x198], PT ;  /* 0x000066001a007a0c */ /* 0x000fe20003fc6270 */
[----:B------:R-:W-:Y:S01]  /*0e90*/  @!P0 IMAD.WIDE R14, R15, 0x2, R8 ;  /* 0x000000020f0e8825 */ /* 0x000fe200078e0208 */
[----:B------:R2:W-:Y:S01]  /*0ea0*/  @!P0 LDGSTS.E.BYPASS.LTC128B.128 [R233+0x14100], [R16.64], !P4 ;  /* 0x1410000010e98fae */ /* 0x0005e2000e101d48 */
[C---:B---3--:R-:W-:Y:S02]  /*0eb0*/  @!P3 LEA.HI.X R21, R2.reuse, R7, R3, 0x1, P1 ;  /* 0x000000070215b211 */ /* 0x048fe400008f0c03 */
[----:B----4-:R-:W-:Y:S01]  /*0ec0*/  @!P2 LEA R24, P1, R2, R4, 0x1 ;  /* 0x000000040218a211 */ /* 0x010fe200078208ff */
[----:B------:R3:W-:Y:S01]  /*0ed0*/  @!P0 LDGSTS.E.BYPASS.LTC128B.128 [R233+0x18100], [R14.64], !P5 ;  /* 0x181000000ee98fae */ /* 0x0007e2000e901d48 */
[----:B------:R-:W-:-:S02]  /*0ee0*/  @!P0 IMAD.WIDE R8, R18, 0x2, R8 ;  /* 0x0000000212088825 */ /* 0x000fc400078e0208 */
[----:B-----5:R-:W-:-:S04]  /*0ef0*/  @!P2 LEA.HI.X R25, R2, R5, R3, 0x1, P1 ;  /* 0x000000050219a211 */ /* 0x020fc800008f0c03 */
[----:B------:R4:W-:Y:S04]  /*0f00*/  @!P0 LDGSTS.E.BYPASS.LTC128B.128 [R233+0x1c100], [R8.64], !P6 ;  /* 0x1c10000008e98fae */ /* 0x0009e8000f101d48 */
[----:B---3--:R-:W3:Y:S04]  /*0f10*/  SHFL.IDX PT, R14, R12, 0x3, 0x181f ;  /* 0x00781f000c0e7f89 */ /* 0x008ee800000e0000 */
[----:B------:R5:W2:Y:S01]  /*0f20*/  SHFL.IDX PT, R15, R0, 0x3, 0x181f ;  /* 0x00781f00000f7f89 */ /* 0x000aa200000e0000 */
[----:B----4-:R-:W-:Y:S02]  /*0f30*/  @!P3 SHF.R.S32.HI R9, RZ, 0x1f, R28 ;  /* 0x0000001fff09b819 */ /* 0x010fe4000001141c */
[----:B------:R-:W-:-:S02]  /*0f40*/  @!P3 SHF.R.S32.HI R8, RZ, 0x1f, R27 ;  /* 0x0000001fff08b819 */ /* 0x000fc4000001141b */
[----:B------:R-:W-:Y:S02]  /*0f50*/  @!P3 LEA.HI R9, R9, R28, RZ, 0x3 ;  /* 0x0000001c0909b211 */ /* 0x000fe400078f18ff */
[----:B------:R-:W-:Y:S02]  /*0f60*/  @!P3 LEA.HI R8, R8, R27, RZ, 0x3 ;  /* 0x0000001b0808b211 */ /* 0x000fe400078f18ff */
[----:B-1----:R-:W-:Y:S02]  /*0f70*/  @!P3 LOP3.LUT R10, R9, 0xfffffff8, RZ, 0xc0, !PT ;  /* 0xfffffff8090ab812 */ /* 0x002fe400078ec0ff */
[----:B------:R-:W-:-:S03]  /*0f80*/  @!P3 LOP3.LUT R8, R8, 0xfffffff8, RZ, 0xc0, !PT ;  /* 0xfffffff80808b812 */ /* 0x000fc600078ec0ff */
[----:B------:R-:W-:-:S04]  /*0f90*/  @!P3 IMAD.WIDE R10, R10, 0x2, R6 ;  /* 0x000000020a0ab825 */ /* 0x000fc800078e0206 */
[----:B------:R-:W-:Y:S01]  /*0fa0*/  @!P3 IMAD.WIDE R8, R8, 0x2, R6 ;  /* 0x000000020808b825 */ /* 0x000fe200078e0206 */
[----:B-----5:R-:W-:-:S04]  /*0fb0*/  IADD3 R0, R13, 0x60, RZ ;  /* 0x000000600d007810 */ /* 0x020fc80007ffe0ff */
[----:B------:R-:W-:Y:S02]  /*0fc0*/  ISETP.GE.AND P1, PT, R0, R29, PT ;  /* 0x0000001d0000720c */ /* 0x000fe40003f26270 */
[----:B------:R-:W-:-:S04]  /*0fd0*/  @!P3 SHF.R.S32.HI R0, RZ, 0x1f, R26 ;  /* 0x0000001fff00b819 */ /* 0x000fc8000001141a */
[----:B------:R-:W-:-:S04]  /*0fe0*/  @!P3 LEA.HI R0, R0, R26, RZ, 0x3 ;  /* 0x0000001a0000b211 */ /* 0x000fc800078f18ff */
[----:B------:R-:W-:-:S03]  /*0ff0*/  @!P3 LOP3.LUT R0, R0, 0xfffffff8, RZ, 0xc0, !PT ;  /* 0xfffffff80000b812 */ /* 0x000fc600078ec0ff */
[----:B---3--:R-:W-:Y:S02]  /*1000*/  @!P1 LEA R12, P0, R2, R14, 0x1 ;  /* 0x0000000e020c9211 */ /* 0x008fe400078008ff */
[----:B------:R-:W-:Y:S01]  /*1010*/  @!P3 IMAD.WIDE R6, R0, 0x2, R6 ;  /* 0x000000020006b825 */ /* 0x000fe200078e0206 */
[----:B------:R-:W-:Y:S02]  /*1020*/  @!P2 SHF.R.S32.HI R0, RZ, 0x1f, R26 ;  /* 0x0000001fff00a819 */ /* 0x000fe4000001141a */
[----:B--2---:R-:W-:Y:S02]  /*1030*/  @!P1 LEA.HI.X R13, R2, R15, R3, 0x1, P0 ;  /* 0x0000000f020d9211 */ /* 0x004fe400000f0c03 */
[----:B------:R-:W-:Y:S02]  /*1040*/  ISETP.NE.AND P0, PT, R23, RZ, PT ;  /* 0x000000ff1700720c */ /* 0x000fe40003f05270 */
[----:B------:R-:W-:-:S04]  /*1050*/  @!P2 LEA.HI R0, R0, R26, RZ, 0x3 ;  /* 0x0000001a0000a211 */ /* 0x000fc800078f18ff */
[----:B------:R-:W-:-:S07]  /*1060*/  @!P2 LOP3.LUT R0, R0, 0xfffffff8, RZ, 0xc0, !PT ;  /* 0xfffffff80000a812 */ /* 0x000fce00078ec0ff */
[----:B------:R1:W-:Y:S04]  /*1070*/  @!P3 LDGSTS.E.BYPASS.LTC128B.128 [R233+0x11100], [R20.64], !P0 ;  /* 0x1110000014e9bfae */ /* 0x0003e8000c101d48 */
[----:B------:R2:W-:Y:S04]  /*1080*/  @!P3 LDGSTS.E.BYPASS.LTC128B.128 [R233+0x15100], [R10.64], !P4 ;  /* 0x151000000ae9bfae */ /* 0x0005e8000e101d48 */
[----:B------:R3:W-:Y:S04]  /*1090*/  @!P3 LDGSTS.E.BYPASS.LTC128B.128 [R233+0x19100], [R8.64], !P5 ;  /* 0x1910000008e9bfae */ /* 0x0007e8000e901d48 */
[----:B------:R4:W-:Y:S04]  /*10a0*/  @!P3 LDGSTS.E.BYPASS.LTC128B.128 [R233+0x1d100], [R6.64], !P6 ;  /* 0x1d10000006e9bfae */ /* 0x0009e8000f101d48 */
[----:B------:R5:W-:Y:S01]  /*10b0*/  @!P2 LDGSTS.E.BYPASS.LTC128B.128 [R233+0x12100], [R24.64], !P0 ;  /* 0x1210000018e9afae */ /* 0x000be2000c101d48 */
[----:B----4-:R-:W-:-:S02]  /*10c0*/  @!P2 SHF.R.S32.HI R7, RZ, 0x1f, R28 ;  /* 0x0000001fff07a819 */ /* 0x010fc4000001141c */
[----:B------:R-:W-:Y:S02]  /*10d0*/  @!P2 SHF.R.S32.HI R6, RZ, 0x1f, R27 ;  /* 0x0000001fff06a819 */ /* 0x000fe4000001141b */
[----:B------:R-:W-:Y:S02]  /*10e0*/  @!P2 LEA.HI R7, R7, R28, RZ, 0x3 ;  /* 0x0000001c0707a211 */ /* 0x000fe400078f18ff */
[----:B------:R-:W-:Y:S02]  /*10f0*/  @!P2 LEA.HI R6, R6, R27, RZ, 0x3 ;  /* 0x0000001b0606a211 */ /* 0x000fe400078f18ff */
[----:B---3--:R-:W-:Y:S02]  /*1100*/  @!P2 LOP3.LUT R8, R7, 0xfffffff8, RZ, 0xc0, !PT ;  /* 0xfffffff80708a812 */ /* 0x008fe400078ec0ff */
[----:B------:R-:W-:-:S03]  /*1110*/  @!P2 LOP3.LUT R6, R6, 0xfffffff8, RZ, 0xc0, !PT ;  /* 0xfffffff80606a812 */ /* 0x000fc600078ec0ff */
[----:B------:R-:W-:-:S04]  /*1120*/  @!P2 IMAD.WIDE R8, R8, 0x2, R4 ;  /* 0x000000020808a825 */ /* 0x000fc800078e0204 */
[--C-:B------:R-:W-:Y:S01]  /*1130*/  @!P2 IMAD.WIDE R6, R6, 0x2, R4.reuse ;  /* 0x000000020606a825 */ /* 0x100fe200078e0204 */
[----:B------:R3:W-:Y:S03]  /*1140*/  @!P2 LDGSTS.E.BYPASS.LTC128B.128 [R233+0x16100], [R8.64], !P4 ;  /* 0x1610000008e9afae */ /* 0x0007e6000e101d48 */
[----:B------:R-:W-:Y:S01]  /*1150*/  @!P2 IMAD.WIDE R4, R0, 0x2, R4 ;  /* 0x000000020004a825 */ /* 0x000fe200078e0204 */
[----:B------:R4:W-:Y:S04]  /*1160*/  @!P2 LDGSTS.E.BYPASS.LTC128B.128 [R233+0x1a100], [R6.64], !P5 ;  /* 0x1a10000006e9afae */ /* 0x0009e8000e901d48 */
[----:B------:R1:W-:Y:S01]  /*1170*/  @!P2 LDGSTS.E.BYPASS.LTC128B.128 [R233+0x1e100], [R4.64], !P6 ;  /* 0x1e10000004e9afae */ /* 0x0003e2000f101d48 */
[----:B------:R-:W-:-:S02]  /*1180*/  ISETP.NE.U32.AND P2, PT, RZ, c[0x0][0x340], PT ;  /* 0x0000d000ff007a0c */ /* 0x000fc40003f45070 */
[----:B------:R-:W-:Y:S01]  /*1190*/  @!P1 SHF.R.S32.HI R0, RZ, 0x1f, R27 ;  /* 0x0000001fff009819 */ /* 0x000fe2000001141b */
[----:B------:R2:W-:Y:S01]  /*11a0*/  @!P1 LDGSTS.E.BYPASS.LTC128B.128 [R233+0x13100], [R12.64], !P0 ;  /* 0x131000000ce99fae */ /* 0x0005e2000c101d48 */
[----:B------:R-:W-:-:S13]  /*11b0*/  ISETP.NE.AND.EX P2, PT, RZ, c[0x0][0x344], PT, P2 ;  /* 0x0000d100ff007a0c */ /* 0x000fda0003f45320 */
[----:B-1----:R-:W-:-:S04]  /*11c0*/  @P2 IMAD.MOV.U32 R4, RZ, RZ, 0x4 ;  /* 0x00000004ff042424 */ /* 0x002fc800078e00ff */
[----:B------:R-:W-:-:S05]  /*11d0*/  @P2 IMAD.WIDE R4, R41, R4, c[0x0][0x340] ;  /* 0x0000d00029042625 */ /* 0x000fca00078e0204 */
[----:B---3--:R1:W3:Y:S01]  /*11e0*/  @P2 LDG.E R8, [R4.64] ;  /* 0x0000000804082981 */ /* 0x0082e2000c1e1900 */
[----:B------:R-:W-:Y:S01]  /*11f0*/  @!P1 LEA.HI R0, R0, R27, RZ, 0x3 ;  /* 0x0000001b00009211 */ /* 0x000fe200078f18ff */
[----:B------:R-:W-:Y:S01]  /*1200*/  IMAD.MOV.U32 R29, RZ, RZ, c[0x0][0x1e0] ;  /* 0x00007800ff1d7624 */ /* 0x000fe200078e00ff */
[----:B------:R-:W-:Y:S01]  /*1210*/  IADD3 R21, R187, -0x1, RZ ;  /* 0xffffffffbb157810 */ /* 0x000fe20007ffe0ff */
[----:B------:R-:W-:Y:S01]  /*1220*/  IMAD.MOV.U32 R31, RZ, RZ, 0x6 ;  /* 0x00000006ff1f7424 */ /* 0x000fe200078e00ff */
[----:B------:R-:W-:Y:S01]  /*1230*/  @!P1 LOP3.LUT R0, R0, 0xfffffff8, RZ, 0xc0, !PT ;  /* 0xfffffff800009812 */ /* 0x000fe200078ec0ff */
[C---:B--2---:R-:W-:Y:S01]  /*1240*/  IMAD R12, R34.reuse, c[0x0][0x1e8], RZ ;  /* 0x00007a00220c7a24 */ /* 0x044fe200078e02ff */
[----:B------:R-:W-:Y:S01]  /*1250*/  ISETP.GT.AND P0, PT, R21, R232, PT ;  /* 0x000000e81500720c */ /* 0x000fe20003f04270 */
[----:B------:R-:W-:Y:S01]  /*1260*/  IMAD R16, R34, c[0x0][0x210], RZ ;  /* 0x0000840022107a24 */ /* 0x000fe200078e02ff */
[----:B-----5:R-:W-:Y:S01]  /*1270*/  LEA.HI R24, R111, R113, RZ, 0x4 ;  /* 0x000000716f187211 */ /* 0x020fe200078f20ff */
[----:B----4-:R-:W-:Y:S01]  /*1280*/  @!P1 IMAD.WIDE R6, R0, 0x2, R14 ;  /* 0x0000000200069825 */ /* 0x010fe200078e020e */
[----:B------:R-:W-:Y:S01]  /*1290*/  SHF.L.U64.HI R25, R29, R31, c[0x0][0x1e4] ;  /* 0x000079001d197619 */ /* 0x000fe2000001021f */
[----:B------:R-:W-:Y:S01]  /*12a0*/  ULDC UR6, c[0x0][0x324] ;  /* 0x0000c90000067ab9 */ /* 0x000fe20000000800 */
[----:B------:R-:W-:Y:S01]  /*12b0*/  SHF.R.S32.HI R19, RZ, 0x4, R24 ;  /* 0x00000004ff137819 */ /* 0x000fe20000011418 */
[----:B------:R-:W-:Y:S01]  /*12c0*/  IMAD.SHL.U32 R20, R22, 0x8, RZ ;  /* 0x0000000816147824 */ /* 0x000fe200078e00ff */
[----:B------:R-:W-:Y:S01]  /*12d0*/  LOP3.LUT P3, RZ, R32, 0x2, RZ, 0xc0, !PT ;  /* 0x0000000220ff7812 */ /* 0x000fe2000786c0ff */
[C---:B------:R-:W-:Y:S01]  /*12e0*/  IMAD R12, R33.reuse, c[0x0][0x1ec], R12 ;  /* 0x00007b00210c7a24 */ /* 0x040fe200078e020c */
[----:B------:R-:W-:Y:S01]  /*12f0*/  LEA.HI R13, R24, R19, RZ, 0x1 ;  /* 0x00000013180d7211 */ /* 0x000fe200078f08ff */
[----:B------:R-:W-:Y:S01]  /*1300*/  IMAD R16, R33, c[0x0][0x214], R16 ;  /* 0x0000850021107a24 */ /* 0x000fe200078e0210 */
[----:B------:R-:W-:Y:S01]  /*1310*/  LEA.HI R110, R111, R113, RZ, 0x5 ;  /* 0x000000716f6e7211 */ /* 0x000fe200078f28ff */
[----:B------:R-:W-:Y:S01]  /*1320*/  IMAD.SHL.U32 R106, R21, 0x40, RZ ;  /* 0x00000040156a7824 */ /* 0x000fe200078e00ff */
[----:B------:R-:W-:Y:S01]  /*1330*/  @P0 IADD3 R17, R187, -0x2, RZ ;  /* 0xfffffffebb110810 */ /* 0x000fe20007ffe0ff */
[----:B------:R-:W-:Y:S01]  /*1340*/  IMAD.SHL.U32 R35, R29, 0x20, RZ ;  /* 0x000000201d237824 */ /* 0x000fe200078e00ff */
[----:B------:R-:W-:Y:S01]  /*1350*/  LOP3.LUT R13, R13, 0xfffffffe, RZ, 0xc0, !PT ;  /* 0xfffffffe0d0d7812 */ /* 0x000fe200078ec0ff */
[----:B------:R-:W-:Y:S01]  /*1360*/  ULOP3.LUT UR6, URZ, UR6, URZ, 0x33, !UPT ;  /* 0x000000063f067292 */ /* 0x000fe2000f8e333f */
[----:B-1----:R-:W-:-:S02]  /*1370*/  @!P1 SHF.R.S32.HI R4, RZ, 0x1f, R28 ;  /* 0x0000001fff049819 */ /* 0x002fc4000001141c */
[----:B------:R-:W-:Y:S02]  /*1380*/  @P0 SHF.R.S32.HI R11, RZ, 0x1f, R17 ;  /* 0x0000001fff0b0819 */ /* 0x000fe40000011411 */
[----:B------:R-:W-:Y:S02]  /*1390*/  @!P1 LEA.HI R4, R4, R28, RZ, 0x3 ;  /* 0x0000001c04049211 */ /* 0x000fe400078f18ff */
[----:B------:R-:W-:Y:S02]  /*13a0*/  IADD3 R18, -R106, c[0x0][0x1d0], -R22 ;  /* 0x000074006a127a10 */ /* 0x000fe40007ffe916 */
[----:B------:R-:W-:Y:S02]  /*13b0*/  @!P1 LOP3.LUT R4, R4, 0xfffffff8, RZ, 0xc0, !PT ;  /* 0xfffffff804049812 */ /* 0x000fe400078ec0ff */
[----:B------:R-:W-:-:S03]  /*13c0*/  SHF.R.S32.HI R107, RZ, 0x5, R110 ;  /* 0x00000005ff6b7819 */ /* 0x000fc6000001146e */
[----:B------:R-:W-:-:S05]  /*13d0*/  @!P1 IMAD.WIDE R4, R4, 0x2, R14 ;  /* 0x0000000204049825 */ /* 0x000fca00078e020e */
[----:B------:R3:W-:Y:S01]  /*13e0*/  @!P1 LDGSTS.E.BYPASS.LTC128B.128 [R233+0x17100], [R4.64], !P4 ;  /* 0x1710000004e99fae */ /* 0x0007e2000e101d48 */
[----:B------:R-:W-:-:S03]  /*13f0*/  ISETP.GE.AND P4, PT, R18, 0x1, PT ;  /* 0x000000011200780c */ /* 0x000fc60003f86270 */
[----:B------:R1:W-:Y:S01]  /*1400*/  @!P1 LDGSTS.E.BYPASS.LTC128B.128 [R233+0x1b100], [R6.64], !P5 ;  /* 0x1b10000006e99fae */ /* 0x0003e2000e901d48 */
[----:B------:R-:W-:Y:S02]  /*1410*/  ISETP.GE.AND P5, PT, R27, c[0x0][0x1d4], PT ;  /* 0x000075001b007a0c */ /* 0x000fe40003fa6270 */
[----:B-1----:R-:W-:-:S05]  /*1420*/  SHF.R.S32.HI R6, RZ, 0x1f, R22 ;  /* 0x0000001fff067819 */ /* 0x002fca0000011416 */
[C---:B------:R-:W-:Y:S02]  /*1430*/  IMAD R0, R6.reuse, c[0x0][0x1e0], RZ ;  /* 0x0000780006007a24 */ /* 0x040fe400078e02ff */
[----:B------:R-:W-:Y:S02]  /*1440*/  IMAD R6, R6, c[0x0][0x208], RZ ;  /* 0x0000820006067a24 */ /* 0x000fe400078e02ff */
[C---:B------:R-:W-:Y:S02]  /*1450*/  IMAD R0, R22.reuse, c[0x0][0x1e4], R0 ;  /* 0x0000790016007a24 */ /* 0x040fe400078e0200 */
[C---:B------:R-:W-:Y:S02]  /*1460*/  IMAD R10, R22.reuse, c[0x0][0x20c], R6 ;  /* 0x00008300160a7a24 */ /* 0x040fe400078e0206 */
[----:B------:R-:W-:-:S04]  /*1470*/  IMAD.WIDE.U32 R6, R22, c[0x0][0x208], R2 ;  /* 0x0000820016067a25 */ /* 0x000fc800078e0002 */
[----:B------:R-:W-:Y:S01]  /*1480*/  IMAD.IADD R7, R7, 0x1, R10 ;  /* 0x0000000107077824 */ /* 0x000fe200078e020a */
[--C-:B---3--:R-:W-:Y:S01]  /*1490*/  @P2 SHF.R.S32.HI R5, RZ, 0x1f, R8.reuse ;  /* 0x0000001fff052819 */ /* 0x108fe20000011408 */
[----:B------:R-:W-:Y:S02]  /*14a0*/  @P2 IMAD.MOV.U32 R4, RZ, RZ, R8 ;  /* 0x000000ffff042224 */ /* 0x000fe400078e0008 */
[----:B------:R-:W-:-:S04]  /*14b0*/  IMAD.WIDE.U32 R8, R22, c[0x0][0x1e0], R2 ;  /* 0x0000780016087a25 */ /* 0x000fc800078e0002 */
[----:B------:R-:W-:Y:S02]  /*14c0*/  IMAD.IADD R9, R9, 0x1, R0 ;  /* 0x0000000109097824 */ /* 0x000fe400078e0200 */
[----:B------:R-:W-:Y:S02]  /*14d0*/  IMAD.SHL.U32 R0, R32, 0x40, RZ ;  /* 0x0000004020007824 */ /* 0x000fe400078e00ff */
[----:B------:R-:W-:Y:S02]  /*14e0*/  @!P2 IMAD.MOV.U32 R5, RZ, RZ, R30 ;  /* 0x000000ffff05a224 */ /* 0x000fe400078e001e */
[----:B------:R-:W-:Y:S01]  /*14f0*/  IMAD.SHL.U32 R30, R29, 0x40, RZ ;  /* 0x000000401d1e7824 */ /* 0x000fe200078e00ff */
[----:B------:R-:W-:Y:S01]  /*1500*/  LOP3.LUT R0, R0, 0x1c0, RZ, 0xc0, !PT ;  /* 0x000001c000007812 */ /* 0x000fe200078ec0ff */
[----:B------:R-:W-:Y:S02]  /*1510*/  @P0 IMAD R3, R25, R17, RZ ;  /* 0x0000001119030224 */ /* 0x000fe400078e02ff */
[----:B------:R-:W-:Y:S01]  /*1520*/  @!P2 IMAD.MOV.U32 R4, RZ, RZ, R41 ;  /* 0x000000ffff04a224 */ /* 0x000fe200078e0029 */
[----:B------:R-:W-:Y:S01]  /*1530*/  ISETP.GE.AND P2, PT, R18, 0x21, PT ;  /* 0x000000211200780c */ /* 0x000fe20003f46270 */
[----:B------:R-:W-:Y:S01]  /*1540*/  @P0 IMAD R23, R11, R30, R3 ;  /* 0x0000001e0b170224 */ /* 0x000fe200078e0203 */
[----:B------:R-:W-:Y:S01]  /*1550*/  @!P1 SHF.R.S32.HI R3, RZ, 0x1f, R26 ;  /* 0x0000001fff039819 */ /* 0x000fe2000001141a */
[----:B------:R-:W-:-:S03]  /*1560*/  IMAD.WIDE.U32 R10, R33, c[0x0][0x1e8], R8 ;  /* 0x00007a00210a7a25 */ /* 0x000fc600078e0008 */
[----:B------:R-:W-:Y:S01]  /*1570*/  @!P1 LEA.HI R3, R3, R26, RZ, 0x3 ;  /* 0x0000001a03039211 */ /* 0x000fe200078f18ff */
[----:B------:R-:W-:Y:S01]  /*1580*/  IMAD.WIDE.U32 R8, R33, c[0x0][0x210], R6 ;  /* 0x0000840021087a25 */ /* 0x000fe200078e0006 */
[----:B------:R-:W-:Y:S02]  /*1590*/  LOP3.LUT R6, R0, 0x8, R20, 0xf8, !PT ;  /* 0x0000000800067812 */ /* 0x000fe400078ef814 */
[----:B------:R-:W-:Y:S01]  /*15a0*/  SHF.R.U32.HI R0, RZ, 0x3, R0 ;  /* 0x00000003ff007819 */ /* 0x000fe20000011600 */
[----:B------:R-:W-:Y:S01]  /*15b0*/  IMAD.IADD R7, R11, 0x1, R12 ;  /* 0x000000010b077824 */ /* 0x000fe200078e020c */
[----:B------:R-:W-:Y:S01]  /*15c0*/  SHF.R.S32.HI R12, RZ, 0x1f, R21 ;  /* 0x0000001fff0c7819 */ /* 0x000fe20000011415 */
[----:B------:R-:W-:Y:S01]  /*15d0*/  IMAD.IADD R11, R9, 0x1, R16 ;  /* 0x00000001090b7824 */ /* 0x000fe200078e0210 */
[----:B------:R-:W-:Y:S01]  /*15e0*/  @!P1 LOP3.LUT R9, R3, 0xfffffff8, RZ, 0xc0, !PT ;  /* 0xfffffff803099812 */ /* 0x000fe200078ec0ff */
[----:B------:R-:W-:Y:S01]  /*15f0*/  IMAD.IADD R16, R19, 0x1, -R13 ;  /* 0x0000000113107824 */ /* 0x000fe200078e0a0d */
[----:B------:R-:W-:Y:S01]  /*1600*/  LOP3.LUT R13, R6, R0, RZ, 0x3c, !PT ;  /* 0x00000000060d7212 */ /* 0x000fe200078e3cff */
[----:B------:R-:W-:-:S02]  /*1610*/  IMAD.MOV.U32 R6, RZ, RZ, R10 ;  /* 0x000000ffff067224 */ /* 0x000fc400078e000a */
[----:B------:R-:W-:Y:S02]  /*1620*/  IMAD R0, R5, c[0x0][0x1f0], RZ ;  /* 0x00007c0005007a24 */ /* 0x000fe400078e02ff */
[----:B------:R-:W-:-:S04]  /*1630*/  IMAD.WIDE.U32 R42, R4, c[0x0][0x1f0], R6 ;  /* 0x00007c00042a7a25 */ /* 0x000fc800078e0006 */
[----:B------:R-:W-:Y:S01]  /*1640*/  IMAD R0, R4, c[0x0][0x1f4], R0 ;  /* 0x00007d0004007a24 */ /* 0x000fe200078e0200 */
[----:B------:R-:W-:Y:S01]  /*1650*/  STL.64 [R1+0x28], R42 ;  /* 0x0000282a01007387 */ /* 0x000fe20000100a00 */
[----:B------:R-:W-:Y:S02]  /*1660*/  IMAD.MOV.U32 R10, RZ, RZ, R8 ;  /* 0x000000ffff0a7224 */ /* 0x000fe400078e0008 */
[----:B------:R-:W-:-:S04]  /*1670*/  @!P1 IMAD.WIDE R8, R9, 0x2, R14 ;  /* 0x0000000209089825 */ /* 0x000fc800078e020e */
[----:B------:R-:W-:Y:S01]  /*1680*/  IMAD R3, R25, R21, RZ ;  /* 0x0000001519037224 */ /* 0x000fe200078e02ff */
[----:B------:R1:W-:Y:S01]  /*1690*/  @!P1 LDGSTS.E.BYPASS.LTC128B.128 [R233+0x1f100], [R8.64], !P6 ;  /* 0x1f10000008e99fae */ /* 0x0003e2000f101d48 */
[----:B------:R-:W-:Y:S01]  /*16a0*/  IMAD.IADD R39, R43, 0x1, R0 ;  /* 0x000000012b277824 */ /* 0x000fe200078e0200 */
[----:B------:R-:W-:Y:S01]  /*16b0*/  ISETP.GE.AND P6, PT, R28, c[0x0][0x1d4], PT ;  /* 0x000075001c007a0c */ /* 0x000fe20003fc6270 */
[----:B------:R-:W-:Y:S01]  /*16c0*/  IMAD.MOV.U32 R38, RZ, RZ, R42 ;  /* 0x000000ffff267224 */ /* 0x000fe200078e002a */
[----:B------:R-:W0:Y:S01]  /*16d0*/  LDGDEPBAR ;  /* 0x00000000000079af */ /* 0x000e220000000000 */
[----:B------:R-:W-:Y:S01]  /*16e0*/  IMAD R6, R12, R30, R3 ;  /* 0x0000001e0c067224 */ /* 0x000fe200078e0203 */
[----:B------:R-:W-:Y:S01]  /*16f0*/  P2R R20, PR, RZ, 0x40 ;  /* 0x00000040ff147803 */ /* 0x000fe20000000000 */
[----:B------:R-:W-:Y:S01]  /*1700*/  IMAD R3, R5, c[0x0][0x218], RZ ;  /* 0x0000860005037a24 */ /* 0x000fe200078e02ff */
[----:B------:R-:W-:Y:S01]  /*1710*/  STL.64 [R1+0x20], R38 ;  /* 0x0000202601007387 */ /* 0x000fe20000100a00 */
[----:B------:R-:W-:-:S02]  /*1720*/  IMAD R0, R16, 0x200, R13 ;  /* 0x0000020010007824 */ /* 0x000fc400078e020d */
[----:B------:R-:W-:Y:S02]  /*1730*/  IMAD R7, R12, c[0x0][0x208], RZ ;  /* 0x000082000c077a24 */ /* 0x000fe400078e02ff */
[----:B------:R-:W-:Y:S02]  /*1740*/  IMAD R12, R4, c[0x0][0x21c], R3 ;  /* 0x00008700040c7a24 */ /* 0x000fe400078e0203 */
[----:B------:R-:W-:Y:S02]  /*1750*/  IMAD.MOV.U32 R14, RZ, RZ, 0x5 ;  /* 0x00000005ff0e7424 */ /* 0x000fe400078e00ff */
[----:B------:R-:W-:Y:S01]  /*1760*/  IMAD.SHL.U32 R192, R0, 0x2, RZ ;  /* 0x0000000200c07824 */ /* 0x000fe200078e00ff */
[----:B------:R-:W-:Y:S01]  /*1770*/  BAR.SYNC.DEFER_BLOCKING 0x0 ;  /* 0x0000000000007b1d */ /* 0x000fe20000010000 */
[----:B------:R-:W-:Y:S01]  /*1780*/  IMAD R13, R21, c[0x0][0x20c], R7 ;  /* 0x00008300150d7a24 */ /* 0x000fe200078e0207 */
[----:B------:R-:W-:Y:S01]  /*1790*/  SHF.L.U64.HI R52, R29, R14, c[0x0][0x1e4] ;  /* 0x000079001d347619 */ /* 0x000fe2000001020e */
[----:B------:R-:W-:Y:S01]  /*17a0*/  IMAD.WIDE.U32 R14, R21, c[0x0][0x208], RZ ;  /* 0x00008200150e7a25 */ /* 0x000fe200078e00ff */
[----:B------:R-:W-:-:S02]  /*17b0*/  IADD3 R5, R192, 0x8100, RZ ;  /* 0x00008100c0057810 */ /* 0x000fc40007ffe0ff */
[----:B------:R-:W-:Y:S01]  /*17c0*/  IADD3 R203, R192, 0x8120, RZ ;  /* 0x00008120c0cb7810 */ /* 0x000fe20007ffe0ff */
[----:B------:R-:W-:Y:S01]  /*17d0*/  IMAD.WIDE.U32 R40, R4, c[0x0][0x218], R10 ;  /* 0x0000860004287a25 */ /* 0x000fe200078e000a */
[----:B------:R-:W-:-:S03]  /*17e0*/  @P3 IADD3 R203, R5, -0x20, RZ ;  /* 0xffffffe005cb3810 */ /* 0x000fc60007ffe0ff */
[----:B-1----:R-:W-:Y:S01]  /*17f0*/  IMAD.WIDE.U32 R8, R21, R30, R38 ;  /* 0x0000001e15087225 */ /* 0x002fe200078e0026 */
[----:B------:R-:W-:Y:S01]  /*1800*/  P2R R21, PR, RZ, 0x1 ;  /* 0x00000001ff157803 */ /* 0x000fe20000000000 */
[----:B------:R-:W-:Y:S01]  /*1810*/  STL.64 [R1+0x30], R40 ;  /* 0x0000302801007387 */ /* 0x000fe20000100a00 */
[----:B------:R-:W-:Y:S01]  /*1820*/  IADD3 R218, R203, 0x800, RZ ;  /* 0x00000800cbda7810 */ /* 0x000fe20007ffe0ff */
[----:B------:R-:W-:Y:S01]  /*1830*/  IMAD.IADD R3, R9, 0x1, R6 ;  /* 0x0000000109037824 */ /* 0x000fe200078e0206 */
[C---:B------:R-:W-:Y:S01]  /*1840*/  @P4 LEA R6, P1, R8.reuse, c[0x0][0x1c8], 0x1 ;  /* 0x0000720008064a11 */ /* 0x040fe200078208ff */
[----:B------:R-:W-:Y:S01]  /*1850*/  IMAD.IADD R10, R15, 0x1, R13 ;  /* 0x000000010f0a7824 */ /* 0x000fe200078e020d */
[----:B------:R-:W-:Y:S01]  /*1860*/  SEL R15, RZ, 0x2, P6 ;  /* 0x00000002ff0f7807 */ /* 0x000fe20003000000 */
[----:B------:R-:W-:Y:S01]  /*1870*/  IMAD.IADD R37, R41, 0x1, R12 ;  /* 0x0000000129257824 */ /* 0x000fe200078e020c */
[----:B------:R-:W-:Y:S02]  /*1880*/  @P4 LEA.HI.X R7, R8, c[0x0][0x1cc], R3, 0x1, P1 ;  /* 0x0000730008074a11 */ /* 0x000fe400008f0c03 */
[----:B------:R-:W-:Y:S01]  /*1890*/  @P2 IADD3 R0, P1, R35, R8, RZ ;  /* 0x0000000823002210 */ /* 0x000fe20007f3e0ff */
[----:B------:R-:W-:Y:S01]  /*18a0*/  @P0 IMAD.WIDE.U32 R8, R17, R30, R38 ;  /* 0x0000001e11080225 */ /* 0x000fe200078e0026 */
[----:B------:R-:W-:Y:S01]  /*18b0*/  STL [R1+0xc], R37 ;  /* 0x00000c2501007387 */ /* 0x000fe20000100800 */
[----:B------:R-:W-:-:S02]  /*18c0*/  IADD3 R217, R203, 0x1000, RZ ;  /* 0x00001000cbd97810 */ /* 0x000fc40007ffe0ff */
[----:B------:R-:W-:Y:S01]  /*18d0*/  @P2 IMAD.X R5, R52, 0x1, R3, P1 ;  /* 0x0000000134052824 */ /* 0x000fe200008e0603 */
[----:B------:R-:W-:Y:S02]  /*18e0*/  @P2 LEA R4, P3, R0, c[0x0][0x1c8], 0x1 ;  /* 0x0000720000042a11 */ /* 0x000fe400078608ff */
[----:B------:R-:W-:Y:S02]  /*18f0*/  LEA R3, P1, R14, R40, 0x6 ;  /* 0x000000280e037211 */ /* 0x000fe400078230ff */
[----:B------:R-:W-:Y:S01]  /*1900*/  @P2 LEA.HI.X R5, R0, c[0x0][0x1cc], R5, 0x1, P3 ;  /* 0x0000730000052a11 */ /* 0x000fe200018f0c05 */
[----:B------:R-:W-:Y:S01]  /*1910*/  @P0 IMAD.IADD R0, R9, 0x1, R23 ;  /* 0x0000000109000824 */ /* 0x000fe200078e0217 */
[----:B------:R-:W-:Y:S02]  /*1920*/  @P0 LEA R104, P4, R8, c[0x0][0x1c8], 0x1 ;  /* 0x0000720008680a11 */ /* 0x000fe400078808ff */
[----:B------:R-:W-:Y:S02]  /*1930*/  LEA.HI.X R10, R14, R37, R10, 0x6, P1 ;  /* 0x000000250e0a7211 */ /* 0x000fe400008f340a */
[----:B------:R-:W-:-:S02]  /*1940*/  LEA R12, P1, R3, c[0x0][0x1f8], 0x1 ;  /* 0x00007e00030c7a11 */ /* 0x000fc400078208ff */
[----:B------:R-:W-:Y:S02]  /*1950*/  @P0 LEA.HI.X R105, R8, c[0x0][0x1cc], R0, 0x1, P4 ;  /* 0x0000730008690a11 */ /* 0x000fe400020f0c00 */
[----:B------:R-:W-:Y:S02]  /*1960*/  LOP3.LUT R0, R24, 0xfffffff0, RZ, 0xc0, !PT ;  /* 0xfffffff018007812 */ /* 0x000fe400078ec0ff */
[----:B------:R-:W-:Y:S02]  /*1970*/  LEA.HI.X R13, R3, c[0x0][0x1fc], R10, 0x1, P1 ;  /* 0x00007f00030d7a11 */ /* 0x000fe400008f0c0a */
[----:B------:R-:W-:Y:S01]  /*1980*/  ISETP.GE.AND P3, PT, R2, c[0x0][0x1d4], PT ;  /* 0x0000750002007a0c */ /* 0x000fe20003f66270 */
[----:B------:R-:W-:Y:S01]  /*1990*/  IMAD.IADD R0, R113, 0x1, -R0 ;  /* 0x0000000171007824 */ /* 0x000fe200078e0a00 */
[----:B------:R-:W-:Y:S02]  /*19a0*/  ISETP.GE.AND P1, PT, R18, 0x1, PT ;  /* 0x000000011200780c */ /* 0x000fe40003f26270 */
[----:B------:R-:W-:-:S02]  /*19b0*/  ISETP.GE.AND P4, PT, R26, c[0x0][0x1d4], PT ;  /* 0x000075001a007a0c */ /* 0x000fc40003f86270 */
[----:B------:R-:W-:Y:S02]  /*19c0*/  SHF.R.S32.HI R3, RZ, 0x1f, R0 ;  /* 0x0000001fff037819 */ /* 0x000fe40000011400 */
[----:B------:R-:W-:Y:S02]  /*19d0*/  IADD3 R216, R203, 0x1800, RZ ;  /* 0x00001800cbd87810 */ /* 0x000fe40007ffe0ff */
[----:B------:R-:W-:Y:S02]  /*19e0*/  LEA.HI R3, R3, R0, RZ, 0x3 ;  /* 0x0000000003037211 */ /* 0x000fe400078f18ff */
[----:B------:R-:W-:Y:S02]  /*19f0*/  IADD3 R215, R203, 0x2000, RZ ;  /* 0x00002000cbd77810 */ /* 0x000fe40007ffe0ff */
[----:B------:R-:W-:Y:S01]  /*1a00*/  LOP3.LUT R2, R3, 0xfffffff8, RZ, 0xc0, !PT ;  /* 0xfffffff803027812 */ /* 0x000fe200078ec0ff */
[----:B------:R-:W-:Y:S01]  /*1a10*/  @!PT LDS RZ, [RZ] ;  /* 0x00000000fffff984 */ /* 0x000fe20000000800 */
[----:B------:R-:W-:Y:S01]  /*1a20*/  @!PT LDS RZ, [RZ] ;  /* 0x00000000fffff984 */ /* 0x000fe20000000800 */
[----:B------:R-:W-:Y:S01]  /*1a30*/  @!PT LDS RZ, [RZ] ;  /* 0x00000000fffff984 */ /* 0x000fe20000000800 */
[----:B------:R1:W-:Y:S01]  /*1a40*/  @P1 LDGSTS.E.BYPASS.LTC128B.128 [R233+0x8100], [R6.64], !P3 ;  /* 0x0810000006e91fae */ /* 0x0003e2000d901d48 */
[----:B------:R-:W-:-:S02]  /*1a50*/  IADD3 R214, R203, 0x2800, RZ ;  /* 0x00002800cbd67810 */ /* 0x000fc40007ffe0ff */
[C---:B------:R-:W-:Y:S01]  /*1a60*/  IADD3 R213, R203.reuse, 0x3000, RZ ;  /* 0x00003000cbd57810 */ /* 0x040fe20007ffe0ff */
[----:B------:R1:W-:Y:S01]  /*1a70*/  @P1 LDGSTS.E.BYPASS.LTC128B.128 [R233+0xa100], [R6.64+0x80], !P6 ;  /* 0x0a10008006e91fae */ /* 0x0003e2000f101d48 */
[----:B------:R-:W-:Y:S01]  /*1a80*/  IMAD.IADD R14, R0, 0x1, -R2 ;  /* 0x00000001000e7824 */ /* 0x000fe200078e0a02 */
[C---:B------:R-:W-:Y:S01]  /*1a90*/  IADD3 R212, R203.reuse, 0x3800, RZ ;  /* 0x00003800cbd47810 */ /* 0x040fe20007ffe0ff */
[----:B------:R-:W-:Y:S01]  /*1aa0*/  IMAD.MOV.U32 R0, RZ, RZ, c[0x0][0x208] ;  /* 0x00008200ff007624 */ /* 0x000fe200078e00ff */
[----:B------:R1:W-:Y:S01]  /*1ab0*/  @P1 LDGSTS.E.BYPASS.LTC128B.128 [R233+0xc100], [R6.64+0x100], !P5 ;  /* 0x0c10010006e91fae */ /* 0x0003e2000e901d48 */
[----:B------:R-:W-:Y:S01]  /*1ac0*/  IMAD.SHL.U32 R2, R16, 0x8, RZ ;  /* 0x0000000810027824 */ /* 0x000fe200078e00ff */
[C---:B------:R-:W-:Y:S01]  /*1ad0*/  IADD3 R211, R203.reuse, 0x4000, RZ ;  /* 0x00004000cbd37810 */ /* 0x040fe20007ffe0ff */
[C---:B------:R-:W-:Y:S01]  /*1ae0*/  IMAD.SHL.U32 R17, R0.reuse, 0x40, RZ ;  /* 0x0000004000117824 */ /* 0x040fe200078e00ff */
[----:B------:R1:W-:Y:S01]  /*1af0*/  @P1 LDGSTS.E.BYPASS.LTC128B.128 [R233+0xe100], [R6.64+0x180], !P4 ;  /* 0x0e10018006e91fae */ /* 0x0003e2000e101d48 */
[----:B------:R-:W-:Y:S01]  /*1b00*/  SHF.L.U64.HI R11, R0, R31, c[0x0][0x20c] ;  /* 0x00008300000b7619 */ /* 0x000fe2000001021f */
[C---:B------:R-:W-:Y:S01]  /*1b10*/  IMAD.SHL.U32 R0, R14.reuse, 0x40, RZ ;  /* 0x000000400e007824 */ /* 0x040fe200078e00ff */
[----:B------:R-:W-:Y:S01]  /*1b20*/  LOP3.LUT P1, RZ, R14, 0x2, RZ, 0xc0, !PT ;  /* 0x000000020eff7812 */ /* 0x000fe2000782c0ff */
[----:B------:R2:W-:Y:S01]  /*1b30*/  @P2 LDGSTS.E.BYPASS.LTC128B.128 [R233+0x9100], [R4.64], !P3 ;  /* 0x0910000004e92fae */ /* 0x0005e2000d901d48 */
[----:B------:R-:W-:-:S02]  /*1b40*/  IADD3 R210, R203, 0x4800, RZ ;  /* 0x00004800cbd27810 */ /* 0x000fc40007ffe0ff */
[----:B------:R-:W-:Y:S01]  /*1b50*/  LOP3.LUT R0, R0, 0x1c0, RZ, 0xc0, !PT ;  /* 0x000001c000007812 */ /* 0x000fe200078ec0ff */
[----:B------:R2:W-:Y:S01]  /*1b60*/  @P2 LDGSTS.E.BYPASS.LTC128B.128 [R233+0xb100], [R4.64+0x80], !P6 ;  /* 0x0b10008004e92fae */ /* 0x0005e2000f101d48 */
[C---:B------:R-:W-:Y:S02]  /*1b70*/  IADD3 R209, R203.reuse, 0x5000, RZ ;  /* 0x00005000cbd17810 */ /* 0x040fe40007ffe0ff */
[----:B------:R-:W-:Y:S01]  /*1b80*/  LOP3.LUT R2, R0, 0x8, R2, 0xf8, !PT ;  /* 0x0000000800027812 */ /* 0x000fe200078ef802 */
[----:B------:R2:W-:Y:S01]  /*1b90*/  @P2 LDGSTS.E.BYPASS.LTC128B.128 [R233+0xd100], [R4.64+0x100], !P5 ;  /* 0x0d10010004e92fae */ /* 0x0005e2000e901d48 */
[----:B------:R-:W-:Y:S02]  /*1ba0*/  SHF.R.U32.HI R0, RZ, 0x3, R0 ;  /* 0x00000003ff007819 */ /* 0x000fe40000011600 */
[----:B------:R-:W-:Y:S01]  /*1bb0*/  IADD3 R208, R203, 0x5800, RZ ;  /* 0x00005800cbd07810 */ /* 0x000fe20007ffe0ff */
[----:B------:R2:W-:Y:S01]  /*1bc0*/  @P2 LDGSTS.E.BYPASS.LTC128B.128 [R233+0xf100], [R4.64+0x180], !P4 ;  /* 0x0f10018004e92fae */ /* 0x0005e2000e101d48 */
[----:B------:R-:W-:-:S02]  /*1bd0*/  LOP3.LUT R0, R2, R0, RZ, 0x3c, !PT ;  /* 0x0000000002007212 */ /* 0x000fc400078e3cff */
[----:B------:R-:W-:Y:S01]  /*1be0*/  SEL R2, RZ, 0x1, P3 ;  /* 0x00000001ff027807 */ /* 0x000fe20001800000 */
[----:B------:R-:W0:Y:S01]  /*1bf0*/  LDGDEPBAR ;  /* 0x00000000000079af */ /* 0x000e220000000000 */
[C---:B------:R-:W-:Y:S02]  /*1c00*/  IADD3 R207, R203.reuse, 0x6000, RZ ;  /* 0x00006000cbcf7810 */ /* 0x040fe40007ffe0ff */
[C---:B------:R-:W-:Y:S02]  /*1c10*/  IADD3 R206, R203.reuse, 0x6800, RZ ;  /* 0x00006800cbce7810 */ /* 0x040fe40007ffe0ff */
[C---:B------:R-:W-:Y:S02]  /*1c20*/  IADD3 R205, R203.reuse, 0x7000, RZ ;  /* 0x00007000cbcd7810 */ /* 0x040fe40007ffe0ff */
[----:B------:R-:W-:Y:S01]  /*1c30*/  IADD3 R204, R203, 0x7800, RZ ;  /* 0x00007800cbcc7810 */ /* 0x000fe20007ffe0ff */
[----:B--2---:R-:W-:Y:S01]  /*1c40*/  IMAD.SHL.U32 R5, R3, 0x40, RZ ;  /* 0x0000004003057824 */ /* 0x004fe200078e00ff */
[----:B------:R-:W-:-:S04]  /*1c50*/  DEPBAR.LE SB0, 0x1 ;  /* 0x000080400000791a */ /* 0x000fc80000000000 */
[----:B------:R-:W-:Y:S01]  /*1c60*/  LOP3.LUT R5, R0, 0xfffffe00, R5, 0xf8, !PT ;  /* 0xfffffe0000057812 */ /* 0x000fe200078ef805 */
[----:B------:R-:W-:-:S04]  /*1c70*/  DEPBAR.LE SB0, 0x0 ;  /* 0x000080000000791a */ /* 0x000fc80000000000 */
[----:B------:R-:W-:Y:S01]  /*1c80*/  IMAD.MOV.U32 R4, RZ, RZ, 0x10 ;  /* 0x00000010ff047424 */ /* 0x000fe200078e00ff */
[----:B------:R-:W-:Y:S01]  /*1c90*/  BAR.SYNC.DEFER_BLOCKING 0x0 ;  /* 0x0000000000007b1d */ /* 0x000fe20000010000 */
[----:B------:R-:W-:Y:S01]  /*1ca0*/  IMAD R0, R107, 0x400, R5 ;  /* 0x000004006b007824 */ /* 0x000fe200078e0205 */
[----:B------:R-:W-:Y:S02]  /*1cb0*/  SEL R3, RZ, 0x4, P5 ;  /* 0x00000004ff037807 */ /* 0x000fe40002800000 */
[----:B------:R-:W-:Y:S01]  /*1cc0*/  SEL R4, R4, 0xfffffff0, !P1 ;  /* 0xfffffff004047807 */ /* 0x000fe20004800000 */
[----:B------:R-:W-:Y:S01]  /*1cd0*/  IMAD.SHL.U32 R199, R0, 0x2, RZ ;  /* 0x0000000200c77824 */ /* 0x000fe200078e00ff */
[----:B-1----:R-:W-:Y:S02]  /*1ce0*/  IADD3 R6, P1, R17, R12, RZ ;  /* 0x0000000c11067210 */ /* 0x002fe40007f3e0ff */
[----:B------:R-:W-:Y:S01]  /*1cf0*/  IADD3 R0, -R22, c[0x0][0x1d0], -R106 ;  /* 0x0000740016007a10 */ /* 0x000fe20007ffe96a */
[----:B------:R-:W-:Y:S01]  /*1d00*/  IMAD R200, R4, 0x2, R199 ;  /* 0x0000000204c87824 */ /* 0x000fe200078e02c7 */
[----:B------:R-:W-:Y:S01]  /*1d10*/  IADD3 R3, R3, R15, R2 ;  /* 0x0000000f03037210 */ /* 0x000fe20007ffe002 */
[----:B------:R-:W-:Y:S01]  /*1d20*/  IMAD.X R7, R11, 0x1, R13, P1 ;  /* 0x000000010b077824 */ /* 0x000fe200008e060d */
[----:B------:R-:W-:-:S02]  /*1d30*/  ISETP.LT.OR P1, PT, R0, 0x1, P3 ;  /* 0x000000010000780c */ /* 0x000fc40001f21670 */
[----:B------:R-:W-:-:S05]  /*1d40*/  SEL R2, RZ, 0x8, P4 ;  /* 0x00000008ff027807 */ /* 0x000fca0002000000 */
[----:B------:R-:W-:Y:S01]  /*1d50*/  IMAD.IADD R2, R3, 0x1, R2 ;  /* 0x0000000103027824 */ /* 0x000fe200078e0202 */
[----:B------:R-:W-:-:S04]  /*1d60*/  LEA.HI R3, R111, R113, RZ, 0x2 ;  /* 0x000000716f037211 */ /* 0x000fc800078f10ff */
[C---:B------:R-:W-:Y:S01]  /*1d70*/  LOP3.LUT P0, RZ, R2.reuse, 0x2, RZ, 0xc0, !PT ;  /* 0x0000000202ff7812 */ /* 0x040fe2000780c0ff */
[----:B------:R-:W-:Y:S01]  /*1d80*/  LDSM.16.M88.4 R24, [R192+0x8100] ;  /* 0x00810000c018783b */ /* 0x000fe20000000200 */
[----:B------:R-:W-:Y:S02]  /*1d90*/  LOP3.LUT P2, RZ, R2, 0x4, RZ, 0xc0, !PT ;  /* 0x0000000402ff7812 */ /* 0x000fe4000784c0ff */
[----:B------:R-:W-:Y:S01]  /*1da0*/  LOP3.LUT R3, R3, 0xfffffffc, RZ, 0xc0, !PT ;  /* 0xfffffffc03037812 */ /* 0x000fe200078ec0ff */
[----:B------:R-:W-:Y:S04]  /*1db0*/  LDSM.16.M88.4 R36, [R192+0x8900] ;  /* 0x00890000c024783b */ /* 0x000fe80000000200 */
[----:B------:R-:W-:Y:S01]  /*1dc0*/  LDSM.16.M88.4 R28, [R192+0x9100] ;  /* 0x00910000c01c783b */ /* 0x000fe20000000200 */
[----:B------:R-:W-:-:S03]  /*1dd0*/  IMAD.IADD R3, R113, 0x1, -R3 ;  /* 0x0000000171037824 */ /* 0x000fc600078e0a03 */
[----:B------:R-:W-:Y:S04]  /*1de0*/  LDSM.16.M88.4 R44, [R192+0x9900] ;  /* 0x00990000c02c783b */ /* 0x000fe80000000200 */
[----:B------:R-:W-:Y:S04]  /*1df0*/  LDSM.16.M88.4 R40, [R203] ;  /* 0x00000000cb28783b */ /* 0x000fe80000000200 */
[----:B------:R-:W-:Y:S04]  /*1e00*/  LDSM.16.M88.4 R48, [R203+0x800] ;  /* 0x00080000cb30783b */ /* 0x000fe80000000200 */
[----:B------:R-:W-:Y:S04]  /*1e10*/  LDSM.16.M88.4 R76, [R203+0x1000] ;  /* 0x00100000cb4c783b */ /* 0x000fe80000000200 */
[----:B------:R-:W-:Y:S04]  /*1e20*/  LDSM.16.M88.4 R80, [R203+0x1800] ;  /* 0x00180000cb50783b */ /* 0x000fe80000000200 */
[----:B------:R-:W1:Y:S04]  /*1e30*/  LDSM.16.M88.4 R8, [R199+0x10100] ;  /* 0x01010000c708783b */ /* 0x000e680000000200 */
[----:B------:R-:W2:Y:S04]  /*1e40*/  LDSM.16.M88.4 R16, [R200+0x10100] ;  /* 0x01010000c810783b */ /* 0x000ea80000000200 */
[----:B------:R-:W-:Y:S01]  /*1e50*/  @!PT LDS RZ, [RZ] ;  /* 0x00000000fffff984 */ /* 0x000fe20000000800 */
[----:B------:R-:W-:Y:S01]  /*1e60*/  @!PT LDS RZ, [RZ] ;  /* 0x00000000fffff984 */ /* 0x000fe20000000800 */
[----:B------:R-:W-:Y:S01]  /*1e70*/  @!PT LDS RZ, [RZ] ;  /* 0x00000000fffff984 */ /* 0x000fe20000000800 */
[----:B------:R3:W-:Y:S01]  /*1e80*/  LDGSTS.E.BYPASS.LTC128B.128 [R233+0x100], [R12.64], !P1 ;  /* 0x001000000ce97fae */ /* 0x0007e2000c901d48 */
[----:B------:R-:W-:-:S02]  /*1e90*/  ISETP.LT.OR P1, PT, R0, 0x1, !P0 ;  /* 0x000000010000780c */ /* 0x000fc40004721670 */
[----:B------:R-:W-:-:S11]  /*1ea0*/  ISETP.LT.OR P0, PT, R0, 0x21, !P0 ;  /* 0x000000210000780c */ /* 0x000fd60004701670 */
[----:B------:R3:W-:Y:S01]  /*1eb0*/  LDGSTS.E.BYPASS.LTC128B.128 [R233+0x2100], [R12.64+0x80], !P1 ;  /* 0x021000800ce97fae */ /* 0x0007e2000c901d48 */
[C---:B------:R-:W-:Y:S02]  /*1ec0*/  ISETP.LT.OR P1, PT, R0.reuse, 0x1, !P2 ;  /* 0x000000010000780c */ /* 0x040fe40005721670 */
[----:B------:R-:W-:-:S11]  /*1ed0*/  ISETP.LT.OR P2, PT, R0, 0x21, !P2 ;  /* 0x000000210000780c */ /* 0x000fd60005741670 */
[----:B------:R3:W-:Y:S01]  /*1ee0*/  LDGSTS.E.BYPASS.LTC128B.128 [R233+0x4100], [R12.64+0x100], !P1 ;  /* 0x041001000ce97fae */ /* 0x0007e2000c901d48 */
[----:B------:R-:W-:Y:S01]  /*1ef0*/  LOP3.LUT P1, RZ, R2, 0x8, RZ, 0xc0, !PT ;  /* 0x0000000802ff7812 */ /* 0x000fe2000782c0ff */
[----:B------:R-:W-:Y:S01]  /*1f00*/  IMAD.MOV.U32 R2, RZ, RZ, 0x40 ;  /* 0x00000040ff027424 */ /* 0x000fe200078e00ff */
[----:B-1----:R-:W-:Y:S02]  /*1f10*/  HMMA.16816.F32 R56, R8, R44, RZ ;  /* 0x0000002c0838723c */ /* 0x002fe400000018ff */
[C---:B------:R-:W-:Y:S02]  /*1f20*/  ISETP.LT.OR P6, PT, R0.reuse, 0x1, !P1 ;  /* 0x000000010000780c */ /* 0x040fe40004fc1670 */
[----:B------:R-:W-:-:S04]  /*1f30*/  ISETP.LT.OR P1, PT, R0, 0x21, !P1 ;  /* 0x000000210000780c */ /* 0x000fc80004f21670 */
[----:B------:R-:W-:Y:S07]  /*1f40*/  HMMA.16816.F32 R72, R8, R46, RZ ;  /* 0x0000002e0848723c */ /* 0x000fee00000018ff */
[----:B------:R3:W-:Y:S01]  /*1f50*/  LDGSTS.E.BYPASS.LTC128B.128 [R233+0x6100], [R12.64+0x180], !P6 ;  /* 0x061001800ce97fae */ /* 0x0007e2000f101d48 */
[----:B------:R-:W-:-:S04]  /*1f60*/  LOP3.LUT P6, RZ, R32, 0x4, RZ, 0xc0, !PT ;  /* 0x0000000420ff7812 */ /* 0x000fc800078cc0ff */
[----:B------:R-:W-:Y:S02]  /*1f70*/  SEL R2, R2, 0xffffffc0, !P6 ;  /* 0xffffffc002027807 */ /* 0x000fe40007000000 */
[----:B------:R-:W-:Y:S01]  /*1f80*/  ISETP.LT.OR P6, PT, R0, 0x21, P3 ;  /* 0x000000210000780c */ /* 0x000fe20001fc1670 */
[----:B------:R-:W-:Y:S02]  /*1f90*/  IMAD.MOV.U32 R0, RZ, RZ, 0x20 ;  /* 0x00000020ff007424 */ /* 0x000fe400078e00ff */
[----:B------:R-:W-:Y:S02]  /*1fa0*/  IMAD.IADD R198, R192, 0x1, R2 ;  /* 0x00000001c0c67824 */ /* 0x000fe400078e0202 */
[----:B------:R-:W-:Y:S01]  /*1fb0*/  IMAD.IADD R197, R2, 0x1, R203 ;  /* 0x0000000102c57824 */ /* 0x000fe200078e02cb */
[----:B------:R-:W-:-:S05]  /*1fc0*/  LOP3.LUT R2, R110, 0xffffffe0, RZ, 0xc0, !PT ;  /* 0xffffffe06e027812 */ /* 0x000fca00078ec0ff */
[----:B------:R-:W-:Y:S02]  /*1fd0*/  IMAD.IADD R2, R113, 0x1, -R2 ;  /* 0x0000000171027824 */ /* 0x000fe400078e0a02 */
[----:B------:R1:W-:Y:S01]  /*1fe0*/  LDGSTS.E.BYPASS.LTC128B.128 [R233+0x1100], [R6.64], !P6 ;  /* 0x0110000006e97fae */ /* 0x0003e2000f101d48 */
[----:B------:R-:W-:-:S03]  /*1ff0*/  ISETP.NE.AND P6, PT, R20, RZ, PT ;  /* 0x000000ff1400720c */ /* 0x000fc60003fc5270 */
[----:B------:R1:W-:Y:S01]  /*2000*/  LDGSTS.E.BYPASS.LTC128B.128 [R233+0x3100], [R6.64+0x80], !P0 ;  /* 0x0310008006e97fae */ /* 0x0003e2000c101d48 */
[----:B------:R-:W-:Y:S02]  /*2010*/  ISETP.NE.AND P0, PT, R21, RZ, PT ;  /* 0x000000ff1500720c */ /* 0x000fe40003f05270 */
[----:B------:R-:W-:Y:S01]  /*2020*/  HMMA.16816.F32 R20, R8, R24, RZ ;  /* 0x000000180814723c */ /* 0x000fe200000018ff */
[----:B------:R1:W-:Y:S01]  /*2030*/  LDGSTS.E.BYPASS.LTC128B.128 [R233+0x5100], [R6.64+0x100], !P2 ;  /* 0x0510010006e97fae */ /* 0x0003e2000d101d48 */
[----:B------:R-:W-:-:S03]  /*2040*/  ISETP.NE.AND P2, PT, R121, 0x1, PT ;  /* 0x000000017900780c */ /* 0x000fc60003f45270 */
[----:B------:R1:W-:Y:S01]  /*2050*/  LDGSTS.E.BYPASS.LTC128B.128 [R233+0x7100], [R6.64+0x180], !P1 ;  /* 0x0710018006e97fae */ /* 0x0003e2000c901d48 */
[----:B------:R-:W-:Y:S02]  /*2060*/  LOP3.LUT P1, RZ, R14, 0x4, RZ, 0xc0, !PT ;  /* 0x000000040eff7812 */ /* 0x000fe4000782c0ff */
[C---:B---3--:R-:W-:Y:S01]  /*2070*/  HMMA.16816.F32 R12, R8.reuse, R26, RZ ;  /* 0x0000001a080c723c */ /* 0x048fe200000018ff */
[----:B------:R-:W-:Y:S01]  /*2080*/  LDSM.16.M88.4 R84, [R203+0x2000] ;  /* 0x00200000cb54783b */ /* 0x000fe20000000200 */
[----:B------:R-:W-:Y:S02]  /*2090*/  SEL R0, R0, 0xffffffe0, !P1 ;  /* 0xffffffe000007807 */ /* 0x000fe40004800000 */
[C---:B------:R-:W-:Y:S01]  /*20a0*/  @P0 LEA R108, P1, R35.reuse, R104, 0x1 ;  /* 0x00000068236c0211 */ /* 0x040fe200078208ff */
[----:B------:R-:W-:Y:S02]  /*20b0*/  LDSM.16.M88.4 R92, [R203+0x4800] ;  /* 0x00480000cb5c783b */ /* 0x000fe40000000200 */
[C---:B------:R-:W-:Y:S01]  /*20c0*/  IMAD R202, R0.reuse, 0x2, R199 ;  /* 0x0000000200ca7824 */ /* 0x040fe200078e02c7 */
[C---:B------:R-:W-:Y:S01]  /*20d0*/  HMMA.16816.F32 R24, R8.reuse, R36, RZ ;  /* 0x000000240818723c */ /* 0x040fe200000018ff */
[----:B------:R-:W-:Y:S01]  /*20e0*/  @P0 LEA.HI.X R109, R35, R105, R52, 0x1, P1 ;  /* 0x00000069236d0211 */ /* 0x000fe200008f0c34 */
[----:B------:R-:W-:Y:S01]  /*20f0*/  IMAD R201, R0, 0x2, R200 ;  /* 0x0000000200c97824 */ /* 0x000fe200078e02c8 */
[----:B------:R-:W-:Y:S04]  /*2100*/  LDSM.16.M88.4 R52, [R198+0x8900] ;  /* 0x00890000c634783b */ /* 0x000fe80000000200 */
[----:B------:R-:W-:Y:S01]  /*2110*/  LDSM.16.M88.4 R96, [R203+0x5800] ;  /* 0x00580000cb60783b */ /* 0x000fe20000000200 */
[C---:B------:R-:W-:Y:S03]  /*2120*/  HMMA.16816.F32 R36, R8.reuse, R38, RZ ;  /* 0x000000260824723c */ /* 0x040fe600000018ff */
[----:B------:R-:W-:Y:S04]  /*2130*/  LDSM.16.M88.4 R88, [R203+0x5000] ;  /* 0x00500000cb58783b */ /* 0x000fe80000000200 */
[----:B------:R-:W-:Y:S01]  /*2140*/  LDSM.16.M88.4 R100, [R192+0xf100] ;  /* 0x00f10000c064783b */ /* 0x000fe20000000200 */
[----:B------:R-:W-:Y:S01]  /*2150*/  HMMA.16816.F32 R32, R8, R28, RZ ;  /* 0x0000001c0820723c */ /* 0x000fe200000018ff */
[----:B-1----:R-:W-:-:S02]  /*2160*/  SHF.R.S32.HI R6, RZ, 0x1f, R107 ;  /* 0x0000001fff067819 */ /* 0x002fc4000001146b */
[----:B------:R-:W0:Y:S01]  /*2170*/  LDGDEPBAR ;  /* 0x00000000000079af */ /* 0x000e220000000000 */
[----:B------:R-:W-:Y:S02]  /*2180*/  LEA.HI R7, R3, R3, RZ, 0x1 ;  /* 0x0000000303077211 */ /* 0x000fe400078f08ff */
[----:B------:R-:W-:Y:S02]  /*2190*/  LEA.HI R6, R6, R107, RZ, 0x3 ;  /* 0x0000006b06067211 */ /* 0x000fe400078f18ff */
[----:B------:R-:W-:Y:S01]  /*21a0*/  HMMA.16816.F32 R28, R8, R30, RZ ;  /* 0x0000001e081c723c */ /* 0x000fe200000018ff */
[----:B------:R-:W-:Y:S01]  /*21b0*/  LDSM.16.M88.4 R8, [R202+0x10100] ;  /* 0x01010000ca08783b */ /* 0x000fe20000000200 */
[----:B------:R-:W-:Y:S02]  /*21c0*/  LOP3.LUT R6, R6, 0xffffff8, RZ, 0xc0, !PT ;  /* 0x0ffffff806067812 */ /* 0x000fe400078ec0ff */
[----:B------:R-:W-:-:S04]  /*21d0*/  LOP3.LUT R7, R7, 0x1ffffffe, RZ, 0xc0, !PT ;  /* 0x1ffffffe07077812 */ /* 0x000fc800078ec0ff */
[----:B--2---:R-:W-:Y:S01]  /*21e0*/  HMMA.16816.F32 R68, R16, R40, R20 ;  /* 0x000000281044723c */ /* 0x004fe20000001814 */
[----:B------:R-:W-:-:S07]  /*21f0*/  IMAD.IADD R7, R3, 0x1, -R7 ;  /* 0x0000000103077824 */ /* 0x000fce00078e0a07 */
[C---:B------:R-:W-:Y:S01]  /*2200*/  HMMA.16816.F32 R64, R16.reuse, R42, R12 ;  /* 0x0000002a1040723c */ /* 0x040fe2000000180c */
[----:B------:R-:W1:Y:S04]  /*2210*/  LDSM.16.M88.4 R40, [R198+0x8100] ;  /* 0x00810000c628783b */ /* 0x000e680000000200 */
[----:B------:R-:W-:Y:S03]  /*2220*/  LDSM.16.M88.4 R12, [R201+0x10100] ;  /* 0x01010000c90c783b */ /* 0x000fe60000000200 */
[C---:B------:R-:W-:Y:S01]  /*2230*/  HMMA.16816.F32 R60, R16.reuse, R48, R24 ;  /* 0x00000030103c723c */ /* 0x040fe20000001818 */
[----:B------:R-:W-:Y:S07]  /*2240*/  LDSM.16.M88.4 R24, [R198+0x9900] ;  /* 0x00990000c618783b */ /* 0x000fee0000000200 */
[C---:B------:R-:W-:Y:S01]  /*2250*/  HMMA.16816.F32 R48, R16.reuse, R50, R36 ;  /* 0x000000321030723c */ /* 0x040fe20000001824 */
[----:B------:R-:W2:Y:S07]  /*2260*/  LDSM.16.M88.4 R36, [R198+0x9100] ;  /* 0x00910000c624783b */ /* 0x000eae0000000200 */
[C---:B------:R-:W-:Y:S08]  /*2270*/  HMMA.16816.F32 R44, R16.reuse, R76, R32 ;  /* 0x0000004c102c723c */ /* 0x040ff00000001820 */
[C---:B------:R-:W-:Y:S01]  /*2280*/  HMMA.16816.F32 R32, R16.reuse, R78, R28 ;  /* 0x0000004e1020723c */ /* 0x040fe2000000181c */
[----:B------:R-:W3:Y:S07]  /*2290*/  LDSM.16.M88.4 R76, [R197] ;  /* 0x00000000c54c783b */ /* 0x000eee0000000200 */
[C---:B------:R-:W-:Y:S01]  /*22a0*/  HMMA.16816.F32 R20, R16.reuse, R82, R72 ;  /* 0x000000521014723c */ /* 0x040fe20000001848 */
[----:B------:R-:W4:Y:S07]  /*22b0*/  LDSM.16.M88.4 R72, [R197+0x800] ;  /* 0x00080000c548783b */ /* 0x000f2e0000000200 */
[----:B------:R-:W-:Y:S08]  /*22c0*/  HMMA.16816.F32 R28, R16, R80, R56 ;  /* 0x00000050101c723c */ /* 0x000ff00000001838 */
[C---:B-1----:R-:W-:Y:S01]  /*22d0*/  HMMA.16816.F32 R16, R8.reuse, R40, R68 ;  /* 0x000000280810723c */ /* 0x042fe20000001844 */
[----:B------:R-:W-:Y:S07]  /*22e0*/  LDSM.16.M88.4 R68, [R197+0x1800] ;  /* 0x00180000c544783b */ /* 0x000fee0000000200 */
[C---:B------:R-:W-:Y:S01]  /*22f0*/  HMMA.16816.F32 R40, R8.reuse, R42, R64 ;  /* 0x0000002a0828723c */ /* 0x040fe20000001840 */
[----:B------:R-:W1:Y:S07]  /*2300*/  LDSM.16.M88.4 R64, [R197+0x1000] ;  /* 0x00100000c540783b */ /* 0x000e6e0000000200 */
[C---:B------:R-:W-:Y:S08]  /*2310*/  HMMA.16816.F32 R60, R8.reuse, R52, R60 ;  /* 0x00000034083c723c */ /* 0x040ff0000000183c */
[C---:B------:R-:W-:Y:S08]  /*2320*/  HMMA.16816.F32 R56, R8.reuse, R54, R48 ;  /* 0x000000360838723c */ /* 0x040ff00000001830 */
[C---:B--2---:R-:W-:Y:S08]  /*2330*/  HMMA.16816.F32 R48, R8.reuse, R36, R44 ;  /* 0x000000240830723c */ /* 0x044ff0000000182c */
[C---:B------:R-:W-:Y:S08]  /*2340*/  HMMA.16816.F32 R52, R8.reuse, R38, R32 ;  /* 0x000000260834723c */ /* 0x040ff00000001820 */
[C---:B------:R-:W-:Y:S01]  /*2350*/  HMMA.16816.F32 R36, R8.reuse, R24, R28 ;  /* 0x000000180824723c */ /* 0x040fe2000000181c */
[----:B------:R-:W-:Y:S07]  /*2360*/  LDSM.16.M88.4 R28, [R192+0xa100] ;  /* 0x00a10000c01c783b */ /* 0x000fee0000000200 */
[----:B------:R-:W-:Y:S01]  /*2370*/  HMMA.16816.F32 R32, R8, R26, R20 ;  /* 0x0000001a0820723c */ /* 0x000fe20000001814 */
[----:B------:R-:W2:Y:S07]  /*2380*/  LDSM.16.M88.4 R8, [R199+0x14100] ;  /* 0x01410000c708783b */ /* 0x000eae0000000200 */
[C---:B---3--:R-:W-:Y:S08]  /*2390*/  HMMA.16816.F32 R24, R12.reuse, R76, R16 ;  /* 0x0000004c0c18723c */ /* 0x048ff00000001810 */
[C---:B------:R-:W-:Y:S01]  /*23a0*/  HMMA.16816.F32 R20, R12.reuse, R78, R40 ;  /* 0x0000004e0c14723c */ /* 0x040fe20000001828 */
[----:B------:R-:W3:Y:S04]  /*23b0*/  LDSM.16.M88.4 R40, [R192+0xa900] ;  /* 0x00a90000c028783b */ /* 0x000ee80000000200 */
[----:B------:R-:W-:Y:S03]  /*23c0*/  LDSM.16.M88.4 R76, [R192+0xb900] ;  /* 0x00b90000c04c783b */ /* 0x000fe60000000200 */
[C---:B----4-:R-:W-:Y:S08]  /*23d0*/  HMMA.16816.F32 R16, R12.reuse, R72, R60 ;  /* 0x000000480c10723c */ /* 0x050ff0000000183c */
[C---:B------:R-:W-:Y:S01]  /*23e0*/  HMMA.16816.F32 R44, R12.reuse, R74, R56 ;  /* 0x0000004a0c2c723c */ /* 0x040fe20000001838 */
[----:B------:R-:W4:Y:S07]  /*23f0*/  LDSM.16.M88.4 R72, [R192+0xb100] ;  /* 0x00b10000c048783b */ /* 0x000f2e0000000200 */
[C---:B-1----:R-:W-:Y:S08]  /*2400*/  HMMA.16816.F32 R60, R12.reuse, R66, R52 ;  /* 0x000000420c3c723c */ /* 0x042ff00000001834 */
[C---:B------:R-:W-:Y:S08]  /*2410*/  HMMA.16816.F32 R48, R12.reuse, R64, R48 ;  /* 0x000000400c30723c */ /* 0x040ff00000001830 */
[C---:B------:R-:W-:Y:S01]  /*2420*/  HMMA.16816.F32 R52, R12.reuse, R68, R36 ;  /* 0x000000440c34723c */ /* 0x040fe20000001824 */
[----:B------:R-:W-:Y:S07]  /*2430*/  LDSM.16.M88.4 R36, [R203+0x2800] ;  /* 0x00280000cb24783b */ /* 0x000fee0000000200 */
[----:B------:R-:W-:Y:S01]  /*2440*/  HMMA.16816.F32 R68, R12, R70, R32 ;  /* 0x000000460c44723c */ /* 0x000fe20000001820 */
[----:B------:R-:W1:Y:S04]  /*2450*/  LDSM.16.M88.4 R12, [R200+0x14100] ;  /* 0x01410000c80c783b */ /* 0x000e680000000200 */
[----:B------:R-:W5:Y:S03]  /*2460*/  LDSM.16.M88.4 R32, [R203+0x3000] ;  /* 0x00300000cb20783b */ /* 0x000f660000000200 */
[C---:B--2---:R-:W-:Y:S08]  /*2470*/  HMMA.16816.F32 R64, R8.reuse, R28, R24 ;  /* 0x0000001c0840723c */ /* 0x044ff00000001818 */
[C---:B------:R-:W-:Y:S08]  /*2480*/  HMMA.16816.F32 R56, R8.reuse, R30, R20 ;  /* 0x0000001e0838723c */ /* 0x040ff00000001814 */
[C---:B---3--:R-:W-:Y:S08]  /*2490*/  HMMA.16816.F32 R28, R8.reuse, R40, R16 ;  /* 0x00000028081c723c */ /* 0x048ff00000001810 */
[C---:B----4-:R-:W-:Y:S08]  /*24a0*/  HMMA.16816.F32 R20, R8.reuse, R72, R48 ;  /* 0x000000480814723c */ /* 0x050ff00000001830 */
[C---:B------:R-:W-:Y:S01]  /*24b0*/  HMMA.16816.F32 R16, R8.reuse, R74, R60 ;  /* 0x0000004a0810723c */ /* 0x040fe2000000183c */
[----:B------:R-:W2:Y:S04]  /*24c0*/  LDSM.16.M88.4 R60, [R203+0x3800] ;  /* 0x00380000cb3c783b */ /* 0x000ea80000000200 */
[----:B------:R-:W-:Y:S03]  /*24d0*/  LDSM.16.M88.4 R72, [R198+0xa100] ;  /* 0x00a10000c648783b */ /* 0x000fe60000000200 */
[C---:B------:R-:W-:Y:S01]  /*24e0*/  HMMA.16816.F32 R24, R8.reuse, R42, R44 ;  /* 0x0000002a0818723c */ /* 0x040fe2000000182c */
[----:B------:R-:W-:Y:S07]  /*24f0*/  LDSM.16.M88.4 R44, [R198+0xb100] ;  /* 0x00b10000c62c783b */ /* 0x000fee0000000200 */
[C---:B------:R-:W-:Y:S08]  /*2500*/  HMMA.16816.F32 R52, R8.reuse, R76, R52 ;  /* 0x0000004c0834723c */ /* 0x040ff00000001834 */
[----:B------:R-:W-:Y:S01]  /*2510*/  HMMA.16816.F32 R48, R8, R78, R68 ;  /* 0x0000004e0830723c */ /* 0x000fe20000001844 */
[----:B------:R-:W3:Y:S07]  /*2520*/  LDSM.16.M88.4 R8, [R202+0x14100] ;  /* 0x01410000ca08783b */ /* 0x000eee0000000200 */
[C---:B-1----:R-:W-:Y:S01]  /*2530*/  HMMA.16816.F32 R80, R12.reuse, R84, R64 ;  /* 0x000000540c50723c */ /* 0x042fe20000001840 */
[----:B------:R-:W1:Y:S07]  /*2540*/  LDSM.16.M88.4 R64, [R198+0xa900] ;  /* 0x00a90000c640783b */ /* 0x000e6e0000000200 */
[C---:B------:R-:W-:Y:S08]  /*2550*/  HMMA.16816.F32 R76, R12.reuse, R86, R56 ;  /* 0x000000560c4c723c */ /* 0x040ff00000001838 */
[C---:B-----5:R-:W-:Y:S08]  /*2560*/  HMMA.16816.F32 R56, R12.reuse, R32, R20 ;  /* 0x000000200c38723c */ /* 0x060ff00000001814 */
[C---:B------:R-:W-:Y:S01]  /*2570*/  HMMA.16816.F32 R40, R12.reuse, R34, R16 ;  /* 0x000000220c28723c */ /* 0x040fe20000001810 */
[----:B------:R-:W4:Y:S04]  /*2580*/  LDSM.16.M88.4 R32, [R198+0xb900] ;  /* 0x00b90000c620783b */ /* 0x000f280000000200 */
[----:B------:R-:W-:Y:S03]  /*2590*/  LDSM.16.M88.4 R16, [R201+0x14100] ;  /* 0x01410000c910783b */ /* 0x000fe60000000200 */
[C---:B------:R-:W-:Y:S01]  /*25a0*/  HMMA.16816.F32 R68, R12.reuse, R38, R24 ;  /* 0x000000260c44723c */ /* 0x040fe20000001818 */
[----:B------:R-:W5:Y:S07]  /*25b0*/  LDSM.16.M88.4 R24, [R197+0x2000] ;  /* 0x00200000c518783b */ /* 0x000f6e0000000200 */
[C---:B------:R-:W-:Y:S08]  /*25c0*/  HMMA.16816.F32 R84, R12.reuse, R36, R28 ;  /* 0x000000240c54723c */ /* 0x040ff0000000181c */
[C---:B--2---:R-:W-:Y:S08]  /*25d0*/  HMMA.16816.F32 R36, R12.reuse, R60, R52 ;  /* 0x0000003c0c24723c */ /* 0x044ff00000001834 */
[----:B------:R-:W-:Y:S08]  /*25e0*/  HMMA.16816.F32 R28, R12, R62, R48 ;  /* 0x0000003e0c1c723c */ /* 0x000ff00000001830 */
[C---:B---3--:R-:W-:Y:S01]  /*25f0*/  HMMA.16816.F32 R12, R8.reuse, R74, R76 ;  /* 0x0000004a080c723c */ /* 0x048fe2000000184c */
[----:B------:R-:W2:Y:S07]  /*2600*/  LDSM.16.M88.4 R76, [R197+0x2800] ;  /* 0x00280000c54c783b */ /* 0x000eae0000000200 */
[C---:B------:R-:W-:Y:S01]  /*2610*/  HMMA.16816.F32 R20, R8.reuse, R72, R80 ;  /* 0x000000480814723c */ /* 0x040fe20000001850 */
[----:B------:R-:W3:Y:S07]  /*2620*/  LDSM.16.M88.4 R80, [R197+0x3000] ;  /* 0x00300000c550783b */ /* 0x000eee0000000200 */
[C---:B-1----:R-:W-:Y:S01]  /*2630*/  HMMA.16816.F32 R60, R8.reuse, R64, R84 ;  /* 0x00000040083c723c */ /* 0x042fe20000001854 */
[----:B------:R-:W1:Y:S07]  /*2640*/  LDSM.16.M88.4 R84, [R197+0x3800] ;  /* 0x00380000c554783b */ /* 0x000e6e0000000200 */
[C---:B------:R-:W-:Y:S01]  /*2650*/  HMMA.16816.F32 R68, R8.reuse, R66, R68 ;  /* 0x000000420844723c */ /* 0x040fe20000001844 */
[----:B------:R-:W-:Y:S07]  /*2660*/  LDSM.16.M88.4 R64, [R192+0xd100] ;  /* 0x00d10000c040783b */ /* 0x000fee0000000200 */
[C---:B------:R-:W-:Y:S08]  /*2670*/  HMMA.16816.F32 R72, R8.reuse, R44, R56 ;  /* 0x0000002c0848723c */ /* 0x040ff00000001838 */
[C---:B----4-:R-:W-:Y:S08]  /*2680*/  HMMA.16816.F32 R48, R8.reuse, R34, R28 ;  /* 0x000000220830723c */ /* 0x050ff0000000181c */
[C---:B------:R-:W-:Y:S08]  /*2690*/  HMMA.16816.F32 R56, R8.reuse, R46, R40 ;  /* 0x0000002e0838723c */ /* 0x040ff00000001828 */
[----:B------:R-:W-:Y:S01]  /*26a0*/  HMMA.16816.F32 R52, R8, R32, R36 ;  /* 0x000000200834723c */ /* 0x000fe20000001824 */
[----:B------:R-:W-:Y:S04]  /*26b0*/  LDSM.16.M88.4 R36, [R192+0xc100] ;  /* 0x00c10000c024783b */ /* 0x000fe80000000200 */
[----:B------:R-:W-:Y:S03]  /*26c0*/  LDSM.16.M88.4 R32, [R192+0xc900] ;  /* 0x00c90000c020783b */ /* 0x000fe60000000200 */
[C---:B-----5:R-:W-:Y:S01]  /*26d0*/  HMMA.16816.F32 R28, R16.reuse, R26, R12 ;  /* 0x0000001a101c723c */ /* 0x060fe2000000180c */
[----:B------:R-:W4:Y:S04]  /*26e0*/  LDSM.16.M88.4 R12, [R199+0x18100] ;  /* 0x01810000c70c783b */ /* 0x000f280000000200 */
[----:B------:R-:W-:Y:S03]  /*26f0*/  LDSM.16.M88.4 R8, [R200+0x18100] ;  /* 0x01810000c808783b */ /* 0x000fe60000000200 */
[C---:B------:R-:W-:Y:S08]  /*2700*/  HMMA.16816.F32 R40, R16.reuse, R24, R20 ;  /* 0x000000181028723c */ /* 0x040ff00000001814 */
[C---:B--2---:R-:W-:Y:S01]  /*2710*/  HMMA.16816.F32 R20, R16.reuse, R78, R68 ;  /* 0x0000004e1014723c */ /* 0x044fe20000001844 */
[----:B------:R-:W2:Y:S07]  /*2720*/  LDSM.16.M88.4 R68, [R192+0xd900] ;  /* 0x00d90000c044783b */ /* 0x000eae0000000200 */
[C---:B------:R-:W-:Y:S01]  /*2730*/  HMMA.16816.F32 R24, R16.reuse, R76, R60 ;  /* 0x0000004c1018723c */ /* 0x040fe2000000183c */
[----:B------:R-:W-:Y:S07]  /*2740*/  LDSM.16.M88.4 R76, [R198+0xc900] ;  /* 0x00c90000c64c783b */ /* 0x000fee0000000200 */
[C---:B---3--:R-:W-:Y:S08]  /*2750*/  HMMA.16816.F32 R60, R16.reuse, R82, R56 ;  /* 0x00000052103c723c */ /* 0x048ff00000001838 */
[C---:B------:R-:W-:Y:S01]  /*2760*/  HMMA.16816.F32 R44, R16.reuse, R80, R72 ;  /* 0x00000050102c723c */ /* 0x040fe20000001848 */
[----:B------:R-:W3:Y:S04]  /*2770*/  LDSM.16.M88.4 R72, [R203+0x4000] ;  /* 0x00400000cb48783b */ /* 0x000ee80000000200 */
[----:B------:R-:W-:Y:S03]  /*2780*/  LDSM.16.M88.4 R80, [R198+0xc100] ;  /* 0x00c10000c650783b */ /* 0x000fe60000000200 */
[C---:B-1----:R-:W-:Y:S08]  /*2790*/  HMMA.16816.F32 R56, R16.reuse, R84, R52 ;  /* 0x000000541038723c */ /* 0x042ff00000001834 */
[----:B------:R-:W-:Y:S01]  /*27a0*/  HMMA.16816.F32 R48, R16, R86, R48 ;  /* 0x000000561030723c */ /* 0x000fe20000001830 */
[----:B------:R-:W1:Y:S04]  /*27b0*/  LDSM.16.M88.4 R16, [R202+0x18100] ;  /* 0x01810000ca10783b */ /* 0x000e680000000200 */
[----:B------:R-:W5:Y:S03]  /*27c0*/  LDSM.16.M88.4 R84, [R198+0xd100] ;  /* 0x00d10000c654783b */ /* 0x000f660000000200 */
[C---:B----4-:R-:W-:Y:S08]  /*27d0*/  HMMA.16816.F32 R52, R12.reuse, R36, R40 ;  /* 0x000000240c34723c */ /* 0x050ff00000001828 */
[C---:B------:R-:W-:Y:S08]  /*27e0*/  HMMA.16816.F32 R40, R12.reuse, R38, R28 ;  /* 0x000000260c28723c */ /* 0x040ff0000000181c */
[C---:B------:R-:W-:Y:S08]  /*27f0*/  HMMA.16816.F32 R36, R12.reuse, R32, R24 ;  /* 0x000000200c24723c */ /* 0x040ff00000001818 */
[C---:B------:R-:W-:Y:S08]  /*2800*/  HMMA.16816.F32 R32, R12.reuse, R34, R20 ;  /* 0x000000220c20723c */ /* 0x040ff00000001814 */
[C---:B------:R-:W-:Y:S08]  /*2810*/  HMMA.16816.F32 R28, R12.reuse, R64, R44 ;  /* 0x000000400c1c723c */ /* 0x040ff0000000182c */
[C---:B------:R-:W-:Y:S08]  /*2820*/  HMMA.16816.F32 R24, R12.reuse, R66, R60 ;  /* 0x000000420c18723c */ /* 0x040ff0000000183c */
[C---:B--2---:R-:W-:Y:S08]  /*2830*/  HMMA.16816.F32 R20, R12.reuse, R68, R56 ;  /* 0x000000440c14723c */ /* 0x044ff00000001838 */
[----:B------:R-:W-:Y:S08]  /*2840*/  HMMA.16816.F32 R12, R12, R70, R48 ;  /* 0x000000460c0c723c */ /* 0x000ff00000001830 */
[C---:B---3--:R-:W-:Y:S08]  /*2850*/  HMMA.16816.F32 R68, R8.reuse, R72, R52 ;  /* 0x000000480844723c */ /* 0x048ff00000001834 */
[C---:B------:R-:W-:Y:S01]  /*2860*/  HMMA.16816.F32 R64, R8.reuse, R74, R40 ;  /* 0x0000004a0840723c */ /* 0x040fe20000001828 */
[----:B------:R-:W2:Y:S07]  /*2870*/  LDSM.16.M88.4 R72, [R198+0xd900] ;  /* 0x00d90000c648783b */ /* 0x000eae0000000200 */
[C---:B------:R-:W-:Y:S01]  /*2880*/  HMMA.16816.F32 R60, R8.reuse, R92, R36 ;  /* 0x0000005c083c723c */ /* 0x040fe20000001824 */
[----:B------:R-:W-:Y:S07]  /*2890*/  LDSM.16.M88.4 R36, [R197+0x4000] ;  /* 0x00400000c524783b */ /* 0x000fee0000000200 */
[C---:B------:R-:W-:Y:S01]  /*28a0*/  HMMA.16816.F32 R56, R8.reuse, R94, R32 ;  /* 0x0000005e0838723c */ /* 0x040fe20000001820 */
[----:B------:R-:W-:Y:S07]  /*28b0*/  LDSM.16.M88.4 R92, [R192+0xe100] ;  /* 0x00e10000c05c783b */ /* 0x000fee0000000200 */
[C---:B------:R-:W-:Y:S01]  /*28c0*/  HMMA.16816.F32 R40, R8.reuse, R98, R12 ;  /* 0x000000620828723c */ /* 0x040fe2000000180c */
[----:B------:R-:W3:Y:S07]  /*28d0*/  LDSM.16.M88.4 R12, [R201+0x18100] ;  /* 0x01810000c90c783b */ /* 0x000eee0000000200 */
[C---:B------:R-:W-:Y:S08]  /*28e0*/  HMMA.16816.F32 R48, R8.reuse, R90, R24 ;  /* 0x0000005a0830723c */ /* 0x040ff00000001818 */
[C---:B------:R-:W-:Y:S01]  /*28f0*/  HMMA.16816.F32 R52, R8.reuse, R88, R28 ;  /* 0x000000580834723c */ /* 0x040fe2000000181c */
[----:B------:R-:W4:Y:S07]  /*2900*/  LDSM.16.M88.4 R88, [R197+0x4800] ;  /* 0x00480000c558783b */ /* 0x000f2e0000000200 */
[----:B------:R-:W-:Y:S01]  /*2910*/  HMMA.16816.F32 R44, R8, R96, R20 ;  /* 0x00000060082c723c */ /* 0x000fe20000001814 */
[----:B------:R-:W2:Y:S04]  /*2920*/  LDSM.16.M88.4 R96, [R197+0x5000] ;  /* 0x00500000c560783b */ /* 0x000ea80000000200 */
[----:B------:R-:W-:Y:S03]  /*2930*/  LDSM.16.M88.4 R8, [R199+0x1c100] ;  /* 0x01c10000c708783b */ /* 0x000fe60000000200 */
[C---:B-1----:R-:W-:Y:S08]  /*2940*/  HMMA.16816.F32 R32, R16.reuse, R80, R68 ;  /* 0x000000501020723c */ /* 0x042ff00000001844 */
[C---:B------:R-:W-:Y:S08]  /*2950*/  HMMA.16816.F32 R24, R16.reuse, R76, R60 ;  /* 0x0000004c1018723c */ /* 0x040ff0000000183c */
[C---:B------:R-:W-:Y:S01]  /*2960*/  HMMA.16816.F32 R20, R16.reuse, R78, R56 ;  /* 0x0000004e1014723c */ /* 0x040fe20000001838 */
[----:B------:R-:W1:Y:S07]  /*2970*/  LDSM.16.M88.4 R76, [R197+0x5800] ;  /* 0x00580000c54c783b */ /* 0x000e6e0000000200 */
[C---:B------:R-:W-:Y:S01]  /*2980*/  HMMA.16816.F32 R28, R16.reuse, R82, R64 ;  /* 0x00000052101c723c */ /* 0x040fe20000001840 */
[----:B------:R-:W-:Y:S07]  /*2990*/  LDSM.16.M88.4 R80, [R203+0x7000] ;  /* 0x00700000cb50783b */ /* 0x000fee0000000200 */
[C---:B-----5:R-:W-:Y:S08]  /*29a0*/  HMMA.16816.F32 R68, R16.reuse, R86, R48 ;  /* 0x000000561044723c */ /* 0x060ff00000001830 */
[C---:B--2---:R-:W-:Y:S08]  /*29b0*/  HMMA.16816.F32 R64, R16.reuse, R72, R44 ;  /* 0x000000481040723c */ /* 0x044ff0000000182c */
[C---:B------:R-:W-:Y:S01]  /*29c0*/  HMMA.16816.F32 R60, R16.reuse, R74, R40 ;  /* 0x0000004a103c723c */ /* 0x040fe20000001828 */
[----:B------:R-:W2:Y:S04]  /*29d0*/  LDSM.16.M88.4 R72, [R192+0xe900] ;  /* 0x00e90000c048783b */ /* 0x000ea80000000200 */
[----:B------:R-:W5:Y:S03]  /*29e0*/  LDSM.16.M88.4 R40, [R192+0xf900] ;  /* 0x00f90000c028783b */ /* 0x000f660000000200 */
[----:B------:R-:W-:Y:S01]  /*29f0*/  HMMA.16816.F32 R52, R16, R84, R52 ;  /* 0x000000541034723c */ /* 0x000fe20000001834 */
[----:B------:R-:W-:Y:S04]  /*2a00*/  LDSM.16.M88.4 R16, [R200+0x1c100] ;  /* 0x01c10000c810783b */ /* 0x000fe80000000200 */
[----:B------:R-:W1:Y:S03]  /*2a10*/  LDSM.16.M88.4 R84, [R203+0x6000] ;  /* 0x00600000cb54783b */ /* 0x000e660000000200 */
[C---:B---3--:R-:W-:Y:S08]  /*2a20*/  HMMA.16816.F32 R56, R12.reuse, R36, R32 ;  /* 0x000000240c38723c */ /* 0x048ff00000001820 */
[C---:B------:R-:W-:Y:S08]  /*2a30*/  HMMA.16816.F32 R48, R12.reuse, R38, R28 ;  /* 0x000000260c30723c */ /* 0x040ff0000000181c */
[C---:B----4-:R-:W-:Y:S08]  /*2a40*/  HMMA.16816.F32 R44, R12.reuse, R88, R24 ;  /* 0x000000580c2c723c */ /* 0x050ff00000001818 */
[C---:B------:R-:W-:Y:S01]  /*2a50*/  HMMA.16816.F32 R28, R12.reuse, R98, R68 ;  /* 0x000000620c1c723c */ /* 0x040fe20000001844 */
[----:B------:R-:W3:Y:S07]  /*2a60*/  LDSM.16.M88.4 R68, [R203+0x6800] ;  /* 0x00680000cb44783b */ /* 0x000eee0000000200 */
[C---:B------:R-:W-:Y:S08]  /*2a70*/  HMMA.16816.F32 R36, R12.reuse, R90, R20 ;  /* 0x0000005a0c24723c */ /* 0x040ff00000001814 */
[C---:B-1----:R-:W-:Y:S08]  /*2a80*/  HMMA.16816.F32 R24, R12.reuse, R76, R64 ;  /* 0x0000004c0c18723c */ /* 0x042ff00000001840 */
[C---:B------:R-:W-:Y:S08]  /*2a90*/  HMMA.16816.F32 R32, R12.reuse, R96, R52 ;  /* 0x000000600c20723c */ /* 0x040ff00000001834 */
        /* <DEDUP_REMOVED lines=8> */
[----:B------:R-:W-:Y:S01]  /*2b20*/  HMMA.16816.F32 R24, R8, R42, R20 ;  /* 0x0000002a0818723c */ /* 0x000fe20000001814 */
[----:B------:R-:W-:Y:S07]  /*2b30*/  LDSM.16.M88.4 R40, [R198+0xe900] ;  /* 0x00e90000c628783b */ /* 0x000fee0000000200 */
[----:B------:R-:W-:Y:S01]  /*2b40*/  HMMA.16816.F32 R20, R16, R84, R12 ;  /* 0x000000541014723c */ /* 0x000fe2000000180c */
[----:B------:R-:W2:Y:S07]  /*2b50*/  LDSM.16.M88.4 R12, [R202+0x1c100] ;  /* 0x01c10000ca0c783b */ /* 0x000eae0000000200 */
[C---:B------:R-:W-:Y:S01]  /*2b60*/  HMMA.16816.F32 R48, R8.reuse, R74, R36 ;  /* 0x0000004a0830723c */ /* 0x040fe20000001824 */
[----:B------:R-:W-:Y:S07]  /*2b70*/  LDSM.16.M88.4 R72, [R197+0x6000] ;  /* 0x00600000c548783b */ /* 0x000fee0000000200 */
[----:B------:R-:W-:Y:S01]  /*2b80*/  HMMA.16816.F32 R44, R8, R100, R32 ;  /* 0x00000064082c723c */ /* 0x000fe20000001820 */
[----:B------:R-:W-:Y:S07]  /*2b90*/  LDSM.16.M88.4 R8, [R201+0x1c100] ;  /* 0x01c10000c908783b */ /* 0x000fee0000000200 */
[C---:B------:R-:W-:Y:S08]  /*2ba0*/  HMMA.16816.F32 R32, R16.reuse, R86, R56 ;  /* 0x000000561020723c */ /* 0x040ff00000001838 */
[C---:B---3--:R-:W-:Y:S01]  /*2bb0*/  HMMA.16816.F32 R36, R16.reuse, R68, R52 ;  /* 0x000000441024723c */ /* 0x048fe20000001834 */
[----:B------:R-:W3:Y:S07]  /*2bc0*/  LDSM.16.M88.4 R52, [R198+0xf100] ;  /* 0x00f10000c634783b */ /* 0x000eee0000000200 */
[C---:B------:R-:W-:Y:S01]  /*2bd0*/  HMMA.16816.F32 R56, R16.reuse, R82, R64 ;  /* 0x000000521038723c */ /* 0x040fe20000001840 */
[----:B------:R-:W4:Y:S07]  /*2be0*/  LDSM.16.M88.4 R64, [R198+0xf900] ;  /* 0x00f90000c640783b */ /* 0x000f2e0000000200 */
[C---:B------:R-:W-:Y:S01]  /*2bf0*/  HMMA.16816.F32 R48, R16.reuse, R70, R48 ;  /* 0x000000461030723c */ /* 0x040fe20000001830 */
[----:B------:R-:W5:Y:S07]  /*2c00*/  LDSM.16.M88.4 R68, [R197+0x6800] ;  /* 0x00680000c544783b */ /* 0x000f6e0000000200 */
[C---:B------:R-:W-:Y:S08]  /*2c10*/  HMMA.16816.F32 R44, R16.reuse, R80, R44 ;  /* 0x00000050102c723c */ /* 0x040ff0000000182c */
[C---:B-1----:R-:W-:Y:S08]  /*2c20*/  HMMA.16816.F32 R60, R16.reuse, R76, R60 ;  /* 0x0000004c103c723c */ /* 0x042ff0000000183c */
[----:B------:R-:W-:Y:S08]  /*2c30*/  HMMA.16816.F32 R24, R16, R78, R24 ;  /* 0x0000004e1018723c */ /* 0x000ff00000001818 */
[C---:B--2---:R-:W-:Y:S08]  /*2c40*/  HMMA.16816.F32 R16, R12.reuse, R28, R20 ;  /* 0x0000001c0c10723c */ /* 0x044ff00000001814 */
[C---:B------:R-:W-:Y:S08]  /*2c50*/  HMMA.16816.F32 R20, R12.reuse, R30, R32 ;  /* 0x0000001e0c14723c */ /* 0x040ff00000001820 */
[C---:B------:R-:W-:Y:S08]  /*2c60*/  HMMA.16816.F32 R28, R12.reuse, R40, R36 ;  /* 0x000000280c1c723c */ /* 0x040ff00000001824 */
[C---:B------:R-:W-:Y:S08]  /*2c70*/  HMMA.16816.F32 R40, R12.reuse, R42, R48 ;  /* 0x0000002a0c28723c */ /* 0x040ff00000001830 */
[C---:B---3--:R-:W-:Y:S08]  /*2c80*/  HMMA.16816.F32 R32, R12.reuse, R52, R44 ;  /* 0x000000340c20723c */ /* 0x048ff0000000182c */
[C---:B------:R-:W-:Y:S08]  /*2c90*/  HMMA.16816.F32 R36, R12.reuse, R54, R56 ;  /* 0x000000360c24723c */ /* 0x040ff00000001838 */
[C---:B----4-:R-:W-:Y:S08]  /*2ca0*/  HMMA.16816.F32 R48, R12.reuse, R64, R60 ;  /* 0x000000400c30723c */ /* 0x050ff0000000183c */
[----:B------:R-:W-:Y:S01]  /*2cb0*/  HMMA.16816.F32 R44, R12, R66, R24 ;  /* 0x000000420c2c723c */ /* 0x000fe20000001818 */
[----:B------:R-:W1:Y:S06]  /*2cc0*/  LDSM.16.M88.4 R24, [R197+0x7000] ;  /* 0x00700000c518783b */ /* 0x000e6c0000000200 */
[----:B------:R-:W-:Y:S01]  /*2cd0*/  SHF.R.S32.HI R12, RZ, 0x1f, R2 ;  /* 0x0000001fff0c7819 */ /* 0x000fe20000011402 */
[----:B------:R-:W-:Y:S01]  /*2ce0*/  IMAD.IADD R13, R107, 0x1, -R6 ;  /* 0x000000016b0d7824 */ /* 0x000fe200078e0a06 */
[----:B------:R-:W-:Y:S01]  /*2cf0*/  HMMA.16816.F32 R52, R8, R72, R16 ;  /* 0x000000480834723c */ /* 0x000fe20000001810 */
[----:B------:R-:W2:Y:S01]  /*2d00*/  LDSM.16.M88.4 R16, [R197+0x7800] ;  /* 0x00780000c510783b */ /* 0x000ea20000000200 */
[----:B------:R-:W-:Y:S01]  /*2d10*/  LEA.HI R6, R12, R2, RZ, 0x2 ;  /* 0x000000020c067211 */ /* 0x000fe200078f10ff */
[----:B------:R-:W-:-:S04]  /*2d20*/  DEPBAR.LE SB0, 0x0 ;  /* 0x000080000000791a */ /* 0x000fc80000000000 */
[----:B------:R-:W-:Y:S01]  /*2d30*/  LEA.HI.SX32 R12, R6, R186, 0x1e ;  /* 0x000000ba060c7211 */ /* 0x000fe200078ff2ff */
[----:B------:R-:W-:Y:S01]  /*2d40*/  BAR.SYNC.DEFER_BLOCKING 0x0 ;  /* 0x0000000000007b1d */ /* 0x000fe20000010000 */
[----:B------:R-:W-:Y:S03]  /*2d50*/  HMMA.16816.F32 R72, R8, R74, R20 ;  /* 0x0000004a0848723c */ /* 0x000fe60000001814 */
[----:B------:R-:W-:-:S04]  /*2d60*/  IMAD R3, R13, 0x10, R12 ;  /* 0x000000100d037824 */ /* 0x000fc800078e020c */
[----:B------:R-:W-:Y:S01]  /*2d70*/  IMAD R3, R7, 0x8, R3 ;  /* 0x0000000807037824 */ /* 0x000fe200078e0203 */
[C---:B-----5:R-:W-:Y:S03]  /*2d80*/  HMMA.16816.F32 R28, R8.reuse, R68, R28 ;  /* 0x00000044081c723c */ /* 0x060fe6000000181c */
[----:B------:R-:W-:Y:S01]  /*2d90*/  @P2 IMAD.HI.U32 R7, R3, c[0x0][0x2c8], RZ ;  /* 0x0000b20003072a27 */ /* 0x000fe200078e00ff */
[----:B------:R3:W-:Y:S03]  /*2da0*/  STL [R1+0x3c], R3 ;  /* 0x00003c0301007387 */ /* 0x0007e60000100800 */
[----:B------:R-:W-:Y:S01]  /*2db0*/  IMAD.MOV.U32 R12, RZ, RZ, R3 ;  /* 0x000000ffff0c7224 */ /* 0x000fe200078e0003 */
[----:B------:R-:W-:Y:S01]  /*2dc0*/  @P2 SHF.R.U32.HI R12, RZ, c[0x0][0x2cc], R7 ;  /* 0x0000b300ff0c2a19 */ /* 0x000fe20000011607 */
[C---:B------:R-:W-:Y:S01]  /*2dd0*/  HMMA.16816.F32 R40, R8.reuse, R70, R40 ;  /* 0x000000460828723c */ /* 0x040fe20000001828 */
[----:B------:R-:W-:Y:S01]  /*2de0*/  ISETP.LE.AND P2, PT, R117, c[0x0][0x32c], PT ;  /* 0x0000cb0075007a0c */ /* 0x000fe20003f43270 */
[----:B------:R-:W-:Y:S01]  /*2df0*/  @!PT LDS RZ, [RZ] ;  /* 0x00000000fffff984 */ /* 0x000fe20000000800 */
[----:B------:R-:W-:Y:S01]  /*2e00*/  @!PT LDS RZ, [RZ] ;  /* 0x00000000fffff984 */ /* 0x000fe20000000800 */
[----:B------:R-:W-:Y:S01]  /*2e10*/  @!PT LDS RZ, [RZ] ;  /* 0x00000000fffff984 */ /* 0x000fe20000000800 */
[----:B------:R4:W-:Y:S06]  /*2e20*/  @P0 LDGSTS.E.BYPASS.LTC128B.128 [R233+0x8100], [R104.64], !P3 ;  /* 0x0810000068e90fae */ /* 0x0009ec000d901d48 */
[C---:B-1----:R-:W-:Y:S01]  /*2e30*/  HMMA.16816.F32 R32, R8.reuse, R24, R32 ;  /* 0x000000180820723c */ /* 0x042fe20000001820 */
[----:B------:R4:W-:Y:S04]  /*2e40*/  @P0 LDGSTS.E.BYPASS.LTC128B.128 [R233+0xa100], [R104.64+0x80], !P6 ;  /* 0x0a10008068e90fae */ /* 0x0009e8000f101d48 */
[----:B------:R4:W-:Y:S03]  /*2e50*/  @P0 LDGSTS.E.BYPASS.LTC128B.128 [R233+0xc100], [R104.64+0x100], !P5 ;  /* 0x0c10010068e90fae */ /* 0x0009e6000e901d48 */
[----:B------:R-:W-:Y:S01]  /*2e60*/  HMMA.16816.F32 R36, R8, R26, R36 ;  /* 0x0000001a0824723c */ /* 0x000fe20000001824 */
[----:B------:R4:W-:Y:S01]  /*2e70*/  @P0 LDGSTS.E.BYPASS.LTC128B.128 [R233+0xe100], [R104.64+0x180], !P4 ;  /* 0x0e10018068e90fae */ /* 0x0009e2000e101d48 */
[----:B---3--:R-:W-:-:S03]  /*2e80*/  LOP3.LUT R3, R6, 0x7ffffffc, RZ, 0xc0, !PT ;  /* 0x7ffffffc06037812 */ /* 0x008fc600078ec0ff */
[----:B------:R-:W1:Y:S03]  /*2e90*/  SHFL.IDX PT, R6, R12, RZ, 0x1c1f ;  /* 0x001c1fff0c067589 */ /* 0x000e6600000e0000 */
[C---:B--2---:R-:W-:Y:S01]  /*2ea0*/  HMMA.16816.F32 R20, R8.reuse, R16, R48 ;  /* 0x000000100814723c */ /* 0x044fe20000001830 */
[----:B------:R-:W-:Y:S01]  /*2eb0*/  IMAD.IADD R3, R2, 0x1, -R3 ;  /* 0x0000000102037824 */ /* 0x000fe200078e0a03 */
[----:B------:R-:W-:Y:S01]  /*2ec0*/  IADD3 R2, -R106, c[0x0][0x1d0], R117 ;  /* 0x000074006a027a10 */ /* 0x000fe20007ffe175 */
[----:B------:R4:W-:Y:S02]  /*2ed0*/  @P0 LDGSTS.E.BYPASS.LTC128B.128 [R233+0x9100], [R108.64], !P3 ;  /* 0x091000006ce90fae */ /* 0x0009e4000d901d48 */
[----:B------:R-:W-:Y:S02]  /*2ee0*/  IMAD.SHL.U32 R56, R3, 0x2, RZ ;  /* 0x0000000203387824 */ /* 0x000fe400078e00ff */
[----:B------:R4:W-:Y:S01]  /*2ef0*/  @P0 LDGSTS.E.BYPASS.LTC128B.128 [R233+0xb100], [R108.64+0x80], !P6 ;  /* 0x0b1000806ce90fae */ /* 0x0009e2000f101d48 */
[----:B------:R-:W-:Y:S02]  /*2f00*/  HMMA.16816.F32 R24, R8, R18, R44 ;  /* 0x000000120818723c */ /* 0x000fe4000000182c */
[----:B------:R-:W-:Y:S01]  /*2f10*/  IADD3 R2, R2, -c[0x0][0x168], -R56 ;  /* 0x80005a0002027a10 */ /* 0x000fe20007ffe838 */
[----:B------:R4:W-:Y:S01]  /*2f20*/  STL [R1+0x4], R56 ;  /* 0x0000043801007387 */ /* 0x0009e20000100800 */
[----:B------:R-:W-:-:S02]  /*2f30*/  IADD3 R7, -R56, c[0x0][0x1d0], -R106 ;  /* 0x0000740038077a10 */ /* 0x000fc40007ffe96a */
[C---:B------:R-:W-:Y:S01]  /*2f40*/  IADD3 R13, R2.reuse, c[0x0][0x328], RZ ;  /* 0x0000ca00020d7a10 */ /* 0x040fe20007ffe0ff */
[----:B------:R4:W-:Y:S01]  /*2f50*/  @P0 LDGSTS.E.BYPASS.LTC128B.128 [R233+0xd100], [R108.64+0x100], !P5 ;  /* 0x0d1001006ce90fae */ /* 0x0009e2000e901d48 */
[----:B------:R-:W-:-:S03]  /*2f60*/  IADD3 R8, R2, UR6, RZ ;  /* 0x0000000602087c10 */ /* 0x000fc6000fffe0ff */
[----:B------:R4:W-:Y:S01]  /*2f70*/  @P0 LDGSTS.E.BYPASS.LTC128B.128 [R233+0xf100], [R108.64+0x180], !P4 ;  /* 0x0f1001806ce90fae */ /* 0x0009e2000e101d48 */
[----:B-1----:R-:W-:-:S03]  /*2f80*/  IMAD.IADD R3, R13, 0x1, R6 ;  /* 0x000000010d037824 */ /* 0x002fc600078e0206 */
[----:B------:R-:W0:Y:S01]  /*2f90*/  LDGDEPBAR ;  /* 0x00000000000079af */ /* 0x000e220000000000 */
[----:B------:R-:W-:Y:S01]  /*2fa0*/  IMAD.IADD R2, R8, 0x1, R6 ;  /* 0x0000000108027824 */ /* 0x000fe200078e0206 */
[----:B------:R-:W-:Y:S01]  /*2fb0*/  IMNMX R3, R3, R7, PT ;  /* 0x0000000703037217 */ /* 0x000fe20003800200 */
[----:B------:R-:W-:Y:S05]  /*2fc0*/  @!P2 BRA `(.L_x_875) ;  /* 0x000001400000a947 */ /* 0x000fea0003800000 */
[----:B------:R-:W-:Y:S01]  /*2fd0*/  IADD3 R6, R6, c[0x0][0x1d0], RZ ;  /* 0x0000740006067a10 */ /* 0x000fe20007ffe0ff */
[----:B------:R-:W-:Y:S03]  /*2fe0*/  BSSY B0, `(.L_x_876) ;  /* 0x000000d000007945 */ /* 0x000fe60003800000 */
[----:B------:R-:W-:-:S04]  /*2ff0*/  IADD3 R6, R6, -c[0x0][0x168], RZ ;  /* 0x80005a0006067a10 */ /* 0x000fc80007ffe0ff */
[----:B------:R-:W-:-:S13]  /*3000*/  ISETP.GT.AND P0, PT, R6, -0x1, PT ;  /* 0xffffffff0600780c */ /* 0x000fda0003f04270 */
[----:B------:R-:W-:Y:S05]  /*3010*/  @P0 BRA `(.L_x_877) ;  /* 0x0000006000000947 */ /* 0x000fea0003800000 */
[----:B------:R-:W-:Y:S02]  /*3020*/  ISETP.NE.AND P0, PT, R117, c[0x0][0x32c], PT ;  /* 0x0000cb0075007a0c */ /* 0x000fe40003f05270 */
[----:B------:R-:W-:-:S11]  /*3030*/  LOP3.LUT R6, RZ, R6, RZ, 0x33, !PT ;  /* 0x00000006ff067212 */ /* 0x000fd600078e33ff */
[----:B------:R-:W-:-:S05]  /*3040*/  @P0 IMAD.HI.U32 R9, R6, c[0x0][0x330], RZ ;  /* 0x0000cc0006090a27 */ /* 0x000fca00078e00ff */
[----:B------:R-:W-:-:S04]  /*3050*/  @P0 SHF.R.U32.HI R6, RZ, c[0x0][0x334], R9 ;  /* 0x0000cd00ff060a19 */ /* 0x000fc80000011609 */
[----:B------:R-:W-:Y:S01]  /*3060*/  LOP3.LUT R6, RZ, R6, RZ, 0x33, !PT ;  /* 0x00000006ff067212 */ /* 0x000fe200078e33ff */
[----:B------:R-:W-:Y:S05]  /*3070*/  BRA `(.L_x_878) ;  /* 0x0000003000007947 */ /* 0x000fea0003800000 */
.L_x_877:
[----:B------:R-:W-:-:S13]  /*3080*/  ISETP.NE.AND P0, PT, R117, c[0x0][0x32c], PT ;  /* 0x0000cb0075007a0c */ /* 0x000fda0003f05270 */
[----:B------:R-:W-:-:S05]  /*3090*/  @P0 IMAD.HI.U32 R9, R6, c[0x0][0x330], RZ ;  /* 0x0000cc0006090a27 */ /* 0x000fca00078e00ff */
[----:B------:R-:W-:Y:S02]  /*30a0*/  @P0 SHF.R.U32.HI R6, RZ, c[0x0][0x334], R9 ;  /* 0x0000cd00ff060a19 */ /* 0x000fe40000011609 */
.L_x_878:
[----:B------:R-:W-:Y:S05]  /*30b0*/  BSYNC B0 ;  /* 0x0000000000007941 */ /* 0x000fea0003800000 */
.L_x_876:
[----:B------:R-:W-:-:S04]  /*30c0*/  IMAD R6, R6, c[0x0][0x32c], -R106 ;  /* 0x0000cb0006067a24 */ /* 0x000fc800078e0a6a */
[----:B------:R-:W-:-:S05]  /*30d0*/  IMAD.IADD R6, R6, 0x1, -R56 ;  /* 0x0000000106067824 */ /* 0x000fca00078e0a38 */
[----:B------:R-:W-:Y:S02]  /*30e0*/  IADD3 R9, R6, c[0x0][0x32c], RZ ;  /* 0x0000cb0006097a10 */ /* 0x000fe40007ffe0ff */
[----:B------:R-:W-:Y:S02]  /*30f0*/  IMNMX R2, R2, R6, !PT ;  /* 0x0000000602027217 */ /* 0x000fe40007800200 */
[----:B------:R-:W-:Y:S02]  /*3100*/  IMNMX R3, R3, R9, PT ;  /* 0x0000000903037217 */ /* 0x000fe40003800200 */
.L_x_875:
[----:B------:R-:W-:Y:S01]  /*3110*/  ISETP.GT.AND P1, PT, R187, RZ, PT ;  /* 0x000000ffbb00720c */ /* 0x000fe20003f24270 */
[----:B------:R-:W1:Y:S03]  /*3120*/  SHFL.IDX PT, R6, R12, 0x1, 0x1c1f ;  /* 0x003c1f000c067f89 */ /* 0x000e6600000e0000 */
[----:B------:R-:W-:-:S04]  /*3130*/  ISETP.GT.AND P0, PT, R2, RZ, P1 ;  /* 0x000000ff0200720c */ /* 0x000fc80000f04270 */
[----:B------:R-:W-:-:S04]  /*3140*/  ISETP.LT.OR P0, PT, R3, 0x1, P0 ;  /* 0x000000010300780c */ /* 0x000fc80000701670 */
[----:B------:R-:W-:Y:S02]  /*3150*/  FSEL R11, R52, -INF , !P0 ;  /* 0xff800000340b7808 */ /* 0x000fe40004000000 */
[----:B------:R-:W-:-:S04]  /*3160*/  ISETP.GT.AND P0, PT, R2, 0x1, P1 ;  /* 0x000000010200780c */ /* 0x000fc80000f04270 */
        /* <DEDUP_REMOVED lines=41> */
[----:B------:R-:W-:Y:S01]  /*3400*/  ISETP.GT.AND P0, PT, R2, 0x39, P1 ;  /* 0x000000390200780c */ /* 0x000fe20000f04270 */
[----:B-1----:R-:W-:-:S03]  /*3410*/  IMAD.IADD R2, R8, 0x1, R6 ;  /* 0x0000000108027824 */ /* 0x002fc600078e0206 */
[----:B------:R-:W-:Y:S01]  /*3420*/  ISETP.LT.OR P0, PT, R3, 0x3a, P0 ;  /* 0x0000003a0300780c */ /* 0x000fe20000701670 */
[----:B------:R-:W-:-:S03]  /*3430*/  IMAD.IADD R3, R13, 0x1, R6 ;  /* 0x000000010d037824 */ /* 0x000fc600078e0206 */
[----:B------:R-:W-:Y:S02]  /*3440*/  FSEL R181, R25, -INF , !P0 ;  /* 0xff80000019b57808 */ /* 0x000fe40004000000 */
        /* <DEDUP_REMOVED lines=13> */
.L_x_881:
[----:B------:R-:W-:-:S13]  /*3520*/  ISETP.NE.AND P0, PT, R117, c[0x0][0x32c], PT ;  /* 0x0000cb0075007a0c */ /* 0x000fda0003f05270 */
[----:B------:R-:W-:-:S05]  /*3530*/  @P0 IMAD.HI.U32 R7, R6, c[0x0][0x330], RZ ;  /* 0x0000cc0006070a27 */ /* 0x000fca00078e00ff */
[----:B------:R-:W-:Y:S02]  /*3540*/  @P0 SHF.R.U32.HI R6, RZ, c[0x0][0x334], R7 ;  /* 0x0000cd00ff060a19 */ /* 0x000fe40000011607 */
.L_x_882:
[----:B------:R-:W-:Y:S05]  /*3550*/  BSYNC B0 ;  /* 0x0000000000007941 */ /* 0x000fea0003800000 */
.L_x_880:
[----:B------:R-:W-:-:S04]  /*3560*/  IMAD R6, R6, c[0x0][0x32c], -R106 ;  /* 0x0000cb0006067a24 */ /* 0x000fc800078e0a6a */
[----:B------:R-:W-:-:S05]  /*3570*/  IMAD.IADD R6, R6, 0x1, -R56 ;  /* 0x0000000106067824 */ /* 0x000fca00078e0a38 */
[----:B------:R-:W-:Y:S02]  /*3580*/  IADD3 R7, R6, c[0x0][0x32c], RZ ;  /* 0x0000cb0006077a10 */ /* 0x000fe40007ffe0ff */
[----:B------:R-:W-:Y:S02]  /*3590*/  IMNMX R2, R2, R6, !PT ;  /* 0x0000000602027217 */ /* 0x000fe40007800200 */
[----:B------:R-:W-:Y:S02]  /*35a0*/  IMNMX R3, R3, R7, PT ;  /* 0x0000000703037217 */ /* 0x000fe40003800200 */
.L_x_879:
[----:B------:R-:W-:Y:S01]  /*35b0*/  ISETP.GT.AND P0, PT, R2, 0x8, P1 ;  /* 0x000000080200780c */ /* 0x000fe20000f04270 */
[----:B------:R-:W-:Y:S01]  /*35c0*/  IMAD.SHL.U32 R193, R5, 0x2, RZ ;  /* 0x0000000205c17824 */ /* 0x000fe200078e00ff */
[----:B------:R-:W-:Y:S02]  /*35d0*/  FMNMX.FTZ R156, R11, R14, !PT ;  /* 0x0000000e0b9c7209 */ /* 0x000fe40007810000 */
[----:B------:R-:W-:Y:S01]  /*35e0*/  ISETP.LT.OR P0, PT, R3, 0x9, P0 ;  /* 0x000000090300780c */ /* 0x000fe20000701670 */
[----:B------:R-:W-:Y:S01]  /*35f0*/  IMAD R196, R0, 0x2, R193 ;  /* 0x0000000200c47824 */ /* 0x000fe200078e02c1 */
[----:B------:R-:W-:-:S02]  /*3600*/  FMNMX.FTZ R156, R15, R156, !PT ;  /* 0x0000009c0f9c7209 */ /* 0x000fc40007810000 */
[----:B------:R-:W-:Y:S02]  /*3610*/  FSEL R12, R74, -INF , !P0 ;  /* 0xff8000004a0c7808 */ /* 0x000fe40004000000 */
[----:B------:R-:W-:Y:S02]  /*3620*/  ISETP.GT.AND P0, PT, R2, 0x9, P1 ;  /* 0x000000090200780c */ /* 0x000fe40000f04270 */
[----:B------:R-:W-:Y:S02]  /*3630*/  FMNMX.FTZ R156, R16, R156, !PT ;  /* 0x0000009c109c7209 */ /* 0x000fe40007810000 */
[----:B------:R-:W-:Y:S02]  /*3640*/  ISETP.LT.OR P0, PT, R3, 0xa, P0 ;  /* 0x0000000a0300780c */ /* 0x000fe40000701670 */
[----:B------:R-:W-:Y:S02]  /*3650*/  FMNMX.FTZ R156, R49, R156, !PT ;  /* 0x0000009c319c7209 */ /* 0x000fe40007810000 */
[----:B------:R-:W-:-:S02]  /*3660*/  FSEL R13, R75, -INF , !P0 ;  /* 0xff8000004b0d7808 */ /* 0x000fc40004000000 */
[----:B------:R-:W-:Y:S02]  /*3670*/  ISETP.GT.AND P0, PT, R2, 0x10, P1 ;  /* 0x000000100200780c */ /* 0x000fe40000f04270 */
[----:B------:R-:W-:Y:S02]  /*3680*/  FMNMX.FTZ R156, R48, R156, !PT ;  /* 0x0000009c309c7209 */ /* 0x000fe40007810000 */
[----:B------:R-:W-:Y:S02]  /*3690*/  ISETP.LT.OR P0, PT, R3, 0x11, P0 ;  /* 0x000000110300780c */ /* 0x000fe40000701670 */
[----:B------:R-:W-:Y:S02]  /*36a0*/  FMNMX.FTZ R156, R51, R156, !PT ;  /* 0x0000009c339c7209 */ /* 0x000fe40007810000 */
[----:B------:R-:W-:Y:S02]  /*36b0*/  FSEL R44, R30, -INF , !P0 ;  /* 0xff8000001e2c7808 */ /* 0x000fe40004000000 */
[----:B------:R-:W-:-:S02]  /*36c0*/  ISETP.GT.AND P0, PT, R2, 0x11, P1 ;  /* 0x000000110200780c */ /* 0x000fc40000f04270 */
[----:B------:R-:W-:Y:S02]  /*36d0*/  FMNMX.FTZ R156, R50, R156, !PT ;  /* 0x0000009c329c7209 */ /* 0x000fe40007810000 */
[----:B------:R-:W-:Y:S02]  /*36e0*/  ISETP.LT.OR P0, PT, R3, 0x12, P0 ;  /* 0x000000120300780c */ /* 0x000fe40000701670 */
[----:B------:R-:W-:Y:S02]  /*36f0*/  FMNMX.FTZ R156, R155, R156, !PT ;  /* 0x0000009c9b9c7209 */ /* 0x000fe40007810000 */
[----:B------:R-:W-:Y:S02]  /*3700*/  FSEL R46, R31, -INF , !P0 ;  /* 0xff8000001f2e7808 */ /* 0x000fe40004000000 */
[----:B------:R-:W-:Y:S02]  /*3710*/  ISETP.GT.AND P0, PT, R2, 0x18, P1 ;  /* 0x000000180200780c */ /* 0x000fe40000f04270 */
[----:B------:R-:W-:-:S02]  /*3720*/  FMNMX.FTZ R156, R157, R156, !PT ;  /* 0x0000009c9d9c7209 */ /* 0x000fc40007810000 */
[----:B------:R-:W-:Y:S02]  /*3730*/  ISETP.LT.OR P0, PT, R3, 0x19, P0 ;  /* 0x000000190300780c */ /* 0x000fe40000701670 */
[----:B------:R-:W-:Y:S02]  /*3740*/  FMNMX.FTZ R156, R159, R156, !PT ;  /* 0x0000009c9f9c7209 */ /* 0x000fe40007810000 */
[----:B------:R-:W-:Y:S02]  /*3750*/  FSEL R45, R42, -INF , !P0 ;  /* 0xff8000002a2d7808 */ /* 0x000fe40004000000 */
[----:B------:R-:W-:Y:S02]  /*3760*/  ISETP.GT.AND P0, PT, R2, 0x19, P1 ;  /* 0x000000190200780c */ /* 0x000fe40000f04270 */
[----:B------:R-:W-:Y:S02]  /*3770*/  FMNMX.FTZ R156, R176, R156, !PT ;  /* 0x0000009cb09c7209 */ /* 0x000fe40007810000 */
[----:B------:R-:W-:-:S02]  /*3780*/  ISETP.LT.OR P0, PT, R3, 0x1a, P0 ;  /* 0x0000001a0300780c */ /* 0x000fc40000701670 */
[----:B------:R-:W-:Y:S02]  /*3790*/  FMNMX.FTZ R156, R177, R156, !PT ;  /* 0x0000009cb19c7209 */ /* 0x000fe40007810000 */
[----:B------:R-:W-:Y:S02]  /*37a0*/  FSEL R47, R43, -INF , !P0 ;  /* 0xff8000002b2f7808 */ /* 0x000fe40004000000 */
[----:B------:R-:W-:Y:S01]  /*37b0*/  ISETP.GT.AND P0, PT, R2, 0x20, P1 ;  /* 0x000000200200780c */ /* 0x000fe20000f04270 */
[----:B------:R-:W-:Y:S01]  /*37c0*/  LDSM.16.MT88.4 R40, [R193+0x2100] ;  /* 0x00210000c128783b */ /* 0x000fe20000004200 */
[----:B------:R-:W-:Y:S02]  /*37d0*/  FMNMX.FTZ R156, R180, R156, !PT ;  /* 0x0000009cb49c7209 */ /* 0x000fe40007810000 */
[----:B------:R-:W-:Y:S02]  /*37e0*/  ISETP.LT.OR P0, PT, R3, 0x21, P0 ;  /* 0x000000210300780c */ /* 0x000fe40000701670 */
[----:B------:R-:W-:-:S02]  /*37f0*/  FMNMX.FTZ R156, R178, R156, !PT ;  /* 0x0000009cb29c7209 */ /* 0x000fc40007810000 */
[----:B------:R-:W-:Y:S02]  /*3800*/  FSEL R152, R34, -INF , !P0 ;  /* 0xff80000022987808 */ /* 0x000fe40004000000 */
[----:B------:R-:W-:Y:S02]  /*3810*/  ISETP.GT.AND P0, PT, R2, 0x21, P1 ;  /* 0x000000210200780c */ /* 0x000fe40000f04270 */
[----:B------:R-:W-:Y:S02]  /*3820*/  FMNMX.FTZ R156, R181, R156, !PT ;  /* 0x0000009cb59c7209 */ /* 0x000fe40007810000 */
[----:B------:R-:W-:Y:S02]  /*3830*/  ISETP.LT.OR P0, PT, R3, 0x22, P0 ;  /* 0x000000220300780c */ /* 0x000fe40000701670 */
[----:B------:R-:W-:Y:S01]  /*3840*/  LEA R194, R4, R193, 0x1 ;  /* 0x000000c104c27211 */ /* 0x000fe200078e08ff */
[----:B------:R-:W1:Y:S01]  /*3850*/  SHFL.BFLY PT, R7, R156, 0x2, 0x1f ;  /* 0x0c401f009c077f89 */ /* 0x000e6200000e0000 */
[----:B------:R-:W-:-:S02]  /*3860*/  FSEL R154, R35, -INF , !P0 ;  /* 0xff800000239a7808 */ /* 0x000fc40004000000 */
[----:B------:R-:W-:Y:S01]  /*3870*/  ISETP.GT.AND P0, PT, R2, 0x28, P1 ;  /* 0x000000280200780c */ /* 0x000fe20000f04270 */
[----:B------:R-:W-:Y:S01]  /*3880*/  IMAD R195, R0, 0x2, R194 ;  /* 0x0000000200c37824 */ /* 0x000fe200078e02c2 */
[----:B------:R-:W-:Y:S02]  /*3890*/  LDSM.16.MT88.4 R32, [R196+0x2100] ;  /* 0x00210000c420783b */ /* 0x000fe40000004200 */
[----:B------:R-:W-:Y:S02]  /*38a0*/  ISETP.LT.OR P0, PT, R3, 0x29, P0 ;  /* 0x000000290300780c */ /* 0x000fe40000701670 */
[----:B------:R-:W-:Y:S02]  /*38b0*/  LDSM.16.MT88.4 R28, [R195+0x100] ;  /* 0x00010000c31c783b */ /* 0x000fe40000004200 */
[----:B------:R-:W-:Y:S02]  /*38c0*/  FSEL R153, R38, -INF , !P0 ;  /* 0xff80000026997808 */ /* 0x000fe40004000000 */
[----:B------:R-:W-:-:S04]  /*38d0*/  ISETP.GT.AND P0, PT, R2, 0x29, P1 ;  /* 0x000000290200780c */ /* 0x000fc80000f04270 */
[----:B------:R-:W-:-:S04]  /*38e0*/  ISETP.LT.OR P0, PT, R3, 0x2a, P0 ;  /* 0x0000002a0300780c */ /* 0x000fc80000701670 */
[----:B------:R-:W-:Y:S02]  /*38f0*/  FSEL R158, R39, -INF , !P0 ;  /* 0xff800000279e7808 */ /* 0x000fe40004000000 */
[----:B------:R-:W-:Y:S01]  /*3900*/  ISETP.GT.AND P0, PT, R2, 0x30, P1 ;  /* 0x000000300200780c */ /* 0x000fe20000f04270 */
[----:B------:R-:W-:Y:S01]  /*3910*/  LDSM.16.MT88.4 R36, [R194+0x2100] ;  /* 0x00210000c224783b */ /* 0x000fe20000004200 */
[----:B-1----:R-:W-:Y:S02]  /*3920*/  FMNMX.FTZ R156, R156, R7, !PT ;  /* 0x000000079c9c7209 */ /* 0x002fe40007810000 */
[----:B------:R-:W-:-:S04]  /*3930*/  ISETP.LT.OR P0, PT, R3, 0x31, P0 ;  /* 0x000000310300780c */ /* 0x000fc80000701670 */
[----:B------:R-:W-:Y:S02]  /*3940*/  FSEL R252, R22, -INF , !P0 ;  /* 0xff80000016fc7808 */ /* 0x000fe40004000000 */
[----:B------:R-:W-:-:S04]  /*3950*/  ISETP.GT.AND P0, PT, R2, 0x31, P1 ;  /* 0x000000310200780c */ /* 0x000fc80000f04270 */
[----:B------:R-:W-:-:S04]  /*3960*/  ISETP.LT.OR P0, PT, R3, 0x32, P0 ;  /* 0x000000320300780c */ /* 0x000fc80000701670 */
[----:B------:R-:W-:Y:S02]  /*3970*/  FSEL R179, R23, -INF , !P0 ;  /* 0xff80000017b37808 */ /* 0x000fe40004000000 */
[----:B------:R-:W-:Y:S01]  /*3980*/  ISETP.GT.AND P0, PT, R2, 0x1, P1 ;  /* 0x000000010200780c */ /* 0x000fe20000f04270 */
[----:B------:R-:W-:Y:S03]  /*3990*/  LDSM.16.MT88.4 R20, [R193+0x100] ;  /* 0x00010000c114783b */ /* 0x000fe60000004200 */
[----:B------:R-:W-:-:S04]  /*39a0*/  ISETP.LT.OR P0, PT, R3, 0x2, P0 ;  /* 0x000000020300780c */ /* 0x000fc80000701670 */
[----:B------:R-:W-:Y:S02]  /*39b0*/  FSEL R10, R55, -INF , !P0 ;  /* 0xff800000370a7808 */ /* 0x000fe40004000000 */
[----:B------:R-:W-:-:S04]  /*39c0*/  ISETP.GT.AND P0, PT, R2, RZ, P1 ;  /* 0x000000ff0200720c */ /* 0x000fc80000f04270 */
[----:B------:R-:W-:-:S04]  /*39d0*/  ISETP.LT.OR P0, PT, R3, 0x1, P0 ;  /* 0x000000010300780c */ /* 0x000fc80000701670 */
[----:B------:R-:W-:Y:S02]  /*39e0*/  FSEL R9, R54, -INF , !P0 ;  /* 0xff80000036097808 */ /* 0x000fe40004000000 */
[----:B------:R-:W-:Y:S02]  /*39f0*/  ISETP.GT.AND P0, PT, R2, 0x38, P1 ;  /* 0x000000380200780c */ /* 0x000fe40000f04270 */
[----:B------:R-:W-:Y:S02]  /*3a00*/  FMNMX.FTZ R6, R9, R10, !PT ;  /* 0x0000000a09067209 */ /* 0x000fe40007810000 */
[----:B------:R-:W-:Y:S02]  /*3a10*/  ISETP.LT.OR P0, PT, R3, 0x39, P0 ;  /* 0x000000390300780c */ /* 0x000fe40000701670 */
[----:B------:R-:W-:Y:S02]  /*3a20*/  FMNMX.FTZ R6, R12, R6, !PT ;  /* 0x000000060c067209 */ /* 0x000fe40007810000 */
[----:B------:R-:W-:-:S02]  /*3a30*/  FSEL R191, R26, -INF , !P0 ;  /* 0xff8000001abf7808 */ /* 0x000fc40004000000 */
[----:B------:R-:W-:Y:S02]  /*3a40*/  FMNMX.FTZ R6, R13, R6, !PT ;  /* 0x000000060d067209 */ /* 0x000fe40007810000 */
[----:B------:R-:W-:Y:S02]  /*3a50*/  ISETP.GT.AND P0, PT, R2, 0x39, P1 ;  /* 0x000000390200780c */ /* 0x000fe40000f04270 */
[----:B------:R-:W-:Y:S02]  /*3a60*/  FMNMX.FTZ R6, R44, R6, !PT ;  /* 0x000000062c067209 */ /* 0x000fe40007810000 */
[----:B------:R-:W-:Y:S02]  /*3a70*/  ISETP.LT.OR P0, PT, R3, 0x3a, P0 ;  /* 0x0000003a0300780c */ /* 0x000fe40000701670 */
[----:B------:R-:W-:Y:S02]  /*3a80*/  FMNMX.FTZ R6, R46, R6, !PT ;  /* 0x000000062e067209 */ /* 0x000fe40007810000 */
[----:B------:R-:W-:-:S02]  /*3a90*/  FSEL R235, R27, -INF , !P0 ;  /* 0xff8000001beb7808 */ /* 0x000fc40004000000 */
[----:B------:R-:W-:Y:S01]  /*3aa0*/  FMNMX.FTZ R6, R45, R6, !PT ;  /* 0x000000062d067209 */ /* 0x000fe20007810000 */
[----:B------:R-:W-:Y:S03]  /*3ab0*/  LDSM.16.MT88.4 R24, [R195+0x2100] ;  /* 0x00210000c318783b */ /* 0x000fe60000004200 */
[----:B------:R-:W-:-:S04]  /*3ac0*/  FMNMX.FTZ R6, R47, R6, !PT ;  /* 0x000000062f067209 */ /* 0x000fc80007810000 */
[----:B------:R-:W-:-:S04]  /*3ad0*/  FMNMX.FTZ R6, R152, R6, !PT ;  /* 0x0000000698067209 */ /* 0x000fc80007810000 */
[----:B------:R-:W-:-:S04]  /*3ae0*/  FMNMX.FTZ R6, R154, R6, !PT ;  /* 0x000000069a067209 */ /* 0x000fc80007810000 */
[----:B------:R-:W-:-:S04]  /*3af0*/  FMNMX.FTZ R6, R153, R6, !PT ;  /* 0x0000000699067209 */ /* 0x000fc80007810000 */
[----:B------:R-:W-:-:S04]  /*3b00*/  FMNMX.FTZ R6, R158, R6, !PT ;  /* 0x000000069e067209 */ /* 0x000fc80007810000 */
[----:B------:R-:W-:Y:S02]  /*3b10*/  FMNMX.FTZ R2, R252, R6, !PT ;  /* 0x00000006fc027209 */ /* 0x000fe40007810000 */
[----:B------:R-:W1:Y:S02]  /*3b20*/  SHFL.BFLY PT, R6, R156, 0x1, 0x1f ;  /* 0x0c201f009c067f89 */ /* 0x000e6400000e0000 */
[----:B------:R-:W-:-:S04]  /*3b30*/  FMNMX.FTZ R2, R179, R2, !PT ;  /* 0x00000002b3027209 */ /* 0x000fc80007810000 */
[----:B------:R-:W-:-:S04]  /*3b40*/  FMNMX.FTZ R2, R191, R2, !PT ;  /* 0x00000002bf027209 */ /* 0x000fc80007810000 */
[----:B------:R-:W-:-:S05]  /*3b50*/  FMNMX.FTZ R2, R235, R2, !PT ;  /* 0x00000002eb027209 */ /* 0x000fca0007810000 */
[----:B------:R-:W2:Y:S01]  /*3b60*/  SHFL.BFLY PT, R3, R2, 0x2, 0x1f ;  /* 0x0c401f0002037f89 */ /* 0x000ea200000e0000 */
[----:B-1----:R-:W-:-:S04]  /*3b70*/  FMNMX.FTZ R156, R156, R6, !PT ;  /* 0x000000069c9c7209 */ /* 0x002fc80007810000 */
[C---:B------:R-:W-:Y:S01]  /*3b80*/  FSETP.NEU.FTZ.AND P0, PT, R156.reuse, -INF , PT ;  /* 0xff8000009c00780b */ /* 0x040fe20003f1d000 */
[----:B------:R-:W-:-:S05]  /*3b90*/  FMUL.FTZ R8, R156, c[0x0][0x2d0] ;  /* 0x0000b4009c087a20 */ /* 0x000fca0000410000 */
[----:B------:R-:W-:Y:S02]  /*3ba0*/  FSEL R8, R8, RZ, P0 ;  /* 0x000000ff08087208 */ /* 0x000fe40000000000 */
[----:B--2---:R-:W-:-:S03]  /*3bb0*/  FMNMX.FTZ R2, R2, R3, !PT ;  /* 0x0000000302027209 */ /* 0x004fc60007810000 */
[--C-:B------:R-:W-:Y:S02]  /*3bc0*/  FFMA.FTZ R3, R11, c[0x0][0x2d0], -R8.reuse ;  /* 0x0000b4000b037a23 */ /* 0x100fe40000010808 */
[----:B------:R-:W-:Y:S01]  /*3bd0*/  FFMA.FTZ R0, R49, c[0x0][0x2d0], -R8 ;  /* 0x0000b40031007a23 */ /* 0x000fe20000010808 */
[----:B------:R-:W1:Y:S01]  /*3be0*/  SHFL.BFLY PT, R6, R2, 0x1, 0x1f ;  /* 0x0c201f0002067f89 */ /* 0x000e6200000e0000 */
[----:B------:R2:W-:Y:S01]  /*3bf0*/  MUFU.EX2 R184, R3 ;  /* 0x0000000300b87308 */ /* 0x0005e20000000800 */
[----:B------:R-:W-:-:S07]  /*3c00*/  IMAD.MOV.U32 R49, RZ, RZ, R187 ;  /* 0x000000ffff317224 */ /* 0x000fce00078e00bb */
[----:B------:R3:W-:Y:S01]  /*3c10*/  MUFU.EX2 R222, R0 ;  /* 0x0000000000de7308 */ /* 0x0007e20000000800 */
[----:B--2---:R-:W-:-:S07]  /*3c20*/  FFMA.FTZ R3, R14, c[0x0][0x2d0], -R8 ;  /* 0x0000b4000e037a23 */ /* 0x004fce0000010808 */
[----:B------:R1:W-:Y:S01]  /*3c30*/  MUFU.EX2 R219, R3 ;  /* 0x0000000300db7308 */ /* 0x0003e20000000800 */
[----:B---3--:R-:W-:-:S07]  /*3c40*/  FFMA.FTZ R0, R48, c[0x0][0x2d0], -R8 ;  /* 0x0000b40030007a23 */ /* 0x008fce0000010808 */
[----:B------:R2:W-:Y:S01]  /*3c50*/  MUFU.EX2 R221, R0 ;  /* 0x0000000000dd7308 */ /* 0x0005e20000000800 */
[----:B-1----:R-:W-:Y:S01]  /*3c60*/  FMNMX.FTZ R3, R2, R6, !PT ;  /* 0x0000000602037209 */ /* 0x002fe20007810000 */
[--C-:B------:R-:W-:Y:S02]  /*3c70*/  FFMA.FTZ R2, R15, c[0x0][0x2d0], -R8.reuse ;  /* 0x0000b4000f027a23 */ /* 0x100fe40000010808 */
[----:B------:R-:W-:Y:S01]  /*3c80*/  FFMA.FTZ R6, R16, c[0x0][0x2d0], -R8 ;  /* 0x0000b40010067a23 */ /* 0x000fe20000010808 */
[----:B------:R-:W-:-:S03]  /*3c90*/  FSETP.NEU.FTZ.AND P0, PT, R3, -INF , PT ;  /* 0xff8000000300780b */ /* 0x000fc60003f1d000 */
[----:B------:R1:W-:Y:S01]  /*3ca0*/  MUFU.EX2 R11, R2 ;  /* 0x00000002000b7308 */ /* 0x0003e20000000800 */
[----:B--2---:R-:W-:-:S07]  /*3cb0*/  FFMA.FTZ R0, R51, c[0x0][0x2d0], -R8 ;  /* 0x0000b40033007a23 */ /* 0x004fce0000010808 */
[----:B------:R2:W3:Y:S01]  /*3cc0*/  MUFU.EX2 R17, R6 ;  /* 0x0000000600117308 */ /* 0x0004e20000000800 */
[----:B-1----:R-:W-:-:S07]  /*3cd0*/  FMUL.FTZ R2, R3, c[0x0][0x2d0] ;  /* 0x0000b40003027a20 */ /* 0x002fce0000410000 */
[----:B------:R1:W-:Y:S01]  /*3ce0*/  MUFU.EX2 R189, R0 ;  /* 0x0000000000bd7308 */ /* 0x0003e20000000800 */
[----:B------:R-:W-:-:S05]  /*3cf0*/  FSEL R2, R2, RZ, P0 ;  /* 0x000000ff02027208 */ /* 0x000fca0000000000 */
[--C-:B------:R-:W-:Y:S02]  /*3d00*/  FFMA.FTZ R4, R10, c[0x0][0x2d0], -R2.reuse ;  /* 0x0000b4000a047a23 */ /* 0x100fe40000010802 */
[----:B--2---:R-:W-:Y:S02]  /*3d10*/  FFMA.FTZ R6, R9, c[0x0][0x2d0], -R2 ;  /* 0x0000b40009067a23 */ /* 0x004fe40000010802 */
[----:B------:R2:W-:Y:S01]  /*3d20*/  MUFU.EX2 R190, R4 ;  /* 0x0000000400be7308 */ /* 0x0005e20000000800 */
[----:B---3--:R-:W-:Y:S02]  /*3d30*/  IMAD.MOV.U32 R9, RZ, RZ, R17 ;  /* 0x000000ffff097224 */ /* 0x008fe400078e0011 */
[----:B------:R-:W3:Y:S01]  /*3d40*/  LDSM.16.MT88.4 R16, [R194+0x100] ;  /* 0x00010000c210783b */ /* 0x000ee20000004200 */
[----:B-1----:R-:W-:-:S04]  /*3d50*/  FFMA.FTZ R0, R50, c[0x0][0x2d0], -R8 ;  /* 0x0000b40032007a23 */ /* 0x002fc80000010808 */
[----:B------:R1:W5:Y:S01]  /*3d60*/  MUFU.EX2 R185, R6 ;  /* 0x0000000600b97308 */ /* 0x0003620000000800 */
[----:B--2---:R-:W-:-:S07]  /*3d70*/  FFMA.FTZ R4, R12, c[0x0][0x2d0], -R2 ;  /* 0x0000b4000c047a23 */ /* 0x004fce0000010802 */
[----:B------:R2:W-:Y:S01]  /*3d80*/  MUFU.EX2 R182, R0 ;  /* 0x0000000000b67308 */ /* 0x0005e20000000800 */
[----:B-1----:R-:W-:-:S07]  /*3d90*/  F2FP.PACK_AB R6, R9, R11 ;  /* 0x0000000b0906723e */ /* 0x002fce00000000ff */
[----:B------:R1:W-:Y:S01]  /*3da0*/  MUFU.EX2 R188, R4 ;  /* 0x0000000400bc7308 */ /* 0x0003e20000000800 */
[----:B-----5:R-:W-:Y:S01]  /*3db0*/  F2FP.PACK_AB R5, R190, R185 ;  /* 0x000000b9be05723e */ /* 0x020fe200000000ff */
[----:B------:R-:W-:Y:S02]  /*3dc0*/  IMAD.MOV.U32 R48, RZ, RZ, R185 ;  /* 0x000000ffff307224 */ /* 0x000fe400078e00b9 */
[----:B--2---:R-:W-:-:S04]  /*3dd0*/  FFMA.FTZ R0, R44, c[0x0][0x2d0], -R2 ;  /* 0x0000b4002c007a23 */ /* 0x004fc80000010802 */
[----:B------:R2:W-:Y:S01]  /*3de0*/  MUFU.EX2 R223, R0 ;  /* 0x0000000000df7308 */ /* 0x0005e20000000800 */
[--C-:B-1----:R-:W-:Y:S02]  /*3df0*/  FFMA.FTZ R4, R13, c[0x0][0x2d0], -R2.reuse ;  /* 0x0000b4000d047a23 */ /* 0x102fe40000010802 */
[----:B------:R-:W1:Y:S05]  /*3e00*/  LDSM.16.MT88.4 R12, [R196+0x100] ;  /* 0x00010000c40c783b */ /* 0x000e6a0000004200 */
[----:B------:R5:W4:Y:S01]  /*3e10*/  MUFU.EX2 R220, R4 ;  /* 0x0000000400dc7308 */ /* 0x000b220000000800 */
[----:B--2---:R-:W-:Y:S01]  /*3e20*/  FFMA.FTZ R0, R46, c[0x0][0x2d0], -R2 ;  /* 0x0000b4002e007a23 */ /* 0x004fe20000010802 */
[----:B-----5:R-:W-:-:S02]  /*3e30*/  F2FP.PACK_AB R4, R219, R184 ;  /* 0x000000b8db04723e */ /* 0x020fc400000000ff */
[----:B----4-:R-:W-:-:S07]  /*3e40*/  F2FP.PACK_AB R7, R220, R188 ;  /* 0x000000bcdc07723e */ /* 0x010fce00000000ff */
[C---:B------:R-:W-:Y:S08]  /*3e50*/  HMMA.16816.F32 R76, R4.reuse, R20, RZ ;  /* 0x00000014044c723c */ /* 0x040ff000000018ff */
[C---:B------:R-:W-:Y:S01]  /*3e60*/  HMMA.16816.F32 R100, R4.reuse, R22, RZ ;  /* 0x000000160464723c */ /* 0x040fe200000018ff */
[----:B------:R-:W2:Y:S07]  /*3e70*/  LDSM.16.MT88.4 R20, [R193+0x4100] ;  /* 0x00410000c114783b */ /* 0x000eae0000004200 */
[C---:B---3--:R-:W-:Y:S08]  /*3e80*/  HMMA.16816.F32 R72, R4.reuse, R16, RZ ;  /* 0x000000100448723c */ /* 0x048ff000000018ff */
[C---:B------:R-:W-:Y:S01]  /*3e90*/  HMMA.16816.F32 R96, R4.reuse, R18, RZ ;  /* 0x000000120460723c */ /* 0x040fe200000018ff */
[----:B------:R-:W3:Y:S07]  /*3ea0*/  LDSM.16.MT88.4 R16, [R194+0x4100] ;  /* 0x00410000c210783b */ /* 0x000eee0000004200 */
[C---:B-1----:R-:W-:Y:S08]  /*3eb0*/  HMMA.16816.F32 R112, R4.reuse, R12, RZ ;  /* 0x0000000c0470723c */ /* 0x042ff000000018ff */
[C---:B------:R-:W-:Y:S01]  /*3ec0*/  HMMA.16816.F32 R120, R4.reuse, R14, RZ ;  /* 0x0000000e0478723c */ /* 0x040fe200000018ff */
[----:B------:R-:W1:Y:S07]  /*3ed0*/  LDSM.16.MT88.4 R12, [R196+0x4100] ;  /* 0x00410000c40c783b */ /* 0x000e6e0000004200 */
[C---:B------:R-:W-:Y:S08]  /*3ee0*/  HMMA.16816.F32 R68, R4.reuse, R40, RZ ;  /* 0x000000280444723c */ /* 0x040ff000000018ff */
[C---:B------:R-:W-:Y:S01]  /*3ef0*/  HMMA.16816.F32 R88, R4.reuse, R42, RZ ;  /* 0x0000002a0458723c */ /* 0x040fe200000018ff */
[----:B------:R-:W4:Y:S07]  /*3f00*/  LDSM.16.MT88.4 R40, [R195+0x4100] ;  /* 0x00410000c328783b */ /* 0x000f2e0000004200 */
[C---:B------:R-:W-:Y:S08]  /*3f10*/  HMMA.16816.F32 R108, R4.reuse, R28, RZ ;  /* 0x0000001c046c723c */ /* 0x040ff000000018ff */
[C---:B------:R-:W-:Y:S01]  /*3f20*/  HMMA.16816.F32 R92, R4.reuse, R30, RZ ;  /* 0x0000001e045c723c */ /* 0x040fe200000018ff */
[----:B------:R-:W5:Y:S07]  /*3f30*/  LDSM.16.MT88.4 R28, [R193+0x6100] ;  /* 0x00610000c11c783b */ /* 0x000f6e0000004200 */
[C---:B--2---:R-:W-:Y:S08]  /*3f40*/  HMMA.16816.F32 R104, R4.reuse, R20, RZ ;  /* 0x000000140468723c */ /* 0x044ff000000018ff */
        /* <DEDUP_REMOVED lines=10> */
[----:B------:R-:W1:Y:S07]  /*3ff0*/  LDSM.16.MT88.4 R24, [R194+0x900] ;  /* 0x00090000c218783b */ /* 0x000e6e0000004200 */
[C---:B----4-:R-:W-:Y:S01]  /*4000*/  HMMA.16816.F32 R168, R4.reuse, R40, RZ ;  /* 0x0000002804a8723c */ /* 0x050fe200000018ff */
[----:B------:R4:W1:Y:S06]  /*4010*/  MUFU.EX2 R41, R0 ;  /* 0x0000000000297308 */ /* 0x00086c0000000800 */
[----:B------:R-:W-:Y:S01]  /*4020*/  MOV R40, R186 ;  /* 0x000000ba00287202 */ /* 0x000fe20000000f00 */
[C---:B-----5:R-:W-:Y:S08]  /*4030*/  HMMA.16816.F32 R140, R4.reuse, R28, RZ ;  /* 0x0000001c048c723c */ /* 0x060ff000000018ff */
[C---:B------:R-:W-:Y:S01]  /*4040*/  HMMA.16816.F32 R172, R4.reuse, R30, RZ ;  /* 0x0000001e04ac723c */ /* 0x040fe200000018ff */
[--C-:B----4-:R-:W-:Y:S01]  /*4050*/  FFMA.FTZ R0, R45, c[0x0][0x2d0], -R2.reuse ;  /* 0x0000b4002d007a23 */ /* 0x110fe20000010802 */
[----:B------:R-:W4:Y:S03]  /*4060*/  LDSM.16.MT88.4 R28, [R193+0x900] ;  /* 0x00090000c11c783b */ /* 0x000f260000004200 */
[----:B------:R5:W-:Y:S03]  /*4070*/  MUFU.EX2 R183, R0 ;  /* 0x0000000000b77308 */ /* 0x000be60000000800 */
[C---:B------:R-:W-:Y:S08]  /*4080*/  HMMA.16816.F32 R64, R4.reuse, R36, RZ ;  /* 0x000000240440723c */ /* 0x040ff000000018ff */
[----:B------:R-:W-:Y:S01]  /*4090*/  HMMA.16816.F32 R52, R4, R38, RZ ;  /* 0x000000260434723c */ /* 0x000fe200000018ff */
[----:B------:R-:W-:Y:S01]  /*40a0*/  LDSM.16.MT88.4 R36, [R196+0x900] ;  /* 0x00090000c424783b */ /* 0x000fe20000004200 */
[----:B-----5:R-:W-:-:S06]  /*40b0*/  FFMA.FTZ R0, R47, c[0x0][0x2d0], -R2 ;  /* 0x0000b4002f007a23 */ /* 0x020fcc0000010802 */
[C---:B------:R-:W-:Y:S01]  /*40c0*/  HMMA.16816.F32 R60, R4.reuse, R32, RZ ;  /* 0x00000020043c723c */ /* 0x040fe200000018ff */
[----:B------:R-:W5:Y:S07]  /*40d0*/  MUFU.EX2 R10, R0 ;  /* 0x00000000000a7308 */ /* 0x000f6e0000000800 */
[C---:B------:R-:W-:Y:S01]  /*40e0*/  HMMA.16816.F32 R84, R4.reuse, R34, RZ ;  /* 0x000000220454723c */ /* 0x040fe200000018ff */
[----:B------:R-:W-:Y:S07]  /*40f0*/  LDSM.16.MT88.4 R32, [R195+0x2900] ;  /* 0x00290000c320783b */ /* 0x000fee0000004200 */
[C---:B------:R-:W-:Y:S07]  /*4100*/  HMMA.16816.F32 R164, R4.reuse, R42, RZ ;  /* 0x0000002a04a4723c */ /* 0x040fee00000018ff */
[----:B------:R-:W-:Y:S01]  /*4110*/  IMAD.MOV.U32 R43, RZ, RZ, R184 ;  /* 0x000000ffff2b7224 */ /* 0x000fe200078e00b8 */
[C---:B--2---:R-:W-:Y:S08]  /*4120*/  HMMA.16816.F32 R144, R4.reuse, R20, RZ ;  /* 0x000000140490723c */ /* 0x044ff000000018ff */
[C---:B------:R-:W-:Y:S01]  /*4130*/  HMMA.16816.F32 R160, R4.reuse, R22, RZ ;  /* 0x0000001604a0723c */ /* 0x040fe200000018ff */
[----:B------:R-:W-:Y:S07]  /*4140*/  LDSM.16.MT88.4 R20, [R195+0x900] ;  /* 0x00090000c314783b */ /* 0x000fee0000004200 */
[C---:B---3--:R-:W-:Y:S08]  /*4150*/  HMMA.16816.F32 R136, R4.reuse, R16, RZ ;  /* 0x000000100488723c */ /* 0x048ff000000018ff */
[C---:B------:R-:W-:Y:S01]  /*4160*/  HMMA.16816.F32 R44, R4.reuse, R18, RZ ;  /* 0x00000012042c723c */ /* 0x040fe200000018ff */
[----:B------:R-:W2:Y:S07]  /*4170*/  LDSM.16.MT88.4 R16, [R193+0x2900] ;  /* 0x00290000c110783b */ /* 0x000eae0000004200 */
[C---:B-1----:R-:W-:Y:S08]  /*4180*/  HMMA.16816.F32 R236, R4.reuse, R12, RZ ;  /* 0x0000000c04ec723c */ /* 0x042ff000000018ff */
[----:B------:R-:W-:Y:S07]  /*4190*/  HMMA.16816.F32 R240, R4, R14, RZ ;  /* 0x0000000e04f0723c */ /* 0x000fee00000018ff */
[----:B------:R-:W-:-:S02]  /*41a0*/  F2FP.PACK_AB R4, R221, R222 ;  /* 0x000000dedd04723e */ /* 0x000fc400000000ff */
[----:B------:R-:W-:Y:S02]  /*41b0*/  F2FP.PACK_AB R6, R182, R189 ;  /* 0x000000bdb606723e */ /* 0x000fe400000000ff */
[----:B------:R-:W-:Y:S02]  /*41c0*/  F2FP.PACK_AB R5, R41, R223 ;  /* 0x000000df2905723e */ /* 0x000fe400000000ff */
[----:B-----5:R-:W-:-:S07]  /*41d0*/  F2FP.PACK_AB R7, R10, R183 ;  /* 0x000000b70a07723e */ /* 0x020fce00000000ff */
[C---:B------:R-:W-:Y:S08]  /*41e0*/  HMMA.16816.F32 R12, R4.reuse, R24, R72 ;  /* 0x00000018040c723c */ /* 0x040ff00000001848 */
[C---:B----4-:R-:W-:Y:S08]  /*41f0*/  HMMA.16816.F32 R224, R4.reuse, R28, R76 ;  /* 0x0000001c04e0723c */ /* 0x050ff0000000184c */
[C---:B------:R-:W-:Y:S01]  /*4200*/  HMMA.16816.F32 R248, R4.reuse, R30, R100 ;  /* 0x0000001e04f8723c */ /* 0x040fe20000001864 */
[----:B------:R-:W-:Y:S07]  /*4210*/  LDSM.16.MT88.4 R28, [R193+0x4900] ;  /* 0x00490000c11c783b */ /* 0x000fee0000004200 */
[----:B------:R-:W-:Y:S01]  /*4220*/  IMAD.MOV.U32 R78, RZ, RZ, R13 ;  /* 0x000000ffff4e7224 */ /* 0x000fe200078e000d */
[----:B------:R-:W-:Y:S01]  /*4230*/  MOV R76, R15 ;  /* 0x0000000f004c7202 */ /* 0x000fe20000000f00 */
[----:B------:R-:W-:Y:S01]  /*4240*/  IMAD.MOV.U32 R77, RZ, RZ, R14 ;  /* 0x000000ffff4d7224 */ /* 0x000fe200078e000e */
[C---:B------:R-:W-:Y:S01]  /*4250*/  HMMA.16816.F32 R244, R4.reuse, R26, R96 ;  /* 0x0000001a04f4723c */ /* 0x040fe20000001860 */
[----:B------:R-:W-:Y:S01]  /*4260*/  IMAD.MOV.U32 R0, RZ, RZ, R12 ;  /* 0x000000ffff007224 */ /* 0x000fe200078e000c */
[----:B------:R-:W-:Y:S03]  /*4270*/  LDSM.16.MT88.4 R24, [R196+0x2900] ;  /* 0x00290000c418783b */ /* 0x000fe60000004200 */
[----:B------:R-:W-:Y:S01]  /*4280*/  MOV R50, R226 ;  /* 0x000000e200327202 */ /* 0x000fe20000000f00 */
[----:B------:R-:W1:Y:S01]  /*4290*/  LDSM.16.MT88.4 R12, [R194+0x2900] ;  /* 0x00290000c20c783b */ /* 0x000e620000004200 */
[----:B------:R-:W-:Y:S01]  /*42a0*/  IMAD.MOV.U32 R42, RZ, RZ, R225 ;  /* 0x000000ffff2a7224 */ /* 0x000fe200078e00e1 */
[----:B--2---:R-:W-:Y:S01]  /*42b0*/  HMMA.16816.F32 R96, R4, R16, R68 ;  /* 0x000000100460723c */ /* 0x004fe20000001844 */
[----:B------:R-:W-:Y:S01]  /*42c0*/  IMAD.MOV.U32 R234, RZ, RZ, R227 ;  /* 0x000000ffffea7224 */ /* 0x000fe200078e00e3 */
[----:B------:R-:W-:-:S06]  /*42d0*/  MOV R79, R224 ;  /* 0x000000e0004f7202 */ /* 0x000fcc0000000f00 */
[C---:B------:R-:W-:Y:S01]  /*42e0*/  HMMA.16816.F32 R100, R4.reuse, R18, R88 ;  /* 0x000000120464723c */ /* 0x040fe20000001858 */
[----:B------:R-:W2:Y:S06]  /*42f0*/  LDSM.16.MT88.4 R16, [R194+0x4900] ;  /* 0x00490000c210783b */ /* 0x000eac0000004200 */
[----:B------:R-:W-:Y:S01]  /*4300*/  MOV R89, R183 ;  /* 0x000000b700597202 */ /* 0x000fe20000000f00 */
[----:B------:R-:W-:Y:S01]  /*4310*/  HMMA.16816.F32 R228, R4, R36, R112 ;  /* 0x0000002404e4723c */ /* 0x000fe20000001870 */
[----:B------:R-:W-:Y:S02]  /*4320*/  IMAD.MOV.U32 R90, RZ, RZ, R182 ;  /* 0x000000ffff5a7224 */ /* 0x000fe400078e00b6 */
[----:B------:R-:W-:-:S02]  /*4330*/  IMAD.MOV.U32 R91, RZ, RZ, R42 ;  /* 0x000000ffff5b7224 */ /* 0x000fc400078e002a */
[----:B------:R-:W-:Y:S02]  /*4340*/  IMAD.MOV.U32 R88, RZ, RZ, R190 ;  /* 0x000000ffff587224 */ /* 0x000fe400078e00be */
[----:B------:R-:W-:Y:S01]  /*4350*/  IMAD.MOV.U32 R36, RZ, RZ, R181 ;  /* 0x000000ffff247224 */ /* 0x000fe200078e00b5 */
[----:B------:R-:W-:Y:S01]  /*4360*/  HMMA.16816.F32 R184, R4, R38, R120 ;  /* 0x0000002604b8723c */ /* 0x000fe20000001878 */
[----:B------:R-:W-:-:S06]  /*4370*/  IMAD.MOV.U32 R37, RZ, RZ, R50 ;  /* 0x000000ffff257224 */ /* 0x000fcc00078e0032 */
[----:B------:R-:W-:Y:S01]  /*4380*/  MOV R39, R180 ;  /* 0x000000b400277202 */ /* 0x000fe20000000f00 */
[----:B------:R-:W-:Y:S01]  /*4390*/  HMMA.16816.F32 R120, R4, R34, R80 ;  /* 0x000000220478723c */ /* 0x000fe20000001850 */
[----:B------:R-:W-:-:S06]  /*43a0*/  IMAD.MOV.U32 R38, RZ, RZ, R191 ;  /* 0x000000ffff267224 */ /* 0x000fcc00078e00bf */
[----:B------:R-:W-:Y:S01]  /*43b0*/  IMAD.MOV.U32 R34, RZ, RZ, R43 ;  /* 0x000000ffff227224 */ /* 0x000fe200078e002b */
[----:B-1----:R-:W-:Y:S01]  /*43c0*/  HMMA.16816.F32 R224, R4, R12, R64 ;  /* 0x0000000c04e0723c */ /* 0x002fe20000001840 */
[----:B------:R-:W-:Y:S02]  /*43d0*/  MOV R35, R88 ;  /* 0x0000005800237202 */ /* 0x000fe40000000f00 */
[----:B------:R-:W-:-:S04]  /*43e0*/  MOV R88, R79 ;  /* 0x0000004f00587202 */ /* 0x000fc80000000f00 */
[----:B------:R-:W-:Y:S01]  /*43f0*/  MOV R67, R223 ;  /* 0x000000df00437202 */ /* 0x000fe20000000f00 */
[----:B------:R-:W-:Y:S01]  /*4400*/  HMMA.16816.F32 R180, R4, R14, R52 ;  /* 0x0000000e04b4723c */ /* 0x000fe20000001834 */
[----:B------:R-:W1:Y:S01]  /*4410*/  LDSM.16.MT88.4 R12, [R196+0x4900] ;  /* 0x00490000c40c783b */ /* 0x000e620000004200 */
[----:B------:R-:W-:Y:S01]  /*4420*/  IMAD.MOV.U32 R66, RZ, RZ, R222 ;  /* 0x000000ffff427224 */ /* 0x000fe200078e00de */
[----:B------:R-:W-:Y:S01]  /*4430*/  MOV R64, R220 ;  /* 0x000000dc00407202 */ /* 0x000fe20000000f00 */
[----:B------:R-:W-:-:S04]  /*4440*/  IMAD.MOV.U32 R65, RZ, RZ, R221 ;  /* 0x000000ffff417224 */ /* 0x000fc800078e00dd */
[C---:B------:R-:W-:Y:S07]  /*4450*/  HMMA.16816.F32 R72, R4.reuse, R28, R104 ;  /* 0x0000001c0448723c */ /* 0x040fee0000001868 */
[----:B------:R-:W-:Y:S01]  /*4460*/  IMAD.MOV.U32 R106, RZ, RZ, R40 ;  /* 0x000000ffff6a7224 */ /* 0x000fe200078e0028 */
[----:B------:R-:W-:Y:S01]  /*4470*/  HMMA.16816.F32 R108, R4, R20, R108 ;  /* 0x00000014046c723c */ /* 0x000fe2000000186c */
[----:B------:R-:W-:Y:S01]  /*4480*/  IMAD.MOV.U32 R105, RZ, RZ, R41 ;  /* 0x000000ffff697224 */ /* 0x000fe200078e0029 */
[----:B------:R-:W-:-:S02]  /*4490*/  MOV R107, R48 ;  /* 0x00000030006b7202 */ /* 0x000fc40000000f00 */
[----:B------:R-:W-:-:S04]  /*44a0*/  MOV R104, R49 ;  /* 0x0000003100687202 */ /* 0x000fc80000000f00 */
[C---:B------:R-:W-:Y:S01]  /*44b0*/  HMMA.16816.F32 R92, R4.reuse, R22, R92 ;  /* 0x00000016045c723c */ /* 0x040fe2000000185c */
[----:B------:R-:W3:Y:S07]  /*44c0*/  LDSM.16.MT88.4 R20, [R195+0x4900] ;  /* 0x00490000c314783b */ /* 0x000eee0000004200 */
[C---:B--2---:R-:W-:Y:S08]  /*44d0*/  HMMA.16816.F32 R40, R4.reuse, R16, R124 ;  /* 0x000000100428723c */ /* 0x044ff0000000187c */
[C---:B------:R-:W-:Y:S01]  /*44e0*/  HMMA.16816.F32 R52, R4.reuse, R18, R128 ;  /* 0x000000120434723c */ /* 0x040fe20000001880 */
[----:B------:R-:W2:Y:S07]  /*44f0*/  LDSM.16.MT88.4 R16, [R196+0x6900] ;  /* 0x00690000c410783b */ /* 0x000eae0000004200 */
[C---:B------:R-:W-:Y:S07]  /*4500*/  HMMA.16816.F32 R220, R4.reuse, R24, R60 ;  /* 0x0000001804dc723c */ /* 0x040fee000000183c */
[----:B------:R-:W-:Y:S01]  /*4510*/  MOV R62, R189 ;  /* 0x000000bd003e7202 */ /* 0x000fe20000000f00 */
[----:B------:R-:W-:Y:S01]  /*4520*/  IMAD.MOV.U32 R63, RZ, RZ, R188 ;  /* 0x000000ffff3f7224 */ /* 0x000fe200078e00bc */
[C---:B-1----:R-:W-:Y:S07]  /*4530*/  HMMA.16816.F32 R48, R4.reuse, R12, R132 ;  /* 0x0000000c0430723c */ /* 0x042fee0000001884 */
[----:B------:R-:W-:Y:S01]  /*4540*/  IMAD.MOV.U32 R132, RZ, RZ, R0 ;  /* 0x000000ffff847224 */ /* 0x000fe200078e0000 */
[----:B------:R-:W-:Y:S01]  /*4550*/  HMMA.16816.F32 R188, R4, R32, R56 ;  /* 0x0000002004bc723c */ /* 0x000fe20000001838 */
[----:B------:R-:W-:Y:S01]  /*4560*/  FFMA.FTZ R0, R155, c[0x0][0x2d0], -R8 ;  /* 0x0000b4009b007a23 */ /* 0x000fe20000010808 */
[----:B------:R-:W-:Y:S01]  /*4570*/  MOV R135, R76 ;  /* 0x0000004c00877202 */ /* 0x000fe20000000f00 */
[----:B------:R-:W-:-:S02]  /*4580*/  IMAD.MOV.U32 R133, RZ, RZ, R78 ;  /* 0x000000ffff857224 */ /* 0x000fc400078e004e */
[----:B------:R-:W-:Y:S02]  /*4590*/  IMAD.MOV.U32 R134, RZ, RZ, R77 ;  /* 0x000000ffff867224 */ /* 0x000fe400078e004d */
[----:B------:R-:W-:Y:S01]  /*45a0*/  IMAD.MOV.U32 R33, RZ, RZ, R90 ;  /* 0x000000ffff217224 */ /* 0x000fe200078e005a */
[C---:B------:R-:W-:Y:S01]  /*45b0*/  HMMA.16816.F32 R56, R4.reuse, R30, R116 ;  /* 0x0000001e0438723c */ /* 0x040fe20000001874 */
[----:B------:R-:W1:Y:S01]  /*45c0*/  LDSM.16.MT88.4 R28, [R194+0x6900] ;  /* 0x00690000c21c783b */ /* 0x000e620000004200 */
[----:B------:R-:W-:Y:S02]  /*45d0*/  IMAD.MOV.U32 R90, RZ, RZ, R37 ;  /* 0x000000ffff5a7224 */ /* 0x000fe400078e0025 */
[----:B------:R-:W-:Y:S01]  /*45e0*/  IMAD.MOV.U32 R32, RZ, RZ, R89 ;  /* 0x000000ffff207224 */ /* 0x000fe200078e0059 */
[----:B------:R-:W-:Y:S01]  /*45f0*/  MOV R89, R91 ;  /* 0x0000005b00597202 */ /* 0x000fe20000000f00 */
[----:B------:R-:W-:Y:S02]  /*4600*/  IMAD.MOV.U32 R91, RZ, RZ, R234 ;  /* 0x000000ffff5b7224 */ /* 0x000fe400078e00ea */
[C---:B------:R-:W-:Y:S01]  /*4610*/  HMMA.16816.F32 R68, R4.reuse, R14, R148 ;  /* 0x0000000e0444723c */ /* 0x040fe20000001894 */
[----:B------:R-:W4:Y:S01]  /*4620*/  LDSM.16.MT88.4 R12, [R195+0x6900] ;  /* 0x00690000c30c783b */ /* 0x000f220000004200 */
[----:B------:R5:W2:Y:S05]  /*4630*/  MUFU.EX2 R148, R0 ;  /* 0x0000000000947308 */ /* 0x000aaa0000000800 */
[----:B------:R-:W-:Y:S01]  /*4640*/  IMAD.MOV.U32 R150, RZ, RZ, R63 ;  /* 0x000000ffff967224 */ /* 0x000fe200078e003f */
[----:B------:R-:W-:Y:S01]  /*4650*/  HMMA.16816.F32 R112, R4, R26, R84 ;  /* 0x0000001a0470723c */ /* 0x000fe20000001854 */
[----:B------:R-:W4:Y:S01]  /*4660*/  LDSM.16.MT88.4 R24, [R193+0x6900] ;  /* 0x00690000c118783b */ /* 0x000f220000004200 */
[----:B------:R-:W-:-:S06]  /*4670*/  IMAD.MOV.U32 R151, RZ, RZ, R62 ;  /* 0x000000ffff977224 */ /* 0x000fcc00078e003e */
[----:B---3--:R-:W-:Y:S01]  /*4680*/  HMMA.16816.F32 R60, R4, R20, R168 ;  /* 0x00000014043c723c */ /* 0x008fe200000018a8 */
[----:B-----5:R-:W-:-:S04]  /*4690*/  FFMA.FTZ R0, R157, c[0x0][0x2d0], -R8 ;  /* 0x0000b4009d007a23 */ /* 0x020fc80000010808 */
[----:B------:R3:W5:Y:S02]  /*46a0*/  MUFU.EX2 R149, R0 ;  /* 0x0000000000957308 */ /* 0x0007640000000800 */
[----:B------:R-:W-:Y:S01]  /*46b0*/  IMAD.MOV.U32 R169, RZ, RZ, R150 ;  /* 0x000000ffffa97224 */ /* 0x000fe200078e0096 */
[C---:B--2---:R-:W-:Y:S01]  /*46c0*/  HMMA.16816.F32 R76, R4.reuse, R16, R136 ;  /* 0x00000010044c723c */ /* 0x044fe20000001888 */
[----:B------:R-:W-:Y:S01]  /*46d0*/  IMAD.MOV.U32 R170, RZ, RZ, R151 ;  /* 0x000000ffffaa7224 */ /* 0x000fe200078e0097 */
[----:B------:R-:W-:Y:S01]  /*46e0*/  MOV R171, R104 ;  /* 0x0000006800ab7202 */ /* 0x000fe20000000f00 */
[----:B------:R-:W-:Y:S01]  /*46f0*/  IMAD.MOV.U32 R104, RZ, RZ, R64 ;  /* 0x000000ffff687224 */ /* 0x000fe200078e0040 */
[----:B------:R-:W-:Y:S01]  /*4700*/  MOV R150, R107 ;  /* 0x0000006b00967202 */ /* 0x000fe20000000f00 */
[----:B------:R-:W-:Y:S02]  /*4710*/  IMAD.MOV.U32 R107, RZ, RZ, R67 ;  /* 0x000000ffff6b7224 */ /* 0x000fe400078e0043 */
[----:B------:R-:W-:Y:S01]  /*4720*/  MOV R138, R148 ;  /* 0x00000094008a7202 */ /* 0x000fe20000000f00 */
[----:B------:R-:W-:Y:S01]  /*4730*/  IMAD.MOV.U32 R148, RZ, RZ, R105 ;  /* 0x000000ffff947224 */ /* 0x000fe200078e0069 */
[----:B------:R-:W-:Y:S01]  /*4740*/  MOV R105, R65 ;  /* 0x0000004100697202 */ /* 0x000fe20000000f00 */
[----:B-1----:R-:W-:Y:S01]  /*4750*/  HMMA.16816.F32 R84, R4, R28, R144 ;  /* 0x0000001c0454723c */ /* 0x002fe20000001890 */
[----:B------:R-:W-:Y:S01]  /*4760*/  IMAD.MOV.U32 R151, RZ, RZ, R34 ;  /* 0x000000ffff977224 */ /* 0x000fe200078e0022 */
[----:B------:R-:W-:Y:S01]  /*4770*/  MOV R34, R219 ;  /* 0x000000db00227202 */ /* 0x000fe20000000f00 */
[----:B------:R-:W-:-:S02]  /*4780*/  IMAD.MOV.U32 R155, RZ, RZ, R150 ;  /* 0x000000ffff9b7224 */ /* 0x000fc400078e0096 */
[----:B---3--:R-:W-:Y:S02]  /*4790*/  FFMA.FTZ R0, R159, c[0x0][0x2d0], -R8 ;  /* 0x0000b4009f007a23 */ /* 0x008fe40000010808 */
[----:B-----5:R-:W-:Y:S01]  /*47a0*/  IMAD.MOV.U32 R137, RZ, RZ, R149 ;  /* 0x000000ffff897224 */ /* 0x020fe200078e0095 */
[C---:B------:R-:W-:Y:S01]  /*47b0*/  HMMA.16816.F32 R128, R4.reuse, R30, R160 ;  /* 0x0000001e0480723c */ /* 0x040fe200000018a0 */
[----:B------:R1:W2:Y:S01]  /*47c0*/  MUFU.EX2 R37, R0 ;  /* 0x0000000000257308 */ /* 0x0002a20000000800 */
[----:B------:R-:W-:Y:S01]  /*47d0*/  IMAD.MOV.U32 R149, RZ, RZ, R106 ;  /* 0x000000ffff957224 */ /* 0x000fe200078e006a */
[----:B------:R-:W3:Y:S01]  /*47e0*/  LDSM.16.MT88.4 R28, [R193+0x1100] ;  /* 0x00110000c11c783b */ /* 0x000ee20000004200 */
[----:B------:R-:W-:Y:S02]  /*47f0*/  IMAD.MOV.U32 R106, RZ, RZ, R66 ;  /* 0x000000ffff6a7224 */ /* 0x000fe400078e0042 */
[----:B------:R-:W-:Y:S02]  /*4800*/  IMAD.MOV.U32 R150, RZ, RZ, R35 ;  /* 0x000000ffff967224 */ /* 0x000fe400078e0023 */
[----:B------:R-:W-:Y:S01]  /*4810*/  HMMA.16816.F32 R124, R4, R22, R164 ;  /* 0x00000016047c723c */ /* 0x000fe200000018a4 */
[----:B------:R-:W-:Y:S01]  /*4820*/  LDSM.16.MT88.4 R20, [R196+0x1100] ;  /* 0x00110000c414783b */ /* 0x000fe20000004200 */
[----:B------:R-:W-:-:S05]  /*4830*/  IMAD.MOV.U32 R145, RZ, RZ, R155 ;  /* 0x000000ffff917224 */ /* 0x000fca00078e009b */
[----:B------:R-:W-:Y:S01]  /*4840*/  MOV R166, R170 ;  /* 0x000000aa00a67202 */ /* 0x000fe20000000f00 */
[C---:B------:R-:W-:Y:S01]  /*4850*/  HMMA.16816.F32 R64, R4.reuse, R18, R44 ;  /* 0x000000120440723c */ /* 0x040fe2000000182c */
[----:B-1----:R-:W-:Y:S01]  /*4860*/  FFMA.FTZ R0, R176, c[0x0][0x2d0], -R8 ;  /* 0x0000b400b0007a23 */ /* 0x002fe20000010808 */
[----:B------:R-:W-:Y:S01]  /*4870*/  LDSM.16.MT88.4 R16, [R195+0x1100] ;  /* 0x00110000c310783b */ /* 0x000fe20000004200 */
[----:B------:R-:W-:Y:S02]  /*4880*/  IMAD.MOV.U32 R165, RZ, RZ, R171 ;  /* 0x000000ffffa57224 */ /* 0x000fe400078e00ab */
[----:B------:R1:W5:Y:S01]  /*4890*/  MUFU.EX2 R168, R0 ;  /* 0x0000000000a87308 */ /* 0x0003620000000800 */
[----:B------:R-:W-:Y:S01]  /*48a0*/  IMAD.MOV.U32 R164, RZ, RZ, R148 ;  /* 0x000000ffffa47224 */ /* 0x000fe200078e0094 */
[----:B------:R-:W-:Y:S01]  /*48b0*/  MOV R148, R107 ;  /* 0x0000006b00947202 */ /* 0x000fe20000000f00 */
[----:B----4-:R-:W-:Y:S01]  /*48c0*/  HMMA.16816.F32 R44, R4, R12, R236 ;  /* 0x0000000c042c723c */ /* 0x010fe200000018ec */
[----:B------:R-:W-:-:S02]  /*48d0*/  IMAD.MOV.U32 R170, RZ, RZ, R105 ;  /* 0x000000ffffaa7224 */ /* 0x000fc400078e0069 */
[----:B------:R-:W-:Y:S01]  /*48e0*/  IMAD.MOV.U32 R171, RZ, RZ, R106 ;  /* 0x000000ffffab7224 */ /* 0x000fe200078e006a */
[----:B------:R-:W-:Y:S01]  /*48f0*/  MOV R106, R39 ;  /* 0x00000027006a7202 */ /* 0x000fe20000000f00 */
[----:B------:R-:W-:Y:S02]  /*4900*/  IMAD.MOV.U32 R105, RZ, RZ, R38 ;  /* 0x000000ffff697224 */ /* 0x000fe400078e0026 */
[----:B------:R-:W-:Y:S01]  /*4910*/  IMAD.MOV.U32 R107, RZ, RZ, R36 ;  /* 0x000000ffff6b7224 */ /* 0x000fe200078e0024 */
[----:B------:R-:W-:Y:S01]  /*4920*/  HMMA.16816.F32 R80, R4, R24, R140 ;  /* 0x000000180450723c */ /* 0x000fe2000000188c */
[----:B--2---:R-:W-:Y:S02]  /*4930*/  IMAD.MOV.U32 R239, RZ, RZ, R37 ;  /* 0x000000ffffef7224 */ /* 0x004fe400078e0025 */
[----:B------:R-:W-:Y:S01]  /*4940*/  IMAD.MOV.U32 R167, RZ, RZ, R169 ;  /* 0x000000ffffa77224 */ /* 0x000fe200078e00a9 */
[----:B------:R-:W-:Y:S01]  /*4950*/  MOV R169, R104 ;  /* 0x0000006800a97202 */ /* 0x000fe20000000f00 */
[----:B-1----:R-:W-:-:S02]  /*4960*/  FFMA.FTZ R0, R152, c[0x0][0x2d0], -R2 ;  /* 0x0000b40098007a23 */ /* 0x002fc40000010802 */
[----:B-----5:R-:W-:Y:S01]  /*4970*/  IMAD.MOV.U32 R238, RZ, RZ, R168 ;  /* 0x000000ffffee7224 */ /* 0x020fe200078e00a8 */
[C---:B------:R-:W-:Y:S01]  /*4980*/  HMMA.16816.F32 R116, R4.reuse, R26, R172 ;  /* 0x0000001a0474723c */ /* 0x040fe200000018ac */
[----:B------:R1:W-:Y:S01]  /*4990*/  MUFU.EX2 R234, R0 ;  /* 0x0000000000ea7308 */ /* 0x0003e20000000800 */
[----:B------:R-:W2:Y:S01]  /*49a0*/  LDSM.16.MT88.4 R24, [R194+0x1100] ;  /* 0x00110000c218783b */ /* 0x000ea20000004200 */
[----:B------:R-:W-:Y:S01]  /*49b0*/  MOV R143, R149 ;  /* 0x00000095008f7202 */ /* 0x000fe20000000f00 */
[----:B------:R-:W-:Y:S01]  /*49c0*/  IMAD.MOV.U32 R168, RZ, RZ, R151 ;  /* 0x000000ffffa87224 */ /* 0x000fe200078e0097 */
[----:B------:R-:W-:Y:S01]  /*49d0*/  MOV R151, R32 ;  /* 0x0000002000977202 */ /* 0x000fe20000000f00 */
[----:B------:R-:W-:Y:S01]  /*49e0*/  IMAD.MOV.U32 R149, RZ, RZ, R34 ;  /* 0x000000ffff957224 */ /* 0x000fe200078e0022 */
[----:B------:R-:W-:Y:S01]  /*49f0*/  MOV R146, R143 ;  /* 0x0000008f00927202 */ /* 0x000fe20000000f00 */
[----:B------:R-:W-:Y:S01]  /*4a00*/  HMMA.16816.F32 R36, R4, R14, R240 ;  /* 0x0000000e0424723c */ /* 0x000fe200000018f0 */
[----:B------:R-:W4:Y:S01]  /*4a10*/  LDSM.16.MT88.4 R12, [R193+0x3100] ;  /* 0x00310000c10c783b */ /* 0x000f220000004200 */
[----:B------:R-:W-:Y:S01]  /*4a20*/  IMAD.MOV.U32 R104, RZ, RZ, R33 ;  /* 0x000000ffff687224 */ /* 0x000fe200078e0021 */
[----:B------:R-:W-:Y:S01]  /*4a30*/  MOV R147, R151 ;  /* 0x0000009700937202 */ /* 0x000fe20000000f00 */
[----:B------:R-:W-:Y:S01]  /*4a40*/  IMAD.MOV.U32 R237, RZ, RZ, R105 ;  /* 0x000000ffffed7224 */ /* 0x000fe200078e0069 */
[----:B------:R-:W-:Y:S01]  /*4a50*/  LDSM.16.MT88.4 R32, [R194+0x3100] ;  /* 0x00310000c220783b */ /* 0x000fe20000004200 */
[----:B------:R-:W-:Y:S01]  /*4a60*/  MOV R152, R169 ;  /* 0x000000a900987202 */ /* 0x000fe20000000f00 */
[----:B------:R-:W-:Y:S01]  /*4a70*/  IMAD.MOV.U32 R155, RZ, RZ, R104 ;  /* 0x000000ffff9b7224 */ /* 0x000fe200078e0068 */
[----:B------:R-:W-:Y:S01]  /*4a80*/  F2FP.PACK_AB R4, R137, R138 ;  /* 0x0000008a8904723e */ /* 0x000fe200000000ff */
[----:B-1----:R-:W-:Y:S01]  /*4a90*/  FFMA.FTZ R0, R154, c[0x0][0x2d0], -R2 ;  /* 0x0000b4009a007a23 */ /* 0x002fe20000010802 */
[----:B------:R-:W-:Y:S01]  /*4aa0*/  F2FP.PACK_AB R6, R238, R239 ;  /* 0x000000efee06723e */ /* 0x000fe200000000ff */
[----:B------:R-:W-:Y:S01]  /*4ab0*/  IMAD.MOV.U32 R236, RZ, RZ, R107 ;  /* 0x000000ffffec7224 */ /* 0x000fe200078e006b */
[----:B------:R-:W-:Y:S01]  /*4ac0*/  MOV R154, R148 ;  /* 0x00000094009a7202 */ /* 0x000fe20000000f00 */
[----:B------:R1:W5:Y:S01]  /*4ad0*/  MUFU.EX2 R219, R0 ;  /* 0x0000000000db7308 */ /* 0x0003620000000800 */
[----:B------:R-:W-:Y:S01]  /*4ae0*/  MOV R169, R106 ;  /* 0x0000006a00a97202 */ /* 0x000fe20000000f00 */
[----:B------:R-:W-:Y:S01]  /*4af0*/  IMAD.MOV.U32 R139, RZ, RZ, R170 ;  /* 0x000000ffff8b7224 */ /* 0x000fe200078e00aa */
[----:B------:R-:W-:Y:S01]  /*4b00*/  MOV R170, R178 ;  /* 0x000000b200aa7202 */ /* 0x000fe20000000f00 */
[----:B------:R-:W-:-:S02]  /*4b10*/  IMAD.MOV.U32 R144, RZ, RZ, R168 ;  /* 0x000000ffff907224 */ /* 0x000fc400078e00a8 */
[----:B------:R-:W-:Y:S02]  /*4b20*/  IMAD.MOV.U32 R136, RZ, RZ, R171 ;  /* 0x000000ffff887224 */ /* 0x000fe400078e00ab */
[----:B------:R-:W-:Y:S02]  /*4b30*/  IMAD.MOV.U32 R171, RZ, RZ, R179 ;  /* 0x000000ffffab7224 */ /* 0x000fe400078e00b3 */
[--C-:B-1----:R-:W-:Y:S01]  /*4b40*/  FFMA.FTZ R0, R153, c[0x0][0x2d0], -R2.reuse ;  /* 0x0000b40099007a23 */ /* 0x102fe20000010802 */
[----:B-----5:R-:W-:Y:S01]  /*4b50*/  F2FP.PACK_AB R5, R219, R234 ;  /* 0x000000eadb05723e */ /* 0x020fe200000000ff */
[----:B------:R-:W-:Y:S02]  /*4b60*/  IMAD.MOV.U32 R153, RZ, RZ, R149 ;  /* 0x000000ffff997224 */ /* 0x000fe400078e0095 */
[----:B------:R1:W-:Y:S02]  /*4b70*/  MUFU.EX2 R159, R0 ;  /* 0x00000000009f7308 */ /* 0x0003e40000000800 */
[----:B-1----:R-:W-:-:S02]  /*4b80*/  FFMA.FTZ R0, R158, c[0x0][0x2d0], -R2 ;  /* 0x0000b4009e007a23 */ /* 0x002fc40000010802 */
[----:B------:R-:W-:-:S04]  /*4b90*/  IMAD.MOV.U32 R158, RZ, RZ, R150 ;  /* 0x000000ffff9e7224 */ /* 0x000fc800078e0096 */
[----:B------:R-:W1:Y:S02]  /*4ba0*/  MUFU.EX2 R157, R0 ;  /* 0x00000000009d7308 */ /* 0x000e640000000800 */
[----:B-1----:R-:W-:Y:S01]  /*4bb0*/  F2FP.PACK_AB R7, R157, R159 ;  /* 0x0000009f9d07723e */ /* 0x002fe200000000ff */
[----:B------:R-:W-:-:S06]  /*4bc0*/  FFMA.FTZ R0, R177, c[0x0][0x2d0], -R8 ;  /* 0x0000b400b1007a23 */ /* 0x000fcc0000010808 */
[C---:B---3--:R-:W-:Y:S08]  /*4bd0*/  HMMA.16816.F32 R160, R4.reuse, R28, R88 ;  /* 0x0000001c04a0723c */ /* 0x048ff00000001858 */
[C---:B------:R-:W-:Y:S01]  /*4be0*/  HMMA.16816.F32 R88, R4.reuse, R30, R248 ;  /* 0x0000001e0458723c */ /* 0x040fe200000018f8 */
[----:B------:R-:W1:Y:S01]  /*4bf0*/  LDSM.16.MT88.4 R28, [R196+0x3100] ;  /* 0x00310000c41c783b */ /* 0x000e620000004200 */
[----:B------:R3:W-:Y:S05]  /*4c00*/  MUFU.EX2 R250, R0 ;  /* 0x0000000000fa7308 */ /* 0x0007ea0000000800 */
[----:B------:R-:W-:Y:S01]  /*4c10*/  IMAD.MOV.U32 R251, RZ, RZ, R239 ;  /* 0x000000fffffb7224 */ /* 0x000fe200078e00ef */
[----:B--2---:R-:W-:Y:S01]  /*4c20*/  HMMA.16816.F32 R132, R4, R24, R132 ;  /* 0x000000180484723c */ /* 0x004fe20000001884 */
[----:B------:R-:W-:Y:S01]  /*4c30*/  MOV R239, R145 ;  /* 0x0000009100ef7202 */ /* 0x000fe20000000f00 */
[----:B------:R-:W-:-:S06]  /*4c40*/  IMAD.MOV.U32 R145, RZ, RZ, R167 ;  /* 0x000000ffff917224 */ /* 0x000fcc00078e00a7 */
[----:B------:R-:W-:Y:S01]  /*4c50*/  HMMA.16816.F32 R244, R4, R26, R244 ;  /* 0x0000001a04f4723c */ /* 0x000fe200000018f4 */
[----:B------:R-:W2:Y:S01]  /*4c60*/  LDSM.16.MT88.4 R24, [R195+0x3100] ;  /* 0x00310000c318783b */ /* 0x000ea20000004200 */
[----:B---3--:R-:W-:-:S04]  /*4c70*/  FFMA.FTZ R0, R169, c[0x0][0x2d0], -R8 ;  /* 0x0000b400a9007a23 */ /* 0x008fc80000010808 */
[----:B------:R3:W5:Y:S02]  /*4c80*/  MUFU.EX2 R249, R0 ;  /* 0x0000000000f97308 */ /* 0x0007640000000800 */
[C---:B----4-:R-:W-:Y:S08]  /*4c90*/  HMMA.16816.F32 R96, R4.reuse, R12, R96 ;  /* 0x0000000c0460723c */ /* 0x050ff00000001860 */
[----:B------:R-:W-:Y:S01]  /*4ca0*/  HMMA.16816.F32 R100, R4, R14, R100 ;  /* 0x0000000e0464723c */ /* 0x000fe20000001864 */
[----:B------:R-:W4:Y:S01]  /*4cb0*/  LDSM.16.MT88.4 R12, [R194+0x5100] ;  /* 0x00510000c20c783b */ /* 0x000f220000004200 */
[----:B---3--:R-:W-:-:S06]  /*4cc0*/  FFMA.FTZ R0, R170, c[0x0][0x2d0], -R8 ;  /* 0x0000b400aa007a23 */ /* 0x008fcc0000010808 */
[C---:B------:R-:W-:Y:S01]  /*4cd0*/  HMMA.16816.F32 R140, R4.reuse, R20, R228 ;  /* 0x00000014048c723c */ /* 0x040fe200000018e4 */
[----:B------:R3:W-:Y:S07]  /*4ce0*/  MUFU.EX2 R248, R0 ;  /* 0x0000000000f87308 */ /* 0x0007ee0000000800 */
[C---:B------:R-:W-:Y:S01]  /*4cf0*/  HMMA.16816.F32 R228, R4.reuse, R22, R184 ;  /* 0x0000001604e4723c */ /* 0x040fe200000018b8 */
[----:B------:R-:W2:Y:S07]  /*4d00*/  LDSM.16.MT88.4 R20, [R193+0x5100] ;  /* 0x00510000c114783b */ /* 0x000eae0000004200 */
[----:B------:R-:W-:Y:S01]  /*4d10*/  HMMA.16816.F32 R148, R4, R16, R108 ;  /* 0x000000100494723c */ /* 0x000fe2000000186c */
[----:B---3--:R-:W-:Y:S01]  /*4d20*/  FFMA.FTZ R0, R236, c[0x0][0x2d0], -R8 ;  /* 0x0000b400ec007a23 */ /* 0x008fe20000010808 */
[----:B------:R-:W-:-:S02]  /*4d30*/  MOV R236, R139 ;  /* 0x0000008b00ec7202 */ /* 0x000fc40000000f00 */
[----:B------:R-:W-:-:S04]  /*4d40*/  MOV R139, R10 ;  /* 0x0000000a008b7202 */ /* 0x000fc80000000f00 */
[C---:B------:R-:W-:Y:S01]  /*4d50*/  HMMA.16816.F32 R92, R4.reuse, R18, R92 ;  /* 0x00000012045c723c */ /* 0x040fe2000000185c */
[----:B------:R-:W3:Y:S07]  /*4d60*/  LDSM.16.MT88.4 R16, [R196+0x5100] ;  /* 0x00510000c410783b */ /* 0x000eee0000004200 */
[C---:B-1----:R-:W-:Y:S08]  /*4d70*/  HMMA.16816.F32 R108, R4.reuse, R28, R220 ;  /* 0x0000001c046c723c */ /* 0x042ff000000018dc */
[C---:B------:R-:W-:Y:S01]  /*4d80*/  HMMA.16816.F32 R112, R4.reuse, R30, R112 ;  /* 0x0000001e0470723c */ /* 0x040fe20000001870 */
[----:B------:R-:W1:Y:S07]  /*4d90*/  LDSM.16.MT88.4 R28, [R195+0x5100] ;  /* 0x00510000c31c783b */ /* 0x000e6e0000004200 */
[C---:B------:R-:W-:Y:S08]  /*4da0*/  HMMA.16816.F32 R104, R4.reuse, R32, R224 ;  /* 0x000000200468723c */ /* 0x040ff000000018e0 */
[C---:B--2---:R-:W-:Y:S08]  /*4db0*/  HMMA.16816.F32 R224, R4.reuse, R26, R120 ;  /* 0x0000001a04e0723c */ /* 0x044ff00000001878 */
[C---:B----4-:R-:W-:Y:S01]  /*4dc0*/  HMMA.16816.F32 R120, R4.reuse, R12, R40 ;  /* 0x0000000c0478723c */ /* 0x050fe20000001828 */
[----:B------:R-:W-:Y:S07]  /*4dd0*/  LDSM.16.MT88.4 R40, [R193+0x3900] ;  /* 0x00390000c128783b */ /* 0x000fee0000004200 */
[C---:B------:R-:W-:Y:S01]  /*4de0*/  HMMA.16816.F32 R184, R4.reuse, R14, R52 ;  /* 0x0000000e04b8723c */ /* 0x040fe20000001834 */
[----:B------:R-:W2:Y:S06]  /*4df0*/  LDSM.16.MT88.4 R12, [R196+0x7100] ;  /* 0x00710000c40c783b */ /* 0x000eac0000004200 */
[----:B------:R-:W-:Y:S01]  /*4e00*/  MOV R53, R236 ;  /* 0x000000ec00357202 */ /* 0x000fe20000000f00 */
[C---:B------:R-:W-:Y:S01]  /*4e10*/  HMMA.16816.F32 R188, R4.reuse, R24, R188 ;  /* 0x0000001804bc723c */ /* 0x040fe200000018bc */
[----:B------:R-:W4:Y:S07]  /*4e20*/  LDSM.16.MT88.4 R24, [R193+0x7100] ;  /* 0x00710000c118783b */ /* 0x000f2e0000004200 */
[C---:B------:R-:W-:Y:S07]  /*4e30*/  HMMA.16816.F32 R240, R4.reuse, R20, R72 ;  /* 0x0000001404f0723c */ /* 0x040fee0000001848 */
[----:B------:R-:W-:Y:S01]  /*4e40*/  MOV R75, R238 ;  /* 0x000000ee004b7202 */ /* 0x000fe20000000f00 */
[----:B------:R-:W-:Y:S01]  /*4e50*/  HMMA.16816.F32 R220, R4, R22, R56 ;  /* 0x0000001604dc723c */ /* 0x000fe20000001838 */
[----:B------:R-:W2:Y:S01]  /*4e60*/  LDSM.16.MT88.4 R20, [R194+0x7100] ;  /* 0x00710000c214783b */ /* 0x000ea20000004200 */
[----:B------:R-:W-:-:S02]  /*4e70*/  IMAD.MOV.U32 R74, RZ, RZ, R237 ;  /* 0x000000ffff4a7224 */ /* 0x000fc400078e00ed */
[----:B------:R-:W-:Y:S01]  /*4e80*/  IMAD.MOV.U32 R238, RZ, RZ, R144 ;  /* 0x000000ffffee7224 */ /* 0x000fe200078e0090 */
[----:B------:R-:W-:Y:S01]  /*4e90*/  LDSM.16.MT88.4 R56, [R196+0x3900] ;  /* 0x00390000c438783b */ /* 0x000fe20000004200 */
[----:B------:R-:W-:Y:S02]  /*4ea0*/  IMAD.MOV.U32 R237, RZ, RZ, R152 ;  /* 0x000000ffffed7224 */ /* 0x000fe400078e0098 */
[C---:B------:R-:W-:Y:S01]  /*4eb0*/  HMMA.16816.F32 R32, R4.reuse, R34, R180 ;  /* 0x000000220420723c */ /* 0x040fe200000018b4 */
[----:B------:R-:W-:Y:S02]  /*4ec0*/  IMAD.MOV.U32 R144, RZ, RZ, R11 ;  /* 0x000000ffff907224 */ /* 0x000fe400078e000b */
[----:B------:R-:W-:Y:S02]  /*4ed0*/  IMAD.MOV.U32 R152, RZ, RZ, R9 ;  /* 0x000000ffff987224 */ /* 0x000fe400078e0009 */
[----:B------:R-:W2:Y:S01]  /*4ee0*/  LDSM.16.MT88.4 R8, [R195+0x7100] ;  /* 0x00710000c308783b */ /* 0x000ea20000004200 */
[----:B------:R-:W-:Y:S01]  /*4ef0*/  IMAD.MOV.U32 R73, RZ, RZ, R171 ;  /* 0x000000ffff497224 */ /* 0x000fe200078e00ab */
[----:B------:R-:W-:Y:S01]  /*4f00*/  MOV R181, R153 ;  /* 0x0000009900b57202 */ /* 0x000fe20000000f00 */
[----:B------:R-:W-:Y:S01]  /*4f10*/  IMAD.MOV.U32 R153, RZ, RZ, R146 ;  /* 0x000000ffff997224 */ /* 0x000fe200078e0092 */
[----:B---3--:R-:W-:Y:S01]  /*4f20*/  HMMA.16816.F32 R176, R4, R16, R48 ;  /* 0x0000001004b0723c */ /* 0x008fe20000001830 */
[----:B------:R-:W-:Y:S01]  /*4f30*/  IMAD.MOV.U32 R146, RZ, RZ, R166 ;  /* 0x000000ffff927224 */ /* 0x000fe200078e00a6 */
[----:B------:R-:W3:Y:S01]  /*4f40*/  LDSM.16.MT88.4 R48, [R194+0x3900] ;  /* 0x00390000c230783b */ /* 0x000ee20000004200 */
[----:B------:R-:W-:-:S02]  /*4f50*/  IMAD.MOV.U32 R182, RZ, RZ, R154 ;  /* 0x000000ffffb67224 */ /* 0x000fc400078e009a */
[----:B------:R-:W-:Y:S02]  /*4f60*/  IMAD.MOV.U32 R180, RZ, RZ, R158 ;  /* 0x000000ffffb47224 */ /* 0x000fe400078e009e */
[----:B------:R-:W-:Y:S01]  /*4f70*/  IMAD.MOV.U32 R183, RZ, RZ, R136 ;  /* 0x000000ffffb77224 */ /* 0x000fe200078e0088 */
[C---:B------:R-:W-:Y:S01]  /*4f80*/  HMMA.16816.F32 R172, R4.reuse, R18, R68 ;  /* 0x0000001204ac723c */ /* 0x040fe20000001844 */
[----:B------:R4:W2:Y:S01]  /*4f90*/  MUFU.EX2 R158, R0 ;  /* 0x00000000009e7308 */ /* 0x0008a20000000800 */
[----:B------:R-:W-:Y:S01]  /*4fa0*/  MOV R55, R182 ;  /* 0x000000b600377202 */ /* 0x000fe20000000f00 */
[----:B------:R-:W-:Y:S01]  /*4fb0*/  IMAD.MOV.U32 R54, RZ, RZ, R183 ;  /* 0x000000ffff367224 */ /* 0x000fe200078e00b7 */
[----:B------:R-:W-:Y:S01]  /*4fc0*/  MOV R136, R165 ;  /* 0x000000a500887202 */ /* 0x000fe20000000f00 */
[----:B------:R-:W-:Y:S02]  /*4fd0*/  IMAD.MOV.U32 R52, RZ, RZ, R237 ;  /* 0x000000ffff347224 */ /* 0x000fe400078e00ed */
[----:B------:R-:W-:Y:S01]  /*4fe0*/  IMAD.MOV.U32 R69, RZ, RZ, R144 ;  /* 0x000000ffff457224 */ /* 0x000fe200078e0090 */
[----:B-1----:R-:W-:Y:S01]  /*4ff0*/  HMMA.16816.F32 R168, R4, R28, R60 ;  /* 0x0000001c04a8723c */ /* 0x002fe2000000183c */
[----:B------:R-:W-:Y:S01]  /*5000*/  MOV R70, R145 ;  /* 0x0000009100467202 */ /* 0x000fe20000000f00 */
[----:B------:R-:W-:Y:S01]  /*5010*/  IMAD.MOV.U32 R68, RZ, RZ, R180 ;  /* 0x000000ffff447224 */ /* 0x000fe200078e00b4 */
[----:B------:R-:W-:Y:S01]  /*5020*/  MOV R71, R152 ;  /* 0x0000009800477202 */ /* 0x000fe20000000f00 */
[----:B------:R-:W-:-:S02]  /*5030*/  IMAD.MOV.U32 R154, RZ, RZ, R164 ;  /* 0x000000ffff9a7224 */ /* 0x000fc400078e00a4 */
[----:B------:R-:W-:Y:S01]  /*5040*/  LDSM.16.MT88.4 R164, [R193+0x1900] ;  /* 0x00190000c1a4783b */ /* 0x000fe20000004200 */
[----:B------:R-:W-:Y:S01]  /*5050*/  IMAD.MOV.U32 R61, RZ, RZ, R146 ;  /* 0x000000ffff3d7224 */ /* 0x000fe200078e0092 */
[----:B------:R-:W-:Y:S01]  /*5060*/  MOV R60, R147 ;  /* 0x00000093003c7202 */ /* 0x000fe20000000f00 */
[----:B----4-:R-:W-:Y:S01]  /*5070*/  FFMA.FTZ R0, R252, c[0x0][0x2d0], -R2 ;  /* 0x0000b400fc007a23 */ /* 0x010fe20000010802 */
[----:B------:R-:W1:Y:S01]  /*5080*/  LDSM.16.MT88.4 R144, [R196+0x1900] ;  /* 0x00190000c490783b */ /* 0x000e620000004200 */
[----:B------:R-:W-:Y:S01]  /*5090*/  IMAD.MOV.U32 R63, RZ, RZ, R181 ;  /* 0x000000ffff3f7224 */ /* 0x000fe200078e00b5 */
[----:B------:R-:W-:Y:S01]  /*50a0*/  HMMA.16816.F32 R124, R4, R30, R124 ;  /* 0x0000001e047c723c */ /* 0x000fe2000000187c */
[----:B------:R4:W-:Y:S01]  /*50b0*/  MUFU.EX2 R19, R0 ;  /* 0x0000000000137308 */ /* 0x0009e20000000800 */
[----:B------:R-:W-:Y:S01]  /*50c0*/  MOV R62, R136 ;  /* 0x00000088003e7202 */ /* 0x000fe20000000f00 */
[----:B------:R-:W-:Y:S02]  /*50d0*/  IMAD.MOV.U32 R252, RZ, RZ, R155 ;  /* 0x000000fffffc7224 */ /* 0x000fe400078e009b */
[----:B------:R-:W-:-:S03]  /*50e0*/  IMAD.MOV.U32 R72, RZ, RZ, R154 ;  /* 0x000000ffff487224 */ /* 0x000fc600078e009a */
[C---:B--2---:R-:W-:Y:S08]  /*50f0*/  HMMA.16816.F32 R180, R4.reuse, R12, R76 ;  /* 0x0000000c04b4723c */ /* 0x044ff0000000184c */
[----:B------:R-:W-:Y:S01]  /*5100*/  HMMA.16816.F32 R12, R4, R14, R64 ;  /* 0x0000000e040c723c */ /* 0x000fe20000001840 */
[----:B----4-:R-:W-:Y:S01]  /*5110*/  FFMA.FTZ R0, R73, c[0x0][0x2d0], -R2 ;  /* 0x0000b40049007a23 */ /* 0x010fe20000010802 */
[----:B------:R-:W-:Y:S01]  /*5120*/  LDSM.16.MT88.4 R64, [R195+0x3900] ;  /* 0x00390000c340783b */ /* 0x000fe20000004200 */
[----:B------:R-:W-:-:S02]  /*5130*/  MOV R73, R153 ;  /* 0x0000009900497202 */ /* 0x000fc40000000f00 */
[----:B------:R2:W4:Y:S01]  /*5140*/  MUFU.EX2 R18, R0 ;  /* 0x0000000000127308 */ /* 0x0005220000000800 */
[----:B------:R-:W-:Y:S02]  /*5150*/  LDSM.16.MT88.4 R152, [R195+0x1900] ;  /* 0x00190000c398783b */ /* 0x000fe40000004200 */
[C---:B------:R-:W-:Y:S07]  /*5160*/  HMMA.16816.F32 R28, R4.reuse, R24, R80 ;  /* 0x00000018041c723c */ /* 0x040fee0000001850 */
[----:B------:R-:W-:Y:S01]  /*5170*/  IMAD.MOV.U32 R81, RZ, RZ, R137 ;  /* 0x000000ffff517224 */ /* 0x000fe200078e0089 */
[----:B------:R-:W-:Y:S01]  /*5180*/  MOV R82, R138 ;  /* 0x0000008a00527202 */ /* 0x000fe20000000f00 */
[----:B------:R-:W-:Y:S01]  /*5190*/  IMAD.MOV.U32 R83, RZ, RZ, R139 ;  /* 0x000000ffff537224 */ /* 0x000fe200078e008b */
[----:B------:R-:W-:Y:S01]  /*51a0*/  HMMA.16816.F32 R24, R4, R26, R116 ;  /* 0x0000001a0418723c */ /* 0x000fe20000001874 */
[----:B------:R-:W1:Y:S01]  /*51b0*/  LDSM.16.MT88.4 R136, [R194+0x1900] ;  /* 0x00190000c288783b */ /* 0x000e620000004200 */
[----:B--2---:R-:W-:-:S02]  /*51c0*/  FFMA.FTZ R0, R74, c[0x0][0x2d0], -R2 ;  /* 0x0000b4004a007a23 */ /* 0x004fc40000010802 */
[----:B------:R-:W-:Y:S01]  /*51d0*/  FFMA.FTZ R2, R235, c[0x0][0x2d0], -R2 ;  /* 0x0000b400eb027a23 */ /* 0x000fe20000010802 */
[----:B------:R-:W-:Y:S01]  /*51e0*/  MOV R235, R75 ;  /* 0x0000004b00eb7202 */ /* 0x000fe20000000f00 */
[----:B------:R2:W-:Y:S02]  /*51f0*/  MUFU.EX2 R17, R0 ;  /* 0x0000000000117308 */ /* 0x0005e40000000800 */
[----:B------:R-:W-:Y:S01]  /*5200*/  HMMA.16816.F32 R116, R4, R20, R84 ;  /* 0x000000140474723c */ /* 0x000fe20000001854 */
[----:B------:R-:W-:Y:S01]  /*5210*/  MOV R75, R238 ;  /* 0x000000ee004b7202 */ /* 0x000fe20000000f00 */
[----:B------:R-:W-:-:S04]  /*5220*/  IMAD.MOV.U32 R74, RZ, RZ, R239 ;  /* 0x000000ffff4a7224 */ /* 0x000fc800078e00ef */
[----:B------:R-:W3:Y:S02]  /*5230*/  MUFU.EX2 R16, R2 ;  /* 0x0000000200107308 */ /* 0x000ee40000000800 */
[C---:B------:R-:W-:Y:S07]  /*5240*/  HMMA.16816.F32 R20, R4.reuse, R22, R128 ;  /* 0x000000160414723c */ /* 0x040fee0000001880 */
[----:B-----5:R-:W-:Y:S01]  /*5250*/  F2FP.PACK_AB R128, R249, R250 ;  /* 0x000000faf980723e */ /* 0x020fe200000000ff */
[----:B------:R-:W-:Y:S01]  /*5260*/  HMMA.16816.F32 R236, R4, R8, R44 ;  /* 0x0000000804ec723c */ /* 0x000fe2000000182c */
[----:B------:R-:W-:Y:S01]  /*5270*/  F2FP.PACK_AB R130, R158, R248 ;  /* 0x000000f89e82723e */ /* 0x000fe200000000ff */
[----:B--2---:R-:W-:Y:S01]  /*5280*/  IMAD.MOV.U32 R0, RZ, RZ, R74 ;  /* 0x000000ffff007224 */ /* 0x004fe200078e004a */
[----:B----4-:R-:W-:-:S02]  /*5290*/  F2FP.PACK_AB R129, R18, R19 ;  /* 0x000000131281723e */ /* 0x010fc400000000ff */
[----:B---3--:R-:W-:-:S03]  /*52a0*/  F2FP.PACK_AB R131, R16, R17 ;  /* 0x000000111083723e */ /* 0x008fc600000000ff */
[----:B------:R-:W-:Y:S01]  /*52b0*/  HMMA.16816.F32 R8, R4, R10, R36 ;  /* 0x0000000a0408723c */ /* 0x000fe20000001824 */
[----:B------:R-:W-:Y:S01]  /*52c0*/  MOV R2, R75 ;  /* 0x0000004b00027202 */ /* 0x000fe20000000f00 */
[----:B------:R-:W-:Y:S06]  /*52d0*/  LDSM.16.MT88.4 R4, [R195+0x7900] ;  /* 0x00790000c304783b */ /* 0x000fec0000004200 */
[C---:B------:R-:W-:Y:S01]  /*52e0*/  HMMA.16816.F32 R44, R128.reuse, R48, R104 ;  /* 0x00000030802c723c */ /* 0x040fe20000001868 */
[----:B------:R-:W-:Y:S07]  /*52f0*/  LDSM.16.MT88.4 R104, [R193+0x7900] ;  /* 0x00790000c168783b */ /* 0x000fee0000004200 */
[C---:B------:R-:W-:Y:S07]  /*5300*/  HMMA.16816.F32 R48, R128.reuse, R50, R32 ;  /* 0x000000328030723c */ /* 0x040fee0000001820 */
[----:B------:R-:W-:Y:S01]  /*5310*/  IMAD.MOV.U32 R32, RZ, RZ, R52 ;  /* 0x000000ffff207224 */ /* 0x000fe200078e0034 */
[----:B------:R-:W-:Y:S01]  /*5320*/  MOV R35, R53 ;  /* 0x0000003500237202 */ /* 0x000fe20000000f00 */
[----:B------:R-:W-:Y:S01]  /*5330*/  IMAD.MOV.U32 R33, RZ, RZ, R54 ;  /* 0x000000ffff217224 */ /* 0x000fe200078e0036 */
[----:B------:R-:W-:Y:S01]  /*5340*/  MOV R34, R55 ;  /* 0x0000003700227202 */ /* 0x000fe20000000f00 */
[C---:B-1----:R-:W-:Y:S08]  /*5350*/  HMMA.16816.F32 R140, R128.reuse, R144, R140 ;  /* 0x00000090808c723c */ /* 0x042ff0000000188c */
[C---:B------:R-:W-:Y:S07]  /*5360*/  HMMA.16816.F32 R52, R128.reuse, R56, R108 ;  /* 0x000000388034723c */ /* 0x040fee000000186c */
[----:B------:R-:W-:Y:S01]  /*5370*/  IMAD.MOV.U32 R110, RZ, RZ, R63 ;  /* 0x000000ffff6e7224 */ /* 0x000fe200078e003f */
[----:B------:R-:W-:Y:S01]  /*5380*/  HMMA.16816.F32 R144, R128, R146, R228 ;  /* 0x000000928090723c */ /* 0x000fe200000018e4 */
[----:B------:R-:W-:-:S02]  /*5390*/  MOV R111, R68 ;  /* 0x00000044006f7202 */ /* 0x000fc40000000f00 */
[----:B------:R-:W-:-:S03]  /*53a0*/  FADD.FTZ R2, R2, R110 ;  /* 0x0000006e02027221 */ /* 0x000fc60000010000 */
[----:B------:R-:W-:Y:S01]  /*53b0*/  FADD.FTZ R0, R0, R111 ;  /* 0x0000006f00007221 */ /* 0x000fe20000010000 */
[----:B------:R-:W-:Y:S01]  /*53c0*/  MOV R230, R60 ;  /* 0x0000003c00e67202 */ /* 0x000fe20000000f00 */
[----:B------:R-:W-:Y:S01]  /*53d0*/  IMAD.MOV.U32 R231, RZ, RZ, R252 ;  /* 0x000000ffffe77224 */ /* 0x000fe200078e00fc */
[----:B------:R-:W-:Y:S01]  /*53e0*/  MOV R252, R62 ;  /* 0x0000003e00fc7202 */ /* 0x000fe20000000f00 */
[----:B------:R-:W-:Y:S01]  /*53f0*/  IMAD.MOV.U32 R229, RZ, RZ, R61 ;  /* 0x000000ffffe57224 */ /* 0x000fe200078e003d */
[----:B------:R-:W-:Y:S01]  /*5400*/  HMMA.16816.F32 R132, R128, R136, R132 ;  /* 0x000000888084723c */ /* 0x000fe20000001884 */
[----:B------:R-:W-:-:S07]  /*5410*/  IMAD.MOV.U32 R228, RZ, RZ, R72 ;  /* 0x000000ffffe47224 */ /* 0x000fce00078e0048 */
[C---:B------:R-:W-:Y:S07]  /*5420*/  HMMA.16816.F32 R60, R128.reuse, R64, R188 ;  /* 0x00000040803c723c */ /* 0x040fee00000018bc */
[----:B------:R-:W-:Y:S01]  /*5430*/  IMAD.MOV.U32 R189, RZ, RZ, R69 ;  /* 0x000000ffffbd7224 */ /* 0x000fe200078e0045 */
[----:B------:R-:W-:Y:S01]  /*5440*/  HMMA.16816.F32 R136, R128, R138, R244 ;  /* 0x0000008a8088723c */ /* 0x000fe200000018f4 */
[----:B------:R-:W-:Y:S01]  /*5450*/  IMAD.MOV.U32 R191, RZ, RZ, R71 ;  /* 0x000000ffffbf7224 */ /* 0x000fe200078e0047 */
[----:B------:R-:W-:Y:S01]  /*5460*/  MOV R190, R70 ;  /* 0x0000004600be7202 */ /* 0x000fe20000000f00 */
[----:B------:R-:W-:-:S04]  /*5470*/  FADD.FTZ R2, R189, R2 ;  /* 0x00000002bd027221 */ /* 0x000fc80000010000 */
[----:B------:R-:W-:Y:S01]  /*5480*/  MOV R246, R81 ;  /* 0x0000005100f67202 */ /* 0x000fe20000000f00 */
[----:B------:R-:W-:Y:S01]  /*5490*/  IMAD.MOV.U32 R245, RZ, RZ, R82 ;  /* 0x000000fffff57224 */ /* 0x000fe200078e0052 */
[----:B------:R-:W-:Y:S01]  /*54a0*/  MOV R244, R83 ;  /* 0x0000005300f47202 */ /* 0x000fe20000000f00 */
[----:B------:R-:W-:Y:S01]  /*54b0*/  FADD.FTZ R2, R191, R2 ;  /* 0x00000002bf027221 */ /* 0x000fe20000010000 */
[----:B------:R-:W1:Y:S01]  /*54c0*/  LDSM.16.MT88.4 R80, [R194+0x5900] ;  /* 0x00590000c250783b */ /* 0x000e620000004200 */
[----:B------:R-:W-:Y:S01]  /*54d0*/  HMMA.16816.F32 R36, R128, R40, R96 ;  /* 0x000000288024723c */ /* 0x000fe20000001860 */
[----:B------:R-:W-:Y:S01]  /*54e0*/  FADD.FTZ R0, R190, R0 ;  /* 0x00000000be007221 */ /* 0x000fe20000010000 */
[----:B------:R-:W-:Y:S01]  /*54f0*/  MOV R247, R73 ;  /* 0x0000004900f77202 */ /* 0x000fe20000000f00 */
[----:B------:R-:W-:Y:S01]  /*5500*/  FADD.FTZ R2, R33, R2 ;  /* 0x0000000221027221 */ /* 0x000fe20000010000 */
[----:B------:R-:W2:Y:S01]  /*5510*/  LDSM.16.MT88.4 R96, [R195+0x5900] ;  /* 0x00590000c360783b */ /* 0x000ea20000004200 */
[----:B------:R-:W-:-:S02]  /*5520*/  FADD.FTZ R0, R32, R0 ;  /* 0x0000000020007221 */ /* 0x000fc40000010000 */
[----:B------:R-:W-:Y:S01]  /*5530*/  FADD.FTZ R2, R35, R2 ;  /* 0x0000000223027221 */ /* 0x000fe20000010000 */
[C---:B------:R-:W-:Y:S01]  /*5540*/  HMMA.16816.F32 R160, R128.reuse, R164, R160 ;  /* 0x000000a480a0723c */ /* 0x040fe200000018a0 */
[----:B------:R-:W-:Y:S01]  /*5550*/  LDSM.16.MT88.4 R72, [R193+0x5900] ;  /* 0x00590000c148783b */ /* 0x000fe20000004200 */
[----:B------:R-:W-:Y:S02]  /*5560*/  FADD.FTZ R0, R34, R0 ;  /* 0x0000000022007221 */ /* 0x000fe40000010000 */
[----:B------:R-:W-:Y:S02]  /*5570*/  FADD.FTZ R2, R229, R2 ;  /* 0x00000002e5027221 */ /* 0x000fe40000010000 */
[----:B------:R-:W-:Y:S02]  /*5580*/  FADD.FTZ R0, R228, R0 ;  /* 0x00000000e4007221 */ /* 0x000fe40000010000 */
[----:B------:R-:W-:Y:S01]  /*5590*/  FADD.FTZ R2, R231, R2 ;  /* 0x00000002e7027221 */ /* 0x000fe20000010000 */
[----:B------:R-:W-:Y:S01]  /*55a0*/  HMMA.16816.F32 R56, R128, R58, R112 ;  /* 0x0000003a8038723c */ /* 0x000fe20000001870 */
[----:B------:R-:W3:Y:S01]  /*55b0*/  LDSM.16.MT88.4 R112, [R194+0x7900] ;  /* 0x00790000c270783b */ /* 0x000ee20000004200 */
[----:B------:R-:W-:-:S02]  /*55c0*/  FADD.FTZ R0, R230, R0 ;  /* 0x00000000e6007221 */ /* 0x000fc40000010000 */
[----:B------:R-:W-:Y:S02]  /*55d0*/  FADD.FTZ R2, R245, R2 ;  /* 0x00000002f5027221 */ /* 0x000fe40000010000 */
[----:B------:R-:W-:Y:S02]  /*55e0*/  FADD.FTZ R0, R244, R0 ;  /* 0x00000000f4007221 */ /* 0x000fe40000010000 */
[----:B------:R-:W-:Y:S01]  /*55f0*/  FADD.FTZ R2, R246, R2 ;  /* 0x00000002f6027221 */ /* 0x000fe20000010000 */
[C---:B------:R-:W-:Y:S01]  /*5600*/  HMMA.16816.F32 R164, R128.reuse, R166, R88 ;  /* 0x000000a680a4723c */ /* 0x040fe20000001858 */
[----:B------:R-:W4:Y:S01]  /*5610*/  LDSM.16.MT88.4 R88, [R196+0x5900] ;  /* 0x00590000c458783b */ /* 0x000f220000004200 */
[----:B------:R-:W-:Y:S02]  /*5620*/  FADD.FTZ R0, R234, R0 ;  /* 0x00000000ea007221 */ /* 0x000fe40000010000 */
[----:B------:R-:W-:Y:S01]  /*5630*/  FADD.FTZ R2, R251, R2 ;  /* 0x00000002fb027221 */ /* 0x000fe20000010000 */
[----:B------:R-:W-:Y:S01]  /*5640*/  MOV R251, c[0x0][0x2c4] ;  /* 0x0000b10000fb7a02 */ /* 0x000fe20000000f00 */
[----:B------:R-:W-:Y:S01]  /*5650*/  FADD.FTZ R0, R219, R0 ;  /* 0x00000000db007221 */ /* 0x000fe20000010000 */
[----:B------:R-:W-:Y:S01]  /*5660*/  IADD3 R219, R252, -0x2, RZ ;  /* 0xfffffffefcdb7810 */ /* 0x000fe20007ffe0ff */
[C---:B------:R-:W-:Y:S01]  /*5670*/  HMMA.16816.F32 R148, R128.reuse, R152, R148 ;  /* 0x000000988094723c */ /* 0x040fe20000001894 */
[----:B------:R-:W-:Y:S01]  /*5680*/  ISETP.NE.AND P2, PT, R251, 0x1, PT ;  /* 0x00000001fb00780c */ /* 0x000fe20003f45270 */
[----:B------:R-:W-:Y:S01]  /*5690*/  FADD.FTZ R0, R159, R0 ;  /* 0x000000009f007221 */ /* 0x000fe20000010000 */
[----:B------:R-:W5:Y:S05]  /*56a0*/  S2R R251, SR_CTAID.X ;  /* 0x0000000000fb7919 */ /* 0x000f6a0000002500 */
[C---:B-1----:R-:W-:Y:S01]  /*56b0*/  HMMA.16816.F32 R76, R128.reuse, R80, R120 ;  /* 0x00000050804c723c */ /* 0x042fe20000001878 */
[----:B------:R-:W1:Y:S07]  /*56c0*/  LDSM.16.MT88.4 R120, [R196+0x7900] ;  /* 0x00790000c478783b */ /* 0x000e6e0000004200 */
[C---:B------:R-:W-:Y:S08]  /*56d0*/  HMMA.16816.F32 R152, R128.reuse, R154, R92 ;  /* 0x0000009a8098723c */ /* 0x040ff0000000185c */
[----:B--2---:R-:W-:Y:S01]  /*56e0*/  HMMA.16816.F32 R92, R128, R96, R168 ;  /* 0x00000060805c723c */ /* 0x004fe200000018a8 */
[----:B-----5:R-:W-:-:S07]  /*56f0*/  IMAD.SHL.U32 R251, R251, 0x80, RZ ;  /* 0x00000080fbfb7824 */ /* 0x020fce00078e00ff */
[C---:B------:R-:W-:Y:S08]  /*5700*/  HMMA.16816.F32 R96, R128.reuse, R98, R124 ;  /* 0x000000628060723c */ /* 0x040ff0000000187c */
[C---:B------:R-:W-:Y:S07]  /*5710*/  HMMA.16816.F32 R124, R128.reuse, R4, R236 ;  /* 0x00000004807c723c */ /* 0x040fee00000018ec */
[----:B------:R-:W-:Y:S01]  /*5720*/  @P2 IMAD.HI.U32 R5, R251, c[0x0][0x2c8], RZ ;  /* 0x0000b200fb052a27 */ /* 0x000fe200078e00ff */
[C---:B------:R-:W-:Y:S03]  /*5730*/  HMMA.16816.F32 R40, R128.reuse, R42, R100 ;  /* 0x0000002a8028723c */ /* 0x040fe60000001864 */
[----:B------:R-:W-:Y:S01]  /*5740*/  IMAD.MOV.U32 R251, RZ, RZ, 0x1 ;  /* 0x00000001fffb7424 */ /* 0x000fe200078e00ff */
[----:B------:R-:W-:Y:S01]  /*5750*/  @P2 SHF.R.U32.HI R247, RZ, c[0x0][0x2cc], R5 ;  /* 0x0000b300fff72a19 */ /* 0x000fe20000011605 */
[----:B------:R-:W-:Y:S01]  /*5760*/  FADD.FTZ R4, R235, R2 ;  /* 0x00000002eb047221 */ /* 0x000fe20000010000 */
[----:B------:R-:W-:Y:S01]  /*5770*/  MOV R235, c[0x0][0x1d0] ;  /* 0x0000740000eb7a02 */ /* 0x000fe20000000f00 */
[----:B------:R-:W-:Y:S01]  /*5780*/  FADD.FTZ R2, R157, R0 ;  /* 0x000000009d027221 */ /* 0x000fe20000010000 */
[----:B------:R-:W-:Y:S01]  /*5790*/  ISETP.LE.AND P1, PT, R251, c[0x0][0x32c], PT ;  /* 0x0000cb00fb007a0c */ /* 0x000fe20003f23270 */
[----:B------:R-:W-:Y:S01]  /*57a0*/  FADD.FTZ R0, R250, R4 ;  /* 0x00000004fa007221 */ /* 0x000fe20000010000 */
[----:B------:R-:W-:Y:S01]  /*57b0*/  IADD3 R235, R235, -c[0x0][0x168], RZ ;  /* 0x80005a00ebeb7a10 */ /* 0x000fe20007ffe0ff */
[----:B------:R-:W-:Y:S01]  /*57c0*/  FADD.FTZ R4, R19, R2 ;  /* 0x0000000213047221 */ /* 0x000fe20000010000 */
[----:B---3--:R-:W-:Y:S01]  /*57d0*/  HMMA.16816.F32 R108, R128, R112, R116 ;  /* 0x00000070806c723c */ /* 0x008fe20000001874 */
[----:B------:R-:W-:-:S02]  /*57e0*/  FADD.FTZ R2, R249, R0 ;  /* 0x00000000f9027221 */ /* 0x000fc40000010000 */
[----:B------:R-:W-:Y:S01]  /*57f0*/  FADD.FTZ R0, R18, R4 ;  /* 0x0000000412007221 */ /* 0x000fe20000010000 */
[----:B------:R-:W-:Y:S01]  /*5800*/  IADD3 R4, R235, R247, RZ ;  /* 0x000000f7eb047210 */ /* 0x000fe20007ffe0ff */
[----:B------:R-:W-:Y:S02]  /*5810*/  FADD.FTZ R2, R248, R2 ;  /* 0x00000002f8027221 */ /* 0x000fe40000010000 */
[----:B------:R-:W-:Y:S01]  /*5820*/  FADD.FTZ R0, R17, R0 ;  /* 0x0000000011007221 */ /* 0x000fe20000010000 */
[----:B------:R-:W-:Y:S03]  /*5830*/  HMMA.16816.F32 R68, R128, R72, R240 ;  /* 0x000000488044723c */ /* 0x000fe600000018f0 */
[----:B------:R-:W-:Y:S01]  /*5840*/  FADD.FTZ R244, R16, R0 ;  /* 0x0000000010f47221 */ /* 0x000fe20000010000 */
[----:B------:R-:W-:-:S03]  /*5850*/  IADD3 R0, R4, c[0x0][0x328], RZ ;  /* 0x0000ca0004007a10 */ /* 0x000fc60007ffe0ff */
[----:B------:R-:W-:Y:S01]  /*5860*/  FADD.FTZ R243, R158, R2 ;  /* 0x000000029ef37221 */ /* 0x000fe20000010000 */
        /* <DEDUP_REMOVED lines=12> */
[C---:B------:R-:W-:Y:S02]  /*5930*/  ISETP.GT.AND P0, PT, R4.reuse, RZ, PT ;  /* 0x000000ff0400720c */ /* 0x040fe40003f04270 */
        /* <DEDUP_REMOVED lines=8> */
.L_x_884:
[----:B------:R-:W-:-:S13]  /*59c0*/  ISETP.NE.AND P0, PT, R251, c[0x0][0x32c], PT ;  /* 0x0000cb00fb007a0c */ /* 0x000fda0003f05270 */
[----:B------:R-:W-:-:S05]  /*59d0*/  @P0 IMAD.HI.U32 R4, R2, c[0x0][0x330], RZ ;  /* 0x0000cc0002040a27 */ /* 0x000fca00078e00ff */
[----:B------:R-:W-:Y:S02]  /*59e0*/  @P0 SHF.R.U32.HI R2, RZ, c[0x0][0x334], R4 ;  /* 0x0000cd00ff020a19 */ /* 0x000fe40000011604 */
.L_x_885:
[----:B------:R-:W-:-:S05]  /*59f0*/  MOV R4, c[0x0][0x32c] ;  /* 0x0000cb0000047a02 */ /* 0x000fca0000000f00 */
[----:B------:R-:W-:-:S05]  /*5a00*/  IMAD R2, R2, R4, c[0x0][0x32c] ;  /* 0x0000cb0002027624 */ /* 0x000fca00078e0204 */
[----:B------:R-:W-:-:S04]  /*5a10*/  IMNMX R0, R0, R2, PT ;  /* 0x0000000200007217 */ /* 0x000fc80003800200 */
.L_x_883:
[----:B------:R-:W-:-:S04]  /*5a20*/  SHF.R.S32.HI R2, RZ, 0x1f, R0 ;  /* 0x0000001fff027819 */ /* 0x000fc80000011400 */
[----:B------:R-:W-:-:S04]  /*5a30*/  LEA.HI R0, R2, R0, RZ, 0x6 ;  /* 0x0000000002007211 */ /* 0x000fc800078f30ff */
[----:B------:R-:W-:-:S04]  /*5a40*/  SHF.R.S32.HI R0, RZ, 0x6, R0 ;  /* 0x00000006ff007819 */ /* 0x000fc80000011400 */
[----:B------:R-:W-:-:S04]  /*5a50*/  IMNMX R4, R232, R0, !PT ;  /* 0x00000000e8047217 */ /* 0x000fc80007800200 */
[----:B------:R-:W-:Y:S01]  /*5a60*/  ISETP.GE.AND P0, PT, R219, R4, PT ;  /* 0x00000004db00720c */ /* 0x000fe20003f06270 */
[----:B------:R1:W-:-:S12]  /*5a70*/  STL [R1+0x1c], R4 ;  /* 0x00001c0401007387 */ /* 0x0003d80000100800 */
[----:B------:R-:W-:Y:S05]  /*5a80*/  @!P0 BRA `(.L_x_886) ;  /* 0x0000401000008947 */ /* 0x000fea0003800000 */
[----:B------:R-:W2:Y:S04]  /*5a90*/  LDL.64 R12, [R1+0x30] ;  /* 0x00003000010c7983 */ /* 0x000ea80000100a00 */
[----:B------:R-:W3:Y:S04]  /*5aa0*/  LDL.64 R10, [R1+0x8] ;  /* 0x00000800010a7983 */ /* 0x000ee80000100a00 */
[----:B------:R-:W4:Y:S04]  /*5ab0*/  LDL R8, [R1+0x3c] ;  /* 0x00003c0001087983 */ /* 0x000f280000100800 */
[----:B------:R-:W5:Y:S04]  /*5ac0*/  LDL.64 R6, [R1+0x28] ;  /* 0x0000280001067983 */ /* 0x000f680000100a00 */
[----:B-1----:R-:W4:Y:S01]  /*5ad0*/  LDL.64 R4, [R1+0x20] ;  /* 0x0000200001047983 */ /* 0x002f220000100a00 */
[----:B------:R-:W-:Y:S01]  /*5ae0*/  IMAD.MOV.U32 R158, RZ, RZ, R3 ;  /* 0x000000ffff9e7224 */ /* 0x000fe200078e0003 */
[----:B------:R-:W-:Y:S01]  /*5af0*/  MOV R157, R156 ;  /* 0x0000009c009d7202 */ /* 0x000fe20000000f00 */
[----:B------:R-:W-:Y:S01]  /*5b00*/  IMAD.MOV.U32 R222, RZ, RZ, R219 ;  /* 0x000000ffffde7224 */ /* 0x000fe200078e00db */
[----:B--2---:R-:W-:-:S05]  /*5b10*/  IADD3 R0, P0, R12, 0x40, RZ ;  /* 0x000000400c007810 */ /* 0x004fca0007f1e0ff */
[--C-:B---3--:R-:W-:Y:S01]  /*5b20*/  IMAD.X R9, RZ, RZ, R11.reuse, P0 ;  /* 0x000000ffff097224 */ /* 0x108fe200000e060b */
[C---:B------:R-:W-:Y:S01]  /*5b30*/  IADD3 R2, P0, R12.reuse, 0x80, RZ ;  /* 0x000000800c027810 */ /* 0x040fe20007f1e0ff */
[----:B------:R1:W-:Y:S04]  /*5b40*/  STL [R1+0x18], R0 ;  /* 0x0000180001007387 */ /* 0x0003e80000100800 */
[----:B------:R-:W-:Y:S04]  /*5b50*/  STL [R1+0x14], R9 ;  /* 0x0000140901007387 */ /* 0x000fe80000100800 */
[----:B------:R-:W-:Y:S01]  /*5b60*/  STL [R1+0x10], R2 ;  /* 0x0000100201007387 */ /* 0x000fe20000100800 */
[----:B-1----:R-:W-:Y:S01]  /*5b70*/  IMAD.X R0, RZ, RZ, R11, P0 ;  /* 0x000000ffff007224 */ /* 0x002fe200000e060b */
[----:B------:R-:W-:-:S04]  /*5b80*/  IADD3 R252, P0, R12, 0xc0, RZ ;  /* 0x000000c00cfc7810 */ /* 0x000fc80007f1e0ff */
[----:B------:R1:W-:Y:S01]  /*5b90*/  STL [R1], R0 ;  /* 0x0000000001007387 */ /* 0x0003e20000100800 */
[----:B------:R-:W-:Y:S01]  /*5ba0*/  IMAD.X R251, RZ, RZ, R11, P0 ;  /* 0x000000fffffb7224 */ /* 0x000fe200000e060b */
[----:B-----5:R-:W-:-:S04]  /*5bb0*/  IADD3 R250, P0, R6, 0x40, RZ ;  /* 0x0000004006fa7810 */ /* 0x020fc80007f1e0ff */
[----:B----4-:R-:W-:Y:S02]  /*5bc0*/  IADD3.X R249, RZ, R5, RZ, P0, !PT ;  /* 0x00000005fff97210 */ /* 0x010fe400007fe4ff */
[----:B------:R-:W-:-:S05]  /*5bd0*/  IADD3 R248, P0, R6, 0x80, RZ ;  /* 0x0000008006f87810 */ /* 0x000fca0007f1e0ff */
[----:B------:R-:W-:Y:S01]  /*5be0*/  IMAD.X R247, RZ, RZ, R5, P0 ;  /* 0x000000fffff77224 */ /* 0x000fe200000e0605 */
[----:B------:R-:W-:-:S04]  /*5bf0*/  IADD3 R246, P0, R6, 0xc0, RZ ;  /* 0x000000c006f67810 */ /* 0x000fc80007f1e0ff */
[----:B------:R-:W-:Y:S01]  /*5c00*/  IADD3.X R245, RZ, R5, RZ, P0, !PT ;  /* 0x00000005fff57210 */ /* 0x000fe200007fe4ff */
[----:B-1----:R-:W-:-:S05]  /*5c10*/  @P2 IMAD.HI.U32 R0, R8, c[0x0][0x2c8], RZ ;  /* 0x0000b20008002a27 */ /* 0x002fca00078e00ff */
[----:B------:R-:W-:-:S05]  /*5c20*/  @P2 SHF.R.U32.HI R0, RZ, c[0x0][0x2cc], R0 ;  /* 0x0000b300ff002a19 */ /* 0x000fca0000011600 */
[----:B------:R1:W-:Y:S02]  /*5c30*/  @P2 STL [R1+0x38], R0 ;  /* 0x0000380001002387 */ /* 0x0003e40000100800 */
.L_x_895:
[----:B------:R-:W2:Y:S01]  /*5c40*/  LDL.64 R16, [R1+0x30] ;  /* 0x0000300001107983 */ /* 0x000ea20000100a00 */
[----:B------:R-:W-:Y:S01]  /*5c50*/  ISETP.GT.AND P1, PT, R232, R222, PT ;  /* 0x000000dee800720c */ /* 0x000fe20003f24270 */
[----:B------:R-:W-:Y:S01]  /*5c60*/  IMAD.MOV.U32 R13, RZ, RZ, c[0x0][0x208] ;  /* 0x00008200ff0d7624 */ /* 0x000fe200078e00ff */
[----:B------:R-:W-:Y:S04]  /*5c70*/  DEPBAR.LE SB0, 0x0 ;  /* 0x000080000000791a */ /* 0x000fe80000000000 */
[----:B------:R-:W3:Y:S01]  /*5c80*/  LDL.64 R14, [R1+0x8] ;  /* 0x00000800010e7983 */ /* 0x000ee20000100a00 */
[----:B------:R-:W-:Y:S02]  /*5c90*/  IMAD.MOV.U32 R18, RZ, RZ, c[0x0][0x20c] ;  /* 0x00008300ff127624 */ /* 0x000fe400078e00ff */
[----:B------:R-:W-:Y:S01]  /*5ca0*/  IMAD.MOV.U32 R219, RZ, RZ, 0x5 ;  /* 0x00000005ffdb7424 */ /* 0x000fe200078e00ff */
[----:B------:R-:W4:Y:S01]  /*5cb0*/  LDL R12, [R1+0x18] ;  /* 0x00001800010c7983 */ /* 0x000f220000100800 */
[----:B------:R-:W-:Y:S02]  /*5cc0*/  IMAD.MOV.U32 R223, RZ, RZ, c[0x0][0x1e0] ;  /* 0x00007800ffdf7624 */ /* 0x000fe400078e00ff */
[----:B-1----:R-:W-:Y:S01]  /*5cd0*/  @!P1 SHF.R.S32.HI R0, RZ, 0x1f, R222 ;  /* 0x0000001fff009819 */ /* 0x002fe200000114de */
[----:B------:R-:W5:Y:S01]  /*5ce0*/  LDL R11, [R1+0x14] ;  /* 0x00001400010b7983 */ /* 0x000f620000100800 */
[----:B------:R-:W-:Y:S03]  /*5cf0*/  @!P1 IMAD.WIDE.U32 R4, R222, c[0x0][0x208], RZ ;  /* 0x00008200de049a25 */ /* 0x000fe600078e00ff */
[----:B------:R-:W5:Y:S01]  /*5d00*/  LDL R10, [R1+0x10] ;  /* 0x00001000010a7983 */ /* 0x000f620000100800 */
[----:B------:R-:W-:Y:S02]  /*5d10*/  @!P1 IMAD R0, R0, c[0x0][0x208], RZ ;  /* 0x0000820000009a24 */ /* 0x000fe400078e02ff */
[----:B------:R-:W-:Y:S01]  /*5d20*/  @!P1 IMAD.SHL.U32 R2, R4, 0x40, RZ ;  /* 0x0000004004029824 */ /* 0x000fe200078e00ff */
[----:B------:R-:W5:Y:S01]  /*5d30*/  LDL R9, [R1] ;  /* 0x0000000001097983 */ /* 0x000f620000100800 */
[----:B------:R-:W-:Y:S02]  /*5d40*/  @!P1 IMAD R0, R222, c[0x0][0x20c], R0 ;  /* 0x00008300de009a24 */ /* 0x000fe400078e0200 */
[----:B------:R-:W-:Y:S01]  /*5d50*/  IMAD.SHL.U32 R223, R223, 0x20, RZ ;  /* 0x00000020dfdf7824 */ /* 0x000fe200078e00ff */
[----:B------:R-:W5:Y:S01]  /*5d60*/  LDL.64 R236, [R1+0x28] ;  /* 0x0000280001ec7983 */ /* 0x000f620000100a00 */
[----:B------:R-:W-:Y:S02]  /*5d70*/  @!P1 IMAD.IADD R0, R5, 0x1, R0 ;  /* 0x0000000105009824 */ /* 0x000fe400078e0200 */
[----:B------:R-:W-:Y:S01]  /*5d80*/  IMAD.MOV.U32 R159, RZ, RZ, c[0x0][0x1e0] ;  /* 0x00007800ff9f7624 */ /* 0x000fe200078e00ff */
[----:B------:R-:W5:Y:S02]  /*5d90*/  LDL.64 R224, [R1+0x20] ;  /* 0x0000200001e07983 */ /* 0x000f640000100a00 */
[----:B------:R-:W-:Y:S02]  /*5da0*/  @!P1 SHF.L.U64.HI R0, R4, 0x6, R0 ;  /* 0x0000000604009819 */ /* 0x000fe40000010200 */
[----:B------:R-:W-:Y:S01]  /*5db0*/  BAR.SYNC.DEFER_BLOCKING 0x0 ;  /* 0x0000000000007b1d */ /* 0x000fe20000010000 */
[----:B------:R-:W-:Y:S05]  /*5dc0*/  SHF.L.U64.HI R159, R159, R219, c[0x0][0x1e4] ;  /* 0x000079009f9f7619 */ /* 0x000fea00000102db */
[----:B------:R-:W-:Y:S04]  /*5dd0*/  LDSM.16.M88.4 R32, [R199+0x10100] ;  /* 0x01010000c720783b */ /* 0x000fe80000000200 */
[----:B------:R-:W-:Y:S04]  /*5de0*/  LDSM.16.M88.4 R24, [R192+0x9100] ;  /* 0x00910000c018783b */ /* 0x000fe80000000200 */
[----:B------:R-:W-:Y:S04]  /*5df0*/  LDSM.16.M88.4 R168, [R192+0x9900] ;  /* 0x00990000c0a8783b */ /* 0x000fe80000000200 */
[----:B------:R-:W-:Y:S04]  /*5e00*/  LDSM.16.M88.4 R172, [R200+0x10100] ;  /* 0x01010000c8ac783b */ /* 0x000fe80000000200 */
[----:B------:R-:W-:Y:S04]  /*5e10*/  LDSM.16.M88.4 R176, [R203] ;  /* 0x00000000cbb0783b */ /* 0x000fe80000000200 */
[----:B------:R-:W-:Y:S04]  /*5e20*/  LDSM.16.M88.4 R180, [R218] ;  /* 0x00000000dab4783b */ /* 0x000fe80000000200 */
[----:B------:R-:W-:Y:S04]  /*5e30*/  LDSM.16.M88.4 R184, [R217] ;  /* 0x00000000d9b8783b */ /* 0x000fe80000000200 */
[----:B------:R-:W-:Y:S04]  /*5e40*/  LDSM.16.M88.4 R188, [R216] ;  /* 0x00000000d8bc783b */ /* 0x000fe80000000200 */
[----:B------:R-:W5:Y:S01]  /*5e50*/  LDL R219, [R1+0x4] ;  /* 0x0000040001db7983 */ /* 0x000f620000100800 */
[----:B--2---:R-:W-:Y:S05]  /*5e60*/  @!P1 IADD3 R3, P0, R2, R16, RZ ;  /* 0x0000001002039210 */ /* 0x004fea0007f1e0ff */
[----:B---3--:R-:W-:Y:S01]  /*5e70*/  @!P1 IMAD.X R6, R0, 0x1, R15, P0 ;  /* 0x0000000100069824 */ /* 0x008fe200000e060f */
[----:B----4-:R-:W-:Y:S05]  /*5e80*/  @!P1 IADD3 R4, P0, R2, R12, RZ ;  /* 0x0000000c02049210 */ /* 0x010fea0007f1e0ff */
[----:B-----5:R-:W-:Y:S01]  /*5e90*/  @!P1 IMAD.X R7, R0, 0x1, R11, P0 ;  /* 0x0000000100079824 */ /* 0x020fe200000e060b */
[----:B------:R-:W-:Y:S05]  /*5ea0*/  @!P1 IADD3 R5, P0, R2, R10, RZ ;  /* 0x0000000a02059210 */ /* 0x000fea0007f1e0ff */
[----:B------:R-:W-:Y:S01]  /*5eb0*/  @!P1 IMAD.X R8, R0, 0x1, R9, P0 ;  /* 0x0000000100089824 */ /* 0x000fe200000e0609 */
[C---:B------:R-:W-:Y:S04]  /*5ec0*/  @!P1 LEA R220, P0, R3.reuse, c[0x0][0x1f8], 0x1 ;  /* 0x00007e0003dc9a11 */ /* 0x040fe800078008ff */
[----:B------:R-:W-:Y:S02]  /*5ed0*/  @!P1 LEA.HI.X R221, R3, c[0x0][0x1fc], R6, 0x1, P0 ;  /* 0x00007f0003dd9a11 */ /* 0x000fe400000f0c06 */
[C---:B------:R-:W-:Y:S04]  /*5ee0*/  @!P1 LEA R30, P0, R4.reuse, c[0x0][0x1f8], 0x1 ;  /* 0x00007e00041e9a11 */ /* 0x040fe800078008ff */
[----:B------:R-:W-:Y:S02]  /*5ef0*/  @!P1 LEA.HI.X R31, R4, c[0x0][0x1fc], R7, 0x1, P0 ;  /* 0x00007f00041f9a11 */ /* 0x000fe400000f0c07 */
[C---:B------:R-:W-:Y:S04]  /*5f00*/  @!P1 LEA R28, P0, R5.reuse, c[0x0][0x1f8], 0x1 ;  /* 0x00007e00051c9a11 */ /* 0x040fe800078008ff */
[----:B------:R-:W-:Y:S02]  /*5f10*/  @!P1 LEA.HI.X R29, R5, c[0x0][0x1fc], R8, 0x1, P0 ;  /* 0x00007f00051d9a11 */ /* 0x000fe400000f0c08 */
[----:B------:R-:W-:Y:S05]  /*5f20*/  @!P1 IADD3 R3, P0, R2, R252, RZ ;  /* 0x000000fc02039210 */ /* 0x000fea0007f1e0ff */
[----:B------:R-:W-:Y:S01]  /*5f30*/  @!P1 IMAD.X R4, R0, 0x1, R251, P0 ;  /* 0x0000000100049824 */ /* 0x000fe200000e06fb */
[C---:B------:R-:W-:Y:S04]  /*5f40*/  @!P1 LEA R22, P0, R3.reuse, c[0x0][0x1f8], 0x1 ;  /* 0x00007e0003169a11 */ /* 0x040fe800078008ff */
[----:B------:R-:W-:Y:S02]  /*5f50*/  @!P1 LEA.HI.X R23, R3, c[0x0][0x1fc], R4, 0x1, P0 ;  /* 0x00007f0003179a11 */ /* 0x000fe400000f0c04 */
[C---:B------:R-:W-:Y:S04]  /*5f60*/  @!P1 LEA R2, P0, R13.reuse, R2, 0x5 ;  /* 0x000000020d029211 */ /* 0x040fe800078028ff */
[----:B------:R-:W-:Y:S02]  /*5f70*/  @!P1 LEA.HI.X R0, R13, R0, R18, 0x5, P0 ;  /* 0x000000000d009211 */ /* 0x000fe400000f2c12 */
[----:B------:R-:W-:Y:S02]  /*5f80*/  @!P1 IADD3 R3, P0, R2, R16, RZ ;  /* 0x0000001002039210 */ /* 0x000fe40007f1e0ff */
[----:B------:R-:W-:Y:S03]  /*5f90*/  LDSM.16.M88.4 R16, [R192+0x8900] ;  /* 0x00890000c010783b */ /* 0x000fe60000000200 */
[----:B------:R-:W-:Y:S01]  /*5fa0*/  @!P1 IMAD.X R4, R0, 0x1, R15, P0 ;  /* 0x0000000100049824 */ /* 0x000fe200000e060f */
[C---:B------:R-:W-:Y:S04]  /*5fb0*/  @!P1 LEA R20, P0, R3.reuse, c[0x0][0x1f8], 0x1 ;  /* 0x00007e0003149a11 */ /* 0x040fe800078008ff */
[----:B------:R-:W-:Y:S02]  /*5fc0*/  @!P1 LEA.HI.X R21, R3, c[0x0][0x1fc], R4, 0x1, P0 ;  /* 0x00007f0003159a11 */ /* 0x000fe400000f0c04 */
[----:B------:R-:W-:Y:S05]  /*5fd0*/  @!P1 IADD3 R3, P0, R2, R12, RZ ;  /* 0x0000000c02039210 */ /* 0x000fea0007f1e0ff */
[----:B------:R-:W-:Y:S01]  /*5fe0*/  @!P1 IMAD.X R4, R0, 0x1, R11, P0 ;  /* 0x0000000100049824 */ /* 0x000fe200000e060b */
[C---:B------:R-:W-:Y:S04]  /*5ff0*/  @!P1 LEA R14, P0, R3.reuse, c[0x0][0x1f8], 0x1 ;  /* 0x00007e00030e9a11 */ /* 0x040fe800078008ff */
[----:B------:R-:W-:Y:S02]  /*6000*/  @!P1 LEA.HI.X R15, R3, c[0x0][0x1fc], R4, 0x1, P0 ;  /* 0x00007f00030f9a11 */ /* 0x000fe400000f0c04 */
[----:B------:R-:W-:Y:S05]  /*6010*/  @!P1 IADD3 R3, P0, R2, R10, RZ ;  /* 0x0000000a02039210 */ /* 0x000fea0007f1e0ff */
[----:B------:R-:W-:Y:S01]  /*6020*/  @!P1 IMAD.X R4, R0, 0x1, R9, P0 ;  /* 0x0000000100049824 */ /* 0x000fe200000e0609 */
[C---:B------:R-:W-:Y:S01]  /*6030*/  @!P1 LEA R12, P0, R3.reuse, c[0x0][0x1f8], 0x1 ;  /* 0x00007e00030c9a11 */ /* 0x040fe200078008ff */
[----:B------:R-:W1:Y:S03]  /*6040*/  LDSM.16.M88.4 R8, [R192+0x8100] ;  /* 0x00810000c008783b */ /* 0x000e660000000200 */
[----:B------:R-:W-:Y:S01]  /*6050*/  @!P1 LEA.HI.X R13, R3, c[0x0][0x1fc], R4, 0x1, P0 ;  /* 0x00007f00030d9a11 */ /* 0x000fe200000f0c04 */
[----:B------:R-:W-:Y:S01]  /*6060*/  @!PT LDS RZ, [RZ] ;  /* 0x00000000fffff984 */ /* 0x000fe20000000800 */
[----:B------:R-:W-:Y:S01]  /*6070*/  @!PT LDS RZ, [RZ] ;  /* 0x00000000fffff984 */ /* 0x000fe20000000800 */
[----:B------:R-:W-:Y:S01]  /*6080*/  @!PT LDS RZ, [RZ] ;  /* 0x00000000fffff984 */ /* 0x000fe20000000800 */
[----:B------:R2:W-:Y:S01]  /*6090*/  @!P1 LDGSTS.E.BYPASS.LTC128B.128 [R233+0x100], [R220.64], !P3 ;  /* 0x00100000dce99fae */ /* 0x0005e2000d901d48 */
[----:B------:R-:W-:Y:S03]  /*60a0*/  @!P1 IADD3 R2, P0, R2, R252, RZ ;  /* 0x000000fc02029210 */ /* 0x000fe60007f1e0ff */
[----:B------:R3:W-:Y:S02]  /*60b0*/  @!P1 LDGSTS.E.BYPASS.LTC128B.128 [R233+0x2100], [R30.64], !P6 ;  /* 0x021000001ee99fae */ /* 0x0007e4000f101d48 */
[----:B------:R-:W-:Y:S01]  /*60c0*/  @!P1 IMAD.X R0, R0, 0x1, R251, P0 ;  /* 0x0000000100009824 */ /* 0x000fe200000e06fb */
[C---:B------:R-:W-:Y:S01]  /*60d0*/  @!P1 LEA R6, P0, R2.reuse, c[0x0][0x1f8], 0x1 ;  /* 0x00007e0002069a11 */ /* 0x040fe200078008ff */
[----:B------:R3:W-:Y:S03]  /*60e0*/  @!P1 LDGSTS.E.BYPASS.LTC128B.128 [R233+0x4100], [R28.64], !P5 ;  /* 0x041000001ce99fae */ /* 0x0007e6000e901d48 */
[----:B------:R-:W-:Y:S01]  /*60f0*/  @!P1 LEA.HI.X R7, R2, c[0x0][0x1fc], R0, 0x1, P0 ;  /* 0x00007f0002079a11 */ /* 0x000fe200000f0c00 */
[----:B------:R4:W-:Y:S01]  /*6100*/  @!P1 LDGSTS.E.BYPASS.LTC128B.128 [R233+0x6100], [R22.64], !P4 ;  /* 0x0610000016e99fae */ /* 0x0009e2000e101d48 */
[C---:B------:R-:W-:Y:S03]  /*6110*/  ISETP.GT.AND P0, PT, R222.reuse, R232, PT ;  /* 0x000000e8de00720c */ /* 0x040fe60003f04270 */
[----:B------:R4:W-:Y:S04]  /*6120*/  @!P1 LDGSTS.E.BYPASS.LTC128B.128 [R233+0x1100], [R20.64], !P3 ;  /* 0x0110000014e99fae */ /* 0x0009e8000d901d48 */
[----:B------:R5:W-:Y:S04]  /*6130*/  @!P1 LDGSTS.E.BYPASS.LTC128B.128 [R233+0x3100], [R14.64], !P6 ;  /* 0x031000000ee99fae */ /* 0x000be8000f101d48 */
[----:B------:R5:W-:Y:S02]  /*6140*/  @!P1 LDGSTS.E.BYPASS.LTC128B.128 [R233+0x5100], [R12.64], !P5 ;  /* 0x051000000ce99fae */ /* 0x000be4000e901d48 */
[----:B------:R-:W-:Y:S02]  /*6150*/  @P0 IADD3 R4, R222, -0x1, RZ ;  /* 0xffffffffde040810 */ /* 0x000fe40007ffe0ff */
[----:B------:R1:W-:Y:S02]  /*6160*/  @!P1 LDGSTS.E.BYPASS.LTC128B.128 [R233+0x7100], [R6.64], !P4 ;  /* 0x0710000006e99fae */ /* 0x0003e4000e101d48 */
[----:B------:R-:W-:Y:S02]  /*6170*/  @P0 SHF.R.S32.HI R0, RZ, 0x1f, R4 ;  /* 0x0000001fff000819 */ /* 0x000fe40000011404 */
[----:B------:R-:W0:Y:S03]  /*6180*/  LDGDEPBAR ;  /* 0x00000000000079af */ /* 0x000e260000000000 */
[----:B------:R-:W-:Y:S04]  /*6190*/  @P0 IMAD R0, R0, c[0x0][0x1e0], RZ ;  /* 0x0000780000000a24 */ /* 0x000fe800078e02ff */
[C---:B------:R-:W-:Y:S02]  /*61a0*/  @P0 IMAD R0, R4.reuse, c[0x0][0x1e4], R0 ;  /* 0x0000790004000a24 */ /* 0x040fe400078e0200 */
[----:B------:R-:W-:Y:S04]  /*61b0*/  @P0 IMAD.WIDE.U32 R4, R4, c[0x0][0x1e0], RZ ;  /* 0x0000780004040a25 */ /* 0x000fe800078e00ff */
[----:B------:R-:W-:Y:S02]  /*61c0*/  @P0 IMAD.SHL.U32 R2, R4, 0x40, RZ ;  /* 0x0000004004020824 */ /* 0x000fe400078e00ff */
[----:B------:R-:W-:Y:S03]  /*61d0*/  @P0 IMAD.IADD R0, R5, 0x1, R0 ;  /* 0x0000000105000824 */ /* 0x000fe600078e0200 */
[----:B------:R-:W-:Y:S02]  /*61e0*/  @P0 IADD3 R3, P2, R2, R236, RZ ;  /* 0x000000ec02030210 */ /* 0x000fe40007f5e0ff */
[----:B------:R-:W-:Y:S05]  /*61f0*/  @P0 SHF.L.U64.HI R0, R4, 0x6, R0 ;  /* 0x0000000604000819 */ /* 0x000fea0000010200 */
[----:B------:R-:W-:Y:S01]  /*6200*/  @P0 IMAD.X R4, R0, 0x1, R225, P2 ;  /* 0x0000000100040824 */ /* 0x000fe200010e06e1 */
[C---:B------:R-:W-:Y:S04]  /*6210*/  @P0 LEA R234, P2, R3.reuse, c[0x0][0x1c8], 0x1 ;  /* 0x0000720003ea0a11 */ /* 0x040fe800078408ff */
[----:B------:R-:W-:Y:S02]  /*6220*/  @P0 LEA.HI.X R235, R3, c[0x0][0x1cc], R4, 0x1, P2 ;  /* 0x0000730003eb0a11 */ /* 0x000fe400010f0c04 */
[C---:B-1----:R-:W-:Y:S03]  /*6230*/  HMMA.16816.F32 R4, R32.reuse, R8, RZ ;  /* 0x000000082004723c */ /* 0x042fe600000018ff */
[----:B------:R-:W-:Y:S05]  /*6240*/  @P0 IADD3 R3, P1, R2, R250, RZ ;  /* 0x000000fa02030210 */ /* 0x000fea0007f3e0ff */
[C---:B------:R-:W-:Y:S01]  /*6250*/  HMMA.16816.F32 R8, R32.reuse, R10, RZ ;  /* 0x0000000a2008723c */ /* 0x040fe200000018ff */
[----:B------:R-:W-:Y:S03]  /*6260*/  @P0 IMAD.X R156, R0, 0x1, R249, P1 ;  /* 0x00000001009c0824 */ /* 0x000fe600008e06f9 */
[C---:B------:R-:W-:Y:S04]  /*6270*/  @P0 LEA R230, P1, R3.reuse, c[0x0][0x1c8], 0x1 ;  /* 0x0000720003e60a11 */ /* 0x040fe800078208ff */
[C---:B-----5:R-:W-:Y:S01]  /*6280*/  HMMA.16816.F32 R12, R32.reuse, R16, RZ ;  /* 0x00000010200c723c */ /* 0x060fe200000018ff */
[----:B------:R-:W-:Y:S03]  /*6290*/  @P0 LEA.HI.X R231, R3, c[0x0][0x1cc], R156, 0x1, P1 ;  /* 0x0000730003e70a11 */ /* 0x000fe600008f0c9c */
[----:B------:R-:W-:Y:S04]  /*62a0*/  @P0 IADD3 R3, P1, R2, R248, RZ ;  /* 0x000000f802030210 */ /* 0x000fe80007f3e0ff */
[C---:B------:R-:W-:Y:S01]  /*62b0*/  HMMA.16816.F32 R16, R32.reuse, R18, RZ ;  /* 0x000000122010723c */ /* 0x040fe200000018ff */
[----:B------:R-:W-:Y:S03]  /*62c0*/  @P0 IMAD.X R156, R0, 0x1, R247, P1 ;  /* 0x00000001009c0824 */ /* 0x000fe600008e06f7 */
[C---:B------:R-:W-:Y:S04]  /*62d0*/  @P0 LEA R228, P1, R3.reuse, c[0x0][0x1c8], 0x1 ;  /* 0x0000720003e40a11 */ /* 0x040fe800078208ff */
[C---:B----4-:R-:W-:Y:S01]  /*62e0*/  HMMA.16816.F32 R20, R32.reuse, R24, RZ ;  /* 0x000000182014723c */ /* 0x050fe200000018ff */
[----:B------:R-:W-:Y:S03]  /*62f0*/  @P0 LEA.HI.X R229, R3, c[0x0][0x1cc], R156, 0x1, P1 ;  /* 0x0000730003e50a11 */ /* 0x000fe600008f0c9c */
[----:B------:R-:W-:Y:S04]  /*6300*/  @P0 IADD3 R3, P1, R2, R246, RZ ;  /* 0x000000f602030210 */ /* 0x000fe80007f3e0ff */
[C---:B------:R-:W-:Y:S01]  /*6310*/  HMMA.16816.F32 R24, R32.reuse, R26, RZ ;  /* 0x0000001a2018723c */ /* 0x040fe200000018ff */
[----:B------:R-:W-:Y:S03]  /*6320*/  @P0 IMAD.X R156, R0, 0x1, R245, P1 ;  /* 0x00000001009c0824 */ /* 0x000fe600008e06f5 */
[C---:B------:R-:W-:Y:S04]  /*6330*/  @P0 LEA R226, P1, R3.reuse, c[0x0][0x1c8], 0x1 ;  /* 0x0000720003e20a11 */ /* 0x040fe800078208ff */
[C---:B---3--:R-:W-:Y:S01]  /*6340*/  HMMA.16816.F32 R28, R32.reuse, R168, RZ ;  /* 0x000000a8201c723c */ /* 0x048fe200000018ff */
[----:B------:R-:W-:Y:S03]  /*6350*/  @P0 LEA.HI.X R227, R3, c[0x0][0x1cc], R156, 0x1, P1 ;  /* 0x0000730003e30a11 */ /* 0x000fe600008f0c9c */
[----:B------:R-:W-:Y:S02]  /*6360*/  @P0 IADD3 R2, P1, R223, R2, RZ ;  /* 0x00000002df020210 */ /* 0x000fe40007f3e0ff */
[----:B------:R-:W3:Y:S02]  /*6370*/  LDL R223, [R1+0x38] ;  /* 0x0000380001df7983 */ /* 0x000ee40000100800 */
[----:B------:R-:W-:Y:S01]  /*6380*/  HMMA.16816.F32 R32, R32, R170, RZ ;  /* 0x000000aa2020723c */ /* 0x000fe200000018ff */
[----:B------:R-:W-:Y:S01]  /*6390*/  @P0 IMAD.X R0, R159, 0x1, R0, P1 ;  /* 0x000000019f000824 */ /* 0x000fe200008e0600 */
[----:B------:R-:W-:Y:S02]  /*63a0*/  LDSM.16.M88.4 R168, [R202+0x10100] ;  /* 0x01010000caa8783b */ /* 0x000fe40000000200 */
[----:B------:R-:W-:Y:S01]  /*63b0*/  IMAD.MOV.U32 R159, RZ, RZ, c[0x0][0x2c4] ;  /* 0x0000b100ff9f7624 */ /* 0x000fe200078e00ff */
[----:B------:R-:W-:Y:S03]  /*63c0*/  @P0 IADD3 R3, P1, R2, R236, RZ ;  /* 0x000000ec02030210 */ /* 0x000fe60007f3e0ff */
[C---:B------:R-:W-:Y:S05]  /*63d0*/  HMMA.16816.F32 R4, R172.reuse, R176, R4 ;  /* 0x000000b0ac04723c */ /* 0x040fea0000001804 */
[----:B------:R-:W-:Y:S01]  /*63e0*/  ISETP.NE.AND P2, PT, R159, 0x1, PT ;  /* 0x000000019f00780c */ /* 0x000fe20003f45270 */
[----:B------:R-:W-:Y:S01]  /*63f0*/  @P0 IMAD.X R156, R0, 0x1, R225, P1 ;  /* 0x00000001009c0824 */ /* 0x000fe200008e06e1 */
[----:B------:R1:W3:Y:S01]  /*6400*/  LDL R159, [R1+0x3c] ;  /* 0x00003c00019f7983 */ /* 0x0002e20000100800 */
[C---:B------:R-:W-:Y:S03]  /*6410*/  HMMA.16816.F32 R8, R172.reuse, R178, R8 ;  /* 0x000000b2ac08723c */ /* 0x040fe60000001808 */
[----:B------:R-:W-:Y:S01]  /*6420*/  LDSM.16.M88.4 R176, [R198+0x8900] ;  /* 0x00890000c6b0783b */ /* 0x000fe20000000200 */
[C---:B------:R-:W-:Y:S04]  /*6430*/  @P0 LEA R224, P1, R3.reuse, c[0x0][0x1c8], 0x1 ;  /* 0x0000720003e00a11 */ /* 0x040fe800078208ff */
[C---:B------:R-:W-:Y:S04]  /*6440*/  HMMA.16816.F32 R12, R172.reuse, R180, R12 ;  /* 0x000000b4ac0c723c */ /* 0x040fe8000000180c */
[----:B------:R-:W-:Y:S02]  /*6450*/  @P0 LEA.HI.X R225, R3, c[0x0][0x1cc], R156, 0x1, P1 ;  /* 0x0000730003e10a11 */ /* 0x000fe400008f0c9c */
[----:B------:R-:W-:Y:S02]  /*6460*/  @P0 IADD3 R3, P1, R2, R250, RZ ;  /* 0x000000fa02030210 */ /* 0x000fe40007f3e0ff */
[C---:B------:R-:W-:Y:S04]  /*6470*/  HMMA.16816.F32 R16, R172.reuse, R182, R16 ;  /* 0x000000b6ac10723c */ /* 0x040fe80000001810 */
[----:B------:R-:W-:Y:S01]  /*6480*/  @P0 IMAD.X R156, R0, 0x1, R249, P1 ;  /* 0x00000001009c0824 */ /* 0x000fe200008e06f9 */
[C---:B--2---:R-:W-:Y:S03]  /*6490*/  @P0 LEA R220, P1, R3.reuse, c[0x0][0x1c8], 0x1 ;  /* 0x0000720003dc0a11 */ /* 0x044fe600078208ff */
[C---:B------:R-:W-:Y:S04]  /*64a0*/  HMMA.16816.F32 R20, R172.reuse, R184, R20 ;  /* 0x000000b8ac14723c */ /* 0x040fe80000001814 */
[----:B------:R-:W-:Y:S02]  /*64b0*/  @P0 LEA.HI.X R221, R3, c[0x0][0x1cc], R156, 0x1, P1 ;  /* 0x0000730003dd0a11 */ /* 0x000fe400008f0c9c */
[----:B------:R-:W-:Y:S02]  /*64c0*/  @P0 IADD3 R3, P1, R2, R248, RZ ;  /* 0x000000f802030210 */ /* 0x000fe40007f3e0ff */
[C---:B------:R-:W-:Y:S04]  /*64d0*/  HMMA.16816.F32 R24, R172.reuse, R186, R24 ;  /* 0x000000baac18723c */ /* 0x040fe80000001818 */
[----:B------:R-:W-:Y:S01]  /*64e0*/  @P0 IMAD.X R156, R0, 0x1, R247, P1 ;  /* 0x00000001009c0824 */ /* 0x000fe200008e06f7 */
[C---:B------:R-:W-:Y:S03]  /*64f0*/  @P0 LEA R182, P1, R3.reuse, c[0x0][0x1c8], 0x1 ;  /* 0x0000720003b60a11 */ /* 0x040fe600078208ff */
[C---:B------:R-:W-:Y:S04]  /*6500*/  HMMA.16816.F32 R28, R172.reuse, R188, R28 ;  /* 0x000000bcac1c723c */ /* 0x040fe8000000181c */
[----:B------:R-:W-:Y:S01]  /*6510*/  @P0 LEA.HI.X R183, R3, c[0x0][0x1cc], R156, 0x1, P1 ;  /* 0x0000730003b70a11 */ /* 0x000fe200008f0c9c */
[----:B------:R-:W-:Y:S01]  /*6520*/  IMAD.SHL.U32 R156, R222, 0x40, RZ ;  /* 0x00000040de9c7824 */ /* 0x000fe200078e00ff */
[----:B------:R-:W-:Y:S02]  /*6530*/  @P0 IADD3 R2, P1, R2, R246, RZ ;  /* 0x000000f602020210 */ /* 0x000fe40007f3e0ff */
[----:B------:R-:W-:Y:S01]  /*6540*/  HMMA.16816.F32 R32, R172, R190, R32 ;  /* 0x000000beac20723c */ /* 0x000fe20000001820 */
[----:B------:R-:W2:Y:S03]  /*6550*/  LDSM.16.M88.4 R172, [R198+0x8100] ;  /* 0x00810000c6ac783b */ /* 0x000ea60000000200 */
[----:B------:R-:W-:Y:S01]  /*6560*/  @P0 IMAD.X R0, R0, 0x1, R245, P1 ;  /* 0x0000000100000824 */ /* 0x000fe200008e06f5 */
[C---:B------:R-:W-:Y:S04]  /*6570*/  @P0 LEA R180, P1, R2.reuse, c[0x0][0x1c8], 0x1 ;  /* 0x0000720002b40a11 */ /* 0x040fe800078208ff */
[----:B------:R-:W-:Y:S03]  /*6580*/  @P0 LEA.HI.X R181, R2, c[0x0][0x1cc], R0, 0x1, P1 ;  /* 0x0000730002b50a11 */ /* 0x000fe600008f0c00 */
[----:B------:R-:W-:Y:S04]  /*6590*/  IADD3 R0, -R219, 0x1, -R156 ;  /* 0x00000001db007810 */ /* 0x000fe80007ffe99c */
[----:B------:R-:W-:Y:S04]  /*65a0*/  IADD3 R0, R0, c[0x0][0x1d0], RZ ;  /* 0x0000740000007a10 */ /* 0x000fe80007ffe0ff */
[----:B------:R-:W-:Y:S01]  /*65b0*/  IADD3 R0, R0, -c[0x0][0x168], RZ ;  /* 0x80005a0000007a10 */ /* 0x000fe20007ffe0ff */
[C---:B--2---:R-:W-:Y:S08]  /*65c0*/  HMMA.16816.F32 R4, R168.reuse, R172, R4 ;  /* 0x000000aca804723c */ /* 0x044ff00000001804 */
[C---:B------:R-:W-:Y:S01]  /*65d0*/  HMMA.16816.F32 R8, R168.reuse, R174, R8 ;  /* 0x000000aea808723c */ /* 0x040fe20000001808 */
[----:B------:R-:W2:Y:S07]  /*65e0*/  LDSM.16.M88.4 R172, [R198+0x9100] ;  /* 0x00910000c6ac783b */ /* 0x000eae0000000200 */
[C---:B------:R-:W-:Y:S08]  /*65f0*/  HMMA.16816.F32 R12, R168.reuse, R176, R12 ;  /* 0x000000b0a80c723c */ /* 0x040ff0000000180c */
[C---:B------:R-:W-:Y:S01]  /*6600*/  HMMA.16816.F32 R16, R168.reuse, R178, R16 ;  /* 0x000000b2a810723c */ /* 0x040fe20000001810 */
[----:B------:R-:W4:Y:S07]  /*6610*/  LDSM.16.M88.4 R176, [R198+0x9900] ;  /* 0x00990000c6b0783b */ /* 0x000f2e0000000200 */
[C---:B--2---:R-:W-:Y:S08]  /*6620*/  HMMA.16816.F32 R20, R168.reuse, R172, R20 ;  /* 0x000000aca814723c */ /* 0x044ff00000001814 */
[C---:B------:R-:W-:Y:S01]  /*6630*/  HMMA.16816.F32 R24, R168.reuse, R174, R24 ;  /* 0x000000aea818723c */ /* 0x040fe20000001818 */
[----:B------:R-:W-:Y:S07]  /*6640*/  LDSM.16.M88.4 R172, [R197] ;  /* 0x00000000c5ac783b */ /* 0x000fee0000000200 */
[C---:B----4-:R-:W-:Y:S08]  /*6650*/  HMMA.16816.F32 R28, R168.reuse, R176, R28 ;  /* 0x000000b0a81c723c */ /* 0x050ff0000000181c */
[----:B------:R-:W-:Y:S01]  /*6660*/  HMMA.16816.F32 R32, R168, R178, R32 ;  /* 0x000000b2a820723c */ /* 0x000fe20000001820 */
[----:B------:R-:W2:Y:S04]  /*6670*/  LDSM.16.M88.4 R168, [R201+0x10100] ;  /* 0x01010000c9a8783b */ /* 0x000ea80000000200 */
[----:B------:R-:W4:Y:S03]  /*6680*/  LDSM.16.M88.4 R176, [R197+0x800] ;  /* 0x00080000c5b0783b */ /* 0x000f260000000200 */
[C---:B--2---:R-:W-:Y:S08]  /*6690*/  HMMA.16816.F32 R4, R168.reuse, R172, R4 ;  /* 0x000000aca804723c */ /* 0x044ff00000001804 */
[C---:B------:R-:W-:Y:S01]  /*66a0*/  HMMA.16816.F32 R8, R168.reuse, R174, R8 ;  /* 0x000000aea808723c */ /* 0x040fe20000001808 */
[----:B------:R-:W2:Y:S07]  /*66b0*/  LDSM.16.M88.4 R172, [R197+0x1000] ;  /* 0x00100000c5ac783b */ /* 0x000eae0000000200 */
[C---:B----4-:R-:W-:Y:S08]  /*66c0*/  HMMA.16816.F32 R12, R168.reuse, R176, R12 ;  /* 0x000000b0a80c723c */ /* 0x050ff0000000180c */
[C---:B------:R-:W-:Y:S01]  /*66d0*/  HMMA.16816.F32 R16, R168.reuse, R178, R16 ;  /* 0x000000b2a810723c */ /* 0x040fe20000001810 */
[----:B------:R-:W4:Y:S07]  /*66e0*/  LDSM.16.M88.4 R176, [R197+0x1800] ;  /* 0x00180000c5b0783b */ /* 0x000f2e0000000200 */
[C---:B--2---:R-:W-:Y:S08]  /*66f0*/  HMMA.16816.F32 R20, R168.reuse, R172, R20 ;  /* 0x000000aca814723c */ /* 0x044ff00000001814 */
[C---:B------:R-:W-:Y:S01]  /*6700*/  HMMA.16816.F32 R24, R168.reuse, R174, R24 ;  /* 0x000000aea818723c */ /* 0x040fe20000001818 */
[----:B------:R-:W-:Y:S07]  /*6710*/  LDSM.16.M88.4 R172, [R192+0xa100] ;  /* 0x00a10000c0ac783b */ /* 0x000fee0000000200 */
[C---:B----4-:R-:W-:Y:S08]  /*6720*/  HMMA.16816.F32 R28, R168.reuse, R176, R28 ;  /* 0x000000b0a81c723c */ /* 0x050ff0000000181c */
[----:B------:R-:W-:Y:S01]  /*6730*/  HMMA.16816.F32 R32, R168, R178, R32 ;  /* 0x000000b2a820723c */ /* 0x000fe20000001820 */
[----:B------:R-:W2:Y:S04]  /*6740*/  LDSM.16.M88.4 R168, [R199+0x14100] ;  /* 0x01410000c7a8783b */ /* 0x000ea80000000200 */
[----:B------:R-:W4:Y:S01]  /*6750*/  LDSM.16.M88.4 R176, [R192+0xa900] ;  /* 0x00a90000c0b0783b */ /* 0x000f220000000200 */
[----:B---3--:R-:W-:Y:S02]  /*6760*/  @P2 IMAD.MOV.U32 R159, RZ, RZ, R223 ;  /* 0x000000ffff9f2224 */ /* 0x008fe400078e00df */
[----:B------:R-:W-:Y:S03]  /*6770*/  IMAD.MOV.U32 R223, RZ, RZ, 0x1 ;  /* 0x00000001ffdf7424 */ /* 0x000fe600078e00ff */
[----:B------:R-:W-:Y:S02]  /*6780*/  SHFL.IDX PT, R3, R159, RZ, 0x1c1f ;  /* 0x001c1fff9f037589 */ /* 0x000fe400000e0000 */
[----:B------:R-:W-:Y:S01]  /*6790*/  ISETP.LE.AND P2, PT, R223, c[0x0][0x32c], PT ;  /* 0x0000cb00df007a0c */ /* 0x000fe20003f43270 */
[C---:B--2---:R-:W-:Y:S08]  /*67a0*/  HMMA.16816.F32 R4, R168.reuse, R172, R4 ;  /* 0x000000aca804723c */ /* 0x044ff00000001804 */
[C---:B------:R-:W-:Y:S01]  /*67b0*/  HMMA.16816.F32 R8, R168.reuse, R174, R8 ;  /* 0x000000aea808723c */ /* 0x040fe20000001808 */
[----:B------:R-:W2:Y:S07]  /*67c0*/  LDSM.16.M88.4 R172, [R192+0xb100] ;  /* 0x00b10000c0ac783b */ /* 0x000eae0000000200 */
[C---:B----4-:R-:W-:Y:S08]  /*67d0*/  HMMA.16816.F32 R12, R168.reuse, R176, R12 ;  /* 0x000000b0a80c723c */ /* 0x050ff0000000180c */
[C---:B------:R-:W-:Y:S01]  /*67e0*/  HMMA.16816.F32 R16, R168.reuse, R178, R16 ;  /* 0x000000b2a810723c */ /* 0x040fe20000001810 */
[----:B------:R-:W3:Y:S07]  /*67f0*/  LDSM.16.M88.4 R176, [R192+0xb900] ;  /* 0x00b90000c0b0783b */ /* 0x000eee0000000200 */
[C---:B--2---:R-:W-:Y:S08]  /*6800*/  HMMA.16816.F32 R20, R168.reuse, R172, R20 ;  /* 0x000000aca814723c */ /* 0x044ff00000001814 */
[C---:B------:R-:W-:Y:S01]  /*6810*/  HMMA.16816.F32 R24, R168.reuse, R174, R24 ;  /* 0x000000aea818723c */ /* 0x040fe20000001818 */
[----:B------:R-:W-:Y:S07]  /*6820*/  LDSM.16.M88.4 R172, [R215] ;  /* 0x00000000d7ac783b */ /* 0x000fee0000000200 */
[C---:B---3--:R-:W-:Y:S08]  /*6830*/  HMMA.16816.F32 R28, R168.reuse, R176, R28 ;  /* 0x000000b0a81c723c */ /* 0x048ff0000000181c */
[----:B------:R-:W-:Y:S01]  /*6840*/  HMMA.16816.F32 R32, R168, R178, R32 ;  /* 0x000000b2a820723c */ /* 0x000fe20000001820 */
[----:B------:R-:W2:Y:S04]  /*6850*/  LDSM.16.M88.4 R168, [R200+0x14100] ;  /* 0x01410000c8a8783b */ /* 0x000ea80000000200 */
[----:B------:R-:W3:Y:S03]  /*6860*/  LDSM.16.M88.4 R176, [R214] ;  /* 0x00000000d6b0783b */ /* 0x000ee60000000200 */
[C---:B--2---:R-:W-:Y:S08]  /*6870*/  HMMA.16816.F32 R4, R168.reuse, R172, R4 ;  /* 0x000000aca804723c */ /* 0x044ff00000001804 */
[C---:B------:R-:W-:Y:S01]  /*6880*/  HMMA.16816.F32 R8, R168.reuse, R174, R8 ;  /* 0x000000aea808723c */ /* 0x040fe20000001808 */
[----:B------:R-:W2:Y:S07]  /*6890*/  LDSM.16.M88.4 R172, [R213] ;  /* 0x00000000d5ac783b */ /* 0x000eae0000000200 */
[C---:B---3--:R-:W-:Y:S08]  /*68a0*/  HMMA.16816.F32 R12, R168.reuse, R176, R12 ;  /* 0x000000b0a80c723c */ /* 0x048ff0000000180c */
[C---:B------:R-:W-:Y:S01]  /*68b0*/  HMMA.16816.F32 R16, R168.reuse, R178, R16 ;  /* 0x000000b2a810723c */ /* 0x040fe20000001810 */
[----:B------:R-:W3:Y:S07]  /*68c0*/  LDSM.16.M88.4 R176, [R212] ;  /* 0x00000000d4b0783b */ /* 0x000eee0000000200 */
[C---:B--2---:R-:W-:Y:S08]  /*68d0*/  HMMA.16816.F32 R20, R168.reuse, R172, R20 ;  /* 0x000000aca814723c */ /* 0x044ff00000001814 */
[C---:B------:R-:W-:Y:S01]  /*68e0*/  HMMA.16816.F32 R24, R168.reuse, R174, R24 ;  /* 0x000000aea818723c */ /* 0x040fe20000001818 */
[----:B------:R-:W-:Y:S07]  /*68f0*/  LDSM.16.M88.4 R172, [R198+0xa100] ;  /* 0x00a10000c6ac783b */ /* 0x000fee0000000200 */
[C---:B---3--:R-:W-:Y:S08]  /*6900*/  HMMA.16816.F32 R28, R168.reuse, R176, R28 ;  /* 0x000000b0a81c723c */ /* 0x048ff0000000181c */
[----:B------:R-:W-:Y:S01]  /*6910*/  HMMA.16816.F32 R32, R168, R178, R32 ;  /* 0x000000b2a820723c */ /* 0x000fe20000001820 */
[----:B------:R-:W2:Y:S04]  /*6920*/  LDSM.16.M88.4 R168, [R202+0x14100] ;  /* 0x01410000caa8783b */ /* 0x000ea80000000200 */
[----:B------:R-:W3:Y:S03]  /*6930*/  LDSM.16.M88.4 R176, [R198+0xa900] ;  /* 0x00a90000c6b0783b */ /* 0x000ee60000000200 */
[C---:B--2---:R-:W-:Y:S08]  /*6940*/  HMMA.16816.F32 R4, R168.reuse, R172, R4 ;  /* 0x000000aca804723c */ /* 0x044ff00000001804 */
[C---:B------:R-:W-:Y:S01]  /*6950*/  HMMA.16816.F32 R8, R168.reuse, R174, R8 ;  /* 0x000000aea808723c */ /* 0x040fe20000001808 */
[----:B------:R-:W2:Y:S07]  /*6960*/  LDSM.16.M88.4 R172, [R198+0xb100] ;  /* 0x00b10000c6ac783b */ /* 0x000eae0000000200 */
[C---:B---3--:R-:W-:Y:S08]  /*6970*/  HMMA.16816.F32 R12, R168.reuse, R176, R12 ;  /* 0x000000b0a80c723c */ /* 0x048ff0000000180c */
[C---:B------:R-:W-:Y:S01]  /*6980*/  HMMA.16816.F32 R16, R168.reuse, R178, R16 ;  /* 0x000000b2a810723c */ /* 0x040fe20000001810 */
[----:B------:R-:W3:Y:S07]  /*6990*/  LDSM.16.M88.4 R176, [R198+0xb900] ;  /* 0x00b90000c6b0783b */ /* 0x000eee0000000200 */
        /* <DEDUP_REMOVED lines=116> */
[----:B------:R-:W3:Y:S01]  /*70e0*/  LDSM.16.M88.4 R176, [R197+0x7800] ;  /* 0x00780000c5b0783b */ /* 0x000ee20000000200 */
[----:B------:R-:W-:Y:S04]  /*70f0*/  DEPBAR.LE SB0, 0x0 ;  /* 0x000080000000791a */ /* 0x000fe80000000000 */
[----:B------:R-:W-:Y:S02]  /*7100*/  BAR.SYNC.DEFER_BLOCKING 0x0 ;  /* 0x0000000000007b1d */ /* 0x000fe40000010000 */
[C---:B--2---:R-:W-:Y:S04]  /*7110*/  HMMA.16816.F32 R20, R168.reuse, R172, R20 ;  /* 0x000000aca814723c */ /* 0x044fe80000001814 */
[----:B------:R-:W-:Y:S01]  /*7120*/  @!PT LDS RZ, [RZ] ;  /* 0x00000000fffff984 */ /* 0x000fe20000000800 */
[----:B------:R-:W-:Y:S01]  /*7130*/  @!PT LDS RZ, [RZ] ;  /* 0x00000000fffff984 */ /* 0x000fe20000000800 */
[----:B------:R-:W-:Y:S01]  /*7140*/  @!PT LDS RZ, [RZ] ;  /* 0x00000000fffff984 */ /* 0x000fe20000000800 */
[----:B------:R1:W-:Y:S04]  /*7150*/  @P0 LDGSTS.E.BYPASS.LTC128B.128 [R233+0x8100], [R234.64], !P3 ;  /* 0x08100000eae90fae */ /* 0x0003e8000d901d48 */
[C---:B------:R-:W-:Y:S01]  /*7160*/  HMMA.16816.F32 R24, R168.reuse, R174, R24 ;  /* 0x000000aea818723c */ /* 0x040fe20000001818 */
[----:B------:R1:W-:Y:S04]  /*7170*/  @P0 LDGSTS.E.BYPASS.LTC128B.128 [R233+0xa100], [R230.64], !P6 ;  /* 0x0a100000e6e90fae */ /* 0x0003e8000f101d48 */
[----:B------:R1:W-:Y:S03]  /*7180*/  @P0 LDGSTS.E.BYPASS.LTC128B.128 [R233+0xc100], [R228.64], !P5 ;  /* 0x0c100000e4e90fae */ /* 0x0003e6000e901d48 */
[C---:B---3--:R-:W-:Y:S01]  /*7190*/  HMMA.16816.F32 R28, R168.reuse, R176, R28 ;  /* 0x000000b0a81c723c */ /* 0x048fe2000000181c */
[----:B------:R1:W-:Y:S04]  /*71a0*/  @P0 LDGSTS.E.BYPASS.LTC128B.128 [R233+0xe100], [R226.64], !P4 ;  /* 0x0e100000e2e90fae */ /* 0x0003e8000e101d48 */
[----:B------:R1:W-:Y:S03]  /*71b0*/  @P0 LDGSTS.E.BYPASS.LTC128B.128 [R233+0x9100], [R224.64], !P3 ;  /* 0x09100000e0e90fae */ /* 0x0003e6000d901d48 */
[----:B------:R-:W-:Y:S01]  /*71c0*/  HMMA.16816.F32 R32, R168, R178, R32 ;  /* 0x000000b2a820723c */ /* 0x000fe20000001820 */
[----:B------:R1:W-:Y:S04]  /*71d0*/  @P0 LDGSTS.E.BYPASS.LTC128B.128 [R233+0xb100], [R220.64], !P6 ;  /* 0x0b100000dce90fae */ /* 0x0003e8000f101d48 */
[----:B------:R1:W-:Y:S02]  /*71e0*/  @P0 LDGSTS.E.BYPASS.LTC128B.128 [R233+0xd100], [R182.64], !P5 ;  /* 0x0d100000b6e90fae */ /* 0x0003e4000e901d48 */
[C---:B------:R-:W-:Y:S02]  /*71f0*/  IADD3 R169, R0.reuse, c[0x0][0x328], RZ ;  /* 0x0000ca0000a97a10 */ /* 0x040fe40007ffe0ff */
[----:B------:R1:W-:Y:S03]  /*7200*/  @P0 LDGSTS.E.BYPASS.LTC128B.128 [R233+0xf100], [R180.64], !P4 ;  /* 0x0f100000b4e90fae */ /* 0x0003e6000e101d48 */
[----:B------:R-:W-:Y:S01]  /*7210*/  IADD3 R168, R0, UR6, RZ ;  /* 0x0000000600a87c10 */ /* 0x000fe2000fffe0ff */
[----:B------:R-:W0:Y:S01]  /*7220*/  LDGDEPBAR ;  /* 0x00000000000079af */ /* 0x000e220000000000 */
[--C-:B------:R-:W-:Y:S03]  /*7230*/  IMAD.IADD R2, R169, 0x1, R3.reuse ;  /* 0x00000001a9027824 */ /* 0x100fe600078e0203 */
[----:B------:R-:W-:Y:S01]  /*7240*/  IMAD.IADD R0, R168, 0x1, R3 ;  /* 0x00000001a8007824 */ /* 0x000fe200078e0203 */
[----:B------:R-:W-:-:S05]  /*7250*/  @!P2 BRA `(.L_x_887) ;  /* 0x000001900000a947 */ /* 0x000fca0003800000 */
        /* <DEDUP_REMOVED lines=14> */
.L_x_889:
[----:B------:R-:W-:Y:S04]  /*7340*/  MOV R170, c[0x0][0x32c] ;  /* 0x0000cb0000aa7a02 */ /* 0x000fe80000000f00 */
[----:B------:R-:W-:Y:S11]  /*7350*/  ISETP.NE.AND P0, PT, R170, 0x1, PT ;  /* 0x00000001aa00780c */ /* 0x000ff60003f05270 */
[----:B------:R-:W-:Y:S02]  /*7360*/  @!UPT UIADD3 URZ, URZ, URZ, URZ ;  /* 0x0000003f3f3ff290 */ /* 0x000fe4000fffe03f */
[----:B------:R-:W-:Y:S05]  /*7370*/  @P0 IMAD.HI.U32 R170, R3, c[0x0][0x330], RZ ;  /* 0x0000cc0003aa0a27 */ /* 0x000fea00078e00ff */
[----:B------:R-:W-:Y:S02]  /*7380*/  @P0 SHF.R.U32.HI R3, RZ, c[0x0][0x334], R170 ;  /* 0x0000cd00ff030a19 */ /* 0x000fe400000116aa */
.L_x_890:
[----:B------:R-:W-:Y:S05]  /*7390*/  BSYNC B0 ;  /* 0x0000000000007941 */ /* 0x000fea0003800000 */
.L_x_888:
[----:B------:R-:W-:Y:S04]  /*73a0*/  IMAD R3, R3, c[0x0][0x32c], -R156 ;  /* 0x0000cb0003037a24 */ /* 0x000fe800078e0a9c */
[----:B------:R-:W-:Y:S05]  /*73b0*/  IMAD.IADD R3, R3, 0x1, -R219 ;  /* 0x0000000103037824 */ /* 0x000fea00078e0adb */
[----:B------:R-:W-:Y:S02]  /*73c0*/  IADD3 R170, R3, c[0x0][0x32c], RZ ;  /* 0x0000cb0003aa7a10 */ /* 0x000fe40007ffe0ff */
[----:B------:R-:W-:Y:S02]  /*73d0*/  IMNMX R0, R0, R3, !PT ;  /* 0x0000000300007217 */ /* 0x000fe40007800200 */
[----:B------:R-:W-:Y:S02]  /*73e0*/  IMNMX R2, R2, R170, PT ;  /* 0x000000aa02027217 */ /* 0x000fe40003800200 */
.L_x_887:
[----:B------:R-:W-:Y:S01]  /*73f0*/  ISETP.GT.AND P1, PT, R222, -0x1, PT ;  /* 0xffffffffde00780c */ /* 0x000fe20003f24270 */
[----:B------:R-:W2:Y:S03]  /*7400*/  SHFL.IDX PT, R3, R159, 0x1, 0x1c1f ;  /* 0x003c1f009f037f89 */ /* 0x000ea600000e0000 */
[----:B------:R-:W-:Y:S04]  /*7410*/  ISETP.GT.AND P0, PT, R0, RZ, P1 ;  /* 0x000000ff0000720c */ /* 0x000fe80000f04270 */
[----:B------:R-:W-:Y:S04]  /*7420*/  ISETP.LT.OR P0, PT, R2, 0x1, P0 ;  /* 0x000000010200780c */ /* 0x000fe80000701670 */
[----:B------:R-:W-:Y:S02]  /*7430*/  FSEL R4, R4, -INF , !P0 ;  /* 0xff80000004047808 */ /* 0x000fe40004000000 */
[----:B------:R-:W-:Y:S04]  /*7440*/  ISETP.GT.AND P0, PT, R0, 0x1, P1 ;  /* 0x000000010000780c */ /* 0x000fe80000f04270 */
        /* <DEDUP_REMOVED lines=22> */
[----:B-1----:R-:W-:Y:S02]  /*75b0*/  FSEL R181, R20, -INF , !P0 ;  /* 0xff80000014b57808 */ /* 0x002fe40004000000 */
        /* <DEDUP_REMOVED lines=18> */
[----:B------:R-:W-:Y:S01]  /*76e0*/  ISETP.GT.AND P0, PT, R0, 0x39, P1 ;  /* 0x000000390000780c */ /* 0x000fe20000f04270 */
[--C-:B--2---:R-:W-:Y:S03]  /*76f0*/  IMAD.IADD R0, R168, 0x1, R3.reuse ;  /* 0x00000001a8007824 */ /* 0x104fe600078e0203 */
[----:B------:R-:W-:Y:S01]  /*7700*/  ISETP.LT.OR P0, PT, R2, 0x3a, P0 ;  /* 0x0000003a0200780c */ /* 0x000fe20000701670 */
[----:B------:R-:W-:Y:S03]  /*7710*/  IMAD.IADD R2, R169, 0x1, R3 ;  /* 0x00000001a9027824 */ /* 0x000fe600078e0203 */
[----:B------:R-:W-:Y:S01]  /*7720*/  FSEL R225, R33, -INF , !P0 ;  /* 0xff80000021e17808 */ /* 0x000fe20004000000 */
        /* <DEDUP_REMOVED lines=15> */
.L_x_893:
[----:B------:R-:W-:Y:S04]  /*7820*/  MOV R12, c[0x0][0x32c] ;  /* 0x0000cb00000c7a02 */ /* 0x000fe80000000f00 */
[----:B------:R-:W-:Y:S11]  /*7830*/  ISETP.NE.AND P0, PT, R12, 0x1, PT ;  /* 0x000000010c00780c */ /* 0x000ff60003f05270 */
[----:B------:R-:W-:Y:S02]  /*7840*/  @!UPT UIADD3 URZ, URZ, URZ, URZ ;  /* 0x0000003f3f3ff290 */ /* 0x000fe4000fffe03f */
[----:B------:R-:W-:Y:S05]  /*7850*/  @P0 IMAD.HI.U32 R12, R3, c[0x0][0x330], RZ ;  /* 0x0000cc00030c0a27 */ /* 0x000fea00078e00ff */
[----:B------:R-:W-:Y:S02]  /*7860*/  @P0 SHF.R.U32.HI R3, RZ, c[0x0][0x334], R12 ;  /* 0x0000cd00ff030a19 */ /* 0x000fe4000001160c */
.L_x_894:
[----:B------:R-:W-:Y:S05]  /*7870*/  BSYNC B0 ;  /* 0x0000000000007941 */ /* 0x000fea0003800000 */
.L_x_892:
[----:B------:R-:W-:Y:S04]  /*7880*/  IMAD R156, R3, c[0x0][0x32c], -R156 ;  /* 0x0000cb00039c7a24 */ /* 0x000fe800078e0a9c */
[----:B------:R-:W-:Y:S05]  /*7890*/  IMAD.IADD R156, R156, 0x1, -R219 ;  /* 0x000000019c9c7824 */ /* 0x000fea00078e0adb */
[----:B------:R-:W-:Y:S02]  /*78a0*/  IADD3 R3, R156, c[0x0][0x32c], RZ ;  /* 0x0000cb009c037a10 */ /* 0x000fe40007ffe0ff */
[----:B------:R-:W-:Y:S02]  /*78b0*/  IMNMX R0, R0, R156, !PT ;  /* 0x0000009c00007217 */ /* 0x000fe40007800200 */
[----:B------:R-:W-:Y:S02]  /*78c0*/  IMNMX R2, R2, R3, PT ;  /* 0x0000000302027217 */ /* 0x000fe40003800200 */
.L_x_891:
[----:B------:R-:W-:Y:S02]  /*78d0*/  ISETP.GT.AND P0, PT, R0, RZ, P1 ;  /* 0x000000ff0000720c */ /* 0x000fe40000f04270 */
[----:B------:R-:W-:Y:S02]  /*78e0*/  FMNMX.FTZ R3, R4, R157, !PT ;  /* 0x0000009d04037209 */ /* 0x000fe40007810000 */
[----:B------:R-:W-:Y:S02]  /*78f0*/  ISETP.LT.OR P0, PT, R2, 0x1, P0 ;  /* 0x000000010200780c */ /* 0x000fe40000701670 */
[----:B------:R-:W-:Y:S02]  /*7900*/  FMNMX.FTZ R3, R5, R3, !PT ;  /* 0x0000000305037209 */ /* 0x000fe40007810000 */
[----:B------:R-:W-:Y:S02]  /*7910*/  FSEL R6, R6, -INF , !P0 ;  /* 0xff80000006067808 */ /* 0x000fe40004000000 */
[----:B------:R-:W-:Y:S02]  /*7920*/  ISETP.GT.AND P0, PT, R0, 0x1, P1 ;  /* 0x000000010000780c */ /* 0x000fe40000f04270 */
        /* <DEDUP_REMOVED lines=44> */
[----:B------:R-:W-:Y:S01]  /*7bf0*/  ISETP.GT.AND P0, PT, R0, 0x28, P1 ;  /* 0x000000280000780c */ /* 0x000fe20000f04270 */
[----:B------:R-:W-:Y:S01]  /*7c00*/  LDSM.16.MT88.4 R20, [R194+0x100] ;  /* 0x00010000c214783b */ /* 0x000fe20000004200 */
        /* <DEDUP_REMOVED lines=12> */
[----:B------:R-:W-:Y:S01]  /*7cd0*/  FMNMX.FTZ R12, R184, R12, !PT ;  /* 0x0000000cb80c7209 */ /* 0x000fe20007810000 */
[----:B------:R-:W-:Y:S01]  /*7ce0*/  SHFL.BFLY PT, R13, R3, 0x2, 0x1f ;  /* 0x0c401f00030d7f89 */ /* 0x000fe200000e0000 */
[----:B------:R-:W-:Y:S02]  /*7cf0*/  FSEL R219, R30, -INF , !P0 ;  /* 0xff8000001edb7808 */ /* 0x000fe40004000000 */
[----:B------:R-:W-:Y:S02]  /*7d00*/  ISETP.GT.AND P0, PT, R0, 0x31, P1 ;  /* 0x000000310000780c */ /* 0x000fe40000f04270 */
[----:B------:R-:W-:Y:S02]  /*7d10*/  FMNMX.FTZ R12, R185, R12, !PT ;  /* 0x0000000cb90c7209 */ /* 0x000fe40007810000 */
[----:B------:R-:W-:Y:S02]  /*7d20*/  ISETP.LT.OR P0, PT, R2, 0x32, P0 ;  /* 0x000000320200780c */ /* 0x000fe40000701670 */
[----:B------:R-:W-:Y:S02]  /*7d30*/  FMNMX.FTZ R12, R188, R12, !PT ;  /* 0x0000000cbc0c7209 */ /* 0x000fe40007810000 */
[----:B------:R-:W-:Y:S02]  /*7d40*/  FSEL R221, R31, -INF , !P0 ;  /* 0xff8000001fdd7808 */ /* 0x000fe40004000000 */
[----:B------:R-:W-:Y:S01]  /*7d50*/  ISETP.GT.AND P0, PT, R0, 0x38, P1 ;  /* 0x000000380000780c */ /* 0x000fe20000f04270 */
[----:B------:R-:W-:Y:S03]  /*7d60*/  LDSM.16.MT88.4 R28, [R196+0x100] ;  /* 0x00010000c41c783b */ /* 0x000fe60000004200 */
[----:B------:R-:W-:Y:S04]  /*7d70*/  ISETP.LT.OR P0, PT, R2, 0x39, P0 ;  /* 0x000000390200780c */ /* 0x000fe80000701670 */
[----:B------:R-:W-:Y:S02]  /*7d80*/  FSEL R223, R34, -INF , !P0 ;  /* 0xff80000022df7808 */ /* 0x000fe40004000000 */
[----:B------:R-:W-:Y:S02]  /*7d90*/  ISETP.GT.AND P0, PT, R0, 0x39, P1 ;  /* 0x000000390000780c */ /* 0x000fe40000f04270 */
[----:B------:R-:W-:Y:S02]  /*7da0*/  FMNMX.FTZ R0, R219, R12, !PT ;  /* 0x0000000cdb007209 */ /* 0x000fe40007810000 */
[----:B------:R-:W-:Y:S02]  /*7db0*/  ISETP.LT.OR P0, PT, R2, 0x3a, P0 ;  /* 0x0000003a0200780c */ /* 0x000fe40000701670 */
[----:B------:R-:W-:Y:S02]  /*7dc0*/  FMNMX.FTZ R0, R221, R0, !PT ;  /* 0x00000000dd007209 */ /* 0x000fe40007810000 */
[----:B------:R-:W-:Y:S02]  /*7dd0*/  FSEL R159, R35, -INF , !P0 ;  /* 0xff800000239f7808 */ /* 0x000fe40004000000 */
[----:B------:R-:W-:Y:S04]  /*7de0*/  FMNMX.FTZ R0, R223, R0, !PT ;  /* 0x00000000df007209 */ /* 0x000fe80007810000 */
[----:B------:R-:W-:Y:S05]  /*7df0*/  FMNMX.FTZ R0, R159, R0, !PT ;  /* 0x000000009f007209 */ /* 0x000fea0007810000 */
[----:B------:R-:W1:Y:S02]  /*7e00*/  SHFL.BFLY PT, R2, R0, 0x2, 0x1f ;  /* 0x0c401f0000027f89 */ /* 0x000e6400000e0000 */
[----:B-1----:R-:W-:Y:S02]  /*7e10*/  FMNMX.FTZ R2, R0, R2, !PT ;  /* 0x0000000200027209 */ /* 0x002fe40007810000 */
[----:B------:R-:W-:Y:S04]  /*7e20*/  FMNMX.FTZ R3, R3, R13, !PT ;  /* 0x0000000d03037209 */ /* 0x000fe80007810000 */
[----:B------:R-:W-:Y:S08]  /*7e30*/  LDSM.16.MT88.4 R12, [R193+0x100] ;  /* 0x00010000c10c783b */ /* 0x000ff00000004200 */
[----:B------:R-:W1:Y:S02]  /*7e40*/  SHFL.BFLY PT, R156, R3, 0x1, 0x1f ;  /* 0x0c201f00039c7f89 */ /* 0x000e6400000e0000 */
[----:B-1----:R-:W-:Y:S06]  /*7e50*/  FMNMX.FTZ R156, R3, R156, !PT ;  /* 0x0000009c039c7209 */ /* 0x002fec0007810000 */
[----:B------:R-:W1:Y:S01]  /*7e60*/  SHFL.BFLY PT, R3, R2, 0x1, 0x1f ;  /* 0x0c201f0002037f89 */ /* 0x000e6200000e0000 */
[C---:B------:R-:W-:Y:S01]  /*7e70*/  FSETP.NEU.FTZ.AND P0, PT, R156.reuse, -INF , PT ;  /* 0xff8000009c00780b */ /* 0x040fe20003f1d000 */
[C---:B------:R-:W-:Y:S03]  /*7e80*/  FMUL.FTZ R172, R156.reuse, c[0x0][0x2d0] ;  /* 0x0000b4009cac7a20 */ /* 0x040fe60000410000 */
[----:B------:R-:W-:Y:S02]  /*7e90*/  FSEL R0, R156, RZ, P0 ;  /* 0x000000ff9c007208 */ /* 0x000fe40000000000 */
[----:B------:R-:W-:Y:S03]  /*7ea0*/  FSEL R172, R172, RZ, P0 ;  /* 0x000000ffacac7208 */ /* 0x000fe60000000000 */
[----:B------:R-:W-:Y:S02]  /*7eb0*/  FADD.FTZ R0, -R0, R157 ;  /* 0x0000009d00007221 */ /* 0x000fe40000010100 */
[--C-:B------:R-:W-:Y:S02]  /*7ec0*/  FFMA.FTZ R8, R8, c[0x0][0x2d0], -R172.reuse ;  /* 0x0000b40008087a23 */ /* 0x100fe400000108ac */
[----:B------:R-:W-:Y:S02]  /*7ed0*/  FMUL.FTZ R0, R0, c[0x0][0x2d0] ;  /* 0x0000b40000007a20 */ /* 0x000fe40000410000 */
[--C-:B------:R-:W-:Y:S01]  /*7ee0*/  FFMA.FTZ R9, R9, c[0x0][0x2d0], -R172.reuse ;  /* 0x0000b40009097a23 */ /* 0x100fe200000108ac */
[----:B------:R-:W-:Y:S01]  /*7ef0*/  MUFU.EX2 R241, R8 ;  /* 0x0000000800f17308 */ /* 0x000fe20000000800 */
[--C-:B------:R-:W-:Y:S02]  /*7f00*/  FFMA.FTZ R4, R4, c[0x0][0x2d0], -R172.reuse ;  /* 0x0000b40004047a23 */ /* 0x100fe400000108ac */
[----:B------:R-:W-:Y:S01]  /*7f10*/  FFMA.FTZ R5, R5, c[0x0][0x2d0], -R172 ;  /* 0x0000b40005057a23 */ /* 0x000fe200000108ac */
[----:B-1----:R-:W-:Y:S06]  /*7f20*/  FMNMX.FTZ R3, R2, R3, !PT ;  /* 0x0000000302037209 */ /* 0x002fec0007810000 */
[----:B------:R1:W2:Y:S01]  /*7f30*/  MUFU.EX2 R2, R0 ;  /* 0x0000000000027308 */ /* 0x0002a20000000800 */
[C---:B------:R-:W-:Y:S01]  /*7f40*/  FSETP.NEU.FTZ.AND P0, PT, R3.reuse, -INF , PT ;  /* 0xff8000000300780b */ /* 0x040fe20003f1d000 */
[----:B------:R-:W-:Y:S05]  /*7f50*/  FMUL.FTZ R157, R3, c[0x0][0x2d0] ;  /* 0x0000b400039d7a20 */ /* 0x000fea0000410000 */
[----:B------:R-:W-:Y:S03]  /*7f60*/  FSEL R157, R157, RZ, P0 ;  /* 0x000000ff9d9d7208 */ /* 0x000fe60000000000 */
[----:B------:R-:W3:Y:S02]  /*7f70*/  MUFU.EX2 R240, R9 ;  /* 0x0000000900f07308 */ /* 0x000ee40000000800 */
[--C-:B------:R-:W-:Y:S02]  /*7f80*/  FFMA.FTZ R10, R10, c[0x0][0x2d0], -R157.reuse ;  /* 0x0000b4000a0a7a23 */ /* 0x100fe4000001089d */
[--C-:B------:R-:W-:Y:S02]  /*7f90*/  FFMA.FTZ R11, R11, c[0x0][0x2d0], -R157.reuse ;  /* 0x0000b4000b0b7a23 */ /* 0x100fe4000001089d */
[--C-:B------:R-:W-:Y:S02]  /*7fa0*/  FFMA.FTZ R6, R6, c[0x0][0x2d0], -R157.reuse ;  /* 0x0000b40006067a23 */ /* 0x100fe4000001089d */
[--C-:B------:R-:W-:Y:S02]  /*7fb0*/  FFMA.FTZ R7, R7, c[0x0][0x2d0], -R157.reuse ;  /* 0x0000b40007077a23 */ /* 0x100fe4000001089d */
[----:B------:R-:W-:Y:S01]  /*7fc0*/  MUFU.EX2 R227, R10 ;  /* 0x0000000a00e37308 */ /* 0x000fe20000000800 */
[----:B-1----:R-:W-:Y:S01]  /*7fd0*/  FSEL R0, R3, RZ, P0 ;  /* 0x000000ff03007208 */ /* 0x002fe20000000000 */
[C---:B--2---:R-:W-:Y:S02]  /*7fe0*/  FMUL.FTZ R8, R2.reuse, R164 ;  /* 0x000000a402087220 */ /* 0x044fe40000410000 */
[----:B------:R-:W-:Y:S02]  /*7ff0*/  FMUL.FTZ R16, R2, R136 ;  /* 0x0000008802107220 */ /* 0x000fe40000410000 */
[----:B------:R-:W-:Y:S04]  /*8000*/  FADD.FTZ R0, -R0, R158 ;  /* 0x0000009e00007221 */ /* 0x000fe80000010100 */
[----:B------:R-:W1:Y:S01]  /*8010*/  MUFU.EX2 R226, R11 ;  /* 0x0000000b00e27308 */ /* 0x000e620000000800 */
[----:B------:R-:W-:Y:S02]  /*8020*/  FMUL.FTZ R17, R2, R137 ;  /* 0x0000008902117220 */ /* 0x000fe40000410000 */
[----:B------:R-:W-:Y:S01]  /*8030*/  FMUL.FTZ R0, R0, c[0x0][0x2d0] ;  /* 0x0000b40000007a20 */ /* 0x000fe20000410000 */
[----:B---3--:R-:W-:Y:S01]  /*8040*/  F2FP.PACK_AB R170, R240, R241 ;  /* 0x000000f1f0aa723e */ /* 0x008fe200000000ff */
[C---:B------:R-:W-:Y:S02]  /*8050*/  FMUL.FTZ R9, R2.reuse, R165 ;  /* 0x000000a502097220 */ /* 0x040fe40000410000 */
[C---:B------:R-:W-:Y:S02]  /*8060*/  FMUL.FTZ R25, R2.reuse, R145 ;  /* 0x0000009102197220 */ /* 0x040fe40000410000 */
[C---:B------:R-:W-:Y:S01]  /*8070*/  FMUL.FTZ R24, R2.reuse, R144 ;  /* 0x0000009002187220 */ /* 0x040fe20000410000 */
[----:B------:R-:W2:Y:S01]  /*8080*/  MUFU.EX2 R0, R0 ;  /* 0x0000000000007308 */ /* 0x000ea20000000800 */
        /* <DEDUP_REMOVED lines=8> */
[----:B-1----:R-:W-:Y:S01]  /*8110*/  F2FP.PACK_AB R171, R226, R227 ;  /* 0x000000e3e2ab723e */ /* 0x002fe200000000ff */
[C---:B------:R-:W-:Y:S02]  /*8120*/  FMUL.FTZ R45, R2.reuse, R45 ;  /* 0x0000002d022d7220 */ /* 0x040fe40000410000 */
[C---:B------:R-:W-:Y:S02]  /*8130*/  FMUL.FTZ R48, R2.reuse, R48 ;  /* 0x0000003002307220 */ /* 0x040fe40000410000 */
[C---:B------:R-:W-:Y:S01]  /*8140*/  FMUL.FTZ R49, R2.reuse, R49 ;  /* 0x0000003102317220 */ /* 0x040fe20000410000 */
[----:B------:R-:W1:Y:S01]  /*8150*/  MUFU.EX2 R242, R5 ;  /* 0x0000000500f27308 */ /* 0x000e620000000800 */
[C---:B------:R-:W-:Y:S02]  /*8160*/  FMUL.FTZ R52, R2.reuse, R52 ;  /* 0x0000003402347220 */ /* 0x040fe40000410000 */
[----:B------:R-:W-:Y:S02]  /*8170*/  FMUL.FTZ R53, R2, R53 ;  /* 0x0000003502357220 */ /* 0x000fe40000410000 */
[C---:B--2---:R-:W-:Y:S02]  /*8180*/  FMUL.FTZ R10, R0.reuse, R166 ;  /* 0x000000a6000a7220 */ /* 0x044fe40000410000 */
[C---:B------:R-:W-:Y:S02]  /*8190*/  FMUL.FTZ R11, R0.reuse, R167 ;  /* 0x000000a7000b7220 */ /* 0x040fe40000410000 */
[C---:B------:R-:W-:Y:S01]  /*81a0*/  FMUL.FTZ R18, R0.reuse, R138 ;  /* 0x0000008a00127220 */ /* 0x040fe20000410000 */
[----:B------:R2:W-:Y:S01]  /*81b0*/  MUFU.EX2 R229, R6 ;  /* 0x0000000600e57308 */ /* 0x0005e20000000800 */
[C---:B------:R-:W-:Y:S01]  /*81c0*/  FMUL.FTZ R19, R0.reuse, R139 ;  /* 0x0000008b00137220 */ /* 0x040fe20000410000 */
[----:B------:R-:W-:Y:S01]  /*81d0*/  LDSM.16.MT88.4 R164, [R193+0x1900] ;  /* 0x00190000c1a4783b */ /* 0x000fe20000004200 */
[----:B------:R-:W-:Y:S02]  /*81e0*/  FMUL.FTZ R26, R0, R146 ;  /* 0x00000092001a7220 */ /* 0x000fe40000410000 */
[----:B---3--:R-:W-:Y:S02]  /*81f0*/  FMUL.FTZ R4, R2, R160 ;  /* 0x000000a002047220 */ /* 0x008fe40000410000 */
[C---:B------:R-:W-:Y:S02]  /*8200*/  FMUL.FTZ R27, R0.reuse, R147 ;  /* 0x00000093001b7220 */ /* 0x040fe40000410000 */
[C---:B------:R-:W-:Y:S01]  /*8210*/  FMUL.FTZ R34, R0.reuse, R154 ;  /* 0x0000009a00227220 */ /* 0x040fe20000410000 */
[----:B------:R-:W3:Y:S01]  /*8220*/  MUFU.EX2 R228, R7 ;  /* 0x0000000700e47308 */ /* 0x000ee20000000800 */
[----:B------:R-:W-:Y:S01]  /*8230*/  LDSM.16.MT88.4 R136, [R193+0x2100] ;  /* 0x00210000c188783b */ /* 0x000fe20000004200 */
[----:B------:R-:W-:Y:S01]  /*8240*/  FMUL.FTZ R35, R0, R155 ;  /* 0x0000009b00237220 */ /* 0x000fe20000410000 */
[----:B-1----:R-:W-:Y:S01]  /*8250*/  F2FP.PACK_AB R168, R242, R239 ;  /* 0x000000eff2a8723e */ /* 0x002fe200000000ff */
[----:B------:R-:W-:Y:S02]  /*8260*/  FMUL.FTZ R5, R2, R161 ;  /* 0x000000a102057220 */ /* 0x000fe40000410000 */
[C---:B------:R-:W-:Y:S02]  /*8270*/  FMUL.FTZ R38, R0.reuse, R38 ;  /* 0x0000002600267220 */ /* 0x040fe40000410000 */
[C---:B------:R-:W-:Y:S01]  /*8280*/  FMUL.FTZ R39, R0.reuse, R39 ;  /* 0x0000002700277220 */ /* 0x040fe20000410000 */
[----:B------:R-:W-:Y:S01]  /*8290*/  LDSM.16.MT88.4 R152, [R194+0x2900] ;  /* 0x00290000c298783b */ /* 0x000fe20000004200 */
[C---:B------:R-:W-:Y:S02]  /*82a0*/  FMUL.FTZ R42, R0.reuse, R42 ;  /* 0x0000002a002a7220 */ /* 0x040fe40000410000 */
[C---:B------:R-:W-:Y:S02]  /*82b0*/  FMUL.FTZ R43, R0.reuse, R43 ;  /* 0x0000002b002b7220 */ /* 0x040fe40000410000 */
[C---:B--2---:R-:W-:Y:S02]  /*82c0*/  FMUL.FTZ R6, R0.reuse, R162 ;  /* 0x000000a200067220 */ /* 0x044fe40000410000 */
[C---:B------:R-:W-:Y:S02]  /*82d0*/  FMUL.FTZ R46, R0.reuse, R46 ;  /* 0x0000002e002e7220 */ /* 0x040fe40000410000 */
[C---:B------:R-:W-:Y:S02]  /*82e0*/  FMUL.FTZ R47, R0.reuse, R47 ;  /* 0x0000002f002f7220 */ /* 0x040fe40000410000 */
[C---:B------:R-:W-:Y:S02]  /*82f0*/  FMUL.FTZ R50, R0.reuse, R50 ;  /* 0x0000003200327220 */ /* 0x040fe40000410000 */
[----:B------:R-:W-:Y:S01]  /*8300*/  FMUL.FTZ R51, R0, R51 ;  /* 0x0000003300337220 */ /* 0x000fe20000410000 */
[----:B---3--:R-:W-:Y:S01]  /*8310*/  F2FP.PACK_AB R169, R228, R229 ;  /* 0x000000e5e4a9723e */ /* 0x008fe200000000ff */
[----:B------:R-:W-:Y:S02]  /*8320*/  FMUL.FTZ R7, R0, R163 ;  /* 0x000000a300077220 */ /* 0x000fe40000410000 */
[--C-:B------:R-:W-:Y:S02]  /*8330*/  FFMA.FTZ R144, R180, c[0x0][0x2d0], -R157.reuse ;  /* 0x0000b400b4907a23 */ /* 0x100fe4000001089d */
[C---:B------:R-:W-:Y:S02]  /*8340*/  FMUL.FTZ R54, R0.reuse, R54 ;  /* 0x0000003600367220 */ /* 0x040fe40000410000 */
[----:B------:R-:W-:Y:S01]  /*8350*/  FMUL.FTZ R55, R0, R55 ;  /* 0x0000003700377220 */ /* 0x000fe20000410000 */
[C---:B------:R-:W-:Y:S05]  /*8360*/  HMMA.16816.F32 R4, R168.reuse, R12, R4 ;  /* 0x0000000ca804723c */ /* 0x040fea0000001804 */
[C---:B------:R-:W-:Y:S02]  /*8370*/  FMUL.FTZ R56, R2.reuse, R56 ;  /* 0x0000003802387220 */ /* 0x040fe40000410000 */
[C---:B------:R-:W-:Y:S01]  /*8380*/  FMUL.FTZ R12, R2.reuse, R132 ;  /* 0x00000084020c7220 */ /* 0x040fe20000410000 */
[C---:B------:R-:W-:Y:S04]  /*8390*/  HMMA.16816.F32 R8, R168.reuse, R14, R8 ;  /* 0x0000000ea808723c */ /* 0x040fe80000001808 */
[C---:B------:R-:W-:Y:S02]  /*83a0*/  FMUL.FTZ R13, R2.reuse, R133 ;  /* 0x00000085020d7220 */ /* 0x040fe40000410000 */
[----:B------:R-:W-:Y:S02]  /*83b0*/  FMUL.FTZ R57, R2, R57 ;  /* 0x0000003902397220 */ /* 0x000fe40000410000 */
[C---:B------:R-:W-:Y:S04]  /*83c0*/  FMUL.FTZ R14, R0.reuse, R134 ;  /* 0x00000086000e7220 */ /* 0x040fe80000410000 */
[C---:B------:R-:W-:Y:S02]  /*83d0*/  FMUL.FTZ R15, R0.reuse, R135 ;  /* 0x00000087000f7220 */ /* 0x040fe40000410000 */
[----:B------:R-:W1:Y:S01]  /*83e0*/  LDSM.16.MT88.4 R132, [R195+0x100] ;  /* 0x00010000c384783b */ /* 0x000e620000004200 */
[C---:B------:R-:W-:Y:S02]  /*83f0*/  FMUL.FTZ R58, R0.reuse, R58 ;  /* 0x0000003a003a7220 */ /* 0x040fe40000410000 */
[----:B------:R-:W-:Y:S02]  /*8400*/  FMUL.FTZ R59, R0, R59 ;  /* 0x0000003b003b7220 */ /* 0x000fe40000410000 */
[C---:B------:R-:W-:Y:S03]  /*8410*/  HMMA.16816.F32 R12, R168.reuse, R20, R12 ;  /* 0x00000014a80c723c */ /* 0x040fe6000000180c */
[C---:B------:R-:W-:Y:S02]  /*8420*/  FMUL.FTZ R60, R2.reuse, R60 ;  /* 0x0000003c023c7220 */ /* 0x040fe40000410000 */
[C---:B------:R-:W-:Y:S02]  /*8430*/  FMUL.FTZ R61, R2.reuse, R61 ;  /* 0x0000003d023d7220 */ /* 0x040fe40000410000 */
[C---:B------:R-:W-:Y:S01]  /*8440*/  FMUL.FTZ R20, R2.reuse, R140 ;  /* 0x0000008c02147220 */ /* 0x040fe20000410000 */
[C---:B------:R-:W-:Y:S04]  /*8450*/  HMMA.16816.F32 R16, R168.reuse, R22, R16 ;  /* 0x00000016a810723c */ /* 0x040fe80000001810 */
[----:B------:R-:W-:Y:S02]  /*8460*/  FMUL.FTZ R21, R2, R141 ;  /* 0x0000008d02157220 */ /* 0x000fe40000410000 */
[C---:B------:R-:W-:Y:S02]  /*8470*/  FMUL.FTZ R62, R0.reuse, R62 ;  /* 0x0000003e003e7220 */ /* 0x040fe40000410000 */
[C---:B------:R-:W-:Y:S04]  /*8480*/  FMUL.FTZ R22, R0.reuse, R142 ;  /* 0x0000008e00167220 */ /* 0x040fe80000410000 */
[C---:B------:R-:W-:Y:S02]  /*8490*/  FMUL.FTZ R23, R0.reuse, R143 ;  /* 0x0000008f00177220 */ /* 0x040fe40000410000 */
[----:B------:R-:W2:Y:S01]  /*84a0*/  LDSM.16.MT88.4 R140, [R194+0x2100] ;  /* 0x00210000c28c783b */ /* 0x000ea20000004200 */
[----:B------:R-:W-:Y:S02]  /*84b0*/  FMUL.FTZ R63, R0, R63 ;  /* 0x0000003f003f7220 */ /* 0x000fe40000410000 */
[C---:B------:R-:W-:Y:S02]  /*84c0*/  FMUL.FTZ R64, R2.reuse, R64 ;  /* 0x0000004002407220 */ /* 0x040fe40000410000 */
[C---:B------:R-:W-:Y:S03]  /*84d0*/  HMMA.16816.F32 R20, R168.reuse, R28, R20 ;  /* 0x0000001ca814723c */ /* 0x040fe60000001814 */
[----:B------:R-:W-:Y:S02]  /*84e0*/  FMUL.FTZ R65, R2, R65 ;  /* 0x0000004102417220 */ /* 0x000fe40000410000 */
[----:B------:R-:W-:Y:S02]  /*84f0*/  FMUL.FTZ R66, R0, R66 ;  /* 0x0000004200427220 */ /* 0x000fe40000410000 */
[C---:B------:R-:W-:Y:S01]  /*8500*/  FMUL.FTZ R28, R2.reuse, R148 ;  /* 0x00000094021c7220 */ /* 0x040fe20000410000 */
[C---:B------:R-:W-:Y:S04]  /*8510*/  HMMA.16816.F32 R24, R168.reuse, R30, R24 ;  /* 0x0000001ea818723c */ /* 0x040fe80000001818 */
[----:B------:R-:W-:Y:S02]  /*8520*/  FMUL.FTZ R29, R2, R149 ;  /* 0x00000095021d7220 */ /* 0x000fe40000410000 */
[C---:B------:R-:W-:Y:S02]  /*8530*/  FMUL.FTZ R67, R0.reuse, R67 ;  /* 0x0000004300437220 */ /* 0x040fe40000410000 */
[C---:B------:R-:W-:Y:S04]  /*8540*/  FMUL.FTZ R30, R0.reuse, R150 ;  /* 0x00000096001e7220 */ /* 0x040fe80000410000 */
[----:B------:R-:W-:Y:S02]  /*8550*/  FMUL.FTZ R31, R0, R151 ;  /* 0x00000097001f7220 */ /* 0x000fe40000410000 */
[----:B------:R-:W-:Y:S01]  /*8560*/  LDSM.16.MT88.4 R148, [R195+0x900] ;  /* 0x00090000c394783b */ /* 0x000fe20000004200 */
[C---:B------:R-:W-:Y:S02]  /*8570*/  FMUL.FTZ R68, R2.reuse, R68 ;  /* 0x0000004402447220 */ /* 0x040fe40000410000 */
[----:B------:R-:W-:Y:S02]  /*8580*/  FMUL.FTZ R69, R2, R69 ;  /* 0x0000004502457220 */ /* 0x000fe40000410000 */
        /* <DEDUP_REMOVED lines=8> */
[C---:B------:R-:W-:Y:S04]  /*8610*/  HMMA.16816.F32 R36, R168.reuse, R136, R36 ;  /* 0x00000088a824723c */ /* 0x040fe80000001824 */
[----:B------:R-:W-:Y:S02]  /*8620*/  FMUL.FTZ R75, R0, R75 ;  /* 0x0000004b004b7220 */ /* 0x000fe40000410000 */
[C---:B------:R-:W-:Y:S02]  /*8630*/  FMUL.FTZ R76, R2.reuse, R76 ;  /* 0x0000004c024c7220 */ /* 0x040fe40000410000 */
[C---:B------:R-:W-:Y:S01]  /*8640*/  HMMA.16816.F32 R40, R168.reuse, R138, R40 ;  /* 0x0000008aa828723c */ /* 0x040fe20000001828 */
[----:B------:R-:W3:Y:S03]  /*8650*/  LDSM.16.MT88.4 R136, [R195+0x2100] ;  /* 0x00210000c388783b */ /* 0x000ee60000004200 */
        /* <DEDUP_REMOVED lines=18> */
[C---:B---3--:R-:W-:Y:S04]  /*8780*/  HMMA.16816.F32 R60, R168.reuse, R136, R60 ;  /* 0x00000088a83c723c */ /* 0x048fe8000000183c */
        /* <DEDUP_REMOVED lines=32> */
[C---:B------:R-:W-:Y:S04]  /*8990*/  HMMA.16816.F32 R96, R168.reuse, R142, R96 ;  /* 0x0000008ea860723c */ /* 0x040fe80000001860 */
[----:B------:R-:W-:Y:S02]  /*89a0*/  FMUL.FTZ R109, R2, R109 ;  /* 0x0000006d026d7220 */ /* 0x000fe40000410000 */
[C---:B------:R-:W-:Y:S02]  /*89b0*/  FMUL.FTZ R110, R0.reuse, R110 ;  /* 0x0000006e006e7220 */ /* 0x040fe40000410000 */
[----:B------:R-:W-:Y:S01]  /*89c0*/  FMUL.FTZ R111, R0, R111 ;  /* 0x0000006f006f7220 */ /* 0x000fe20000410000 */
[C---:B-1----:R-:W-:Y:S03]  /*89d0*/  HMMA.16816.F32 R100, R168.reuse, R132, R100 ;  /* 0x00000084a864723c */ /* 0x042fe60000001864 */
[--C-:B------:R-:W-:Y:S02]  /*89e0*/  FFMA.FTZ R140, R173, c[0x0][0x2d0], -R172.reuse ;  /* 0x0000b400ad8c7a23 */ /* 0x100fe400000108ac */
[----:B------:R-:W-:Y:S02]  /*89f0*/  FMUL.FTZ R112, R2, R112 ;  /* 0x0000007002707220 */ /* 0x000fe40000410000 */
[----:B------:R1:W-:Y:S01]  /*8a00*/  MUFU.EX2 R238, R140 ;  /* 0x0000008c00ee7308 */ /* 0x0003e20000000800 */
[C---:B------:R-:W-:Y:S04]  /*8a10*/  HMMA.16816.F32 R104, R168.reuse, R134, R104 ;  /* 0x00000086a868723c */ /* 0x040fe80000001868 */
[--C-:B------:R-:W-:Y:S02]  /*8a20*/  FFMA.FTZ R132, R176, c[0x0][0x2d0], -R172.reuse ;  /* 0x0000b400b0847a23 */ /* 0x100fe400000108ac */
[----:B------:R-:W-:Y:S02]  /*8a30*/  FMUL.FTZ R113, R2, R113 ;  /* 0x0000007102717220 */ /* 0x000fe40000410000 */
[C---:B---3--:R-:W-:Y:S01]  /*8a40*/  HMMA.16816.F32 R108, R168.reuse, R136, R108 ;  /* 0x00000088a86c723c */ /* 0x048fe2000000186c */
[----:B------:R2:W-:Y:S03]  /*8a50*/  MUFU.EX2 R236, R132 ;  /* 0x0000008400ec7308 */ /* 0x0005e60000000800 */
[C---:B------:R-:W-:Y:S02]  /*8a60*/  FMUL.FTZ R114, R0.reuse, R114 ;  /* 0x0000007200727220 */ /* 0x040fe40000410000 */
[----:B------:R-:W-:Y:S02]  /*8a70*/  FMUL.FTZ R115, R0, R115 ;  /* 0x0000007300737220 */ /* 0x000fe40000410000 */
[--C-:B------:R-:W-:Y:S04]  /*8a80*/  FFMA.FTZ R136, R175, c[0x0][0x2d0], -R157.reuse ;  /* 0x0000b400af887a23 */ /* 0x100fe8000001089d */
[----:B------:R3:W-:Y:S01]  /*8a90*/  MUFU.EX2 R190, R136 ;  /* 0x0000008800be7308 */ /* 0x0007e20000000800 */
[C---:B------:R-:W-:Y:S03]  /*8aa0*/  HMMA.16816.F32 R112, R168.reuse, R138, R112 ;  /* 0x0000008aa870723c */ /* 0x040fe60000001870 */
[--C-:B-1----:R-:W-:Y:S02]  /*8ab0*/  FFMA.FTZ R140, R174, c[0x0][0x2d0], -R172.reuse ;  /* 0x0000b400ae8c7a23 */ /* 0x102fe400000108ac */
[C---:B------:R-:W-:Y:S02]  /*8ac0*/  FMUL.FTZ R116, R2.reuse, R116 ;  /* 0x0000007402747220 */ /* 0x040fe40000410000 */
[----:B------:R-:W-:Y:S02]  /*8ad0*/  FMUL.FTZ R117, R2, R117 ;  /* 0x0000007502757220 */ /* 0x000fe40000410000 */
[----:B------:R1:W4:Y:S03]  /*8ae0*/  MUFU.EX2 R237, R140 ;  /* 0x0000008c00ed7308 */ /* 0x0003260000000800 */
[--C-:B--2---:R-:W-:Y:S02]  /*8af0*/  FFMA.FTZ R132, R179, c[0x0][0x2d0], -R172.reuse ;  /* 0x0000b400b3847a23 */ /* 0x104fe400000108ac */
[C---:B------:R-:W-:Y:S02]  /*8b00*/  FMUL.FTZ R118, R0.reuse, R118 ;  /* 0x0000007600767220 */ /* 0x040fe40000410000 */
[----:B------:R-:W-:Y:S02]  /*8b10*/  FMUL.FTZ R119, R0, R119 ;  /* 0x0000007700777220 */ /* 0x000fe40000410000 */
[C---:B------:R-:W-:Y:S01]  /*8b20*/  FMUL.FTZ R120, R2.reuse, R120 ;  /* 0x0000007802787220 */ /* 0x040fe20000410000 */
[----:B------:R2:W-:Y:S01]  /*8b30*/  MUFU.EX2 R235, R132 ;  /* 0x0000008400eb7308 */ /* 0x0005e20000000800 */
[----:B------:R-:W-:Y:S02]  /*8b40*/  FMUL.FTZ R121, R2, R121 ;  /* 0x0000007902797220 */ /* 0x000fe40000410000 */
[C---:B------:R-:W-:Y:S02]  /*8b50*/  FMUL.FTZ R122, R0.reuse, R122 ;  /* 0x0000007a007a7220 */ /* 0x040fe40000410000 */
[--C-:B---3--:R-:W-:Y:S02]  /*8b60*/  FFMA.FTZ R136, R177, c[0x0][0x2d0], -R157.reuse ;  /* 0x0000b400b1887a23 */ /* 0x108fe4000001089d */
[----:B------:R-:W-:Y:S02]  /*8b70*/  FMUL.FTZ R123, R0, R123 ;  /* 0x0000007b007b7220 */ /* 0x000fe40000410000 */
[C---:B------:R-:W-:Y:S01]  /*8b80*/  FMUL.FTZ R124, R2.reuse, R124 ;  /* 0x0000007c027c7220 */ /* 0x040fe20000410000 */
[----:B------:R3:W5:Y:S01]  /*8b90*/  MUFU.EX2 R189, R136 ;  /* 0x0000008800bd7308 */ /* 0x0007620000000800 */
[----:B------:R-:W-:Y:S02]  /*8ba0*/  FMUL.FTZ R125, R2, R125 ;  /* 0x0000007d027d7220 */ /* 0x000fe40000410000 */
[----:B------:R-:W-:Y:S01]  /*8bb0*/  FMUL.FTZ R126, R0, R126 ;  /* 0x0000007e007e7220 */ /* 0x000fe20000410000 */
[----:B-1----:R-:W1:Y:S01]  /*8bc0*/  LDSM.16.MT88.4 R140, [R196+0x6100] ;  /* 0x00610000c48c783b */ /* 0x002e620000004200 */
[--C-:B------:R-:W-:Y:S02]  /*8bd0*/  FFMA.FTZ R158, R188, c[0x0][0x2d0], -R157.reuse ;  /* 0x0000b400bc9e7a23 */ /* 0x100fe4000001089d */
[----:B------:R-:W-:Y:S02]  /*8be0*/  FMUL.FTZ R127, R0, R127 ;  /* 0x0000007f007f7220 */ /* 0x000fe40000410000 */
[C---:B------:R-:W-:Y:S01]  /*8bf0*/  FMUL.FTZ R128, R2.reuse, R128 ;  /* 0x0000008002807220 */ /* 0x040fe20000410000 */
[----:B------:R-:W-:Y:S01]  /*8c00*/  MUFU.EX2 R174, R158 ;  /* 0x0000009e00ae7308 */ /* 0x000fe20000000800 */
[----:B------:R-:W-:Y:S02]  /*8c10*/  FMUL.FTZ R129, R2, R129 ;  /* 0x0000008102817220 */ /* 0x000fe40000410000 */
[C---:B------:R-:W-:Y:S01]  /*8c20*/  FMUL.FTZ R130, R0.reuse, R130 ;  /* 0x0000008200827220 */ /* 0x040fe20000410000 */
[----:B--2---:R-:W2:Y:S01]  /*8c30*/  LDSM.16.MT88.4 R132, [R195+0x6100] ;  /* 0x00610000c384783b */ /* 0x004ea20000004200 */
[----:B------:R-:W-:Y:S02]  /*8c40*/  FMUL.FTZ R131, R0, R131 ;  /* 0x0000008300837220 */ /* 0x000fe40000410000 */
[--C-:B---3--:R-:W-:Y:S03]  /*8c50*/  FFMA.FTZ R136, R178, c[0x0][0x2d0], -R157.reuse ;  /* 0x0000b400b2887a23 */ /* 0x108fe6000001089d */
[----:B------:R3:W-:Y:S10]  /*8c60*/  MUFU.EX2 R178, R144 ;  /* 0x0000009000b27308 */ /* 0x0007f40000000800 */
[----:B------:R2:W2:Y:S01]  /*8c70*/  MUFU.EX2 R179, R136 ;  /* 0x0000008800b37308 */ /* 0x0004a20000000800 */
[C---:B-1----:R-:W-:Y:S01]  /*8c80*/  HMMA.16816.F32 R116, R168.reuse, R140, R116 ;  /* 0x0000008ca874723c */ /* 0x042fe20000001874 */
[----:B---3--:R-:W-:Y:S07]  /*8c90*/  LDSM.16.MT88.4 R144, [R196+0x900] ;  /* 0x00090000c490783b */ /* 0x008fee0000004200 */
[C---:B------:R-:W-:Y:S01]  /*8ca0*/  HMMA.16816.F32 R120, R168.reuse, R142, R120 ;  /* 0x0000008ea878723c */ /* 0x040fe20000001878 */
[----:B------:R-:W-:Y:S07]  /*8cb0*/  LDSM.16.MT88.4 R140, [R194+0x900] ;  /* 0x00090000c28c783b */ /* 0x000fee0000004200 */
[C---:B--2---:R-:W-:Y:S01]  /*8cc0*/  HMMA.16816.F32 R124, R168.reuse, R132, R124 ;  /* 0x00000084a87c723c */ /* 0x044fe2000000187c */
[----:B------:R-:W1:Y:S06]  /*8cd0*/  LDSM.16.MT88.4 R136, [R193+0x900] ;  /* 0x00090000c188783b */ /* 0x000e6c0000004200 */
[----:B----4-:R-:W-:Y:S01]  /*8ce0*/  F2FP.PACK_AB R132, R237, R238 ;  /* 0x000000eeed84723e */ /* 0x010fe200000000ff */
[----:B------:R-:W-:Y:S04]  /*8cf0*/  HMMA.16816.F32 R128, R168, R134, R128 ;  /* 0x00000086a880723c */ /* 0x000fe80000001880 */
[----:B-----5:R-:W-:Y:S03]  /*8d00*/  F2FP.PACK_AB R133, R189, R190 ;  /* 0x000000bebd85723e */ /* 0x020fe600000000ff */
[----:B------:R-:W-:Y:S02]  /*8d10*/  F2FP.PACK_AB R134, R235, R236 ;  /* 0x000000eceb86723e */ /* 0x000fe400000000ff */
[----:B------:R-:W-:Y:S07]  /*8d20*/  F2FP.PACK_AB R135, R178, R179 ;  /* 0x000000b3b287723e */ /* 0x000fee00000000ff */
[C---:B-1----:R-:W-:Y:S08]  /*8d30*/  HMMA.16816.F32 R4, R132.reuse, R136, R4 ;  /* 0x000000888404723c */ /* 0x042ff00000001804 */
        /* <DEDUP_REMOVED lines=20> */
[C---:B---3--:R-:W-:Y:S07]  /*8e80*/  HMMA.16816.F32 R60, R132.reuse, R144, R60 ;  /* 0x00000090843c723c */ /* 0x048fee000000183c */
[--C-:B------:R-:W-:Y:S01]  /*8e90*/  FFMA.FTZ R144, R181, c[0x0][0x2d0], -R172.reuse ;  /* 0x0000b400b5907a23 */ /* 0x100fe200000108ac */
[C---:B------:R-:W-:Y:S03]  /*8ea0*/  HMMA.16816.F32 R64, R132.reuse, R146, R64 ;  /* 0x000000928440723c */ /* 0x040fe60000001840 */
[----:B------:R3:W-:Y:S05]  /*8eb0*/  MUFU.EX2 R234, R144 ;  /* 0x0000009000ea7308 */ /* 0x0007ea0000000800 */
[C---:B-1----:R-:W-:Y:S08]  /*8ec0*/  HMMA.16816.F32 R68, R132.reuse, R136, R68 ;  /* 0x000000888444723c */ /* 0x042ff00000001844 */
[C---:B------:R-:W-:Y:S01]  /*8ed0*/  HMMA.16816.F32 R72, R132.reuse, R138, R72 ;  /* 0x0000008a8448723c */ /* 0x040fe20000001848 */
[----:B------:R-:W1:Y:S07]  /*8ee0*/  LDSM.16.MT88.4 R136, [R193+0x6900] ;  /* 0x00690000c188783b */ /* 0x000e6e0000004200 */
[C---:B------:R-:W-:Y:S04]  /*8ef0*/  HMMA.16816.F32 R76, R132.reuse, R148, R76 ;  /* 0x00000094844c723c */ /* 0x040fe8000000184c */
[--C-:B---3--:R-:W-:Y:S03]  /*8f00*/  FFMA.FTZ R144, R183, c[0x0][0x2d0], -R172.reuse ;  /* 0x0000b400b7907a23 */ /* 0x108fe600000108ac */
[--C-:B------:R-:W-:Y:S01]  /*8f10*/  FFMA.FTZ R148, R186, c[0x0][0x2d0], -R172.reuse ;  /* 0x0000b400ba947a23 */ /* 0x100fe200000108ac */
[C---:B------:R-:W-:Y:S01]  /*8f20*/  HMMA.16816.F32 R80, R132.reuse, R150, R80 ;  /* 0x000000968450723c */ /* 0x040fe20000001850 */
[----:B------:R3:W5:Y:S07]  /*8f30*/  MUFU.EX2 R231, R144 ;  /* 0x0000009000e77308 */ /* 0x00076e0000000800 */
[C---:B----4-:R-:W-:Y:S03]  /*8f40*/  HMMA.16816.F32 R84, R132.reuse, R152, R84 ;  /* 0x000000988454723c */ /* 0x050fe60000001854 */
[----:B------:R4:W-:Y:S05]  /*8f50*/  MUFU.EX2 R230, R148 ;  /* 0x0000009400e67308 */ /* 0x0009ea0000000800 */
[C---:B------:R-:W-:Y:S01]  /*8f60*/  HMMA.16816.F32 R88, R132.reuse, R154, R88 ;  /* 0x0000009a8458723c */ /* 0x040fe20000001858 */
[----:B------:R-:W-:Y:S07]  /*8f70*/  LDSM.16.MT88.4 R152, [R195+0x6900] ;  /* 0x00690000c398783b */ /* 0x000fee0000004200 */
[C---:B--2---:R-:W-:Y:S01]  /*8f80*/  HMMA.16816.F32 R92, R132.reuse, R140, R92 ;  /* 0x0000008c845c723c */ /* 0x044fe2000000185c */
[----:B---3--:R-:W2:Y:S06]  /*8f90*/  LDSM.16.MT88.4 R144, [R194+0x6900] ;  /* 0x00690000c290783b */ /* 0x008eac0000004200 */
[--C-:B------:R-:W-:Y:S01]  /*8fa0*/  FFMA.FTZ R140, R182, c[0x0][0x2d0], -R157.reuse ;  /* 0x0000b400b68c7a23 */ /* 0x100fe2000001089d */
[C---:B------:R-:W-:Y:S03]  /*8fb0*/  HMMA.16816.F32 R96, R132.reuse, R142, R96 ;  /* 0x0000008e8460723c */ /* 0x040fe60000001860 */
[----:B------:R3:W-:Y:S01]  /*8fc0*/  MUFU.EX2 R177, R140 ;  /* 0x0000008c00b17308 */ /* 0x0007e20000000800 */
[--C-:B----4-:R-:W-:Y:S02]  /*8fd0*/  FFMA.FTZ R148, R187, c[0x0][0x2d0], -R172.reuse ;  /* 0x0000b400bb947a23 */ /* 0x110fe400000108ac */
[----:B------:R-:W4:Y:S02]  /*8fe0*/  LDL R187, [R1+0x1c] ;  /* 0x00001c0001bb7983 */ /* 0x000f240000100800 */
[C---:B-1----:R-:W-:Y:S05]  /*8ff0*/  HMMA.16816.F32 R100, R132.reuse, R136, R100 ;  /* 0x000000888464723c */ /* 0x042fea0000001864 */
[----:B------:R1:W1:Y:S02]  /*9000*/  MUFU.EX2 R186, R148 ;  /* 0x0000009400ba7308 */ /* 0x0002640000000800 */
[--C-:B------:R-:W-:Y:S01]  /*9010*/  FFMA.FTZ R136, R185, c[0x0][0x2d0], -R157.reuse ;  /* 0x0000b400b9887a23 */ /* 0x100fe2000001089d */
[C---:B------:R-:W-:Y:S07]  /*9020*/  HMMA.16816.F32 R104, R132.reuse, R138, R104 ;  /* 0x0000008a8468723c */ /* 0x040fee0000001868 */
[----:B------:R5:W-:Y:S01]  /*9030*/  MUFU.EX2 R175, R136 ;  /* 0x0000008800af7308 */ /* 0x000be20000000800 */
[--C-:B---3--:R-:W-:Y:S01]  /*9040*/  FFMA.FTZ R140, R184, c[0x0][0x2d0], -R157.reuse ;  /* 0x0000b400b88c7a23 */ /* 0x108fe2000001089d */
[C---:B--2---:R-:W-:Y:S08]  /*9050*/  HMMA.16816.F32 R108, R132.reuse, R144, R108 ;  /* 0x00000090846c723c */ /* 0x044ff0000000186c */
[----:B------:R2:W3:Y:S01]  /*9060*/  MUFU.EX2 R176, R140 ;  /* 0x0000008c00b07308 */ /* 0x0004e20000000800 */
[----:B-1----:R-:W1:Y:S01]  /*9070*/  LDSM.16.MT88.4 R148, [R196+0x6900] ;  /* 0x00690000c494783b */ /* 0x002e620000004200 */
[C---:B------:R-:W-:Y:S07]  /*9080*/  HMMA.16816.F32 R112, R132.reuse, R146, R112 ;  /* 0x000000928470723c */ /* 0x040fee0000001870 */
[----:B------:R-:W-:Y:S08]  /*9090*/  LDSM.16.MT88.4 R144, [R196+0x1100] ;  /* 0x00110000c490783b */ /* 0x000ff00000004200 */
[----:B-----5:R-:W5:Y:S08]  /*90a0*/  LDSM.16.MT88.4 R136, [R193+0x1100] ;  /* 0x00110000c188783b */ /* 0x020f700000004200 */
[----:B--2---:R-:W2:Y:S01]  /*90b0*/  LDSM.16.MT88.4 R140, [R194+0x1100] ;  /* 0x00110000c28c783b */ /* 0x004ea20000004200 */
[C---:B-1----:R-:W-:Y:S08]  /*90c0*/  HMMA.16816.F32 R116, R132.reuse, R148, R116 ;  /* 0x000000948474723c */ /* 0x042ff00000001874 */
[C---:B------:R-:W-:Y:S01]  /*90d0*/  HMMA.16816.F32 R120, R132.reuse, R150, R120 ;  /* 0x000000968478723c */ /* 0x040fe20000001878 */
[----:B------:R-:W1:Y:S07]  /*90e0*/  LDSM.16.MT88.4 R148, [R195+0x1100] ;  /* 0x00110000c394783b */ /* 0x000e6e0000004200 */
[C---:B------:R-:W-:Y:S08]  /*90f0*/  HMMA.16816.F32 R124, R132.reuse, R152, R124 ;  /* 0x00000098847c723c */ /* 0x040ff0000000187c */
[----:B------:R-:W-:Y:S01]  /*9100*/  HMMA.16816.F32 R128, R132, R154, R128 ;  /* 0x0000009a8480723c */ /* 0x000fe20000001880 */
[----:B------:R-:W-:Y:S06]  /*9110*/  LDSM.16.MT88.4 R152, [R194+0x3100] ;  /* 0x00310000c298783b */ /* 0x000fec0000004200 */
[----:B------:R-:W-:Y:S02]  /*9120*/  F2FP.PACK_AB R132, R231, R234 ;  /* 0x000000eae784723e */ /* 0x000fe400000000ff */
[----:B------:R-:W-:Y:S03]  /*9130*/  F2FP.PACK_AB R134, R186, R230 ;  /* 0x000000e6ba86723e */ /* 0x000fe600000000ff */
[----:B---3--:R-:W-:Y:S02]  /*9140*/  F2FP.PACK_AB R133, R176, R177 ;  /* 0x000000b1b085723e */ /* 0x008fe400000000ff */
[----:B------:R-:W-:Y:S07]  /*9150*/  F2FP.PACK_AB R135, R174, R175 ;  /* 0x000000afae87723e */ /* 0x000fee00000000ff */
[C---:B-----5:R-:W-:Y:S08]  /*9160*/  HMMA.16816.F32 R4, R132.reuse, R136, R4 ;  /* 0x000000888404723c */ /* 0x060ff00000001804 */
[C---:B------:R-:W-:Y:S01]  /*9170*/  HMMA.16816.F32 R8, R132.reuse, R138, R8 ;  /* 0x0000008a8408723c */ /* 0x040fe20000001808 */
[----:B------:R-:W3:Y:S07]  /*9180*/  LDSM.16.MT88.4 R136, [R193+0x3100] ;  /* 0x00310000c188783b */ /* 0x000eee0000004200 */
[C---:B--2---:R-:W-:Y:S08]  /*9190*/  HMMA.16816.F32 R12, R132.reuse, R140, R12 ;  /* 0x0000008c840c723c */ /* 0x044ff0000000180c */
[C---:B------:R-:W-:Y:S01]  /*91a0*/  HMMA.16816.F32 R16, R132.reuse, R142, R16 ;  /* 0x0000008e8410723c */ /* 0x040fe20000001810 */
[----:B------:R-:W2:Y:S07]  /*91b0*/  LDSM.16.MT88.4 R140, [R196+0x3100] ;  /* 0x00310000c48c783b */ /* 0x000eae0000004200 */
[C---:B------:R-:W-:Y:S08]  /*91c0*/  HMMA.16816.F32 R20, R132.reuse, R144, R20 ;  /* 0x000000908414723c */ /* 0x040ff00000001814 */
[C---:B------:R-:W-:Y:S01]  /*91d0*/  HMMA.16816.F32 R24, R132.reuse, R146, R24 ;  /* 0x000000928418723c */ /* 0x040fe20000001818 */
[----:B------:R-:W5:Y:S07]  /*91e0*/  LDSM.16.MT88.4 R144, [R195+0x3100] ;  /* 0x00310000c390783b */ /* 0x000f6e0000004200 */
[C---:B-1----:R-:W-:Y:S08]  /*91f0*/  HMMA.16816.F32 R28, R132.reuse, R148, R28 ;  /* 0x00000094841c723c */ /* 0x042ff0000000181c */
[C---:B------:R-:W-:Y:S01]  /*9200*/  HMMA.16816.F32 R32, R132.reuse, R150, R32 ;  /* 0x000000968420723c */ /* 0x040fe20000001820 */
[----:B------:R-:W-:Y:S07]  /*9210*/  LDSM.16.MT88.4 R148, [R194+0x5100] ;  /* 0x00510000c294783b */ /* 0x000fee0000004200 */
[C---:B---3--:R-:W-:Y:S08]  /*9220*/  HMMA.16816.F32 R36, R132.reuse, R136, R36 ;  /* 0x000000888424723c */ /* 0x048ff00000001824 */
[C---:B------:R-:W-:Y:S01]  /*9230*/  HMMA.16816.F32 R40, R132.reuse, R138, R40 ;  /* 0x0000008a8428723c */ /* 0x040fe20000001828 */
[----:B------:R-:W1:Y:S07]  /*9240*/  LDSM.16.MT88.4 R136, [R193+0x5100] ;  /* 0x00510000c188783b */ /* 0x000e6e0000004200 */
[C---:B------:R-:W-:Y:S08]  /*9250*/  HMMA.16816.F32 R44, R132.reuse, R152, R44 ;  /* 0x00000098842c723c */ /* 0x040ff0000000182c */
[C---:B------:R-:W-:Y:S01]  /*9260*/  HMMA.16816.F32 R48, R132.reuse, R154, R48 ;  /* 0x0000009a8430723c */ /* 0x040fe20000001830 */
[----:B------:R-:W3:Y:S07]  /*9270*/  LDSM.16.MT88.4 R152, [R196+0x5100] ;  /* 0x00510000c498783b */ /* 0x000eee0000004200 */
[C---:B--2---:R-:W-:Y:S08]  /*9280*/  HMMA.16816.F32 R52, R132.reuse, R140, R52 ;  /* 0x0000008c8434723c */ /* 0x044ff00000001834 */
[C---:B------:R-:W-:Y:S01]  /*9290*/  HMMA.16816.F32 R56, R132.reuse, R142, R56 ;  /* 0x0000008e8438723c */ /* 0x040fe20000001838 */
[----:B------:R-:W2:Y:S07]  /*92a0*/  LDSM.16.MT88.4 R140, [R195+0x5100] ;  /* 0x00510000c38c783b */ /* 0x000eae0000004200 */
[C---:B-----5:R-:W-:Y:S07]  /*92b0*/  HMMA.16816.F32 R60, R132.reuse, R144, R60 ;  /* 0x00000090843c723c */ /* 0x060fee000000183c */
[--C-:B------:R-:W-:Y:S01]  /*92c0*/  FFMA.FTZ R144, R220, c[0x0][0x2d0], -R172.reuse ;  /* 0x0000b400dc907a23 */ /* 0x100fe200000108ac */
[C---:B------:R-:W-:Y:S03]  /*92d0*/  HMMA.16816.F32 R64, R132.reuse, R146, R64 ;  /* 0x000000928440723c */ /* 0x040fe60000001840 */
[----:B------:R5:W-:Y:S05]  /*92e0*/  MUFU.EX2 R182, R144 ;  /* 0x0000009000b67308 */ /* 0x000bea0000000800 */
[C---:B-1----:R-:W-:Y:S07]  /*92f0*/  HMMA.16816.F32 R68, R132.reuse, R136, R68 ;  /* 0x000000888444723c */ /* 0x042fee0000001844 */
[--C-:B------:R-:W-:Y:S01]  /*9300*/  FFMA.FTZ R136, R191, c[0x0][0x2d0], -R172.reuse ;  /* 0x0000b400bf887a23 */ /* 0x100fe200000108ac */
[C---:B------:R-:W-:Y:S03]  /*9310*/  HMMA.16816.F32 R72, R132.reuse, R138, R72 ;  /* 0x0000008a8448723c */ /* 0x040fe60000001848 */
[----:B------:R1:W1:Y:S05]  /*9320*/  MUFU.EX2 R183, R136 ;  /* 0x0000008800b77308 */ /* 0x00026a0000000800 */
[C---:B------:R-:W-:Y:S01]  /*9330*/  HMMA.16816.F32 R76, R132.reuse, R148, R76 ;  /* 0x00000094844c723c */ /* 0x040fe2000000184c */
[----:B-----5:R-:W-:Y:S06]  /*9340*/  LDSM.16.MT88.4 R144, [R194+0x7100] ;  /* 0x00710000c290783b */ /* 0x020fec0000004200 */
[--C-:B------:R-:W-:Y:S01]  /*9350*/  FFMA.FTZ R148, R224, c[0x0][0x2d0], -R172.reuse ;  /* 0x0000b400e0947a23 */ /* 0x100fe200000108ac */
[C---:B------:R-:W-:Y:S03]  /*9360*/  HMMA.16816.F32 R80, R132.reuse, R150, R80 ;  /* 0x000000968450723c */ /* 0x040fe60000001850 */
[----:B------:R5:W-:Y:S01]  /*9370*/  MUFU.EX2 R181, R148 ;  /* 0x0000009400b57308 */ /* 0x000be20000000800 */
[----:B------:R-:W-:Y:S04]  /*9380*/  FFMA.FTZ R172, R225, c[0x0][0x2d0], -R172 ;  /* 0x0000b400e1ac7a23 */ /* 0x000fe800000108ac */
[C---:B---3--:R-:W-:Y:S01]  /*9390*/  HMMA.16816.F32 R84, R132.reuse, R152, R84 ;  /* 0x000000988454723c */ /* 0x048fe20000001854 */
[----:B-1----:R-:W1:Y:S03]  /*93a0*/  LDSM.16.MT88.4 R136, [R193+0x7100] ;  /* 0x00710000c188783b */ /* 0x002e660000004200 */
[----:B------:R-:W-:Y:S01]  /*93b0*/  F2FP.PACK_AB R168, R182, R183 ;  /* 0x000000b7b6a8723e */ /* 0x000fe200000000ff */
[----:B------:R-:W3:Y:S02]  /*93c0*/  MUFU.EX2 R180, R172 ;  /* 0x000000ac00b47308 */ /* 0x000ee40000000800 */
[--C-:B------:R-:W-:Y:S01]  /*93d0*/  FFMA.FTZ R152, R221, c[0x0][0x2d0], -R157.reuse ;  /* 0x0000b400dd987a23 */ /* 0x100fe2000001089d */
[C---:B------:R-:W-:Y:S07]  /*93e0*/  HMMA.16816.F32 R88, R132.reuse, R154, R88 ;  /* 0x0000009a8458723c */ /* 0x040fee0000001858 */
[----:B------:R1:W-:Y:S01]  /*93f0*/  MUFU.EX2 R172, R152 ;  /* 0x0000009800ac7308 */ /* 0x0003e20000000800 */
[C---:B--2---:R-:W-:Y:S01]  /*9400*/  HMMA.16816.F32 R92, R132.reuse, R140, R92 ;  /* 0x0000008c845c723c */ /* 0x044fe2000000185c */
[----:B-----5:R-:W2:Y:S06]  /*9410*/  LDSM.16.MT88.4 R148, [R196+0x7100] ;  /* 0x00710000c494783b */ /* 0x020eac0000004200 */
[--C-:B------:R-:W-:Y:S01]  /*9420*/  FFMA.FTZ R140, R219, c[0x0][0x2d0], -R157.reuse ;  /* 0x0000b400db8c7a23 */ /* 0x100fe2000001089d */
[C---:B------:R-:W-:Y:S03]  /*9430*/  HMMA.16816.F32 R96, R132.reuse, R142, R96 ;  /* 0x0000008e8460723c */ /* 0x040fe60000001860 */
[----:B------:R5:W5:Y:S01]  /*9440*/  MUFU.EX2 R173, R140 ;  /* 0x0000008c00ad7308 */ /* 0x000b620000000800 */
[----:B----4-:R-:W-:Y:S02]  /*9450*/  ISETP.GT.AND P0, PT, R222, R187, PT ;  /* 0x000000bbde00720c */ /* 0x010fe40003f04270 */
[----:B---3--:R-:W-:Y:S02]  /*9460*/  F2FP.PACK_AB R170, R180, R181 ;  /* 0x000000b5b4aa723e */ /* 0x008fe400000000ff */
[----:B------:R-:W-:Y:S04]  /*9470*/  IADD3 R219, R222, -0x1, RZ ;  /* 0xffffffffdedb7810 */ /* 0x000fe80007ffe0ff */
[----:B------:R-:W-:Y:S01]  /*9480*/  MOV R222, R219 ;  /* 0x000000db00de7202 */ /* 0x000fe20000000f00 */
[----:B-1----:R-:W-:Y:S01]  /*9490*/  LDSM.16.MT88.4 R152, [R195+0x1900] ;  /* 0x00190000c398783b */ /* 0x002fe20000004200 */
[C---:B------:R-:W-:Y:S07]  /*94a0*/  HMMA.16816.F32 R100, R132.reuse, R136, R100 ;  /* 0x000000888464723c */ /* 0x040fee0000001864 */
[--C-:B------:R-:W-:Y:S01]  /*94b0*/  FFMA.FTZ R136, R223, c[0x0][0x2d0], -R157.reuse ;  /* 0x0000b400df887a23 */ /* 0x100fe2000001089d */
[C---:B------:R-:W-:Y:S01]  /*94c0*/  HMMA.16816.F32 R104, R132.reuse, R138, R104 ;  /* 0x0000008a8468723c */ /* 0x040fe20000001868 */
[----:B-----5:R-:W1:Y:S02]  /*94d0*/  LDSM.16.MT88.4 R140, [R195+0x7100] ;  /* 0x00710000c38c783b */ /* 0x020e640000004200 */
[----:B------:R3:W-:Y:S01]  /*94e0*/  MUFU.EX2 R158, R136 ;  /* 0x00000088009e7308 */ /* 0x0007e20000000800 */
[----:B------:R-:W-:Y:S01]  /*94f0*/  F2FP.PACK_AB R169, R172, R173 ;  /* 0x000000adaca9723e */ /* 0x000fe200000000ff */
[----:B------:R-:W-:Y:S03]  /*9500*/  FFMA.FTZ R157, R159, c[0x0][0x2d0], -R157 ;  /* 0x0000b4009f9d7a23 */ /* 0x000fe6000001089d */
[C---:B------:R-:W-:Y:S05]  /*9510*/  HMMA.16816.F32 R108, R132.reuse, R144, R108 ;  /* 0x00000090846c723c */ /* 0x040fea000000186c */
[----:B------:R-:W4:Y:S03]  /*9520*/  MUFU.EX2 R157, R157 ;  /* 0x0000009d009d7308 */ /* 0x000f260000000800 */
[C---:B------:R-:W-:Y:S01]  /*9530*/  HMMA.16816.F32 R112, R132.reuse, R146, R112 ;  /* 0x000000928470723c */ /* 0x040fe20000001870 */
[----:B------:R-:W-:Y:S07]  /*9540*/  LDSM.16.MT88.4 R144, [R196+0x1900] ;  /* 0x00190000c490783b */ /* 0x000fee0000004200 */
[C---:B--2---:R-:W-:Y:S01]  /*9550*/  HMMA.16816.F32 R116, R132.reuse, R148, R116 ;  /* 0x000000948474723c */ /* 0x044fe20000001874 */
[----:B---3--:R-:W2:Y:S07]  /*9560*/  LDSM.16.MT88.4 R136, [R194+0x1900] ;  /* 0x00190000c288783b */ /* 0x008eae0000004200 */
[C---:B------:R-:W-:Y:S04]  /*9570*/  HMMA.16816.F32 R120, R132.reuse, R150, R120 ;  /* 0x000000968478723c */ /* 0x040fe80000001878 */
[----:B----4-:R-:W-:Y:S04]  /*9580*/  F2FP.PACK_AB R171, R157, R158 ;  /* 0x0000009e9dab723e */ /* 0x010fe800000000ff */
[C---:B-1----:R-:W-:Y:S08]  /*9590*/  HMMA.16816.F32 R124, R132.reuse, R140, R124 ;  /* 0x0000008c847c723c */ /* 0x042ff0000000187c */
[----:B------:R-:W-:Y:S08]  /*95a0*/  HMMA.16816.F32 R128, R132, R142, R128 ;  /* 0x0000008e8480723c */ /* 0x000ff00000001880 */
[C---:B------:R-:W-:Y:S01]  /*95b0*/  HMMA.16816.F32 R160, R168.reuse, R164, R4 ;  /* 0x000000a4a8a0723c */ /* 0x040fe20000001804 */
[----:B------:R-:W1:Y:S07]  /*95c0*/  LDSM.16.MT88.4 R4, [R193+0x3900] ;  /* 0x00390000c104783b */ /* 0x000e6e0000004200 */
[C---:B------:R-:W-:Y:S01]  /*95d0*/  HMMA.16816.F32 R164, R168.reuse, R166, R8 ;  /* 0x000000a6a8a4723c */ /* 0x040fe20000001808 */
[----:B------:R-:W3:Y:S07]  /*95e0*/  LDSM.16.MT88.4 R8, [R194+0x3900] ;  /* 0x00390000c208783b */ /* 0x000eee0000004200 */
[C---:B--2---:R-:W-:Y:S01]  /*95f0*/  HMMA.16816.F32 R132, R168.reuse, R136, R12 ;  /* 0x00000088a884723c */ /* 0x044fe2000000180c */
[----:B------:R-:W2:Y:S07]  /*9600*/  LDSM.16.MT88.4 R12, [R196+0x3900] ;  /* 0x00390000c40c783b */ /* 0x000eae0000004200 */
        /* <DEDUP_REMOVED lines=8> */
[C---:B------:R-:W-:Y:S01]  /*9690*/  HMMA.16816.F32 R40, R168.reuse, R6, R40 ;  /* 0x00000006a828723c */ /* 0x040fe20000001828 */
[----:B------:R-:W1:Y:S07]  /*96a0*/  LDSM.16.MT88.4 R4, [R194+0x5900] ;  /* 0x00590000c204783b */ /* 0x000e6e0000004200 */
[C---:B---3--:R-:W-:Y:S08]  /*96b0*/  HMMA.16816.F32 R44, R168.reuse, R8, R44 ;  /* 0x00000008a82c723c */ /* 0x048ff0000000182c */
[C---:B------:R-:W-:Y:S01]  /*96c0*/  HMMA.16816.F32 R48, R168.reuse, R10, R48 ;  /* 0x0000000aa830723c */ /* 0x040fe20000001830 */
[----:B------:R-:W3:Y:S07]  /*96d0*/  LDSM.16.MT88.4 R8, [R196+0x5900] ;  /* 0x00590000c408783b */ /* 0x000eee0000004200 */
[C---:B--2---:R-:W-:Y:S08]  /*96e0*/  HMMA.16816.F32 R52, R168.reuse, R12, R52 ;  /* 0x0000000ca834723c */ /* 0x044ff00000001834 */
[C---:B------:R-:W-:Y:S01]  /*96f0*/  HMMA.16816.F32 R56, R168.reuse, R14, R56 ;  /* 0x0000000ea838723c */ /* 0x040fe20000001838 */
[----:B------:R-:W2:Y:S07]  /*9700*/  LDSM.16.MT88.4 R12, [R195+0x5900] ;  /* 0x00590000c30c783b */ /* 0x000eae0000004200 */
[C---:B----4-:R-:W-:Y:S08]  /*9710*/  HMMA.16816.F32 R60, R168.reuse, R16, R60 ;  /* 0x00000010a83c723c */ /* 0x050ff0000000183c */
[C---:B------:R-:W-:Y:S01]  /*9720*/  HMMA.16816.F32 R64, R168.reuse, R18, R64 ;  /* 0x00000012a840723c */ /* 0x040fe20000001840 */
[----:B------:R-:W4:Y:S07]  /*9730*/  LDSM.16.MT88.4 R16, [R193+0x7900] ;  /* 0x00790000c110783b */ /* 0x000f2e0000004200 */
[C---:B-----5:R-:W-:Y:S08]  /*9740*/  HMMA.16816.F32 R68, R168.reuse, R20, R68 ;  /* 0x00000014a844723c */ /* 0x060ff00000001844 */
[C---:B------:R-:W-:Y:S01]  /*9750*/  HMMA.16816.F32 R72, R168.reuse, R22, R72 ;  /* 0x00000016a848723c */ /* 0x040fe20000001848 */
[----:B------:R-:W5:Y:S07]  /*9760*/  LDSM.16.MT88.4 R20, [R194+0x7900] ;  /* 0x00790000c214783b */ /* 0x000f6e0000004200 */
[C---:B-1----:R-:W-:Y:S08]  /*9770*/  HMMA.16816.F32 R76, R168.reuse, R4, R76 ;  /* 0x00000004a84c723c */ /* 0x042ff0000000184c */
[C---:B------:R-:W-:Y:S01]  /*9780*/  HMMA.16816.F32 R80, R168.reuse, R6, R80 ;  /* 0x00000006a850723c */ /* 0x040fe20000001850 */
[----:B------:R-:W1:Y:S07]  /*9790*/  LDSM.16.MT88.4 R4, [R196+0x7900] ;  /* 0x00790000c404783b */ /* 0x000e6e0000004200 */
[C---:B---3--:R-:W-:Y:S08]  /*97a0*/  HMMA.16816.F32 R84, R168.reuse, R8, R84 ;  /* 0x00000008a854723c */ /* 0x048ff00000001854 */
[C---:B------:R-:W-:Y:S01]  /*97b0*/  HMMA.16816.F32 R88, R168.reuse, R10, R88 ;  /* 0x0000000aa858723c */ /* 0x040fe20000001858 */
[----:B------:R-:W3:Y:S07]  /*97c0*/  LDSM.16.MT88.4 R8, [R195+0x7900] ;  /* 0x00790000c308783b */ /* 0x000eee0000004200 */
[C---:B--2---:R-:W-:Y:S07]  /*97d0*/  HMMA.16816.F32 R92, R168.reuse, R12, R92 ;  /* 0x0000000ca85c723c */ /* 0x044fee000000185c */
[----:B------:R-:W-:Y:S01]  /*97e0*/  FFMA.FTZ R12, R2, R243, R239 ;  /* 0x000000f3020c7223 */ /* 0x000fe200000100ef */
[C---:B------:R-:W-:Y:S04]  /*97f0*/  HMMA.16816.F32 R96, R168.reuse, R14, R96 ;  /* 0x0000000ea860723c */ /* 0x040fe80000001860 */
[----:B------:R-:W-:Y:S02]  /*9800*/  FFMA.FTZ R2, R0, R244, R229 ;  /* 0x000000f400027223 */ /* 0x000fe400000100e5 */
[----:B------:R-:W-:Y:S02]  /*9810*/  FADD.FTZ R0, R242, R12 ;  /* 0x0000000cf2007221 */ /* 0x000fe40000010000 */
[C---:B----4-:R-:W-:Y:S04]  /*9820*/  HMMA.16816.F32 R100, R168.reuse, R16, R100 ;  /* 0x00000010a864723c */ /* 0x050fe80000001864 */
[----:B------:R-:W-:Y:S02]  /*9830*/  FADD.FTZ R2, R228, R2 ;  /* 0x00000002e4027221 */ /* 0x000fe40000010000 */
[----:B------:R-:W-:Y:S02]  /*9840*/  FADD.FTZ R0, R241, R0 ;  /* 0x00000000f1007221 */ /* 0x000fe40000010000 */
[C---:B------:R-:W-:Y:S04]  /*9850*/  HMMA.16816.F32 R104, R168.reuse, R18, R104 ;  /* 0x00000012a868723c */ /* 0x040fe80000001868 */
[----:B------:R-:W-:Y:S02]  /*9860*/  FADD.FTZ R2, R227, R2 ;  /* 0x00000002e3027221 */ /* 0x000fe40000010000 */
[----:B------:R-:W-:Y:S02]  /*9870*/  FADD.FTZ R0, R240, R0 ;  /* 0x00000000f0007221 */ /* 0x000fe40000010000 */
[----:B------:R-:W-:Y:S01]  /*9880*/  FADD.FTZ R2, R226, R2 ;  /* 0x00000002e2027221 */ /* 0x000fe20000010000 */
[C---:B-----5:R-:W-:Y:S03]  /*9890*/  HMMA.16816.F32 R108, R168.reuse, R20, R108 ;  /* 0x00000014a86c723c */ /* 0x060fe6000000186c */
[----:B------:R-:W-:Y:S02]  /*98a0*/  FADD.FTZ R0, R238, R0 ;  /* 0x00000000ee007221 */ /* 0x000fe40000010000 */
[----:B------:R-:W-:Y:S02]  /*98b0*/  FADD.FTZ R2, R190, R2 ;  /* 0x00000002be027221 */ /* 0x000fe40000010000 */
[----:B------:R-:W-:Y:S01]  /*98c0*/  FADD.FTZ R0, R237, R0 ;  /* 0x00000000ed007221 */ /* 0x000fe20000010000 */
[C---:B------:R-:W-:Y:S04]  /*98d0*/  HMMA.16816.F32 R112, R168.reuse, R22, R112 ;  /* 0x00000016a870723c */ /* 0x040fe80000001870 */
[----:B------:R-:W-:Y:S02]  /*98e0*/  FADD.FTZ R2, R189, R2 ;  /* 0x00000002bd027221 */ /* 0x000fe40000010000 */
[----:B------:R-:W-:Y:S02]  /*98f0*/  FADD.FTZ R0, R236, R0 ;  /* 0x00000000ec007221 */ /* 0x000fe40000010000 */
[----:B------:R-:W-:Y:S01]  /*9900*/  FADD.FTZ R2, R179, R2 ;  /* 0x00000002b3027221 */ /* 0x000fe20000010000 */
[C---:B-1----:R-:W-:Y:S03]  /*9910*/  HMMA.16816.F32 R116, R168.reuse, R4, R116 ;  /* 0x00000004a874723c */ /* 0x042fe60000001874 */
[----:B------:R-:W-:Y:S02]  /*9920*/  FADD.FTZ R0, R235, R0 ;  /* 0x00000000eb007221 */ /* 0x000fe40000010000 */
[----:B------:R-:W-:Y:S02]  /*9930*/  FADD.FTZ R2, R178, R2 ;  /* 0x00000002b2027221 */ /* 0x000fe40000010000 */
[----:B------:R-:W-:Y:S01]  /*9940*/  FADD.FTZ R0, R234, R0 ;  /* 0x00000000ea007221 */ /* 0x000fe20000010000 */
[C---:B------:R-:W-:Y:S04]  /*9950*/  HMMA.16816.F32 R120, R168.reuse, R6, R120 ;  /* 0x00000006a878723c */ /* 0x040fe80000001878 */
[----:B------:R-:W-:Y:S02]  /*9960*/  FADD.FTZ R2, R177, R2 ;  /* 0x00000002b1027221 */ /* 0x000fe40000010000 */
[----:B------:R-:W-:Y:S02]  /*9970*/  FADD.FTZ R0, R231, R0 ;  /* 0x00000000e7007221 */ /* 0x000fe40000010000 */
[----:B------:R-:W-:Y:S01]  /*9980*/  FADD.FTZ R2, R176, R2 ;  /* 0x00000002b0027221 */ /* 0x000fe20000010000 */
[C---:B---3--:R-:W-:Y:S03]  /*9990*/  HMMA.16816.F32 R124, R168.reuse, R8, R124 ;  /* 0x00000008a87c723c */ /* 0x048fe6000000187c */
[----:B------:R-:W-:Y:S02]  /*99a0*/  FADD.FTZ R0, R230, R0 ;  /* 0x00000000e6007221 */ /* 0x000fe40000010000 */
[----:B------:R-:W-:Y:S02]  /*99b0*/  FADD.FTZ R2, R175, R2 ;  /* 0x00000002af027221 */ /* 0x000fe40000010000 */
[----:B------:R-:W-:Y:S01]  /*99c0*/  FADD.FTZ R0, R186, R0 ;  /* 0x00000000ba007221 */ /* 0x000fe20000010000 */
[----:B------:R-:W-:Y:S04]  /*99d0*/  HMMA.16816.F32 R128, R168, R10, R128 ;  /* 0x0000000aa880723c */ /* 0x000fe80000001880 */
[----:B------:R-:W-:Y:S02]  /*99e0*/  FADD.FTZ R4, R174, R2 ;  /* 0x00000002ae047221 */ /* 0x000fe40000010000 */
[----:B------:R-:W-:Y:S02]  /*99f0*/  FADD.FTZ R2, R183, R0 ;  /* 0x00000000b7027221 */ /* 0x000fe40000010000 */
[----:B------:R-:W-:Y:S04]  /*9a00*/  FADD.FTZ R0, R173, R4 ;  /* 0x00000004ad007221 */ /* 0x000fe80000010000 */
[----:B------:R-:W-:Y:S02]  /*9a10*/  FADD.FTZ R2, R182, R2 ;  /* 0x00000002b6027221 */ /* 0x000fe40000010000 */
[----:B------:R-:W-:Y:S02]  /*9a20*/  FADD.FTZ R0, R172, R0 ;  /* 0x00000000ac007221 */ /* 0x000fe40000010000 */
[----:B------:R-:W-:Y:S02]  /*9a30*/  FADD.FTZ R2, R181, R2 ;  /* 0x00000002b5027221 */ /* 0x000fe40000010000 */
[----:B------:R-:W-:Y:S01]  /*9a40*/  FADD.FTZ R0, R158, R0 ;  /* 0x000000009e007221 */ /* 0x000fe20000010000 */
[----:B------:R-:W-:Y:S01]  /*9a50*/  MOV R158, R3 ;  /* 0x00000003009e7202 */ /* 0x000fe20000000f00 */
[----:B------:R-:W-:Y:S02]  /*9a60*/  FADD.FTZ R243, R180, R2 ;  /* 0x00000002b4f37221 */ /* 0x000fe40000010000 */
[----:B------:R-:W-:Y:S01]  /*9a70*/  FADD.FTZ R244, R157, R0 ;  /* 0x000000009df47221 */ /* 0x000fe20000010000 */
[----:B------:R-:W-:Y:S01]  /*9a80*/  MOV R157, R156 ;  /* 0x0000009c009d7202 */ /* 0x000fe20000000f00 */
[----:B------:R-:W-:-:S05]  /*9a90*/  @P0 BRA `(.L_x_895) ;  /* 0xffffc1a000000947 */ /* 0x000fca000383ffff */
.L_x_886:
[----:B------:R-:W-:Y:S02]  /*9aa0*/  IMAD.MOV.U32 R0, RZ, RZ, c[0x0][0x2c4] ;  /* 0x0000b100ff007624 */ /* 0x000fe400078e00ff */
[----:B------:R-:W-:-:S02]  /*9ab0*/  IMAD.MOV.U32 R5, RZ, RZ, 0x1 ;  /* 0x00000001ff057424 */ /* 0x000fc400078e00ff */
[----:B-1----:R-:W-:Y:S01]  /*9ac0*/  IMAD.MOV.U32 R4, RZ, RZ, 0x1 ;  /* 0x00000001ff047424 */ /* 0x002fe200078e00ff */
[----:B------:R-:W-:Y:S02]  /*9ad0*/  ISETP.NE.AND P1, PT, R0, 0x1, PT ;  /* 0x000000010000780c */ /* 0x000fe40003f25270 */
[----:B------:R-:W1:Y:S01]  /*9ae0*/  S2R R0, SR_CTAID.X ;  /* 0x0000000000007919 */ /* 0x000e620000002500 */
[----:B------:R-:W-:Y:S02]  /*9af0*/  ISETP.LE.AND P0, PT, R5, c[0x0][0x32c], PT ;  /* 0x0000cb0005007a0c */ /* 0x000fe40003f03270 */
[----:B------:R-:W-:Y:S02]  /*9b00*/  IADD3 R4, R4, -c[0x0][0x168], RZ ;  /* 0x80005a0004047a10 */ /* 0x000fe40007ffe0ff */
[----:B-1----:R-:W-:-:S06]  /*9b10*/  LEA R0, R0, 0x7f, 0x7 ;  /* 0x0000007f00007811 */ /* 0x002fcc00078e38ff */
[----:B------:R-:W-:-:S05]  /*9b20*/  @P1 IMAD.HI.U32 R2, R0, c[0x0][0x2c8], RZ ;  /* 0x0000b20000021a27 */ /* 0x000fca00078e00ff */
[----:B------:R-:W-:-:S04]  /*9b30*/  @P1 SHF.R.U32.HI R0, RZ, c[0x0][0x2cc], R2 ;  /* 0x0000b300ff001a19 */ /* 0x000fc80000011602 */
[----:B------:R-:W-:-:S04]  /*9b40*/  IADD3 R0, R0, c[0x0][0x1d0], R4 ;  /* 0x0000740000007a10 */ /* 0x000fc80007ffe004 */
[----:B------:R-:W-:Y:S01]  /*9b50*/  IADD3 R2, R0, -c[0x0][0x324], RZ ;  /* 0x8000c90000027a10 */ /* 0x000fe20007ffe0ff */
        /* <DEDUP_REMOVED lines=10> */
.L_x_897:
[----:B------:R-:W-:-:S04]  /*9c00*/  MOV R4, c[0x0][0x32c] ;  /* 0x0000cb0000047a02 */ /* 0x000fc80000000f00 */
[----:B------:R-:W-:-:S13]  /*9c10*/  ISETP.NE.AND P0, PT, R4, 0x1, PT ;  /* 0x000000010400780c */ /* 0x000fda0003f05270 */
[----:B------:R-:W-:-:S05]  /*9c20*/  @P0 IMAD.HI.U32 R4, R0, c[0x0][0x330], RZ ;  /* 0x0000cc0000040a27 */ /* 0x000fca00078e00ff */
[----:B------:R-:W-:-:S05]  /*9c30*/  @P0 SHF.R.U32.HI R0, RZ, c[0x0][0x334], R4 ;  /* 0x0000cd00ff000a19 */ /* 0x000fca0000011604 */
.L_x_898:
[----:B------:R-:W-:-:S05]  /*9c40*/  IMAD R0, R0, c[0x0][0x32c], RZ ;  /* 0x0000cb0000007a24 */ /* 0x000fca00078e02ff */
[----:B------:R-:W-:-:S04]  /*9c50*/  IMNMX R2, R2, R0, !PT ;  /* 0x0000000002027217 */ /* 0x000fc80007800200 */
.L_x_896:
[----:B------:R-:W-:-:S04]  /*9c60*/  IADD3 R2, R2, 0x3f, RZ ;  /* 0x0000003f02027810 */ /* 0x000fc80007ffe0ff */
        /* <DEDUP_REMOVED lines=9> */
[----:B------:R-:W4:Y:S04]  /*9d00*/  LDL.64 R6, [R1+0x28] ;  /* 0x0000280001067983 */ /* 0x000f280000100a00 */
[----:B-1----:R-:W5:Y:S01]  /*9d10*/  LDL.64 R4, [R1+0x20] ;  /* 0x0000200001047983 */ /* 0x002f620000100a00 */
[----:B------:R-:W-:Y:S01]  /*9d20*/  IMAD.MOV.U32 R158, RZ, RZ, R3 ;  /* 0x000000ffff9e7224 */ /* 0x000fe200078e0003 */
[----:B------:R-:W-:Y:S01]  /*9d30*/  MOV R157, R156 ;  /* 0x0000009c009d7202 */ /* 0x000fe20000000f00 */
[----:B------:R-:W-:Y:S01]  /*9d40*/  IMAD.MOV.U32 R220, RZ, RZ, R219 ;  /* 0x000000ffffdc7224 */ /* 0x000fe200078e00db */
[----:B--2---:R-:W-:-:S05]  /*9d50*/  IADD3 R0, P0, R10, 0x40, RZ ;  /* 0x000000400a007810 */ /* 0x004fca0007f1e0ff */
[--C-:B---3--:R-:W-:Y:S01]  /*9d60*/  IMAD.X R252, RZ, RZ, R9.reuse, P0 ;  /* 0x000000fffffc7224 */ /* 0x108fe200000e0609 */
[C---:B------:R-:W-:Y:S01]  /*9d70*/  IADD3 R251, P0, R10.reuse, 0x80, RZ ;  /* 0x000000800afb7810 */ /* 0x040fe20007f1e0ff */
[----:B------:R1:W-:Y:S04]  /*9d80*/  STL [R1], R0 ;  /* 0x0000000001007387 */ /* 0x0003e80000100800 */
[----:B------:R-:W-:Y:S01]  /*9d90*/  IMAD.X R250, RZ, RZ, R9, P0 ;  /* 0x000000fffffa7224 */ /* 0x000fe200000e0609 */
[----:B------:R-:W-:-:S05]  /*9da0*/  IADD3 R249, P0, R10, 0xc0, RZ ;  /* 0x000000c00af97810 */ /* 0x000fca0007f1e0ff */
[----:B------:R-:W-:Y:S01]  /*9db0*/  IMAD.X R248, RZ, RZ, R9, P0 ;  /* 0x000000fffff87224 */ /* 0x000fe200000e0609 */
[----:B----4-:R-:W-:-:S04]  /*9dc0*/  IADD3 R247, P0, R6, 0x40, RZ ;  /* 0x0000004006f77810 */ /* 0x010fc80007f1e0ff */
[----:B-----5:R-:W-:Y:S02]  /*9dd0*/  IADD3.X R246, RZ, R5, RZ, P0, !PT ;  /* 0x00000005fff67210 */ /* 0x020fe400007fe4ff */
[----:B------:R-:W-:-:S05]  /*9de0*/  IADD3 R245, P0, R6, 0x80, RZ ;  /* 0x0000008006f57810 */ /* 0x000fca0007f1e0ff */
[----:B------:R-:W-:Y:S01]  /*9df0*/  IMAD.X R242, RZ, RZ, R5, P0 ;  /* 0x000000fffff27224 */ /* 0x000fe200000e0605 */
[----:B------:R-:W-:-:S04]  /*9e00*/  IADD3 R241, P0, R6, 0xc0, RZ ;  /* 0x000000c006f17810 */ /* 0x000fc80007f1e0ff */
[----:B-1----:R-:W-:Y:S02]  /*9e10*/  IADD3.X R240, RZ, R5, RZ, P0, !PT ;  /* 0x00000005fff07210 */ /* 0x002fe400007fe4ff */
.L_x_900:
[----:B------:R-:W2:Y:S01]  /*9e20*/  LDL.64 R14, [R1+0x30] ;  /* 0x00003000010e7983 */ /* 0x000ea20000100a00 */
[----:B------:R-:W-:Y:S01]  /*9e30*/  ISETP.GT.AND P1, PT, R232, R220, PT ;  /* 0x000000dce800720c */ /* 0x000fe20003f24270 */
[----:B------:R-:W-:Y:S04]  /*9e40*/  DEPBAR.LE SB0, 0x0 ;  /* 0x000080000000791a */ /* 0x000fe80000000000 */
[----:B------:R-:W3:Y:S01]  /*9e50*/  LDL R10, [R1] ;  /* 0x00000000010a7983 */ /* 0x000ee20000100800 */
[C---:B------:R-:W-:Y:S02]  /*9e60*/  IADD3 R219, R220.reuse, -0x1, RZ ;  /* 0xffffffffdcdb7810 */ /* 0x040fe40007ffe0ff */
[----:B------:R-:W-:Y:S02]  /*9e70*/  MOV R11, c[0x0][0x208] ;  /* 0x00008200000b7a02 */ /* 0x000fe40000000f00 */
[----:B------:R-:W-:Y:S01]  /*9e80*/  MOV R16, c[0x0][0x20c] ;  /* 0x0000830000107a02 */ /* 0x000fe20000000f00 */
[----:B------:R-:W4:Y:S01]  /*9e90*/  LDL.64 R12, [R1+0x8] ;  /* 0x00000800010c7983 */ /* 0x000f220000100a00 */
[----:B------:R-:W-:Y:S01]  /*9ea0*/  MOV R221, 0x5 ;  /* 0x0000000500dd7802 */ /* 0x000fe20000000f00 */
[----:B------:R-:W-:Y:S01]  /*9eb0*/  @!P1 IMAD.WIDE.U32 R4, R220, c[0x0][0x208], RZ ;  /* 0x00008200dc049a25 */ /* 0x000fe200078e00ff */
[----:B------:R-:W-:Y:S02]  /*9ec0*/  @!P1 SHF.R.S32.HI R0, RZ, 0x1f, R220 ;  /* 0x0000001fff009819 */ /* 0x000fe400000114dc */
[----:B------:R-:W-:Y:S01]  /*9ed0*/  MOV R159, c[0x0][0x1e0] ;  /* 0x00007800009f7a02 */ /* 0x000fe20000000f00 */
[----:B------:R-:W5:Y:S01]  /*9ee0*/  LDL.64 R224, [R1+0x28] ;  /* 0x0000280001e07983 */ /* 0x000f620000100a00 */
[----:B------:R-:W-:Y:S01]  /*9ef0*/  @!P1 SHF.L.U32 R2, R4, 0x6, RZ ;  /* 0x0000000604029819 */ /* 0x000fe200000006ff */
[----:B------:R-:W-:Y:S01]  /*9f00*/  @!P1 IMAD R0, R0, c[0x0][0x208], RZ ;  /* 0x0000820000009a24 */ /* 0x000fe200078e02ff */
[----:B------:R-:W-:Y:S02]  /*9f10*/  SHF.L.U64.HI R159, R159, R221, c[0x0][0x1e4] ;  /* 0x000079009f9f7619 */ /* 0x000fe400000102dd */
[----:B------:R-:W-:Y:S01]  /*9f20*/  MOV R236, c[0x0][0x1e0] ;  /* 0x0000780000ec7a02 */ /* 0x000fe20000000f00 */
[----:B------:R-:W5:Y:S01]  /*9f30*/  LDL.64 R222, [R1+0x20] ;  /* 0x0000200001de7983 */ /* 0x000f620000100a00 */
[----:B------:R-:W-:Y:S02]  /*9f40*/  @!P1 IMAD R0, R220, c[0x0][0x20c], R0 ;  /* 0x00008300dc009a24 */ /* 0x000fe400078e0200 */
[----:B------:R-:W-:Y:S03]  /*9f50*/  SHF.L.U32 R236, R236, 0x5, RZ ;  /* 0x00000005ecec7819 */ /* 0x000fe600000006ff */
[----:B------:R-:W-:Y:S01]  /*9f60*/  @!P1 IADD3 R0, R5, R0, RZ ;  /* 0x0000000005009210 */ /* 0x000fe20007ffe0ff */
[----:B------:R-:W-:Y:S03]  /*9f70*/  BAR.SYNC.DEFER_BLOCKING 0x0 ;  /* 0x0000000000007b1d */ /* 0x000fe60000010000 */
[----:B------:R-:W-:Y:S03]  /*9f80*/  @!P1 SHF.L.U64.HI R0, R4, 0x6, R0 ;  /* 0x0000000604009819 */ /* 0x000fe60000010200 */
[----:B------:R-:W-:Y:S06]  /*9f90*/  LDSM.16.M88.4 R32, [R199+0x10100] ;  /* 0x01010000c720783b */ /* 0x000fec0000000200 */
[----:B------:R-:W-:Y:S06]  /*9fa0*/  LDSM.16.M88.4 R24, [R192+0x9100] ;  /* 0x00910000c018783b */ /* 0x000fec0000000200 */
[----:B------:R-:W-:Y:S06]  /*9fb0*/  LDSM.16.M88.4 R168, [R192+0x9900] ;  /* 0x00990000c0a8783b */ /* 0x000fec0000000200 */
[----:B------:R-:W-:Y:S06]  /*9fc0*/  LDSM.16.M88.4 R172, [R200+0x10100] ;  /* 0x01010000c8ac783b */ /* 0x000fec0000000200 */
[----:B------:R-:W-:Y:S06]  /*9fd0*/  LDSM.16.M88.4 R176, [R203] ;  /* 0x00000000cbb0783b */ /* 0x000fec0000000200 */
[----:B------:R-:W-:Y:S06]  /*9fe0*/  LDSM.16.M88.4 R180, [R218] ;  /* 0x00000000dab4783b */ /* 0x000fec0000000200 */
[----:B------:R-:W-:Y:S06]  /*9ff0*/  LDSM.16.M88.4 R184, [R217] ;  /* 0x00000000d9b8783b */ /* 0x000fec0000000200 */
[----:B------:R-:W-:Y:S01]  /*a000*/  LDSM.16.M88.4 R188, [R216] ;  /* 0x00000000d8bc783b */ /* 0x000fe20000000200 */
[----:B--2---:R-:W-:Y:S04]  /*a010*/  @!P1 IADD3 R3, P0, R2, R14, RZ ;  /* 0x0000000e02039210 */ /* 0x004fe80007f1e0ff */
[----:B----4-:R-:W-:Y:S02]  /*a020*/  @!P1 IADD3.X R7, R0, R13, RZ, P0, !PT ;  /* 0x0000000d00079210 */ /* 0x010fe400007fe4ff */
[----:B---3--:R-:W-:Y:S04]  /*a030*/  @!P1 IADD3 R4, P0, R2, R10, RZ ;  /* 0x0000000a02049210 */ /* 0x008fe80007f1e0ff */
[----:B------:R-:W-:Y:S02]  /*a040*/  @!P1 IADD3.X R8, R0, R252, RZ, P0, !PT ;  /* 0x000000fc00089210 */ /* 0x000fe400007fe4ff */
[----:B------:R-:W-:Y:S04]  /*a050*/  @!P1 IADD3 R5, P0, R2, R251, RZ ;  /* 0x000000fb02059210 */ /* 0x000fe80007f1e0ff */
[----:B------:R-:W-:Y:S02]  /*a060*/  @!P1 IADD3.X R9, R0, R250, RZ, P0, !PT ;  /* 0x000000fa00099210 */ /* 0x000fe400007fe4ff */
[C---:B------:R-:W-:Y:S04]  /*a070*/  @!P1 LEA R6, P0, R3.reuse, c[0x0][0x1f8], 0x1 ;  /* 0x00007e0003069a11 */ /* 0x040fe800078008ff */
[----:B------:R-:W-:Y:S02]  /*a080*/  @!P1 LEA.HI.X R7, R3, c[0x0][0x1fc], R7, 0x1, P0 ;  /* 0x00007f0003079a11 */ /* 0x000fe400000f0c07 */
[C---:B------:R-:W-:Y:S04]  /*a090*/  @!P1 LEA R28, P0, R4.reuse, c[0x0][0x1f8], 0x1 ;  /* 0x00007e00041c9a11 */ /* 0x040fe800078008ff */
[----:B------:R-:W-:Y:S02]  /*a0a0*/  @!P1 LEA.HI.X R29, R4, c[0x0][0x1fc], R8, 0x1, P0 ;  /* 0x00007f00041d9a11 */ /* 0x000fe400000f0c08 */
[C---:B------:R-:W-:Y:S04]  /*a0b0*/  @!P1 LEA R22, P0, R5.reuse, c[0x0][0x1f8], 0x1 ;  /* 0x00007e0005169a11 */ /* 0x040fe800078008ff */
[----:B------:R-:W-:Y:S02]  /*a0c0*/  @!P1 LEA.HI.X R23, R5, c[0x0][0x1fc], R9, 0x1, P0 ;  /* 0x00007f0005179a11 */ /* 0x000fe400000f0c09 */
[----:B------:R-:W-:Y:S04]  /*a0d0*/  @!P1 IADD3 R3, P0, R2, R249, RZ ;  /* 0x000000f902039210 */ /* 0x000fe80007f1e0ff */
[----:B------:R-:W-:Y:S02]  /*a0e0*/  @!P1 IADD3.X R4, R0, R248, RZ, P0, !PT ;  /* 0x000000f800049210 */ /* 0x000fe400007fe4ff */
[C---:B------:R-:W-:Y:S04]  /*a0f0*/  @!P1 LEA R20, P0, R3.reuse, c[0x0][0x1f8], 0x1 ;  /* 0x00007e0003149a11 */ /* 0x040fe800078008ff */
[----:B------:R-:W-:Y:S02]  /*a100*/  @!P1 LEA.HI.X R21, R3, c[0x0][0x1fc], R4, 0x1, P0 ;  /* 0x00007f0003159a11 */ /* 0x000fe400000f0c04 */
[----:B------:R-:W-:Y:S11]  /*a110*/  ISETP.GT.AND P0, PT, R220, R232, PT ;  /* 0x000000e8dc00720c */ /* 0x000ff60003f04270 */
[----:B------:R-:W-:Y:S02]  /*a120*/  @!UPT UIADD3 URZ, URZ, URZ, URZ ;  /* 0x0000003f3f3ff290 */ /* 0x000fe4000fffe03f */
[----:B------:R-:W-:Y:S01]  /*a130*/  @P0 SHF.R.S32.HI R3, RZ, 0x1f, R219 ;  /* 0x0000001fff030819 */ /* 0x000fe200000114db */
[----:B------:R-:W-:Y:S04]  /*a140*/  @P0 IMAD.WIDE.U32 R4, R219, c[0x0][0x1e0], RZ ;  /* 0x00007800db040a25 */ /* 0x000fe800078e00ff */
[----:B------:R-:W-:Y:S01]  /*a150*/  @P0 IMAD R3, R3, c[0x0][0x1e0], RZ ;  /* 0x0000780003030a24 */ /* 0x000fe200078e02ff */
[C---:B------:R-:W-:Y:S03]  /*a160*/  @P0 SHF.L.U32 R156, R4.reuse, 0x6, RZ ;  /* 0x00000006049c0819 */ /* 0x040fe600000006ff */
[----:B------:R-:W-:Y:S05]  /*a170*/  @P0 IMAD R3, R219, c[0x0][0x1e4], R3 ;  /* 0x00007900db030a24 */ /* 0x000fea00078e0203 */
[----:B------:R-:W-:Y:S04]  /*a180*/  @P0 IADD3 R3, R5, R3, RZ ;  /* 0x0000000305030210 */ /* 0x000fe80007ffe0ff */
[----:B------:R-:W-:Y:S02]  /*a190*/  @P0 SHF.L.U64.HI R3, R4, 0x6, R3 ;  /* 0x0000000604030819 */ /* 0x000fe40000010203 */
[----:B-----5:R-:W-:Y:S04]  /*a1a0*/  @P0 IADD3 R4, P2, R156, R224, RZ ;  /* 0x000000e09c040210 */ /* 0x020fe80007f5e0ff */
[----:B------:R-:W-:Y:S02]  /*a1b0*/  @P0 IADD3.X R5, R3, R223, RZ, P2, !PT ;  /* 0x000000df03050210 */ /* 0x000fe400017fe4ff */
[C---:B------:R-:W-:Y:S04]  /*a1c0*/  @P0 LEA R234, P2, R4.reuse, c[0x0][0x1c8], 0x1 ;  /* 0x0000720004ea0a11 */ /* 0x040fe800078408ff */
[----:B------:R-:W-:Y:S02]  /*a1d0*/  @P0 LEA.HI.X R235, R4, c[0x0][0x1cc], R5, 0x1, P2 ;  /* 0x0000730004eb0a11 */ /* 0x000fe400010f0c05 */
[C---:B------:R-:W-:Y:S04]  /*a1e0*/  @!P1 LEA R2, P2, R11.reuse, R2, 0x5 ;  /* 0x000000020b029211 */ /* 0x040fe800078428ff */
[----:B------:R-:W-:Y:S02]  /*a1f0*/  @!P1 LEA.HI.X R0, R11, R0, R16, 0x5, P2 ;  /* 0x000000000b009211 */ /* 0x000fe400010f2c10 */
[----:B------:R-:W-:Y:S01]  /*a200*/  @!P1 IADD3 R4, P2, R2, R14, RZ ;  /* 0x0000000e02049210 */ /* 0x000fe20007f5e0ff */
[----:B------:R-:W-:Y:S03]  /*a210*/  LDSM.16.M88.4 R16, [R192+0x8900] ;  /* 0x00890000c010783b */ /* 0x000fe60000000200 */
[----:B------:R-:W-:Y:S02]  /*a220*/  @!P1 IADD3.X R5, R0, R13, RZ, P2, !PT ;  /* 0x0000000d00059210 */ /* 0x000fe400017fe4ff */
[C---:B------:R-:W-:Y:S04]  /*a230*/  @!P1 LEA R14, P2, R4.reuse, c[0x0][0x1f8], 0x1 ;  /* 0x00007e00040e9a11 */ /* 0x040fe800078408ff */
[----:B------:R-:W-:Y:S02]  /*a240*/  @!P1 LEA.HI.X R15, R4, c[0x0][0x1fc], R5, 0x1, P2 ;  /* 0x00007f00040f9a11 */ /* 0x000fe400010f0c05 */
[----:B------:R-:W-:Y:S02]  /*a250*/  @!P1 IADD3 R4, P2, R2, R10, RZ ;  /* 0x0000000a02049210 */ /* 0x000fe40007f5e0ff */
[----:B------:R-:W1:Y:S02]  /*a260*/  LDSM.16.M88.4 R8, [R192+0x8100] ;  /* 0x00810000c008783b */ /* 0x000e640000000200 */
[----:B------:R-:W-:Y:S02]  /*a270*/  @!P1 IADD3.X R5, R0, R252, RZ, P2, !PT ;  /* 0x000000fc00059210 */ /* 0x000fe400017fe4ff */
[C---:B------:R-:W-:Y:S02]  /*a280*/  @!P1 LEA R12, P2, R4.reuse, c[0x0][0x1f8], 0x1 ;  /* 0x00007e00040c9a11 */ /* 0x040fe400078408ff */
[----:B------:R-:W-:Y:S01]  /*a290*/  @!PT LDS RZ, [RZ] ;  /* 0x00000000fffff984 */ /* 0x000fe20000000800 */
[----:B------:R-:W-:Y:S01]  /*a2a0*/  @!PT LDS RZ, [RZ] ;  /* 0x00000000fffff984 */ /* 0x000fe20000000800 */
[----:B------:R-:W-:Y:S01]  /*a2b0*/  @!PT LDS RZ, [RZ] ;  /* 0x00000000fffff984 */ /* 0x000fe20000000800 */
[----:B------:R2:W-:Y:S02]  /*a2c0*/  @!P1 LDGSTS.E.BYPASS.LTC128B.128 [R233+0x100], [R6.64], !P3 ;  /* 0x0010000006e99fae */ /* 0x0005e4000d901d48 */
[----:B------:R-:W-:Y:S02]  /*a2d0*/  @!P1 LEA.HI.X R13, R4, c[0x0][0x1fc], R5, 0x1, P2 ;  /* 0x00007f00040d9a11 */ /* 0x000fe400010f0c05 */
[----:B------:R-:W-:Y:S02]  /*a2e0*/  @!P1 IADD3 R4, P2, R2, R251, RZ ;  /* 0x000000fb02049210 */ /* 0x000fe40007f5e0ff */
[----:B------:R3:W-:Y:S02]  /*a2f0*/  @!P1 LDGSTS.E.BYPASS.LTC128B.128 [R233+0x2100], [R28.64], !P6 ;  /* 0x021000001ce99fae */ /* 0x0007e4000f101d48 */
[----:B------:R-:W-:Y:S04]  /*a300*/  @!P1 IADD3.X R5, R0, R250, RZ, P2, !PT ;  /* 0x000000fa00059210 */ /* 0x000fe800017fe4ff */
[----:B------:R4:W-:Y:S06]  /*a310*/  @!P1 LDGSTS.E.BYPASS.LTC128B.128 [R233+0x4100], [R22.64], !P5 ;  /* 0x0410000016e99fae */ /* 0x0009ec000e901d48 */
[----:B------:R4:W-:Y:S06]  /*a320*/  @!P1 LDGSTS.E.BYPASS.LTC128B.128 [R233+0x6100], [R20.64], !P4 ;  /* 0x0610000014e99fae */ /* 0x0009ec000e101d48 */
[----:B------:R5:W-:Y:S01]  /*a330*/  @!P1 LDGSTS.E.BYPASS.LTC128B.128 [R233+0x1100], [R14.64], !P3 ;  /* 0x011000000ee99fae */ /* 0x000be2000d901d48 */
[C---:B--2---:R-:W-:Y:S05]  /*a340*/  @!P1 LEA R6, P2, R4.reuse, c[0x0][0x1f8], 0x1 ;  /* 0x00007e0004069a11 */ /* 0x044fea00078408ff */
[----:B------:R5:W-:Y:S01]  /*a350*/  @!P1 LDGSTS.E.BYPASS.LTC128B.128 [R233+0x3100], [R12.64], !P6 ;  /* 0x031000000ce99fae */ /* 0x000be2000f101d48 */
[----:B------:R-:W-:Y:S02]  /*a360*/  @!P1 LEA.HI.X R7, R4, c[0x0][0x1fc], R5, 0x1, P2 ;  /* 0x00007f0004079a11 */ /* 0x000fe400010f0c05 */
[----:B------:R-:W-:Y:S03]  /*a370*/  @!P1 IADD3 R2, P2, R2, R249, RZ ;  /* 0x000000f902029210 */ /* 0x000fe60007f5e0ff */
[----:B------:R1:W-:Y:S01]  /*a380*/  @!P1 LDGSTS.E.BYPASS.LTC128B.128 [R233+0x5100], [R6.64], !P5 ;  /* 0x0510000006e99fae */ /* 0x0003e2000e901d48 */
[----:B------:R-:W-:Y:S02]  /*a390*/  @!P1 IADD3.X R0, R0, R248, RZ, P2, !PT ;  /* 0x000000f800009210 */ /* 0x000fe400017fe4ff */
[C---:B------:R-:W-:Y:S04]  /*a3a0*/  @!P1 LEA R4, P2, R2.reuse, c[0x0][0x1f8], 0x1 ;  /* 0x00007e0002049a11 */ /* 0x040fe800078408ff */
[----:B------:R-:W-:Y:S05]  /*a3b0*/  @!P1 LEA.HI.X R5, R2, c[0x0][0x1fc], R0, 0x1, P2 ;  /* 0x00007f0002059a11 */ /* 0x000fea00010f0c00 */
[----:B------:R1:W-:Y:S01]  /*a3c0*/  @!P1 LDGSTS.E.BYPASS.LTC128B.128 [R233+0x7100], [R4.64], !P4 ;  /* 0x0710000004e99fae */ /* 0x0003e2000e101d48 */
[----:B------:R-:W-:Y:S04]  /*a3d0*/  @P0 IADD3 R0, P1, R156, R247, RZ ;  /* 0x000000f79c000210 */ /* 0x000fe80007f3e0ff */
[C---:B------:R-:W-:Y:S01]  /*a3e0*/  @P0 IADD3.X R2, R3.reuse, R246, RZ, P1, !PT ;  /* 0x000000f603020210 */ /* 0x040fe20000ffe4ff */
[----:B------:R-:W0:Y:S01]  /*a3f0*/  LDGDEPBAR ;  /* 0x00000000000079af */ /* 0x000e220000000000 */
[C---:B------:R-:W-:Y:S04]  /*a400*/  @P0 LEA R230, P1, R0.reuse, c[0x0][0x1c8], 0x1 ;  /* 0x0000720000e60a11 */ /* 0x040fe800078208ff */
[----:B------:R-:W-:Y:S02]  /*a410*/  @P0 LEA.HI.X R231, R0, c[0x0][0x1cc], R2, 0x1, P1 ;  /* 0x0000730000e70a11 */ /* 0x000fe400008f0c02 */
[----:B------:R-:W-:Y:S04]  /*a420*/  @P0 IADD3 R0, P1, R156, R245, RZ ;  /* 0x000000f59c000210 */ /* 0x000fe80007f3e0ff */
[C---:B------:R-:W-:Y:S02]  /*a430*/  @P0 IADD3.X R2, R3.reuse, R242, RZ, P1, !PT ;  /* 0x000000f203020210 */ /* 0x040fe40000ffe4ff */
[C---:B------:R-:W-:Y:S04]  /*a440*/  @P0 LEA R228, P1, R0.reuse, c[0x0][0x1c8], 0x1 ;  /* 0x0000720000e40a11 */ /* 0x040fe800078208ff */
[----:B------:R-:W-:Y:S02]  /*a450*/  @P0 LEA.HI.X R229, R0, c[0x0][0x1cc], R2, 0x1, P1 ;  /* 0x0000730000e50a11 */ /* 0x000fe400008f0c02 */
[----:B------:R-:W-:Y:S01]  /*a460*/  @P0 IADD3 R0, P1, R156, R241, RZ ;  /* 0x000000f19c000210 */ /* 0x000fe20007f3e0ff */
[C---:B-1----:R-:W-:Y:S03]  /*a470*/  HMMA.16816.F32 R4, R32.reuse, R8, RZ ;  /* 0x000000082004723c */ /* 0x042fe600000018ff */
[----:B------:R-:W-:Y:S02]  /*a480*/  @P0 IADD3.X R2, R3, R240, RZ, P1, !PT ;  /* 0x000000f003020210 */ /* 0x000fe40000ffe4ff */
[C---:B------:R-:W-:Y:S03]  /*a490*/  @P0 LEA R226, P1, R0.reuse, c[0x0][0x1c8], 0x1 ;  /* 0x0000720000e20a11 */ /* 0x040fe600078208ff */
[C---:B------:R-:W-:Y:S01]  /*a4a0*/  HMMA.16816.F32 R8, R32.reuse, R10, RZ ;  /* 0x0000000a2008723c */ /* 0x040fe200000018ff */
[----:B------:R-:W-:Y:S03]  /*a4b0*/  @P0 LEA.HI.X R227, R0, c[0x0][0x1cc], R2, 0x1, P1 ;  /* 0x0000730000e30a11 */ /* 0x000fe600008f0c02 */
[----:B------:R-:W-:Y:S04]  /*a4c0*/  @P0 IADD3 R0, P1, R236, R156, RZ ;  /* 0x0000009cec000210 */ /* 0x000fe80007f3e0ff */
[C---:B-----5:R-:W-:Y:S01]  /*a4d0*/  HMMA.16816.F32 R12, R32.reuse, R16, RZ ;  /* 0x00000010200c723c */ /* 0x060fe200000018ff */
[----:B------:R-:W-:Y:S03]  /*a4e0*/  @P0 IADD3.X R3, R159, R3, RZ, P1, !PT ;  /* 0x000000039f030210 */ /* 0x000fe60000ffe4ff */
[----:B------:R-:W-:Y:S04]  /*a4f0*/  @P0 IADD3 R2, P1, R0, R224, RZ ;  /* 0x000000e000020210 */ /* 0x000fe80007f3e0ff */
[C---:B------:R-:W-:Y:S01]  /*a500*/  HMMA.16816.F32 R16, R32.reuse, R18, RZ ;  /* 0x000000122010723c */ /* 0x040fe200000018ff */
[C---:B------:R-:W-:Y:S03]  /*a510*/  @P0 IADD3.X R156, R3.reuse, R223, RZ, P1, !PT ;  /* 0x000000df039c0210 */ /* 0x040fe60000ffe4ff */
[C---:B------:R-:W-:Y:S04]  /*a520*/  @P0 LEA R224, P1, R2.reuse, c[0x0][0x1c8], 0x1 ;  /* 0x0000720002e00a11 */ /* 0x040fe800078208ff */
[C---:B----4-:R-:W-:Y:S01]  /*a530*/  HMMA.16816.F32 R20, R32.reuse, R24, RZ ;  /* 0x000000182014723c */ /* 0x050fe200000018ff */
[----:B------:R-:W-:Y:S03]  /*a540*/  @P0 LEA.HI.X R225, R2, c[0x0][0x1cc], R156, 0x1, P1 ;  /* 0x0000730002e10a11 */ /* 0x000fe600008f0c9c */
[----:B------:R-:W-:Y:S04]  /*a550*/  @P0 IADD3 R2, P1, R0, R247, RZ ;  /* 0x000000f700020210 */ /* 0x000fe80007f3e0ff */
[C---:B------:R-:W-:Y:S01]  /*a560*/  HMMA.16816.F32 R24, R32.reuse, R26, RZ ;  /* 0x0000001a2018723c */ /* 0x040fe200000018ff */
[C---:B------:R-:W-:Y:S03]  /*a570*/  @P0 IADD3.X R156, R3.reuse, R246, RZ, P1, !PT ;  /* 0x000000f6039c0210 */ /* 0x040fe60000ffe4ff */
[C---:B------:R-:W-:Y:S04]  /*a580*/  @P0 LEA R222, P1, R2.reuse, c[0x0][0x1c8], 0x1 ;  /* 0x0000720002de0a11 */ /* 0x040fe800078208ff */
[C---:B---3--:R-:W-:Y:S01]  /*a590*/  HMMA.16816.F32 R28, R32.reuse, R168, RZ ;  /* 0x000000a8201c723c */ /* 0x048fe200000018ff */
[----:B------:R-:W-:Y:S03]  /*a5a0*/  @P0 LEA.HI.X R223, R2, c[0x0][0x1cc], R156, 0x1, P1 ;  /* 0x0000730002df0a11 */ /* 0x000fe600008f0c9c */
[----:B------:R-:W-:Y:S04]  /*a5b0*/  @P0 IADD3 R2, P1, R0, R245, RZ ;  /* 0x000000f500020210 */ /* 0x000fe80007f3e0ff */
[----:B------:R-:W-:Y:S01]  /*a5c0*/  HMMA.16816.F32 R32, R32, R170, RZ ;  /* 0x000000aa2020723c */ /* 0x000fe200000018ff */
[----:B------:R-:W-:Y:S03]  /*a5d0*/  LDSM.16.M88.4 R168, [R202+0x10100] ;  /* 0x01010000caa8783b */ /* 0x000fe60000000200 */
[C---:B------:R-:W-:Y:S04]  /*a5e0*/  @P0 IADD3.X R156, R3.reuse, R242, RZ, P1, !PT ;  /* 0x000000f2039c0210 */ /* 0x040fe80000ffe4ff */
[C---:B------:R-:W-:Y:S08]  /*a5f0*/  HMMA.16816.F32 R4, R172.reuse, R176, R4 ;  /* 0x000000b0ac04723c */ /* 0x040ff00000001804 */
[C---:B------:R-:W-:Y:S01]  /*a600*/  HMMA.16816.F32 R8, R172.reuse, R178, R8 ;  /* 0x000000b2ac08723c */ /* 0x040fe20000001808 */
[----:B------:R-:W-:Y:S07]  /*a610*/  LDSM.16.M88.4 R176, [R198+0x8900] ;  /* 0x00890000c6b0783b */ /* 0x000fee0000000200 */
[C---:B------:R-:W-:Y:S08]  /*a620*/  HMMA.16816.F32 R12, R172.reuse, R180, R12 ;  /* 0x000000b4ac0c723c */ /* 0x040ff0000000180c */
[C---:B------:R-:W-:Y:S08]  /*a630*/  HMMA.16816.F32 R16, R172.reuse, R182, R16 ;  /* 0x000000b6ac10723c */ /* 0x040ff00000001810 */
[C---:B------:R-:W-:Y:S07]  /*a640*/  HMMA.16816.F32 R20, R172.reuse, R184, R20 ;  /* 0x000000b8ac14723c */ /* 0x040fee0000001814 */
[C---:B------:R-:W-:Y:S01]  /*a650*/  @P0 LEA R184, P1, R2.reuse, c[0x0][0x1c8], 0x1 ;  /* 0x0000720002b80a11 */ /* 0x040fe200078208ff */
[C---:B------:R-:W-:Y:S04]  /*a660*/  HMMA.16816.F32 R24, R172.reuse, R186, R24 ;  /* 0x000000baac18723c */ /* 0x040fe80000001818 */
[----:B------:R-:W-:Y:S02]  /*a670*/  @P0 LEA.HI.X R185, R2, c[0x0][0x1cc], R156, 0x1, P1 ;  /* 0x0000730002b90a11 */ /* 0x000fe400008f0c9c */
[----:B------:R-:W-:Y:S02]  /*a680*/  @P0 IADD3 R0, P1, R0, R241, RZ ;  /* 0x000000f100000210 */ /* 0x000fe40007f3e0ff */
[C---:B------:R-:W-:Y:S04]  /*a690*/  HMMA.16816.F32 R28, R172.reuse, R188, R28 ;  /* 0x000000bcac1c723c */ /* 0x040fe8000000181c */
[----:B------:R-:W-:Y:S02]  /*a6a0*/  @P0 IADD3.X R3, R3, R240, RZ, P1, !PT ;  /* 0x000000f003030210 */ /* 0x000fe40000ffe4ff */
[C---:B------:R-:W-:Y:S02]  /*a6b0*/  @P0 LEA R182, P1, R0.reuse, c[0x0][0x1c8], 0x1 ;  /* 0x0000720000b60a11 */ /* 0x040fe400078208ff */
[----:B------:R-:W-:Y:S01]  /*a6c0*/  HMMA.16816.F32 R32, R172, R190, R32 ;  /* 0x000000beac20723c */ /* 0x000fe20000001820 */
[----:B------:R-:W1:Y:S03]  /*a6d0*/  LDSM.16.M88.4 R172, [R198+0x8100] ;  /* 0x00810000c6ac783b */ /* 0x000e660000000200 */
[----:B------:R-:W-:Y:S04]  /*a6e0*/  @P0 LEA.HI.X R183, R0, c[0x0][0x1cc], R3, 0x1, P1 ;  /* 0x0000730000b70a11 */ /* 0x000fe800008f0c03 */
[C---:B-1----:R-:W-:Y:S08]  /*a6f0*/  HMMA.16816.F32 R4, R168.reuse, R172, R4 ;  /* 0x000000aca804723c */ /* 0x042ff00000001804 */
[C---:B------:R-:W-:Y:S01]  /*a700*/  HMMA.16816.F32 R8, R168.reuse, R174, R8 ;  /* 0x000000aea808723c */ /* 0x040fe20000001808 */
[----:B------:R-:W1:Y:S07]  /*a710*/  LDSM.16.M88.4 R172, [R198+0x9100] ;  /* 0x00910000c6ac783b */ /* 0x000e6e0000000200 */
[C---:B------:R-:W-:Y:S08]  /*a720*/  HMMA.16816.F32 R12, R168.reuse, R176, R12 ;  /* 0x000000b0a80c723c */ /* 0x040ff0000000180c */
[C---:B------:R-:W-:Y:S01]  /*a730*/  HMMA.16816.F32 R16, R168.reuse, R178, R16 ;  /* 0x000000b2a810723c */ /* 0x040fe20000001810 */
[----:B------:R-:W2:Y:S07]  /*a740*/  LDSM.16.M88.4 R176, [R198+0x9900] ;  /* 0x00990000c6b0783b */ /* 0x000eae0000000200 */
[C---:B-1----:R-:W-:Y:S08]  /*a750*/  HMMA.16816.F32 R20, R168.reuse, R172, R20 ;  /* 0x000000aca814723c */ /* 0x042ff00000001814 */
[C---:B------:R-:W-:Y:S01]  /*a760*/  HMMA.16816.F32 R24, R168.reuse, R174, R24 ;  /* 0x000000aea818723c */ /* 0x040fe20000001818 */
[----:B------:R-:W-:Y:S07]  /*a770*/  LDSM.16.M88.4 R172, [R197] ;  /* 0x00000000c5ac783b */ /* 0x000fee0000000200 */
[C---:B--2---:R-:W-:Y:S08]  /*a780*/  HMMA.16816.F32 R28, R168.reuse, R176, R28 ;  /* 0x000000b0a81c723c */ /* 0x044ff0000000181c */
[----:B------:R-:W-:Y:S01]  /*a790*/  HMMA.16816.F32 R32, R168, R178, R32 ;  /* 0x000000b2a820723c */ /* 0x000fe20000001820 */
[----:B------:R-:W1:Y:S06]  /*a7a0*/  LDSM.16.M88.4 R168, [R201+0x10100] ;  /* 0x01010000c9a8783b */ /* 0x000e6c0000000200 */
[----:B------:R-:W2:Y:S01]  /*a7b0*/  LDSM.16.M88.4 R176, [R197+0x800] ;  /* 0x00080000c5b0783b */ /* 0x000ea20000000200 */
[C---:B-1----:R-:W-:Y:S08]  /*a7c0*/  HMMA.16816.F32 R4, R168.reuse, R172, R4 ;  /* 0x000000aca804723c */ /* 0x042ff00000001804 */
[C---:B------:R-:W-:Y:S01]  /*a7d0*/  HMMA.16816.F32 R8, R168.reuse, R174, R8 ;  /* 0x000000aea808723c */ /* 0x040fe20000001808 */
[----:B------:R-:W1:Y:S07]  /*a7e0*/  LDSM.16.M88.4 R172, [R197+0x1000] ;  /* 0x00100000c5ac783b */ /* 0x000e6e0000000200 */
[C---:B--2---:R-:W-:Y:S08]  /*a7f0*/  HMMA.16816.F32 R12, R168.reuse, R176, R12 ;  /* 0x000000b0a80c723c */ /* 0x044ff0000000180c */
[C---:B------:R-:W-:Y:S01]  /*a800*/  HMMA.16816.F32 R16, R168.reuse, R178, R16 ;  /* 0x000000b2a810723c */ /* 0x040fe20000001810 */
[----:B------:R-:W2:Y:S07]  /*a810*/  LDSM.16.M88.4 R176, [R197+0x1800] ;  /* 0x00180000c5b0783b */ /* 0x000eae0000000200 */
[C---:B-1----:R-:W-:Y:S08]  /*a820*/  HMMA.16816.F32 R20, R168.reuse, R172, R20 ;  /* 0x000000aca814723c */ /* 0x042ff00000001814 */
[C---:B------:R-:W-:Y:S01]  /*a830*/  HMMA.16816.F32 R24, R168.reuse, R174, R24 ;  /* 0x000000aea818723c */ /* 0x040fe20000001818 */
[----:B------:R-:W-:Y:S07]  /*a840*/  LDSM.16.M88.4 R172, [R192+0xa100] ;  /* 0x00a10000c0ac783b */ /* 0x000fee0000000200 */
        /* <DEDUP_REMOVED lines=16> */
[----:B------:R-:W2:Y:S01]  /*a950*/  LDSM.16.M88.4 R176, [R214] ;  /* 0x00000000d6b0783b */ /* 0x000ea20000000200 */
[C---:B-1----:R-:W-:Y:S08]  /*a960*/  HMMA.16816.F32 R4, R168.reuse, R172, R4 ;  /* 0x000000aca804723c */ /* 0x042ff00000001804 */
[C---:B------:R-:W-:Y:S01]  /*a970*/  HMMA.16816.F32 R8, R168.reuse, R174, R8 ;  /* 0x000000aea808723c */ /* 0x040fe20000001808 */
[----:B------:R-:W1:Y:S07]  /*a980*/  LDSM.16.M88.4 R172, [R213] ;  /* 0x00000000d5ac783b */ /* 0x000e6e0000000200 */
[C---:B--2---:R-:W-:Y:S08]  /*a990*/  HMMA.16816.F32 R12, R168.reuse, R176, R12 ;  /* 0x000000b0a80c723c */ /* 0x044ff0000000180c */
[C---:B------:R-:W-:Y:S01]  /*a9a0*/  HMMA.16816.F32 R16, R168.reuse, R178, R16 ;  /* 0x000000b2a810723c */ /* 0x040fe20000001810 */
[----:B------:R-:W2:Y:S07]  /*a9b0*/  LDSM.16.M88.4 R176, [R212] ;  /* 0x00000000d4b0783b */ /* 0x000eae0000000200 */
        /* <DEDUP_REMOVED lines=129> */
[----:B------:R-:W2:Y:S01]  /*b1d0*/  LDSM.16.M88.4 R176, [R197+0x7800] ;  /* 0x00780000c5b0783b */ /* 0x000ea20000000200 */
[----:B------:R-:W-:Y:S04]  /*b1e0*/  DEPBAR.LE SB0, 0x0 ;  /* 0x000080000000791a */ /* 0x000fe80000000000 */
[----:B------:R-:W-:Y:S01]  /*b1f0*/  FMNMX.FTZ R0, R4, R157, !PT ;  /* 0x0000009d04007209 */ /* 0x000fe20007810000 */
[----:B------:R-:W-:Y:S01]  /*b200*/  BAR.SYNC.DEFER_BLOCKING 0x0 ;  /* 0x0000000000007b1d */ /* 0x000fe20000010000 */
[----:B------:R-:W-:Y:S04]  /*b210*/  FMNMX.FTZ R2, R6, R158, !PT ;  /* 0x0000009e06027209 */ /* 0x000fe80007810000 */
[----:B------:R-:W-:Y:S02]  /*b220*/  FMNMX.FTZ R0, R5, R0, !PT ;  /* 0x0000000005007209 */ /* 0x000fe40007810000 */
[----:B------:R-:W-:Y:S02]  /*b230*/  FMNMX.FTZ R2, R7, R2, !PT ;  /* 0x0000000207027209 */ /* 0x000fe40007810000 */
[----:B------:R-:W-:Y:S02]  /*b240*/  FMNMX.FTZ R0, R8, R0, !PT ;  /* 0x0000000008007209 */ /* 0x000fe40007810000 */
[----:B------:R-:W-:Y:S02]  /*b250*/  FMNMX.FTZ R2, R10, R2, !PT ;  /* 0x000000020a027209 */ /* 0x000fe40007810000 */
[----:B------:R-:W-:Y:S02]  /*b260*/  FMNMX.FTZ R0, R9, R0, !PT ;  /* 0x0000000009007209 */ /* 0x000fe40007810000 */
[----:B------:R-:W-:Y:S02]  /*b270*/  FMNMX.FTZ R2, R11, R2, !PT ;  /* 0x000000020b027209 */ /* 0x000fe40007810000 */
[----:B------:R-:W-:Y:S01]  /*b280*/  FMNMX.FTZ R0, R12, R0, !PT ;  /* 0x000000000c007209 */ /* 0x000fe20007810000 */
[C---:B-1----:R-:W-:Y:S05]  /*b290*/  HMMA.16816.F32 R20, R168.reuse, R172, R20 ;  /* 0x000000aca814723c */ /* 0x042fea0000001814 */
[----:B------:R-:W-:Y:S01]  /*b2a0*/  FMNMX.FTZ R0, R13, R0, !PT ;  /* 0x000000000d007209 */ /* 0x000fe20007810000 */
[----:B------:R-:W-:Y:S01]  /*b2b0*/  @!PT LDS RZ, [RZ] ;  /* 0x00000000fffff984 */ /* 0x000fe20000000800 */
[----:B------:R-:W-:Y:S01]  /*b2c0*/  @!PT LDS RZ, [RZ] ;  /* 0x00000000fffff984 */ /* 0x000fe20000000800 */
[----:B------:R-:W-:Y:S01]  /*b2d0*/  @!PT LDS RZ, [RZ] ;  /* 0x00000000fffff984 */ /* 0x000fe20000000800 */
[----:B------:R1:W-:Y:S01]  /*b2e0*/  @P0 LDGSTS.E.BYPASS.LTC128B.128 [R233+0x8100], [R234.64], !P3 ;  /* 0x08100000eae90fae */ /* 0x0003e2000d901d48 */
[----:B------:R-:W-:Y:S01]  /*b2f0*/  FMNMX.FTZ R2, R14, R2, !PT ;  /* 0x000000020e027209 */ /* 0x000fe20007810000 */
[C---:B------:R-:W-:Y:S04]  /*b300*/  HMMA.16816.F32 R24, R168.reuse, R174, R24 ;  /* 0x000000aea818723c */ /* 0x040fe80000001818 */
[----:B------:R3:W-:Y:S01]  /*b310*/  @P0 LDGSTS.E.BYPASS.LTC128B.128 [R233+0xa100], [R230.64], !P6 ;  /* 0x0a100000e6e90fae */ /* 0x0007e2000f101d48 */
[----:B------:R-:W-:Y:S02]  /*b320*/  FMNMX.FTZ R0, R16, R0, !PT ;  /* 0x0000000010007209 */ /* 0x000fe40007810000 */
[----:B------:R-:W-:Y:S01]  /*b330*/  FMNMX.FTZ R2, R15, R2, !PT ;  /* 0x000000020f027209 */ /* 0x000fe20007810000 */
[C---:B--2---:R-:W-:Y:S02]  /*b340*/  HMMA.16816.F32 R28, R168.reuse, R176, R28 ;  /* 0x000000b0a81c723c */ /* 0x044fe4000000181c */
[----:B------:R3:W-:Y:S02]  /*b350*/  @P0 LDGSTS.E.BYPASS.LTC128B.128 [R233+0xc100], [R228.64], !P5 ;  /* 0x0c100000e4e90fae */ /* 0x0007e4000e901d48 */
[----:B------:R-:W-:Y:S02]  /*b360*/  FMNMX.FTZ R0, R17, R0, !PT ;  /* 0x0000000011007209 */ /* 0x000fe40007810000 */
[----:B------:R-:W-:Y:S02]  /*b370*/  FMNMX.FTZ R2, R18, R2, !PT ;  /* 0x0000000212027209 */ /* 0x000fe40007810000 */
[----:B------:R-:W-:Y:S01]  /*b380*/  HMMA.16816.F32 R32, R168, R178, R32 ;  /* 0x000000b2a820723c */ /* 0x000fe20000001820 */
[----:B------:R3:W-:Y:S03]  /*b390*/  @P0 LDGSTS.E.BYPASS.LTC128B.128 [R233+0xe100], [R226.64], !P4 ;  /* 0x0e100000e2e90fae */ /* 0x0007e6000e101d48 */
[----:B------:R-:W-:Y:S02]  /*b3a0*/  FMNMX.FTZ R0, R20, R0, !PT ;  /* 0x0000000014007209 */ /* 0x000fe40007810000 */
[----:B------:R-:W-:Y:S01]  /*b3b0*/  FMNMX.FTZ R2, R19, R2, !PT ;  /* 0x0000000213027209 */ /* 0x000fe20007810000 */
[----:B------:R3:W-:Y:S01]  /*b3c0*/  @P0 LDGSTS.E.BYPASS.LTC128B.128 [R233+0x9100], [R224.64], !P3 ;  /* 0x09100000e0e90fae */ /* 0x0007e2000d901d48 */
[----:B------:R-:W-:Y:S04]  /*b3d0*/  FMNMX.FTZ R0, R21, R0, !PT ;  /* 0x0000000015007209 */ /* 0x000fe80007810000 */
[----:B------:R-:W-:Y:S01]  /*b3e0*/  FMNMX.FTZ R0, R24, R0, !PT ;  /* 0x0000000018007209 */ /* 0x000fe20007810000 */
[----:B------:R3:W-:Y:S01]  /*b3f0*/  @P0 LDGSTS.E.BYPASS.LTC128B.128 [R233+0xb100], [R222.64], !P6 ;  /* 0x0b100000dee90fae */ /* 0x0007e2000f101d48 */
[----:B------:R-:W-:Y:S02]  /*b400*/  FMNMX.FTZ R2, R22, R2, !PT ;  /* 0x0000000216027209 */ /* 0x000fe40007810000 */
[----:B------:R-:W-:Y:S02]  /*b410*/  FMNMX.FTZ R0, R25, R0, !PT ;  /* 0x0000000019007209 */ /* 0x000fe40007810000 */
        /* <DEDUP_REMOVED lines=9> */
[----:B------:R-:W-:Y:S01]  /*b4b0*/  LDSM.16.MT88.4 R168, [R193+0x100] ;  /* 0x00010000c1a8783b */ /* 0x000fe20000004200 */
[----:B------:R-:W-:Y:S02]  /*b4c0*/  FMNMX.FTZ R156, R33, R156, !PT ;  /* 0x0000009c219c7209 */ /* 0x000fe40007810000 */
[----:B------:R-:W-:Y:S03]  /*b4d0*/  FMNMX.FTZ R0, R31, R2, !PT ;  /* 0x000000021f007209 */ /* 0x000fe60007810000 */
[----:B------:R-:W5:Y:S01]  /*b4e0*/  SHFL.BFLY PT, R3, R156, 0x2, 0x1f ;  /* 0x0c401f009c037f89 */ /* 0x000f6200000e0000 */
[----:B------:R-:W-:Y:S04]  /*b4f0*/  FMNMX.FTZ R0, R34, R0, !PT ;  /* 0x0000000022007209 */ /* 0x000fe80007810000 */
[----:B------:R-:W-:Y:S01]  /*b500*/  FMNMX.FTZ R0, R35, R0, !PT ;  /* 0x0000000023007209 */ /* 0x000fe20007810000 */
[----:B------:R-:W-:Y:S06]  /*b510*/  LDSM.16.MT88.4 R172, [R194+0x100] ;  /* 0x00010000c2ac783b */ /* 0x000fec0000004200 */
[----:B------:R-:W2:Y:S06]  /*b520*/  SHFL.BFLY PT, R2, R0, 0x2, 0x1f ;  /* 0x0c401f0000027f89 */ /* 0x000eac00000e0000 */
[----:B------:R-:W-:Y:S01]  /*b530*/  LDSM.16.MT88.4 R176, [R196+0x100] ;  /* 0x00010000c4b0783b */ /* 0x000fe20000004200 */
[----:B-----5:R-:W-:Y:S05]  /*b540*/  FMNMX.FTZ R156, R156, R3, !PT ;  /* 0x000000039c9c7209 */ /* 0x020fea0007810000 */
[----:B-1----:R-:W5:Y:S06]  /*b550*/  LDL R235, [R1+0x10] ;  /* 0x0000100001eb7983 */ /* 0x002f6c0000100800 */
[----:B------:R-:W1:Y:S01]  /*b560*/  SHFL.BFLY PT, R159, R156, 0x1, 0x1f ;  /* 0x0c201f009c9f7f89 */ /* 0x000e6200000e0000 */
[----:B--2---:R-:W-:Y:S05]  /*b570*/  FMNMX.FTZ R0, R0, R2, !PT ;  /* 0x0000000200007209 */ /* 0x004fea0007810000 */
[----:B------:R-:W0:Y:S06]  /*b580*/  LDGDEPBAR ;  /* 0x00000000000079af */ /* 0x000e2c0000000000 */
[----:B------:R-:W2:Y:S01]  /*b590*/  SHFL.BFLY PT, R3, R0, 0x1, 0x1f ;  /* 0x0c201f0000037f89 */ /* 0x000ea200000e0000 */
[----:B-1----:R-:W-:Y:S05]  /*b5a0*/  FMNMX.FTZ R156, R156, R159, !PT ;  /* 0x0000009f9c9c7209 */ /* 0x002fea0007810000 */
[C---:B------:R-:W-:Y:S02]  /*b5b0*/  FADD.FTZ R2, -R156.reuse, R157 ;  /* 0x0000009d9c027221 */ /* 0x040fe40000010100 */
[----:B------:R-:W-:Y:S04]  /*b5c0*/  FMUL.FTZ R181, R156, c[0x0][0x2d0] ;  /* 0x0000b4009cb57a20 */ /* 0x000fe80000410000 */
[--C-:B------:R-:W-:Y:S01]  /*b5d0*/  FFMA.FTZ R8, R8, c[0x0][0x2d0], -R181.reuse ;  /* 0x0000b40008087a23 */ /* 0x100fe200000108b5 */
[----:B--2---:R-:W-:Y:S01]  /*b5e0*/  FMNMX.FTZ R3, R0, R3, !PT ;  /* 0x0000000300037209 */ /* 0x004fe20007810000 */
[----:B------:R-:W-:Y:S02]  /*b5f0*/  FMUL.FTZ R0, R2, c[0x0][0x2d0] ;  /* 0x0000b40002007a20 */ /* 0x000fe40000410000 */
[--C-:B------:R-:W-:Y:S01]  /*b600*/  FFMA.FTZ R9, R9, c[0x0][0x2d0], -R181.reuse ;  /* 0x0000b40009097a23 */ /* 0x100fe200000108b5 */
[----:B------:R-:W-:Y:S01]  /*b610*/  MUFU.EX2 R238, R8 ;  /* 0x0000000800ee7308 */ /* 0x000fe20000000800 */
[----:B------:R-:W-:Y:S02]  /*b620*/  FMUL.FTZ R157, R3, c[0x0][0x2d0] ;  /* 0x0000b400039d7a20 */ /* 0x000fe40000410000 */
[----:B------:R-:W-:Y:S02]  /*b630*/  FFMA.FTZ R4, R4, c[0x0][0x2d0], -R181 ;  /* 0x0000b40004047a23 */ /* 0x000fe400000108b5 */
[--C-:B------:R-:W-:Y:S02]  /*b640*/  FFMA.FTZ R10, R10, c[0x0][0x2d0], -R157.reuse ;  /* 0x0000b4000a0a7a23 */ /* 0x100fe4000001089d */
[----:B------:R-:W-:Y:S02]  /*b650*/  FFMA.FTZ R11, R11, c[0x0][0x2d0], -R157 ;  /* 0x0000b4000b0b7a23 */ /* 0x000fe4000001089d */
[----:B------:R-:W-:Y:S01]  /*b660*/  FFMA.FTZ R5, R5, c[0x0][0x2d0], -R181 ;  /* 0x0000b40005057a23 */ /* 0x000fe200000108b5 */
[----:B------:R1:W2:Y:S01]  /*b670*/  MUFU.EX2 R2, R0 ;  /* 0x0000000000027308 */ /* 0x0002a20000000800 */
[--C-:B------:R-:W-:Y:S02]  /*b680*/  FFMA.FTZ R6, R6, c[0x0][0x2d0], -R157.reuse ;  /* 0x0000b40006067a23 */ /* 0x100fe4000001089d */
[----:B------:R-:W-:Y:S02]  /*b690*/  FFMA.FTZ R7, R7, c[0x0][0x2d0], -R157 ;  /* 0x0000b40007077a23 */ /* 0x000fe4000001089d */
[--C-:B------:R-:W-:Y:S02]  /*b6a0*/  FFMA.FTZ R12, R12, c[0x0][0x2d0], -R181.reuse ;  /* 0x0000b4000c0c7a23 */ /* 0x100fe400000108b5 */
[----:B------:R-:W-:Y:S02]  /*b6b0*/  FFMA.FTZ R13, R13, c[0x0][0x2d0], -R181 ;  /* 0x0000b4000d0d7a23 */ /* 0x000fe400000108b5 */
[--C-:B------:R-:W-:Y:S01]  /*b6c0*/  FFMA.FTZ R14, R14, c[0x0][0x2d0], -R157.reuse ;  /* 0x0000b4000e0e7a23 */ /* 0x100fe2000001089d */
[----:B------:R3:W-:Y:S01]  /*b6d0*/  MUFU.EX2 R236, R4 ;  /* 0x0000000400ec7308 */ /* 0x0007e20000000800 */
[----:B------:R-:W-:Y:S02]  /*b6e0*/  FFMA.FTZ R15, R15, c[0x0][0x2d0], -R157 ;  /* 0x0000b4000f0f7a23 */ /* 0x000fe4000001089d */
[--C-:B------:R-:W-:Y:S02]  /*b6f0*/  FFMA.FTZ R16, R16, c[0x0][0x2d0], -R181.reuse ;  /* 0x0000b40010107a23 */ /* 0x100fe400000108b5 */
[----:B------:R-:W-:Y:S02]  /*b700*/  FFMA.FTZ R17, R17, c[0x0][0x2d0], -R181 ;  /* 0x0000b40011117a23 */ /* 0x000fe400000108b5 */
[----:B------:R-:W-:Y:S02]  /*b710*/  FFMA.FTZ R18, R18, c[0x0][0x2d0], -R157 ;  /* 0x0000b40012127a23 */ /* 0x000fe4000001089d */
[--C-:B------:R-:W-:Y:S01]  /*b720*/  FFMA.FTZ R20, R20, c[0x0][0x2d0], -R181.reuse ;  /* 0x0000b40014147a23 */ /* 0x100fe200000108b5 */
[----:B------:R-:W4:Y:S01]  /*b730*/  MUFU.EX2 R239, R5 ;  /* 0x0000000500ef7308 */ /* 0x000f220000000800 */
[----:B------:R-:W-:Y:S02]  /*b740*/  FFMA.FTZ R21, R21, c[0x0][0x2d0], -R181 ;  /* 0x0000b40015157a23 */ /* 0x000fe400000108b5 */
[--C-:B------:R-:W-:Y:S02]  /*b750*/  FFMA.FTZ R22, R22, c[0x0][0x2d0], -R157.reuse ;  /* 0x0000b40016167a23 */ /* 0x100fe4000001089d */
[----:B-1----:R-:W-:Y:S02]  /*b760*/  FADD.FTZ R0, -R3, R158 ;  /* 0x0000009e03007221 */ /* 0x002fe40000010100 */
[----:B--2---:R-:W-:Y:S02]  /*b770*/  FMUL.FTZ R8, R2, R164 ;  /* 0x000000a402087220 */ /* 0x004fe40000410000 */
[----:B------:R-:W-:Y:S01]  /*b780*/  FMUL.FTZ R0, R0, c[0x0][0x2d0] ;  /* 0x0000b40000007a20 */ /* 0x000fe20000410000 */
[----:B------:R1:W-:Y:S01]  /*b790*/  MUFU.EX2 R237, R9 ;  /* 0x0000000900ed7308 */ /* 0x0003e20000000800 */
[C---:B------:R-:W-:Y:S02]  /*b7a0*/  FMUL.FTZ R132, R2.reuse, R132 ;  /* 0x0000008402847220 */ /* 0x040fe40000410000 */
[C---:B------:R-:W-:Y:S02]  /*b7b0*/  FMUL.FTZ R133, R2.reuse, R133 ;  /* 0x0000008502857220 */ /* 0x040fe40000410000 */
[C---:B---3--:R-:W-:Y:S02]  /*b7c0*/  FMUL.FTZ R4, R2.reuse, R160 ;  /* 0x000000a002047220 */ /* 0x048fe40000410000 */
[C---:B------:R-:W-:Y:S02]  /*b7d0*/  FMUL.FTZ R136, R2.reuse, R136 ;  /* 0x0000008802887220 */ /* 0x040fe40000410000 */
[C---:B------:R-:W-:Y:S01]  /*b7e0*/  FMUL.FTZ R137, R2.reuse, R137 ;  /* 0x0000008902897220 */ /* 0x040fe20000410000 */
[----:B------:R-:W2:Y:S01]  /*b7f0*/  MUFU.EX2 R0, R0 ;  /* 0x0000000000007308 */ /* 0x000ea20000000800 */
[C---:B------:R-:W-:Y:S02]  /*b800*/  FMUL.FTZ R140, R2.reuse, R140 ;  /* 0x0000008c028c7220 */ /* 0x040fe40000410000 */
[C---:B------:R-:W-:Y:S01]  /*b810*/  FMUL.FTZ R141, R2.reuse, R141 ;  /* 0x0000008d028d7220 */ /* 0x040fe20000410000 */
[----:B----4-:R-:W-:Y:S01]  /*b820*/  F2FP.PACK_AB R160, R239, R236 ;  /* 0x000000ecefa0723e */ /* 0x010fe200000000ff */
[C---:B------:R-:W-:Y:S02]  /*b830*/  FMUL.FTZ R5, R2.reuse, R161 ;  /* 0x000000a102057220 */ /* 0x040fe40000410000 */
[C---:B------:R-:W-:Y:S02]  /*b840*/  FMUL.FTZ R144, R2.reuse, R144 ;  /* 0x0000009002907220 */ /* 0x040fe40000410000 */
[C---:B------:R-:W-:Y:S01]  /*b850*/  FMUL.FTZ R145, R2.reuse, R145 ;  /* 0x0000009102917220 */ /* 0x040fe20000410000 */
[----:B------:R3:W-:Y:S01]  /*b860*/  MUFU.EX2 R186, R6 ;  /* 0x0000000600ba7308 */ /* 0x0007e20000000800 */
[--C-:B------:R-:W-:Y:S02]  /*b870*/  FFMA.FTZ R158, R19, c[0x0][0x2d0], -R157.reuse ;  /* 0x0000b400139e7a23 */ /* 0x100fe4000001089d */
[----:B------:R-:W-:Y:S02]  /*b880*/  FFMA.FTZ R23, R23, c[0x0][0x2d0], -R157 ;  /* 0x0000b40017177a23 */ /* 0x000fe4000001089d */
[----:B-1----:R-:W-:Y:S02]  /*b890*/  FMUL.FTZ R9, R2, R165 ;  /* 0x000000a502097220 */ /* 0x002fe40000410000 */
[--C-:B------:R-:W-:Y:S02]  /*b8a0*/  FFMA.FTZ R24, R24, c[0x0][0x2d0], -R181.reuse ;  /* 0x0000b40018187a23 */ /* 0x100fe400000108b5 */
[----:B------:R-:W-:Y:S01]  /*b8b0*/  FFMA.FTZ R25, R25, c[0x0][0x2d0], -R181 ;  /* 0x0000b40019197a23 */ /* 0x000fe200000108b5 */
[----:B------:R-:W1:Y:S01]  /*b8c0*/  MUFU.EX2 R187, R7 ;  /* 0x0000000700bb7308 */ /* 0x000e620000000800 */
[--C-:B------:R-:W-:Y:S02]  /*b8d0*/  FFMA.FTZ R26, R26, c[0x0][0x2d0], -R157.reuse ;  /* 0x0000b4001a1a7a23 */ /* 0x100fe4000001089d */
[----:B------:R-:W-:Y:S02]  /*b8e0*/  FFMA.FTZ R27, R27, c[0x0][0x2d0], -R157 ;  /* 0x0000b4001b1b7a23 */ /* 0x000fe4000001089d */
[C---:B--2---:R-:W-:Y:S02]  /*b8f0*/  FMUL.FTZ R134, R0.reuse, R134 ;  /* 0x0000008600867220 */ /* 0x044fe40000410000 */
[C---:B------:R-:W-:Y:S02]  /*b900*/  FMUL.FTZ R135, R0.reuse, R135 ;  /* 0x0000008700877220 */ /* 0x040fe40000410000 */
[C---:B------:R-:W-:Y:S01]  /*b910*/  FMUL.FTZ R138, R0.reuse, R138 ;  /* 0x0000008a008a7220 */ /* 0x040fe20000410000 */
[----:B------:R2:W-:Y:S01]  /*b920*/  MUFU.EX2 R183, R10 ;  /* 0x0000000a00b77308 */ /* 0x0005e20000000800 */
[C---:B------:R-:W-:Y:S02]  /*b930*/  FMUL.FTZ R139, R0.reuse, R139 ;  /* 0x0000008b008b7220 */ /* 0x040fe40000410000 */
[C---:B------:R-:W-:Y:S02]  /*b940*/  FMUL.FTZ R142, R0.reuse, R142 ;  /* 0x0000008e008e7220 */ /* 0x040fe40000410000 */
[C---:B---3--:R-:W-:Y:S01]  /*b950*/  FMUL.FTZ R6, R0.reuse, R162 ;  /* 0x000000a200067220 */ /* 0x048fe20000410000 */
[----:B------:R-:W-:Y:S01]  /*b960*/  F2FP.PACK_AB R162, R237, R238 ;  /* 0x000000eeeda2723e */ /* 0x000fe200000000ff */
[C---:B------:R-:W-:Y:S02]  /*b970*/  FMUL.FTZ R143, R0.reuse, R143 ;  /* 0x0000008f008f7220 */ /* 0x040fe40000410000 */
[C---:B------:R-:W-:Y:S01]  /*b980*/  FMUL.FTZ R146, R0.reuse, R146 ;  /* 0x0000009200927220 */ /* 0x040fe20000410000 */
[----:B------:R-:W3:Y:S01]  /*b990*/  MUFU.EX2 R182, R11 ;  /* 0x0000000b00b67308 */ /* 0x000ee20000000800 */
[----:B------:R-:W-:Y:S02]  /*b9a0*/  FMUL.FTZ R147, R0, R147 ;  /* 0x0000009300937220 */ /* 0x000fe40000410000 */
[--C-:B------:R-:W-:Y:S01]  /*b9b0*/  FFMA.FTZ R28, R28, c[0x0][0x2d0], -R181.reuse ;  /* 0x0000b4001c1c7a23 */ /* 0x100fe200000108b5 */
[----:B-1----:R-:W-:Y:S01]  /*b9c0*/  F2FP.PACK_AB R161, R187, R186 ;  /* 0x000000babba1723e */ /* 0x002fe200000000ff */
[----:B------:R-:W-:Y:S02]  /*b9d0*/  FMUL.FTZ R7, R0, R163 ;  /* 0x000000a300077220 */ /* 0x000fe40000410000 */
[----:B------:R-:W-:Y:S02]  /*b9e0*/  FFMA.FTZ R29, R29, c[0x0][0x2d0], -R181 ;  /* 0x0000b4001d1d7a23 */ /* 0x000fe400000108b5 */
[--C-:B------:R-:W-:Y:S01]  /*b9f0*/  FFMA.FTZ R30, R30, c[0x0][0x2d0], -R157.reuse ;  /* 0x0000b4001e1e7a23 */ /* 0x100fe2000001089d */
[----:B------:R-:W-:Y:S01]  /*ba00*/  MUFU.EX2 R221, R12 ;  /* 0x0000000c00dd7308 */ /* 0x000fe20000000800 */
[----:B------:R-:W-:Y:S02]  /*ba10*/  FFMA.FTZ R31, R31, c[0x0][0x2d0], -R157 ;  /* 0x0000b4001f1f7a23 */ /* 0x000fe4000001089d */
[----:B------:R-:W-:Y:S02]  /*ba20*/  FMUL.FTZ R148, R2, R148 ;  /* 0x0000009402947220 */ /* 0x000fe40000410000 */
[----:B--2---:R-:W-:Y:S02]  /*ba30*/  FMUL.FTZ R10, R0, R166 ;  /* 0x000000a6000a7220 */ /* 0x004fe40000410000 */
[----:B------:R-:W-:Y:S02]  /*ba40*/  FMUL.FTZ R149, R2, R149 ;  /* 0x0000009502957220 */ /* 0x000fe40000410000 */
[C---:B------:R-:W-:Y:S01]  /*ba50*/  FMUL.FTZ R150, R0.reuse, R150 ;  /* 0x0000009600967220 */ /* 0x040fe20000410000 */
[----:B------:R-:W1:Y:S01]  /*ba60*/  MUFU.EX2 R191, R13 ;  /* 0x0000000d00bf7308 */ /* 0x000e620000000800 */
[----:B------:R-:W-:Y:S02]  /*ba70*/  FMUL.FTZ R151, R0, R151 ;  /* 0x0000009700977220 */ /* 0x000fe40000410000 */
[----:B------:R-:W-:Y:S01]  /*ba80*/  FMUL.FTZ R152, R2, R152 ;  /* 0x0000009802987220 */ /* 0x000fe20000410000 */
[----:B---3--:R-:W-:Y:S01]  /*ba90*/  F2FP.PACK_AB R163, R182, R183 ;  /* 0x000000b7b6a3723e */ /* 0x008fe200000000ff */
[----:B------:R-:W-:Y:S02]  /*baa0*/  FMUL.FTZ R11, R0, R167 ;  /* 0x000000a7000b7220 */ /* 0x000fe40000410000 */
[----:B------:R-:W2:Y:S01]  /*bab0*/  LDSM.16.MT88.4 R164, [R195+0x100] ;  /* 0x00010000c3a4783b */ /* 0x000ea20000004200 */
[----:B------:R-:W-:Y:S02]  /*bac0*/  FMUL.FTZ R153, R2, R153 ;  /* 0x0000009902997220 */ /* 0x000fe40000410000 */
[----:B------:R-:W-:Y:S01]  /*bad0*/  MUFU.EX2 R180, R14 ;  /* 0x0000000e00b47308 */ /* 0x000fe20000000800 */
[C---:B------:R-:W-:Y:S05]  /*bae0*/  HMMA.16816.F32 R4, R160.reuse, R168, R4 ;  /* 0x000000a8a004723c */ /* 0x040fea0000001804 */
[C---:B------:R-:W-:Y:S02]  /*baf0*/  FMUL.FTZ R154, R0.reuse, R154 ;  /* 0x0000009a009a7220 */ /* 0x040fe40000410000 */
[----:B------:R-:W-:Y:S01]  /*bb00*/  FMUL.FTZ R155, R0, R155 ;  /* 0x0000009b009b7220 */ /* 0x000fe20000410000 */
[C---:B------:R-:W-:Y:S01]  /*bb10*/  HMMA.16816.F32 R8, R160.reuse, R170, R8 ;  /* 0x000000aaa008723c */ /* 0x040fe20000001808 */
[----:B------:R-:W3:Y:S01]  /*bb20*/  LDSM.16.MT88.4 R168, [R193+0x2100] ;  /* 0x00210000c1a8783b */ /* 0x000ee20000004200 */
[----:B------:R-:W-:Y:S02]  /*bb30*/  MUFU.EX2 R190, R16 ;  /* 0x0000001000be7308 */ /* 0x000fe40000000800 */
[C---:B------:R-:W-:Y:S02]  /*bb40*/  FMUL.FTZ R36, R2.reuse, R36 ;  /* 0x0000002402247220 */ /* 0x040fe40000410000 */
[----:B------:R-:W-:Y:S02]  /*bb50*/  FMUL.FTZ R37, R2, R37 ;  /* 0x0000002502257220 */ /* 0x000fe40000410000 */
[C---:B------:R-:W-:Y:S04]  /*bb60*/  HMMA.16816.F32 R132, R160.reuse, R172, R132 ;  /* 0x000000aca084723c */ /* 0x040fe80000001884 */
[----:B------:R-:W-:Y:S01]  /*bb70*/  MUFU.EX2 R189, R17 ;  /* 0x0000001100bd7308 */ /* 0x000fe20000000800 */
[C---:B------:R-:W-:Y:S02]  /*bb80*/  FMUL.FTZ R38, R0.reuse, R38 ;  /* 0x0000002600267220 */ /* 0x040fe40000410000 */
[----:B------:R-:W-:Y:S01]  /*bb90*/  FMUL.FTZ R39, R0, R39 ;  /* 0x0000002700277220 */ /* 0x000fe20000410000 */
[C---:B------:R-:W-:Y:S01]  /*bba0*/  HMMA.16816.F32 R136, R160.reuse, R174, R136 ;  /* 0x000000aea088723c */ /* 0x040fe20000001888 */
[----:B------:R-:W4:Y:S03]  /*bbb0*/  LDSM.16.MT88.4 R172, [R194+0x2100] ;  /* 0x00210000c2ac783b */ /* 0x000f260000004200 */
[C---:B------:R-:W-:Y:S02]  /*bbc0*/  FMUL.FTZ R40, R2.reuse, R40 ;  /* 0x0000002802287220 */ /* 0x040fe40000410000 */
[----:B------:R-:W-:Y:S01]  /*bbd0*/  MUFU.EX2 R188, R20 ;  /* 0x0000001400bc7308 */ /* 0x000fe20000000800 */
[----:B------:R-:W-:Y:S01]  /*bbe0*/  FMUL.FTZ R41, R2, R41 ;  /* 0x0000002902297220 */ /* 0x000fe20000410000 */
[C---:B------:R-:W-:Y:S04]  /*bbf0*/  HMMA.16816.F32 R140, R160.reuse, R176, R140 ;  /* 0x000000b0a08c723c */ /* 0x040fe8000000188c */
[C---:B------:R-:W-:Y:S02]  /*bc00*/  FMUL.FTZ R42, R0.reuse, R42 ;  /* 0x0000002a002a7220 */ /* 0x040fe40000410000 */
[----:B------:R-:W-:Y:S02]  /*bc10*/  FMUL.FTZ R43, R0, R43 ;  /* 0x0000002b002b7220 */ /* 0x000fe40000410000 */
[C---:B------:R-:W-:Y:S01]  /*bc20*/  HMMA.16816.F32 R144, R160.reuse, R178, R144 ;  /* 0x000000b2a090723c */ /* 0x040fe20000001890 */
[----:B------:R1:W1:Y:S03]  /*bc30*/  MUFU.EX2 R179, R15 ;  /* 0x0000000f00b37308 */ /* 0x0002660000000800 */
[C---:B------:R-:W-:Y:S02]  /*bc40*/  FMUL.FTZ R44, R2.reuse, R44 ;  /* 0x0000002c022c7220 */ /* 0x040fe40000410000 */
[----:B------:R-:W-:Y:S02]  /*bc50*/  FMUL.FTZ R45, R2, R45 ;  /* 0x0000002d022d7220 */ /* 0x000fe40000410000 */
[C---:B--2---:R-:W-:Y:S03]  /*bc60*/  HMMA.16816.F32 R148, R160.reuse, R164, R148 ;  /* 0x000000a4a094723c */ /* 0x044fe60000001894 */
[----:B------:R2:W-:Y:S01]  /*bc70*/  MUFU.EX2 R178, R18 ;  /* 0x0000001200b27308 */ /* 0x0005e20000000800 */
[C---:B------:R-:W-:Y:S02]  /*bc80*/  FMUL.FTZ R46, R0.reuse, R46 ;  /* 0x0000002e002e7220 */ /* 0x040fe40000410000 */
[----:B------:R-:W-:Y:S02]  /*bc90*/  FMUL.FTZ R47, R0, R47 ;  /* 0x0000002f002f7220 */ /* 0x000fe40000410000 */
[C---:B------:R-:W-:Y:S01]  /*bca0*/  HMMA.16816.F32 R152, R160.reuse, R166, R152 ;  /* 0x000000a6a098723c */ /* 0x040fe20000001898 */
[----:B------:R-:W4:Y:S03]  /*bcb0*/  LDSM.16.MT88.4 R164, [R196+0x2100] ;  /* 0x00210000c4a4783b */ /* 0x000f260000004200 */
[C---:B------:R-:W-:Y:S01]  /*bcc0*/  FMUL.FTZ R48, R2.reuse, R48 ;  /* 0x0000003002307220 */ /* 0x040fe20000410000 */
[----:B------:R-:W-:Y:S01]  /*bcd0*/  MUFU.EX2 R185, R21 ;  /* 0x0000001500b97308 */ /* 0x000fe20000000800 */
[----:B------:R-:W-:Y:S02]  /*bce0*/  FMUL.FTZ R49, R2, R49 ;  /* 0x0000003102317220 */ /* 0x000fe40000410000 */
[C---:B---3--:R-:W-:Y:S01]  /*bcf0*/  HMMA.16816.F32 R36, R160.reuse, R168, R36 ;  /* 0x000000a8a024723c */ /* 0x048fe20000001824 */
[----:B-1----:R-:W-:Y:S03]  /*bd00*/  LDSM.16.MT88.4 R12, [R195+0x6100] ;  /* 0x00610000c30c783b */ /* 0x002fe60000004200 */
[C---:B------:R-:W-:Y:S02]  /*bd10*/  FMUL.FTZ R50, R0.reuse, R50 ;  /* 0x0000003200327220 */ /* 0x040fe40000410000 */
[----:B------:R-:W-:Y:S01]  /*bd20*/  FMUL.FTZ R51, R0, R51 ;  /* 0x0000003300337220 */ /* 0x000fe20000410000 */
[----:B------:R-:W-:Y:S01]  /*bd30*/  MUFU.EX2 R176, R22 ;  /* 0x0000001600b07308 */ /* 0x000fe20000000800 */
[C---:B------:R-:W-:Y:S01]  /*bd40*/  HMMA.16816.F32 R40, R160.reuse, R170, R40 ;  /* 0x000000aaa028723c */ /* 0x040fe20000001828 */
[----:B------:R-:W1:Y:S03]  /*bd50*/  LDSM.16.MT88.4 R168, [R195+0x2100] ;  /* 0x00210000c3a8783b */ /* 0x000e660000004200 */
[C---:B------:R-:W-:Y:S02]  /*bd60*/  FMUL.FTZ R52, R2.reuse, R52 ;  /* 0x0000003402347220 */ /* 0x040fe40000410000 */
[----:B------:R-:W-:Y:S01]  /*bd70*/  FMUL.FTZ R53, R2, R53 ;  /* 0x0000003502357220 */ /* 0x000fe20000410000 */
[----:B--2---:R-:W-:Y:S01]  /*bd80*/  LDSM.16.MT88.4 R16, [R194+0x900] ;  /* 0x00090000c210783b */ /* 0x004fe20000004200 */
[C---:B----4-:R-:W-:Y:S01]  /*bd90*/  HMMA.16816.F32 R44, R160.reuse, R172, R44 ;  /* 0x000000aca02c723c */ /* 0x050fe2000000182c */
[----:B------:R-:W-:Y:S03]  /*bda0*/  MUFU.EX2 R184, R24 ;  /* 0x0000001800b87308 */ /* 0x000fe60000000800 */
[C---:B------:R-:W-:Y:S02]  /*bdb0*/  FMUL.FTZ R54, R0.reuse, R54 ;  /* 0x0000003600367220 */ /* 0x040fe40000410000 */
[----:B------:R-:W-:Y:S02]  /*bdc0*/  FMUL.FTZ R55, R0, R55 ;  /* 0x0000003700377220 */ /* 0x000fe40000410000 */
[C---:B------:R-:W-:Y:S01]  /*bdd0*/  HMMA.16816.F32 R48, R160.reuse, R174, R48 ;  /* 0x000000aea030723c */ /* 0x040fe20000001830 */
[----:B------:R-:W2:Y:S02]  /*bde0*/  LDSM.16.MT88.4 R172, [R193+0x4100] ;  /* 0x00410000c1ac783b */ /* 0x000ea40000004200 */
[----:B------:R-:W-:Y:S01]  /*bdf0*/  MUFU.EX2 R159, R30 ;  /* 0x0000001e009f7308 */ /* 0x000fe20000000800 */
[C---:B------:R-:W-:Y:S02]  /*be00*/  FMUL.FTZ R56, R2.reuse, R56 ;  /* 0x0000003802387220 */ /* 0x040fe40000410000 */
[----:B------:R-:W-:Y:S02]  /*be10*/  FMUL.FTZ R57, R2, R57 ;  /* 0x0000003902397220 */ /* 0x000fe40000410000 */
[C---:B------:R-:W-:Y:S01]  /*be20*/  FMUL.FTZ R58, R0.reuse, R58 ;  /* 0x0000003a003a7220 */ /* 0x040fe20000410000 */
[C---:B------:R-:W-:Y:S03]  /*be30*/  HMMA.16816.F32 R52, R160.reuse, R164, R52 ;  /* 0x000000a4a034723c */ /* 0x040fe60000001834 */
[----:B------:R-:W-:Y:S01]  /*be40*/  FMUL.FTZ R59, R0, R59 ;  /* 0x0000003b003b7220 */ /* 0x000fe20000410000 */
[----:B------:R-:W3:Y:S01]  /*be50*/  MUFU.EX2 R177, R158 ;  /* 0x0000009e00b17308 */ /* 0x000ee20000000800 */
[C---:B------:R-:W-:Y:S02]  /*be60*/  FMUL.FTZ R60, R2.reuse, R60 ;  /* 0x0000003c023c7220 */ /* 0x040fe40000410000 */
[----:B------:R-:W-:Y:S02]  /*be70*/  FMUL.FTZ R61, R2, R61 ;  /* 0x0000003d023d7220 */ /* 0x000fe40000410000 */
[C---:B------:R-:W-:Y:S01]  /*be80*/  FMUL.FTZ R62, R0.reuse, R62 ;  /* 0x0000003e003e7220 */ /* 0x040fe20000410000 */
[C---:B------:R-:W-:Y:S01]  /*be90*/  HMMA.16816.F32 R56, R160.reuse, R166, R56 ;  /* 0x000000a6a038723c */ /* 0x040fe20000001838 */
[----:B------:R-:W4:Y:S02]  /*bea0*/  LDSM.16.MT88.4 R164, [R194+0x4100] ;  /* 0x00410000c2a4783b */ /* 0x000f240000004200 */
[----:B------:R-:W-:Y:S01]  /*beb0*/  FMUL.FTZ R63, R0, R63 ;  /* 0x0000003f003f7220 */ /* 0x000fe20000410000 */
[----:B------:R-:W-:Y:S01]  /*bec0*/  MUFU.EX2 R158, R31 ;  /* 0x0000001f009e7308 */ /* 0x000fe20000000800 */
[C---:B------:R-:W-:Y:S02]  /*bed0*/  FMUL.FTZ R64, R2.reuse, R64 ;  /* 0x0000004002407220 */ /* 0x040fe40000410000 */
[----:B------:R-:W-:Y:S02]  /*bee0*/  FMUL.FTZ R65, R2, R65 ;  /* 0x0000004102417220 */ /* 0x000fe40000410000 */
[C---:B------:R-:W-:Y:S01]  /*bef0*/  FMUL.FTZ R66, R0.reuse, R66 ;  /* 0x0000004200427220 */ /* 0x040fe20000410000 */
[C---:B-1----:R-:W-:Y:S03]  /*bf00*/  HMMA.16816.F32 R60, R160.reuse, R168, R60 ;  /* 0x000000a8a03c723c */ /* 0x042fe6000000183c */
[----:B------:R-:W-:Y:S02]  /*bf10*/  FMUL.FTZ R67, R0, R67 ;  /* 0x0000004300437220 */ /* 0x000fe40000410000 */
[C---:B------:R-:W-:Y:S02]  /*bf20*/  FMUL.FTZ R68, R2.reuse, R68 ;  /* 0x0000004402447220 */ /* 0x040fe40000410000 */
[----:B------:R-:W-:Y:S02]  /*bf30*/  FMUL.FTZ R69, R2, R69 ;  /* 0x0000004502457220 */ /* 0x000fe40000410000 */
[C---:B------:R-:W-:Y:S01]  /*bf40*/  FMUL.FTZ R70, R0.reuse, R70 ;  /* 0x0000004600467220 */ /* 0x040fe20000410000 */
[C---:B------:R-:W-:Y:S01]  /*bf50*/  HMMA.16816.F32 R64, R160.reuse, R170, R64 ;  /* 0x000000aaa040723c */ /* 0x040fe20000001840 */
[----:B------:R-:W1:Y:S02]  /*bf60*/  LDSM.16.MT88.4 R168, [R196+0x4100] ;  /* 0x00410000c4a8783b */ /* 0x000e640000004200 */
[----:B------:R-:W-:Y:S02]  /*bf70*/  FMUL.FTZ R71, R0, R71 ;  /* 0x0000004700477220 */ /* 0x000fe40000410000 */
[----:B------:R-:W-:Y:S01]  /*bf80*/  FMUL.FTZ R72, R2, R72 ;  /* 0x0000004802487220 */ /* 0x000fe20000410000 */
[----:B-----5:R-:W-:Y:S01]  /*bf90*/  ISETP.GT.AND P0, PT, R220, R235, PT ;  /* 0x000000ebdc00720c */ /* 0x020fe20003f04270 */
[----:B------:R-:W-:Y:S01]  /*bfa0*/  FMUL.FTZ R73, R2, R73 ;  /* 0x0000004902497220 */ /* 0x000fe20000410000 */
[----:B------:R-:W-:Y:S01]  /*bfb0*/  MOV R220, R219 ;  /* 0x000000db00dc7202 */ /* 0x000fe20000000f00 */
[C---:B------:R-:W-:Y:S01]  /*bfc0*/  FMUL.FTZ R74, R0.reuse, R74 ;  /* 0x0000004a004a7220 */ /* 0x040fe20000410000 */
[C---:B--2---:R-:W-:Y:S03]  /*bfd0*/  HMMA.16816.F32 R68, R160.reuse, R172, R68 ;  /* 0x000000aca044723c */ /* 0x044fe60000001844 */
[----:B------:R-:W-:Y:S02]  /*bfe0*/  FMUL.FTZ R75, R0, R75 ;  /* 0x0000004b004b7220 */ /* 0x000fe40000410000 */
[C---:B------:R-:W-:Y:S02]  /*bff0*/  FMUL.FTZ R76, R2.reuse, R76 ;  /* 0x0000004c024c7220 */ /* 0x040fe40000410000 */
[----:B------:R-:W-:Y:S02]  /*c000*/  FMUL.FTZ R77, R2, R77 ;  /* 0x0000004d024d7220 */ /* 0x000fe40000410000 */
[C---:B------:R-:W-:Y:S01]  /*c010*/  FMUL.FTZ R78, R0.reuse, R78 ;  /* 0x0000004e004e7220 */ /* 0x040fe20000410000 */
[C---:B------:R-:W-:Y:S01]  /*c020*/  HMMA.16816.F32 R72, R160.reuse, R174, R72 ;  /* 0x000000aea048723c */ /* 0x040fe20000001848 */
[----:B------:R-:W2:Y:S02]  /*c030*/  LDSM.16.MT88.4 R172, [R195+0x4100] ;  /* 0x00410000c3ac783b */ /* 0x000ea40000004200 */
[----:B------:R-:W-:Y:S02]  /*c040*/  FMUL.FTZ R79, R0, R79 ;  /* 0x0000004f004f7220 */ /* 0x000fe40000410000 */
[C---:B------:R-:W-:Y:S02]  /*c050*/  FMUL.FTZ R80, R2.reuse, R80 ;  /* 0x0000005002507220 */ /* 0x040fe40000410000 */
[----:B------:R-:W-:Y:S02]  /*c060*/  FMUL.FTZ R81, R2, R81 ;  /* 0x0000005102517220 */ /* 0x000fe40000410000 */
[C---:B------:R-:W-:Y:S01]  /*c070*/  FMUL.FTZ R82, R0.reuse, R82 ;  /* 0x0000005200527220 */ /* 0x040fe20000410000 */
[C---:B----4-:R-:W-:Y:S03]  /*c080*/  HMMA.16816.F32 R76, R160.reuse, R164, R76 ;  /* 0x000000a4a04c723c */ /* 0x050fe6000000184c */
[----:B------:R-:W-:Y:S02]  /*c090*/  FMUL.FTZ R83, R0, R83 ;  /* 0x0000005300537220 */ /* 0x000fe40000410000 */
[C---:B------:R-:W-:Y:S02]  /*c0a0*/  FMUL.FTZ R84, R2.reuse, R84 ;  /* 0x0000005402547220 */ /* 0x040fe40000410000 */
[----:B------:R-:W-:Y:S02]  /*c0b0*/  FMUL.FTZ R85, R2, R85 ;  /* 0x0000005502557220 */ /* 0x000fe40000410000 */
[C---:B------:R-:W-:Y:S01]  /*c0c0*/  FMUL.FTZ R86, R0.reuse, R86 ;  /* 0x0000005600567220 */ /* 0x040fe20000410000 */
[C---:B------:R-:W-:Y:S01]  /*c0d0*/  HMMA.16816.F32 R80, R160.reuse, R166, R80 ;  /* 0x000000a6a050723c */ /* 0x040fe20000001850 */
[----:B------:R-:W4:Y:S02]  /*c0e0*/  LDSM.16.MT88.4 R164, [R193+0x6100] ;  /* 0x00610000c1a4783b */ /* 0x000f240000004200 */
[----:B------:R-:W-:Y:S02]  /*c0f0*/  FMUL.FTZ R87, R0, R87 ;  /* 0x0000005700577220 */ /* 0x000fe40000410000 */
        /* <DEDUP_REMOVED lines=11> */
[C---:B------:R-:W-:Y:S02]  /*c1b0*/  FMUL.FTZ R96, R2.reuse, R96 ;  /* 0x0000006002607220 */ /* 0x040fe40000410000 */
[----:B------:R-:W-:Y:S02]  /*c1c0*/  FMUL.FTZ R97, R2, R97 ;  /* 0x0000006102617220 */ /* 0x000fe40000410000 */
        /* <DEDUP_REMOVED lines=40> */
[----:B------:R-:W-:Y:S02]  /*c450*/  LDSM.16.MT88.4 R172, [R194+0x2900] ;  /* 0x00290000c2ac783b */ /* 0x000fe40000004200 */
[----:B------:R-:W-:Y:S02]  /*c460*/  FMUL.FTZ R127, R0, R127 ;  /* 0x0000007f007f7220 */ /* 0x000fe40000410000 */
[C---:B------:R-:W-:Y:S02]  /*c470*/  FMUL.FTZ R128, R2.reuse, R128 ;  /* 0x0000008002807220 */ /* 0x040fe40000410000 */
[----:B------:R-:W-:Y:S02]  /*c480*/  FMUL.FTZ R129, R2, R129 ;  /* 0x0000008102817220 */ /* 0x000fe40000410000 */
[C---:B------:R-:W-:Y:S01]  /*c490*/  FMUL.FTZ R130, R0.reuse, R130 ;  /* 0x0000008200827220 */ /* 0x040fe20000410000 */
[C---:B------:R-:W-:Y:S03]  /*c4a0*/  HMMA.16816.F32 R124, R160.reuse, R12, R124 ;  /* 0x0000000ca07c723c */ /* 0x040fe6000000187c */
[----:B------:R-:W-:Y:S02]  /*c4b0*/  FMUL.FTZ R131, R0, R131 ;  /* 0x0000008300837220 */ /* 0x000fe40000410000 */
[--C-:B------:R-:W-:Y:S02]  /*c4c0*/  FFMA.FTZ R32, R32, c[0x0][0x2d0], -R181.reuse ;  /* 0x0000b40020207a23 */ /* 0x100fe400000108b5 */
[----:B------:R-:W-:Y:S01]  /*c4d0*/  F2FP.PACK_AB R12, R191, R221 ;  /* 0x000000ddbf0c723e */ /* 0x000fe200000000ff */
[----:B------:R-:W-:Y:S01]  /*c4e0*/  FFMA.FTZ R33, R33, c[0x0][0x2d0], -R181 ;  /* 0x0000b40021217a23 */ /* 0x000fe200000108b5 */
[----:B------:R-:W-:Y:S01]  /*c4f0*/  F2FP.PACK_AB R13, R179, R180 ;  /* 0x000000b4b30d723e */ /* 0x000fe200000000ff */
[----:B------:R-:W-:Y:S01]  /*c500*/  HMMA.16816.F32 R128, R160, R14, R128 ;  /* 0x0000000ea080723c */ /* 0x000fe20000001880 */
[----:B------:R-:W2:Y:S01]  /*c510*/  LDSM.16.MT88.4 R160, [R195+0x900] ;  /* 0x00090000c3a0783b */ /* 0x000ea20000004200 */
[----:B------:R-:W-:Y:S01]  /*c520*/  MUFU.EX2 R32, R32 ;  /* 0x0000002000207308 */ /* 0x000fe20000000800 */
[--C-:B------:R-:W-:Y:S02]  /*c530*/  FFMA.FTZ R34, R34, c[0x0][0x2d0], -R157.reuse ;  /* 0x0000b40022227a23 */ /* 0x100fe4000001089d */
[----:B------:R-:W-:Y:S02]  /*c540*/  FFMA.FTZ R157, R35, c[0x0][0x2d0], -R157 ;  /* 0x0000b400239d7a23 */ /* 0x000fe4000001089d */
[----:B------:R-:W-:Y:S01]  /*c550*/  F2FP.PACK_AB R14, R189, R190 ;  /* 0x000000bebd0e723e */ /* 0x000fe200000000ff */
[----:B------:R-:W-:Y:S01]  /*c560*/  FFMA.FTZ R2, R2, R243, R236 ;  /* 0x000000f302027223 */ /* 0x000fe200000100ec */
[----:B---3--:R-:W-:Y:S03]  /*c570*/  F2FP.PACK_AB R15, R177, R178 ;  /* 0x000000b2b10f723e */ /* 0x008fe600000000ff */
[----:B------:R-:W-:Y:S01]  /*c580*/  MUFU.EX2 R33, R33 ;  /* 0x0000002100217308 */ /* 0x000fe20000000800 */
[----:B------:R-:W-:Y:S02]  /*c590*/  FFMA.FTZ R0, R0, R244, R186 ;  /* 0x000000f400007223 */ /* 0x000fe400000100ba */
[----:B------:R-:W-:Y:S01]  /*c5a0*/  FADD.FTZ R2, R239, R2 ;  /* 0x00000002ef027221 */ /* 0x000fe20000010000 */
[C---:B----4-:R-:W-:Y:S05]  /*c5b0*/  HMMA.16816.F32 R4, R12.reuse, R164, R4 ;  /* 0x000000a40c04723c */ /* 0x050fea0000001804 */
[----:B------:R-:W-:Y:S01]  /*c5c0*/  FADD.FTZ R0, R187, R0 ;  /* 0x00000000bb007221 */ /* 0x000fe20000010000 */
[----:B------:R-:W-:Y:S01]  /*c5d0*/  MUFU.EX2 R34, R34 ;  /* 0x0000002200227308 */ /* 0x000fe20000000800 */
[----:B------:R-:W-:Y:S01]  /*c5e0*/  FADD.FTZ R2, R238, R2 ;  /* 0x00000002ee027221 */ /* 0x000fe20000010000 */
[C---:B------:R-:W-:Y:S01]  /*c5f0*/  HMMA.16816.F32 R8, R12.reuse, R166, R8 ;  /* 0x000000a60c08723c */ /* 0x040fe20000001808 */
[----:B------:R-:W3:Y:S03]  /*c600*/  LDSM.16.MT88.4 R164, [R193+0x2900] ;  /* 0x00290000c1a4783b */ /* 0x000ee60000004200 */
[----:B------:R-:W-:Y:S02]  /*c610*/  FADD.FTZ R0, R183, R0 ;  /* 0x00000000b7007221 */ /* 0x000fe40000010000 */
[----:B------:R-:W-:Y:S02]  /*c620*/  FADD.FTZ R2, R237, R2 ;  /* 0x00000002ed027221 */ /* 0x000fe40000010000 */
[C---:B------:R-:W-:Y:S01]  /*c630*/  HMMA.16816.F32 R132, R12.reuse, R16, R132 ;  /* 0x000000100c84723c */ /* 0x040fe20000001884 */
[----:B------:R-:W-:Y:S03]  /*c640*/  MUFU.EX2 R157, R157 ;  /* 0x0000009d009d7308 */ /* 0x000fe60000000800 */
[----:B------:R-:W-:Y:S02]  /*c650*/  FADD.FTZ R0, R182, R0 ;  /* 0x00000000b6007221 */ /* 0x000fe40000010000 */
[----:B------:R-:W-:Y:S02]  /*c660*/  FADD.FTZ R2, R221, R2 ;  /* 0x00000002dd027221 */ /* 0x000fe40000010000 */
[C---:B------:R-:W-:Y:S01]  /*c670*/  HMMA.16816.F32 R136, R12.reuse, R18, R136 ;  /* 0x000000120c88723c */ /* 0x040fe20000001888 */
[----:B------:R-:W4:Y:S03]  /*c680*/  LDSM.16.MT88.4 R16, [R196+0x2900] ;  /* 0x00290000c410783b */ /* 0x000f260000004200 */
        /* <DEDUP_REMOVED lines=16> */
[C---:B---3--:R-:W-:Y:S04]  /*c790*/  HMMA.16816.F32 R36, R12.reuse, R164, R36 ;  /* 0x000000a40c24723c */ /* 0x048fe80000001824 */
[----:B------:R-:W-:Y:S04]  /*c7a0*/  FADD.FTZ R2, R184, R2 ;  /* 0x00000002b8027221 */ /* 0x000fe80000010000 */
[C---:B------:R-:W-:Y:S01]  /*c7b0*/  HMMA.16816.F32 R40, R12.reuse, R166, R40 ;  /* 0x000000a60c28723c */ /* 0x040fe20000001828 */
[----:B------:R-:W3:Y:S07]  /*c7c0*/  LDSM.16.MT88.4 R164, [R194+0x4900] ;  /* 0x00490000c2a4783b */ /* 0x000eee0000004200 */
[C---:B------:R-:W-:Y:S08]  /*c7d0*/  HMMA.16816.F32 R44, R12.reuse, R172, R44 ;  /* 0x000000ac0c2c723c */ /* 0x040ff0000000182c */
[C---:B------:R-:W-:Y:S01]  /*c7e0*/  HMMA.16816.F32 R48, R12.reuse, R174, R48 ;  /* 0x000000ae0c30723c */ /* 0x040fe20000001830 */
[----:B------:R-:W5:Y:S07]  /*c7f0*/  LDSM.16.MT88.4 R172, [R196+0x4900] ;  /* 0x00490000c4ac783b */ /* 0x000f6e0000004200 */
[C---:B----4-:R-:W-:Y:S08]  /*c800*/  HMMA.16816.F32 R52, R12.reuse, R16, R52 ;  /* 0x000000100c34723c */ /* 0x050ff00000001834 */
[C---:B------:R-:W-:Y:S01]  /*c810*/  HMMA.16816.F32 R56, R12.reuse, R18, R56 ;  /* 0x000000120c38723c */ /* 0x040fe20000001838 */
[----:B------:R-:W4:Y:S07]  /*c820*/  LDSM.16.MT88.4 R16, [R195+0x4900] ;  /* 0x00490000c310783b */ /* 0x000f2e0000004200 */
[C---:B-1----:R-:W-:Y:S08]  /*c830*/  HMMA.16816.F32 R60, R12.reuse, R168, R60 ;  /* 0x000000a80c3c723c */ /* 0x042ff0000000183c */
[C---:B------:R-:W-:Y:S01]  /*c840*/  HMMA.16816.F32 R64, R12.reuse, R170, R64 ;  /* 0x000000aa0c40723c */ /* 0x040fe20000001840 */
[----:B------:R-:W-:Y:S07]  /*c850*/  LDSM.16.MT88.4 R168, [R194+0x1100] ;  /* 0x00110000c2a8783b */ /* 0x000fee0000004200 */
[C---:B--2---:R-:W-:Y:S08]  /*c860*/  HMMA.16816.F32 R68, R12.reuse, R160, R68 ;  /* 0x000000a00c44723c */ /* 0x044ff00000001844 */
[C---:B------:R-:W-:Y:S01]  /*c870*/  HMMA.16816.F32 R72, R12.reuse, R162, R72 ;  /* 0x000000a20c48723c */ /* 0x040fe20000001848 */
[----:B------:R-:W1:Y:S07]  /*c880*/  LDSM.16.MT88.4 R160, [R193+0x6900] ;  /* 0x00690000c1a0783b */ /* 0x000e6e0000004200 */
[C---:B---3--:R-:W-:Y:S08]  /*c890*/  HMMA.16816.F32 R76, R12.reuse, R164, R76 ;  /* 0x000000a40c4c723c */ /* 0x048ff0000000184c */
[C---:B------:R-:W-:Y:S01]  /*c8a0*/  HMMA.16816.F32 R80, R12.reuse, R166, R80 ;  /* 0x000000a60c50723c */ /* 0x040fe20000001850 */
[----:B------:R-:W2:Y:S07]  /*c8b0*/  LDSM.16.MT88.4 R164, [R194+0x6900] ;  /* 0x00690000c2a4783b */ /* 0x000eae0000004200 */
[C---:B-----5:R-:W-:Y:S01]  /*c8c0*/  HMMA.16816.F32 R84, R12.reuse, R172, R84 ;  /* 0x000000ac0c54723c */ /* 0x060fe20000001854 */
[----:B------:R-:W-:Y:S07]  /*c8d0*/  MUFU.EX2 R173, R26 ;  /* 0x0000001a00ad7308 */ /* 0x000fee0000000800 */
[C---:B------:R-:W-:Y:S03]  /*c8e0*/  HMMA.16816.F32 R88, R12.reuse, R174, R88 ;  /* 0x000000ae0c58723c */ /* 0x040fe60000001858 */
[----:B------:R3:W5:Y:S05]  /*c8f0*/  MUFU.EX2 R174, R23 ;  /* 0x0000001700ae7308 */ /* 0x00076a0000000800 */
[C---:B----4-:R-:W-:Y:S05]  /*c900*/  HMMA.16816.F32 R92, R12.reuse, R16, R92 ;  /* 0x000000100c5c723c */ /* 0x050fea000000185c */
[----:B------:R-:W4:Y:S03]  /*c910*/  MUFU.EX2 R175, R25 ;  /* 0x0000001900af7308 */ /* 0x000f260000000800 */
[C---:B------:R-:W-:Y:S01]  /*c920*/  HMMA.16816.F32 R96, R12.reuse, R18, R96 ;  /* 0x000000120c60723c */ /* 0x040fe20000001860 */
[----:B------:R-:W-:Y:S06]  /*c930*/  LDSM.16.MT88.4 R16, [R195+0x6900] ;  /* 0x00690000c310783b */ /* 0x000fec0000004200 */
[----:B------:R2:W2:Y:S01]  /*c940*/  MUFU.EX2 R172, R27 ;  /* 0x0000001b00ac7308 */ /* 0x0004a20000000800 */
[C---:B-1----:R-:W-:Y:S01]  /*c950*/  HMMA.16816.F32 R100, R12.reuse, R160, R100 ;  /* 0x000000a00c64723c */ /* 0x042fe20000001864 */
[----:B---3--:R-:W1:Y:S03]  /*c960*/  LDSM.16.MT88.4 R20, [R196+0x6900] ;  /* 0x00690000c414783b */ /* 0x008e660000004200 */
[----:B-----5:R-:W-:Y:S04]  /*c970*/  FADD.FTZ R0, R174, R0 ;  /* 0x00000000ae007221 */ /* 0x020fe80000010000 */
[C---:B------:R-:W-:Y:S01]  /*c980*/  HMMA.16816.F32 R104, R12.reuse, R162, R104 ;  /* 0x000000a20c68723c */ /* 0x040fe20000001868 */
[----:B------:R-:W3:Y:S03]  /*c990*/  LDSM.16.MT88.4 R160, [R193+0x1100] ;  /* 0x00110000c1a0783b */ /* 0x000ee60000004200 */
[----:B------:R-:W-:Y:S02]  /*c9a0*/  FADD.FTZ R0, R173, R0 ;  /* 0x00000000ad007221 */ /* 0x000fe40000010000 */
[----:B----4-:R-:W-:Y:S02]  /*c9b0*/  FADD.FTZ R2, R175, R2 ;  /* 0x00000002af027221 */ /* 0x010fe40000010000 */
[C---:B--2---:R-:W-:Y:S01]  /*c9c0*/  HMMA.16816.F32 R108, R12.reuse, R164, R108 ;  /* 0x000000a40c6c723c */ /* 0x044fe2000000186c */
[----:B------:R-:W2:Y:S07]  /*c9d0*/  LDSM.16.MT88.4 R24, [R196+0x1100] ;  /* 0x00110000c418783b */ /* 0x000eae0000004200 */
[C---:B------:R-:W-:Y:S04]  /*c9e0*/  HMMA.16816.F32 R112, R12.reuse, R166, R112 ;  /* 0x000000a60c70723c */ /* 0x040fe80000001870 */
[----:B------:R-:W-:Y:S01]  /*c9f0*/  FADD.FTZ R0, R172, R0 ;  /* 0x00000000ac007221 */ /* 0x000fe20000010000 */
[----:B------:R-:W-:Y:S03]  /*ca00*/  LDSM.16.MT88.4 R164, [R196+0x3100] ;  /* 0x00310000c4a4783b */ /* 0x000fe60000004200 */
[C---:B-1----:R-:W-:Y:S08]  /*ca10*/  HMMA.16816.F32 R116, R12.reuse, R20, R116 ;  /* 0x000000140c74723c */ /* 0x042ff00000001874 */
[C---:B------:R-:W-:Y:S01]  /*ca20*/  HMMA.16816.F32 R120, R12.reuse, R22, R120 ;  /* 0x000000160c78723c */ /* 0x040fe20000001878 */
[----:B------:R-:W-:Y:S07]  /*ca30*/  LDSM.16.MT88.4 R20, [R193+0x3100] ;  /* 0x00310000c114783b */ /* 0x000fee0000004200 */
[C---:B------:R-:W-:Y:S08]  /*ca40*/  HMMA.16816.F32 R124, R12.reuse, R16, R124 ;  /* 0x000000100c7c723c */ /* 0x040ff0000000187c */
[----:B------:R-:W-:Y:S01]  /*ca50*/  HMMA.16816.F32 R128, R12, R18, R128 ;  /* 0x000000120c80723c */ /* 0x000fe20000001880 */
[----:B------:R-:W1:Y:S06]  /*ca60*/  LDSM.16.MT88.4 R16, [R195+0x1100] ;  /* 0x00110000c310783b */ /* 0x000e6c0000004200 */
[----:B------:R-:W-:Y:S02]  /*ca70*/  F2FP.PACK_AB R12, R185, R188 ;  /* 0x000000bcb90c723e */ /* 0x000fe400000000ff */
[----:B------:R-:W-:Y:S03]  /*ca80*/  F2FP.PACK_AB R13, R174, R176 ;  /* 0x000000b0ae0d723e */ /* 0x000fe600000000ff */
[----:B------:R-:W-:Y:S02]  /*ca90*/  F2FP.PACK_AB R14, R175, R184 ;  /* 0x000000b8af0e723e */ /* 0x000fe400000000ff */
[----:B------:R-:W-:Y:S07]  /*caa0*/  F2FP.PACK_AB R15, R172, R173 ;  /* 0x000000adac0f723e */ /* 0x000fee00000000ff */
[C---:B---3--:R-:W-:Y:S08]  /*cab0*/  HMMA.16816.F32 R4, R12.reuse, R160, R4 ;  /* 0x000000a00c04723c */ /* 0x048ff00000001804 */
[C---:B------:R-:W-:Y:S01]  /*cac0*/  HMMA.16816.F32 R8, R12.reuse, R162, R8 ;  /* 0x000000a20c08723c */ /* 0x040fe20000001808 */
[----:B------:R-:W3:Y:S07]  /*cad0*/  LDSM.16.MT88.4 R160, [R194+0x3100] ;  /* 0x00310000c2a0783b */ /* 0x000eee0000004200 */
[C---:B------:R-:W-:Y:S01]  /*cae0*/  HMMA.16816.F32 R132, R12.reuse, R168, R132 ;  /* 0x000000a80c84723c */ /* 0x040fe20000001884 */
[----:B------:R-:W4:Y:S07]  /*caf0*/  MUFU.EX2 R169, R28 ;  /* 0x0000001c00a97308 */ /* 0x000f2e0000000800 */
[C---:B------:R-:W-:Y:S03]  /*cb00*/  HMMA.16816.F32 R136, R12.reuse, R170, R136 ;  /* 0x000000aa0c88723c */ /* 0x040fe60000001888 */
[----:B------:R5:W3:Y:S05]  /*cb10*/  MUFU.EX2 R168, R29 ;  /* 0x0000001d00a87308 */ /* 0x000aea0000000800 */
[C---:B--2---:R-:W-:Y:S08]  /*cb20*/  HMMA.16816.F32 R140, R12.reuse, R24, R140 ;  /* 0x000000180c8c723c */ /* 0x044ff0000000188c */
[C---:B------:R-:W-:Y:S01]  /*cb30*/  HMMA.16816.F32 R144, R12.reuse, R26, R144 ;  /* 0x0000001a0c90723c */ /* 0x040fe20000001890 */
[----:B------:R-:W2:Y:S03]  /*cb40*/  LDSM.16.MT88.4 R24, [R195+0x3100] ;  /* 0x00310000c318783b */ /* 0x000ea60000004200 */
[----:B----4-:R-:W-:Y:S04]  /*cb50*/  FADD.FTZ R2, R169, R2 ;  /* 0x00000002a9027221 */ /* 0x010fe80000010000 */
[C---:B-1----:R-:W-:Y:S01]  /*cb60*/  HMMA.16816.F32 R148, R12.reuse, R16, R148 ;  /* 0x000000100c94723c */ /* 0x042fe20000001894 */
[----:B-----5:R-:W-:Y:S07]  /*cb70*/  LDSM.16.MT88.4 R28, [R195+0x7100] ;  /* 0x00710000c31c783b */ /* 0x020fee0000004200 */
[C---:B------:R-:W-:Y:S01]  /*cb80*/  HMMA.16816.F32 R152, R12.reuse, R18, R152 ;  /* 0x000000120c98723c */ /* 0x040fe20000001898 */
[----:B------:R-:W1:Y:S07]  /*cb90*/  LDSM.16.MT88.4 R16, [R193+0x5100] ;  /* 0x00510000c110783b */ /* 0x000e6e0000004200 */
        /* <DEDUP_REMOVED lines=8> */
[----:B------:R-:W5:Y:S07]  /*cc20*/  LDSM.16.MT88.4 R164, [R195+0x5100] ;  /* 0x00510000c3a4783b */ /* 0x000f6e0000004200 */
[C---:B--2---:R-:W-:Y:S08]  /*cc30*/  HMMA.16816.F32 R60, R12.reuse, R24, R60 ;  /* 0x000000180c3c723c */ /* 0x044ff0000000183c */
[C---:B------:R-:W-:Y:S01]  /*cc40*/  HMMA.16816.F32 R64, R12.reuse, R26, R64 ;  /* 0x0000001a0c40723c */ /* 0x040fe20000001840 */
[----:B------:R-:W-:Y:S07]  /*cc50*/  LDSM.16.MT88.4 R24, [R196+0x7100] ;  /* 0x00710000c418783b */ /* 0x000fee0000004200 */
[C---:B-1----:R-:W-:Y:S08]  /*cc60*/  HMMA.16816.F32 R68, R12.reuse, R16, R68 ;  /* 0x000000100c44723c */ /* 0x042ff00000001844 */
[C---:B------:R-:W-:Y:S01]  /*cc70*/  HMMA.16816.F32 R72, R12.reuse, R18, R72 ;  /* 0x000000120c48723c */ /* 0x040fe20000001848 */
[----:B------:R-:W1:Y:S07]  /*cc80*/  LDSM.16.MT88.4 R16, [R193+0x7100] ;  /* 0x00710000c110783b */ /* 0x000e6e0000004200 */
[C---:B----4-:R-:W-:Y:S08]  /*cc90*/  HMMA.16816.F32 R76, R12.reuse, R20, R76 ;  /* 0x000000140c4c723c */ /* 0x050ff0000000184c */
[C---:B------:R-:W-:Y:S01]  /*cca0*/  HMMA.16816.F32 R80, R12.reuse, R22, R80 ;  /* 0x000000160c50723c */ /* 0x040fe20000001850 */
[----:B------:R-:W2:Y:S07]  /*ccb0*/  LDSM.16.MT88.4 R20, [R194+0x7100] ;  /* 0x00710000c214783b */ /* 0x000eae0000004200 */
[C---:B---3--:R-:W-:Y:S08]  /*ccc0*/  HMMA.16816.F32 R84, R12.reuse, R160, R84 ;  /* 0x000000a00c54723c */ /* 0x048ff00000001854 */
[C---:B------:R-:W-:Y:S08]  /*ccd0*/  HMMA.16816.F32 R88, R12.reuse, R162, R88 ;  /* 0x000000a20c58723c */ /* 0x040ff00000001858 */
[C---:B-----5:R-:W-:Y:S08]  /*cce0*/  HMMA.16816.F32 R92, R12.reuse, R164, R92 ;  /* 0x000000a40c5c723c */ /* 0x060ff0000000185c */
        /* <DEDUP_REMOVED lines=8> */
[C---:B------:R-:W-:Y:S08]  /*cd70*/  HMMA.16816.F32 R116, R12.reuse, R24, R116 ;  /* 0x000000180c74723c */ /* 0x040ff00000001874 */
[C---:B------:R-:W-:Y:S01]  /*cd80*/  HMMA.16816.F32 R120, R12.reuse, R26, R120 ;  /* 0x0000001a0c78723c */ /* 0x040fe20000001878 */
[----:B------:R-:W4:Y:S07]  /*cd90*/  LDSM.16.MT88.4 R24, [R195+0x1900] ;  /* 0x00190000c318783b */ /* 0x000f2e0000004200 */
[C---:B------:R-:W-:Y:S08]  /*cda0*/  HMMA.16816.F32 R124, R12.reuse, R28, R124 ;  /* 0x0000001c0c7c723c */ /* 0x040ff0000000187c */
[----:B------:R-:W-:Y:S07]  /*cdb0*/  HMMA.16816.F32 R128, R12, R30, R128 ;  /* 0x0000001e0c80723c */ /* 0x000fee0000001880 */
[----:B------:R-:W-:Y:S02]  /*cdc0*/  F2FP.PACK_AB R12, R168, R169 ;  /* 0x000000a9a80c723e */ /* 0x000fe400000000ff */
[----:B------:R-:W-:Y:S03]  /*cdd0*/  F2FP.PACK_AB R13, R158, R159 ;  /* 0x0000009f9e0d723e */ /* 0x000fe600000000ff */
[----:B------:R-:W-:Y:S02]  /*cde0*/  F2FP.PACK_AB R14, R33, R32 ;  /* 0x00000020210e723e */ /* 0x000fe400000000ff */
[----:B------:R-:W-:Y:S07]  /*cdf0*/  F2FP.PACK_AB R15, R157, R34 ;  /* 0x000000229d0f723e */ /* 0x000fee00000000ff */
[C---:B---3--:R-:W-:Y:S01]  /*ce00*/  HMMA.16816.F32 R160, R12.reuse, R164, R4 ;  /* 0x000000a40ca0723c */ /* 0x048fe20000001804 */
[----:B------:R-:W3:Y:S07]  /*ce10*/  LDSM.16.MT88.4 R4, [R193+0x3900] ;  /* 0x00390000c104783b */ /* 0x000eee0000004200 */
[C---:B------:R-:W-:Y:S01]  /*ce20*/  HMMA.16816.F32 R164, R12.reuse, R166, R8 ;  /* 0x000000a60ca4723c */ /* 0x040fe20000001808 */
[----:B------:R-:W5:Y:S07]  /*ce30*/  LDSM.16.MT88.4 R8, [R194+0x3900] ;  /* 0x00390000c208783b */ /* 0x000f6e0000004200 */
[C---:B-1----:R-:W-:Y:S08]  /*ce40*/  HMMA.16816.F32 R132, R12.reuse, R16, R132 ;  /* 0x000000100c84723c */ /* 0x042ff00000001884 */
        /* <DEDUP_REMOVED lines=10> */
[----:B------:R-:W3:Y:S07]  /*cef0*/  LDSM.16.MT88.4 R4, [R194+0x5900] ;  /* 0x00590000c204783b */ /* 0x000eee0000004200 */
[C---:B-----5:R-:W-:Y:S08]  /*cf00*/  HMMA.16816.F32 R44, R12.reuse, R8, R44 ;  /* 0x000000080c2c723c */ /* 0x060ff0000000182c */
        /* <DEDUP_REMOVED lines=18> */
[C---:B------:R-:W-:Y:S08]  /*d030*/  HMMA.16816.F32 R96, R12.reuse, R18, R96 ;  /* 0x000000120c60723c */ /* 0x040ff00000001860 */
[C---:B--2---:R-:W-:Y:S08]  /*d040*/  HMMA.16816.F32 R100, R12.reuse, R20, R100 ;  /* 0x000000140c64723c */ /* 0x044ff00000001864 */
[C---:B------:R-:W-:Y:S08]  /*d050*/  HMMA.16816.F32 R104, R12.reuse, R22, R104 ;  /* 0x000000160c68723c */ /* 0x040ff00000001868 */
[C---:B----4-:R-:W-:Y:S08]  /*d060*/  HMMA.16816.F32 R108, R12.reuse, R24, R108 ;  /* 0x000000180c6c723c */ /* 0x050ff0000000186c */
[C---:B------:R-:W-:Y:S08]  /*d070*/  HMMA.16816.F32 R112, R12.reuse, R26, R112 ;  /* 0x0000001a0c70723c */ /* 0x040ff00000001870 */
[C---:B---3--:R-:W-:Y:S07]  /*d080*/  HMMA.16816.F32 R116, R12.reuse, R4, R116 ;  /* 0x000000040c74723c */ /* 0x048fee0000001874 */
[----:B------:R-:W-:Y:S01]  /*d090*/  FADD.FTZ R4, R159, R0 ;  /* 0x000000009f047221 */ /* 0x000fe20000010000 */
[C---:B------:R-:W-:Y:S04]  /*d0a0*/  HMMA.16816.F32 R120, R12.reuse, R6, R120 ;  /* 0x000000060c78723c */ /* 0x040fe80000001878 */
[----:B------:R-:W-:Y:S02]  /*d0b0*/  FADD.FTZ R0, R168, R2 ;  /* 0x00000002a8007221 */ /* 0x000fe40000010000 */
[----:B------:R-:W-:Y:S01]  /*d0c0*/  FADD.FTZ R4, R158, R4 ;  /* 0x000000049e047221 */ /* 0x000fe20000010000 */
[----:B------:R-:W-:Y:S01]  /*d0d0*/  MOV R158, R3 ;  /* 0x00000003009e7202 */ /* 0x000fe20000000f00 */
[C---:B-----5:R-:W-:Y:S04]  /*d0e0*/  HMMA.16816.F32 R124, R12.reuse, R8, R124 ;  /* 0x000000080c7c723c */ /* 0x060fe8000000187c */
[----:B------:R-:W-:Y:S02]  /*d0f0*/  FADD.FTZ R2, R32, R0 ;  /* 0x0000000020027221 */ /* 0x000fe40000010000 */
[----:B------:R-:W-:Y:S02]  /*d100*/  FADD.FTZ R0, R34, R4 ;  /* 0x0000000422007221 */ /* 0x000fe40000010000 */
[----:B------:R-:W-:Y:S04]  /*d110*/  HMMA.16816.F32 R128, R12, R10, R128 ;  /* 0x0000000a0c80723c */ /* 0x000fe80000001880 */
[----:B------:R-:W-:Y:S02]  /*d120*/  FADD.FTZ R243, R33, R2 ;  /* 0x0000000221f37221 */ /* 0x000fe40000010000 */
[----:B------:R-:W-:Y:S01]  /*d130*/  FADD.FTZ R244, R157, R0 ;  /* 0x000000009df47221 */ /* 0x000fe20000010000 */
[----:B------:R-:W-:Y:S01]  /*d140*/  MOV R157, R156 ;  /* 0x0000009c009d7202 */ /* 0x000fe20000000f00 */
[----:B------:R-:W-:-:S05]  /*d150*/  @P0 BRA `(.L_x_900) ;  /* 0xffffccc000000947 */ /* 0x000fca000383ffff */
.L_x_899:
[----:B------:R-:W-:-:S13]  /*d160*/  ISETP.GE.AND P0, PT, R219, R232, PT ;  /* 0x000000e8db00720c */ /* 0x000fda0003f06270 */
[----:B------:R-:W-:Y:S05]  /*d170*/  @!P0 BRA `(.L_x_901) ;  /* 0x00003f9000008947 */ /* 0x000fea0003800000 */
[----:B------:R-:W2:Y:S01]  /*d180*/  LDL.64 R6, [R1+0x30] ;  /* 0x0000300001067983 */ /* 0x000ea20000100a00 */
[----:B------:R-:W-:-:S03]  /*d190*/  ULDC.64 UR4, c[0x0][0x208] ;  /* 0x0000820000047ab9 */ /* 0x000fc60000000a00 */
[----:B-1----:R-:W3:Y:S04]  /*d1a0*/  LDL.64 R4, [R1+0x8] ;  /* 0x0000080001047983 */ /* 0x002ee80000100a00 */
[----:B------:R-:W4:Y:S04]  /*d1b0*/  LDL.64 R10, [R1+0x28] ;  /* 0x00002800010a7983 */ /* 0x000f280000100a00 */
[----:B------:R-:W5:Y:S04]  /*d1c0*/  LDL.64 R8, [R1+0x20] ;  /* 0x0000200001087983 */ /* 0x000f680000100a00 */
[----:B------:R-:W4:Y:S01]  /*d1d0*/  LDL R0, [R1+0x3c] ;  /* 0x00003c0001007983 */ /* 0x000f220000100800 */
[----:B------:R-:W-:-:S05]  /*d1e0*/  IMAD.MOV.U32 R2, RZ, RZ, c[0x0][0x2c4] ;  /* 0x0000b100ff027624 */ /* 0x000fca00078e00ff */
[----:B------:R-:W-:Y:S01]  /*d1f0*/  ISETP.NE.AND P1, PT, R2, 0x1, PT ;  /* 0x000000010200780c */ /* 0x000fe20003f25270 */
[----:B------:R-:W-:Y:S01]  /*d200*/  IMAD.MOV.U32 R158, RZ, RZ, R3 ;  /* 0x000000ffff9e7224 */ /* 0x000fe200078e0003 */
[----:B------:R-:W-:Y:S01]  /*d210*/  MOV R157, R156 ;  /* 0x0000009c009d7202 */ /* 0x000fe20000000f00 */
[----:B------:R-:W-:Y:S02]  /*d220*/  USHF.L.U64.HI UR5, UR4, 0x5, UR5 ;  /* 0x0000000504057899 */ /* 0x000fe40008010205 */
[----:B------:R-:W-:Y:S01]  /*d230*/  USHF.L.U32 UR4, UR4, 0x5, URZ ;  /* 0x0000000504047899 */ /* 0x000fe2000800063f */
[----:B--2---:R-:W-:-:S05]  /*d240*/  IADD3 R238, P0, R6, 0x40, RZ ;  /* 0x0000004006ee7810 */ /* 0x004fca0007f1e0ff */
[----:B---3--:R-:W-:Y:S01]  /*d250*/  IMAD.X R239, RZ, RZ, R5, P0 ;  /* 0x000000ffffef7224 */ /* 0x008fe200000e0605 */
[----:B------:R-:W-:Y:S02]  /*d260*/  IADD3 R236, P0, R6, 0x80, RZ ;  /* 0x0000008006ec7810 */ /* 0x000fe40007f1e0ff */
[----:B------:R-:W-:-:S03]  /*d270*/  MOV R4, R6 ;  /* 0x0000000600047202 */ /* 0x000fc60000000f00 */
[--C-:B------:R-:W-:Y:S01]  /*d280*/  IMAD.X R237, RZ, RZ, R5.reuse, P0 ;  /* 0x000000ffffed7224 */ /* 0x100fe200000e0605 */
[----:B------:R-:W-:Y:S01]  /*d290*/  IADD3 R234, P0, R6, 0xc0, RZ ;  /* 0x000000c006ea7810 */ /* 0x000fe20007f1e0ff */
[----:B------:R1:W-:Y:S04]  /*d2a0*/  STL.64 [R1+0x8], R4 ;  /* 0x0000080401007387 */ /* 0x0003e80000100a00 */
[----:B------:R-:W-:Y:S01]  /*d2b0*/  IMAD.X R235, RZ, RZ, R5, P0 ;  /* 0x000000ffffeb7224 */ /* 0x000fe200000e0605 */
[----:B----4-:R-:W-:-:S04]  /*d2c0*/  IADD3 R248, P0, R10, 0x40, RZ ;  /* 0x000000400af87810 */ /* 0x010fc80007f1e0ff */
[----:B-----5:R-:W-:Y:S02]  /*d2d0*/  IADD3.X R247, RZ, R9, RZ, P0, !PT ;  /* 0x00000009fff77210 */ /* 0x020fe400007fe4ff */
[----:B------:R-:W-:-:S05]  /*d2e0*/  IADD3 R246, P0, R10, 0x80, RZ ;  /* 0x000000800af67810 */ /* 0x000fca0007f1e0ff */
[----:B------:R-:W-:Y:S01]  /*d2f0*/  IMAD.X R245, RZ, RZ, R9, P0 ;  /* 0x000000fffff57224 */ /* 0x000fe200000e0609 */
[----:B------:R-:W-:Y:S01]  /*d300*/  IADD3 R242, P0, R10, 0xc0, RZ ;  /* 0x000000c00af27810 */ /* 0x000fe20007f1e0ff */
[----:B------:R-:W-:-:S04]  /*d310*/  @P1 IMAD.HI.U32 R249, R0, c[0x0][0x2c8], RZ ;  /* 0x0000b20000f91a27 */ /* 0x000fc800078e00ff */
[----:B------:R-:W-:Y:S02]  /*d320*/  IMAD.X R241, RZ, RZ, R9, P0 ;  /* 0x000000fffff17224 */ /* 0x000fe400000e0609 */
.L_x_910:
[----:B------:R-:W2:Y:S01]  /*d330*/  LDL.64 R8, [R1+0x8] ;  /* 0x0000080001087983 */ /* 0x000ea20000100a00 */
[----:B------:R-:W-:Y:S01]  /*d340*/  IMAD.MOV.U32 R3, RZ, RZ, 0x6 ;  /* 0x00000006ff037424 */ /* 0x000fe200078e00ff */
[----:B------:R-:W-:Y:S01]  /*d350*/  SHF.R.S32.HI R2, RZ, 0x1f, R219 ;  /* 0x0000001fff027819 */ /* 0x000fe200000114db */
[----:B------:R-:W-:Y:S01]  /*d360*/  IMAD.MOV.U32 R0, RZ, RZ, c[0x0][0x208] ;  /* 0x00008200ff007624 */ /* 0x000fe200078e00ff */
[----:B------:R-:W3:Y:S01]  /*d370*/  LDL.64 R10, [R1+0x30] ;  /* 0x00003000010a7983 */ /* 0x000ee20000100a00 */
[----:B------:R-:W-:Y:S01]  /*d380*/  IMAD.MOV.U32 R16, RZ, RZ, c[0x0][0x208] ;  /* 0x00008200ff107624 */ /* 0x000fe200078e00ff */
[----:B------:R-:W-:Y:S04]  /*d390*/  DEPBAR.LE SB0, 0x0 ;  /* 0x000080000000791a */ /* 0x000fe80000000000 */
[----:B------:R-:W-:Y:S01]  /*d3a0*/  SHF.L.U64.HI R0, R0, R3, c[0x0][0x20c] ;  /* 0x0000830000007619 */ /* 0x000fe20000010203 */
[----:B------:R-:W-:Y:S01]  /*d3b0*/  IMAD.SHL.U32 R16, R16, 0x40, RZ ;  /* 0x0000004010107824 */ /* 0x000fe200078e00ff */
[----:B------:R-:W-:Y:S01]  /*d3c0*/  BAR.SYNC.DEFER_BLOCKING 0x0 ;  /* 0x0000000000007b1d */ /* 0x000fe20000010000 */
[----:B------:R-:W-:Y:S02]  /*d3d0*/  IMAD.MOV.U32 R252, RZ, RZ, c[0x0][0x1e0] ;  /* 0x00007800fffc7624 */ /* 0x000fe400078e00ff */
[----:B------:R-:W-:Y:S02]  /*d3e0*/  IMAD R0, R0, R219, RZ ;  /* 0x000000db00007224 */ /* 0x000fe400078e02ff */
[CC--:B------:R-:W-:Y:S04]  /*d3f0*/  IMAD.WIDE.U32 R6, R219.reuse, R16.reuse, R236 ;  /* 0x00000010db067225 */ /* 0x0c0fe800078e00ec */
[-C--:B------:R-:W-:Y:S02]  /*d400*/  IMAD R0, R2, R16.reuse, R0 ;  /* 0x0000001002007224 */ /* 0x080fe400078e0200 */
[----:B------:R-:W-:Y:S04]  /*d410*/  IMAD.WIDE.U32 R2, R219, R16, R238 ;  /* 0x00000010db027225 */ /* 0x000fe800078e00ee */
[----:B------:R-:W-:Y:S02]  /*d420*/  IMAD.IADD R3, R0, 0x1, R3 ;  /* 0x0000000100037824 */ /* 0x000fe400078e0203 */
[----:B------:R-:W-:Y:S02]  /*d430*/  IMAD.MOV.U32 R240, RZ, RZ, 0x5 ;  /* 0x00000005fff07424 */ /* 0x000fe400078e00ff */
[----:B------:R-:W-:Y:S02]  /*d440*/  IMAD.MOV.U32 R159, RZ, RZ, c[0x0][0x1e0] ;  /* 0x00007800ff9f7624 */ /* 0x000fe400078e00ff */
[----:B------:R-:W-:Y:S01]  /*d450*/  IMAD.SHL.U32 R252, R252, 0x20, RZ ;  /* 0x00000020fcfc7824 */ /* 0x000fe200078e00ff */
[----:B------:R-:W-:Y:S02]  /*d460*/  LDSM.16.M88.4 R32, [R199+0x10100] ;  /* 0x01010000c720783b */ /* 0x000fe40000000200 */
[----:B------:R-:W-:Y:S02]  /*d470*/  SHF.L.U64.HI R159, R159, R240, c[0x0][0x1e4] ;  /* 0x000079009f9f7619 */ /* 0x000fe400000102f0 */
[----:B------:R-:W-:Y:S04]  /*d480*/  LDSM.16.M88.4 R24, [R192+0x9100] ;  /* 0x00910000c018783b */ /* 0x000fe80000000200 */
[----:B------:R-:W-:Y:S04]  /*d490*/  LDSM.16.M88.4 R168, [R192+0x9900] ;  /* 0x00990000c0a8783b */ /* 0x000fe80000000200 */
[----:B------:R-:W-:Y:S04]  /*d4a0*/  LDSM.16.M88.4 R172, [R200+0x10100] ;  /* 0x01010000c8ac783b */ /* 0x000fe80000000200 */
[----:B------:R-:W-:Y:S04]  /*d4b0*/  LDSM.16.M88.4 R176, [R203] ;  /* 0x00000000cbb0783b */ /* 0x000fe80000000200 */
[----:B------:R-:W-:Y:S04]  /*d4c0*/  LDSM.16.M88.4 R180, [R218] ;  /* 0x00000000dab4783b */ /* 0x000fe80000000200 */
[----:B------:R-:W-:Y:S04]  /*d4d0*/  LDSM.16.M88.4 R184, [R217] ;  /* 0x00000000d9b8783b */ /* 0x000fe80000000200 */
[----:B------:R-:W-:Y:S04]  /*d4e0*/  LDSM.16.M88.4 R188, [R216] ;  /* 0x00000000d8bc783b */ /* 0x000fe80000000200 */
[----:B------:R-:W4:Y:S01]  /*d4f0*/  LDL.64 R250, [R1+0x20] ;  /* 0x0000200001fa7983 */ /* 0x000f220000100a00 */
[-C--:B-12---:R-:W-:Y:S04]  /*d500*/  IMAD.WIDE.U32 R4, R219, R16.reuse, R8 ;  /* 0x00000010db047225 */ /* 0x086fe800078e0008 */
[----:B------:R-:W-:Y:S01]  /*d510*/  IMAD.IADD R5, R5, 0x1, R0 ;  /* 0x0000000105057824 */ /* 0x000fe200078e0200 */
[C---:B------:R-:W-:Y:S04]  /*d520*/  LEA R14, P0, R4.reuse, c[0x0][0x1f8], 0x1 ;  /* 0x00007e00040e7a11 */ /* 0x040fe800078008ff */
[----:B------:R-:W-:Y:S01]  /*d530*/  LEA.HI.X R15, R4, c[0x0][0x1fc], R5, 0x1, P0 ;  /* 0x00007f00040f7a11 */ /* 0x000fe200000f0c05 */
[----:B------:R-:W-:Y:S01]  /*d540*/  IMAD.IADD R4, R0, 0x1, R7 ;  /* 0x0000000100047824 */ /* 0x000fe200078e0207 */
[C---:B------:R-:W-:Y:S04]  /*d550*/  LEA R12, P0, R2.reuse, c[0x0][0x1f8], 0x1 ;  /* 0x00007e00020c7a11 */ /* 0x040fe800078008ff */
[----:B------:R-:W-:Y:S01]  /*d560*/  LEA.HI.X R13, R2, c[0x0][0x1fc], R3, 0x1, P0 ;  /* 0x00007f00020d7a11 */ /* 0x000fe200000f0c03 */
[CC--:B------:R-:W-:Y:S01]  /*d570*/  IMAD.WIDE.U32 R2, R219.reuse, R16.reuse, R234 ;  /* 0x00000010db027225 */ /* 0x0c0fe200078e00ea */
[----:B------:R-:W-:Y:S03]  /*d580*/  LEA R230, P0, R6, c[0x0][0x1f8], 0x1 ;  /* 0x00007e0006e67a11 */ /* 0x000fe600078008ff */
[----:B------:R-:W-:Y:S01]  /*d590*/  IMAD.IADD R3, R0, 0x1, R3 ;  /* 0x0000000100037824 */ /* 0x000fe200078e0203 */
[----:B------:R-:W-:Y:S01]  /*d5a0*/  LEA.HI.X R231, R6, c[0x0][0x1fc], R4, 0x1, P0 ;  /* 0x00007f0006e77a11 */ /* 0x000fe200000f0c04 */
[C---:B------:R-:W-:Y:S01]  /*d5b0*/  IMAD.WIDE.U32 R4, R219.reuse, R16, UR4 ;  /* 0x00000004db047e25 */ /* 0x040fe2000f8e0010 */
[----:B------:R-:W-:Y:S01]  /*d5c0*/  LEA R228, P0, R2, c[0x0][0x1f8], 0x1 ;  /* 0x00007e0002e47a11 */ /* 0x000fe200078008ff */
[----:B------:R-:W-:Y:S02]  /*d5d0*/  LDSM.16.M88.4 R16, [R192+0x8900] ;  /* 0x00890000c010783b */ /* 0x000fe40000000200 */
[----:B------:R-:W-:Y:S01]  /*d5e0*/  IMAD.IADD R0, R0, 0x1, R5 ;  /* 0x0000000100007824 */ /* 0x000fe200078e0205 */
[----:B------:R-:W-:Y:S02]  /*d5f0*/  LEA.HI.X R229, R2, c[0x0][0x1fc], R3, 0x1, P0 ;  /* 0x00007f0002e57a11 */ /* 0x000fe400000f0c03 */
[-C--:B---3--:R-:W-:Y:S05]  /*d600*/  IADD3 R2, P0, R10, R4.reuse, RZ ;  /* 0x000000040a027210 */ /* 0x088fea0007f1e0ff */
[----:B------:R-:W-:Y:S01]  /*d610*/  IMAD.X R3, R0, 0x1, R9, P0 ;  /* 0x0000000100037824 */ /* 0x000fe200000e0609 */
[C---:B------:R-:W-:Y:S01]  /*d620*/  LEA R226, P0, R2.reuse, c[0x0][0x1f8], 0x1 ;  /* 0x00007e0002e27a11 */ /* 0x040fe200078008ff */
[----:B------:R-:W1:Y:S03]  /*d630*/  LDSM.16.M88.4 R8, [R192+0x8100] ;  /* 0x00810000c008783b */ /* 0x000e660000000200 */
[----:B------:R-:W-:Y:S01]  /*d640*/  LEA.HI.X R227, R2, c[0x0][0x1fc], R3, 0x1, P0 ;  /* 0x00007f0002e37a11 */ /* 0x000fe200000f0c03 */
[----:B------:R-:W-:Y:S01]  /*d650*/  @!PT LDS RZ, [RZ] ;  /* 0x00000000fffff984 */ /* 0x000fe20000000800 */
[----:B------:R-:W-:Y:S01]  /*d660*/  @!PT LDS RZ, [RZ] ;  /* 0x00000000fffff984 */ /* 0x000fe20000000800 */
[----:B------:R-:W-:Y:S01]  /*d670*/  @!PT LDS RZ, [RZ] ;  /* 0x00000000fffff984 */ /* 0x000fe20000000800 */
[----:B------:R2:W-:Y:S01]  /*d680*/  LDGSTS.E.BYPASS.LTC128B.128 [R233+0x100], [R14.64], !P3 ;  /* 0x001000000ee97fae */ /* 0x0005e2000d901d48 */
[-C--:B------:R-:W-:Y:S03]  /*d690*/  IADD3 R2, P0, R238, R4.reuse, RZ ;  /* 0x00000004ee027210 */ /* 0x080fe60007f1e0ff */
[----:B------:R2:W-:Y:S02]  /*d6a0*/  LDGSTS.E.BYPASS.LTC128B.128 [R233+0x2100], [R12.64], !P6 ;  /* 0x021000000ce97fae */ /* 0x0005e4000f101d48 */
[----:B------:R-:W-:Y:S01]  /*d6b0*/  IMAD.X R3, R0, 0x1, R239, P0 ;  /* 0x0000000100037824 */ /* 0x000fe200000e06ef */
[C---:B------:R-:W-:Y:S01]  /*d6c0*/  LEA R224, P0, R2.reuse, c[0x0][0x1f8], 0x1 ;  /* 0x00007e0002e07a11 */ /* 0x040fe200078008ff */
[----:B------:R3:W-:Y:S03]  /*d6d0*/  LDGSTS.E.BYPASS.LTC128B.128 [R233+0x4100], [R230.64], !P5 ;  /* 0x04100000e6e97fae */ /* 0x0007e6000e901d48 */
[----:B------:R-:W-:Y:S01]  /*d6e0*/  LEA.HI.X R225, R2, c[0x0][0x1fc], R3, 0x1, P0 ;  /* 0x00007f0002e17a11 */ /* 0x000fe200000f0c03 */
[----:B------:R3:W-:Y:S01]  /*d6f0*/  LDGSTS.E.BYPASS.LTC128B.128 [R233+0x6100], [R228.64], !P4 ;  /* 0x06100000e4e97fae */ /* 0x0007e2000e101d48 */
[-C--:B------:R-:W-:Y:S03]  /*d700*/  IADD3 R2, P0, R236, R4.reuse, RZ ;  /* 0x00000004ec027210 */ /* 0x080fe60007f1e0ff */
[----:B------:R3:W-:Y:S02]  /*d710*/  LDGSTS.E.BYPASS.LTC128B.128 [R233+0x1100], [R226.64], !P3 ;  /* 0x01100000e2e97fae */ /* 0x0007e4000d901d48 */
[----:B------:R-:W-:Y:S01]  /*d720*/  IMAD.X R3, R0, 0x1, R237, P0 ;  /* 0x0000000100037824 */ /* 0x000fe200000e06ed */
[C---:B------:R-:W-:Y:S01]  /*d730*/  LEA R222, P0, R2.reuse, c[0x0][0x1f8], 0x1 ;  /* 0x00007e0002de7a11 */ /* 0x040fe200078008ff */
[----:B------:R5:W-:Y:S03]  /*d740*/  LDGSTS.E.BYPASS.LTC128B.128 [R233+0x3100], [R224.64], !P6 ;  /* 0x03100000e0e97fae */ /* 0x000be6000f101d48 */
[----:B------:R-:W-:Y:S02]  /*d750*/  LEA.HI.X R223, R2, c[0x0][0x1fc], R3, 0x1, P0 ;  /* 0x00007f0002df7a11 */ /* 0x000fe400000f0c03 */
[----:B------:R-:W-:Y:S03]  /*d760*/  IADD3 R4, P0, R234, R4, RZ ;  /* 0x00000004ea047210 */ /* 0x000fe60007f1e0ff */
[----:B------:R3:W-:Y:S02]  /*d770*/  LDGSTS.E.BYPASS.LTC128B.128 [R233+0x5100], [R222.64], !P5 ;  /* 0x05100000dee97fae */ /* 0x0007e4000e901d48 */
[----:B------:R-:W-:Y:S01]  /*d780*/  IMAD.X R0, R0, 0x1, R235, P0 ;  /* 0x0000000100007824 */ /* 0x000fe200000e06eb */
[C---:B------:R-:W-:Y:S04]  /*d790*/  LEA R220, P0, R4.reuse, c[0x0][0x1f8], 0x1 ;  /* 0x00007e0004dc7a11 */ /* 0x040fe800078008ff */
[----:B------:R-:W-:Y:S02]  /*d7a0*/  LEA.HI.X R221, R4, c[0x0][0x1fc], R0, 0x1, P0 ;  /* 0x00007f0004dd7a11 */ /* 0x000fe400000f0c00 */
[C---:B-1----:R-:W-:Y:S03]  /*d7b0*/  HMMA.16816.F32 R4, R32.reuse, R8, RZ ;  /* 0x000000082004723c */ /* 0x042fe600000018ff */
[----:B------:R3:W-:Y:S01]  /*d7c0*/  LDGSTS.E.BYPASS.LTC128B.128 [R233+0x7100], [R220.64], !P4 ;  /* 0x07100000dce97fae */ /* 0x0007e2000e101d48 */
[C---:B------:R-:W-:Y:S03]  /*d7d0*/  ISETP.GT.AND P0, PT, R219.reuse, R232, PT ;  /* 0x000000e8db00720c */ /* 0x040fe60003f04270 */
[----:B------:R-:W0:Y:S01]  /*d7e0*/  LDGDEPBAR ;  /* 0x00000000000079af */ /* 0x000e220000000000 */
[C---:B------:R-:W-:Y:S03]  /*d7f0*/  HMMA.16816.F32 R8, R32.reuse, R10, RZ ;  /* 0x0000000a2008723c */ /* 0x040fe600000018ff */
[----:B-----5:R-:W5:Y:S01]  /*d800*/  LDL R224, [R1+0x4] ;  /* 0x0000040001e07983 */ /* 0x020f620000100800 */
[----:B------:R-:W-:Y:S04]  /*d810*/  IMAD.MOV.U32 R225, RZ, RZ, 0x1 ;  /* 0x00000001ffe17424 */ /* 0x000fe800078e00ff */
[C---:B--2---:R-:W-:Y:S08]  /*d820*/  HMMA.16816.F32 R12, R32.reuse, R16, RZ ;  /* 0x00000010200c723c */ /* 0x044ff000000018ff */
[C---:B------:R-:W-:Y:S08]  /*d830*/  HMMA.16816.F32 R16, R32.reuse, R18, RZ ;  /* 0x000000122010723c */ /* 0x040ff000000018ff */
[C---:B------:R-:W-:Y:S08]  /*d840*/  HMMA.16816.F32 R20, R32.reuse, R24, RZ ;  /* 0x000000182014723c */ /* 0x040ff000000018ff */
[C---:B------:R-:W-:Y:S08]  /*d850*/  HMMA.16816.F32 R24, R32.reuse, R26, RZ ;  /* 0x0000001a2018723c */ /* 0x040ff000000018ff */
[C---:B------:R-:W-:Y:S07]  /*d860*/  HMMA.16816.F32 R28, R32.reuse, R168, RZ ;  /* 0x000000a8201c723c */ /* 0x040fee00000018ff */
[----:B------:R-:W-:Y:S01]  /*d870*/  @P0 IADD3 R168, R219, -0x1, RZ ;  /* 0xffffffffdba80810 */ /* 0x000fe20007ffe0ff */
[----:B------:R-:W-:Y:S01]  /*d880*/  HMMA.16816.F32 R32, R32, R170, RZ ;  /* 0x000000aa2020723c */ /* 0x000fe200000018ff */
[----:B------:R-:W2:Y:S03]  /*d890*/  LDL.64 R170, [R1+0x28] ;  /* 0x0000280001aa7983 */ /* 0x000ea60000100a00 */
[----:B------:R-:W-:Y:S04]  /*d8a0*/  @P0 SHF.R.S32.HI R0, RZ, 0x1f, R168 ;  /* 0x0000001fff000819 */ /* 0x000fe800000114a8 */
[C---:B------:R-:W-:Y:S05]  /*d8b0*/  HMMA.16816.F32 R4, R172.reuse, R176, R4 ;  /* 0x000000b0ac04723c */ /* 0x040fea0000001804 */
[----:B------:R-:W-:Y:S03]  /*d8c0*/  @P0 IMAD R0, R0, c[0x0][0x1e0], RZ ;  /* 0x0000780000000a24 */ /* 0x000fe600078e02ff */
[C---:B------:R-:W-:Y:S04]  /*d8d0*/  HMMA.16816.F32 R8, R172.reuse, R178, R8 ;  /* 0x000000b2ac08723c */ /* 0x040fe80000001808 */
[C---:B------:R-:W-:Y:S02]  /*d8e0*/  @P0 IMAD R0, R168.reuse, c[0x0][0x1e4], R0 ;  /* 0x00007900a8000a24 */ /* 0x040fe400078e0200 */
[----:B------:R-:W-:Y:S02]  /*d8f0*/  @P0 IMAD.WIDE.U32 R168, R168, c[0x0][0x1e0], RZ ;  /* 0x00007800a8a80a25 */ /* 0x000fe400078e00ff */
[C---:B------:R-:W-:Y:S04]  /*d900*/  HMMA.16816.F32 R12, R172.reuse, R180, R12 ;  /* 0x000000b4ac0c723c */ /* 0x040fe8000000180c */
[----:B------:R-:W-:Y:S02]  /*d910*/  @P0 IMAD.IADD R0, R169, 0x1, R0 ;  /* 0x00000001a9000824 */ /* 0x000fe400078e0200 */
[C---:B------:R-:W-:Y:S02]  /*d920*/  @P0 IMAD.SHL.U32 R2, R168.reuse, 0x40, RZ ;  /* 0x00000040a8020824 */ /* 0x040fe400078e00ff */
[C---:B------:R-:W-:Y:S04]  /*d930*/  HMMA.16816.F32 R16, R172.reuse, R182, R16 ;  /* 0x000000b6ac10723c */ /* 0x040fe80000001810 */
[----:B------:R-:W-:Y:S04]  /*d940*/  @P0 SHF.L.U64.HI R0, R168, 0x6, R0 ;  /* 0x00000006a8000819 */ /* 0x000fe80000010200 */
[C---:B------:R-:W-:Y:S08]  /*d950*/  HMMA.16816.F32 R20, R172.reuse, R184, R20 ;  /* 0x000000b8ac14723c */ /* 0x040ff00000001814 */
[C---:B------:R-:W-:Y:S08]  /*d960*/  HMMA.16816.F32 R24, R172.reuse, R186, R24 ;  /* 0x000000baac18723c */ /* 0x040ff00000001818 */
[C---:B------:R-:W-:Y:S08]  /*d970*/  HMMA.16816.F32 R28, R172.reuse, R188, R28 ;  /* 0x000000bcac1c723c */ /* 0x040ff0000000181c */
[----:B------:R-:W-:Y:S01]  /*d980*/  HMMA.16816.F32 R32, R172, R190, R32 ;  /* 0x000000beac20723c */ /* 0x000fe20000001820 */
[----:B------:R-:W-:Y:S03]  /*d990*/  LDSM.16.M88.4 R172, [R198+0x8100] ;  /* 0x00810000c6ac783b */ /* 0x000fe60000000200 */
[----:B--2---:R-:W-:Y:S05]  /*d9a0*/  @P0 IADD3 R3, P1, R2, R170, RZ ;  /* 0x000000aa02030210 */ /* 0x004fea0007f3e0ff */
[----:B----4-:R-:W-:Y:S03]  /*d9b0*/  @P0 IMAD.X R156, R0, 0x1, R251, P1 ;  /* 0x00000001009c0824 */ /* 0x010fe600008e06fb */
[C---:B------:R-:W-:Y:S04]  /*d9c0*/  @P0 LEA R176, P1, R3.reuse, c[0x0][0x1c8], 0x1 ;  /* 0x0000720003b00a11 */ /* 0x040fe800078208ff */
[----:B------:R-:W-:Y:S02]  /*d9d0*/  @P0 LEA.HI.X R177, R3, c[0x0][0x1cc], R156, 0x1, P1 ;  /* 0x0000730003b10a11 */ /* 0x000fe400008f0c9c */
[----:B------:R-:W-:Y:S05]  /*d9e0*/  @P0 IADD3 R3, P1, R2, R248, RZ ;  /* 0x000000f802030210 */ /* 0x000fea0007f3e0ff */
[----:B------:R-:W-:Y:S01]  /*d9f0*/  @P0 IMAD.X R156, R0, 0x1, R247, P1 ;  /* 0x00000001009c0824 */ /* 0x000fe200008e06f7 */
        /* <DEDUP_REMOVED lines=12> */
[----:B------:R-:W-:Y:S01]  /*dac0*/  @P0 IADD3 R0, P1, R156, R170, RZ ;  /* 0x000000aa9c000210 */ /* 0x000fe20007f3e0ff */
[----:B------:R-:W-:Y:S01]  /*dad0*/  IMAD.MOV.U32 R159, RZ, RZ, c[0x0][0x2c4] ;  /* 0x0000b100ff9f7624 */ /* 0x000fe200078e00ff */
[----:B------:R-:W1:Y:S03]  /*dae0*/  LDSM.16.M88.4 R168, [R202+0x10100] ;  /* 0x01010000caa8783b */ /* 0x000e660000000200 */
[----:B------:R-:W-:Y:S01]  /*daf0*/  @P0 IMAD.X R2, R3, 0x1, R251, P1 ;  /* 0x0000000103020824 */ /* 0x000fe200008e06fb */
[----:B------:R-:W-:Y:S02]  /*db00*/  ISETP.NE.AND P2, PT, R159, 0x1, PT ;  /* 0x000000019f00780c */ /* 0x000fe40003f45270 */
[----:B------:R3:W2:Y:S01]  /*db10*/  LDL R159, [R1+0x3c] ;  /* 0x00003c00019f7983 */ /* 0x0006a20000100800 */
[C---:B------:R-:W-:Y:S04]  /*db20*/  @P0 LEA R180, P1, R0.reuse, c[0x0][0x1c8], 0x1 ;  /* 0x0000720000b40a11 */ /* 0x040fe800078208ff */
[----:B------:R-:W-:Y:S02]  /*db30*/  @P0 LEA.HI.X R181, R0, c[0x0][0x1cc], R2, 0x1, P1 ;  /* 0x0000730000b50a11 */ /* 0x000fe400008f0c02 */
[----:B------:R-:W-:Y:S05]  /*db40*/  @P0 IADD3 R0, P1, R156, R248, RZ ;  /* 0x000000f89c000210 */ /* 0x000fea0007f3e0ff */
[C---:B------:R-:W-:Y:S01]  /*db50*/  @P0 IMAD.X R2, R3.reuse, 0x1, R247, P1 ;  /* 0x0000000103020824 */ /* 0x040fe200008e06f7 */
[C---:B------:R-:W-:Y:S04]  /*db60*/  @P0 LEA R182, P1, R0.reuse, c[0x0][0x1c8], 0x1 ;  /* 0x0000720000b60a11 */ /* 0x040fe800078208ff */
[----:B------:R-:W-:Y:S02]  /*db70*/  @P0 LEA.HI.X R183, R0, c[0x0][0x1cc], R2, 0x1, P1 ;  /* 0x0000730000b70a11 */ /* 0x000fe400008f0c02 */
[----:B------:R-:W-:Y:S05]  /*db80*/  @P0 IADD3 R0, P1, R156, R246, RZ ;  /* 0x000000f69c000210 */ /* 0x000fea0007f3e0ff */
[----:B------:R-:W-:Y:S01]  /*db90*/  @P0 IMAD.X R2, R3, 0x1, R245, P1 ;  /* 0x0000000103020824 */ /* 0x000fe200008e06f5 */
[C---:B------:R-:W-:Y:S04]  /*dba0*/  @P0 LEA R178, P1, R0.reuse, c[0x0][0x1c8], 0x1 ;  /* 0x0000720000b20a11 */ /* 0x040fe800078208ff */
[----:B------:R-:W-:Y:S02]  /*dbb0*/  @P0 LEA.HI.X R179, R0, c[0x0][0x1cc], R2, 0x1, P1 ;  /* 0x0000730000b30a11 */ /* 0x000fe400008f0c02 */
[----:B------:R-:W-:Y:S01]  /*dbc0*/  @P0 IADD3 R0, P1, R156, R242, RZ ;  /* 0x000000f29c000210 */ /* 0x000fe20007f3e0ff */
[----:B------:R-:W-:Y:S01]  /*dbd0*/  IMAD.SHL.U32 R156, R219, 0x40, RZ ;  /* 0x00000040db9c7824 */ /* 0x000fe200078e00ff */
[C---:B-1----:R-:W-:Y:S05]  /*dbe0*/  HMMA.16816.F32 R4, R168.reuse, R172, R4 ;  /* 0x000000aca804723c */ /* 0x042fea0000001804 */
[----:B------:R-:W-:Y:S03]  /*dbf0*/  @P0 IMAD.X R2, R3, 0x1, R241, P1 ;  /* 0x0000000103020824 */ /* 0x000fe600008e06f1 */
        /* <DEDUP_REMOVED lines=10> */
[----:B------:R-:W-:Y:S04]  /*dca0*/  LDSM.16.M88.4 R168, [R201+0x10100] ;  /* 0x01010000c9a8783b */ /* 0x000fe80000000200 */
[----:B------:R-:W1:Y:S03]  /*dcb0*/  LDSM.16.M88.4 R172, [R197] ;  /* 0x00000000c5ac783b */ /* 0x000e660000000200 */
[C---:B-1----:R-:W-:Y:S08]  /*dcc0*/  HMMA.16816.F32 R4, R168.reuse, R172, R4 ;  /* 0x000000aca804723c */ /* 0x042ff00000001804 */
[C---:B------:R-:W-:Y:S01]  /*dcd0*/  HMMA.16816.F32 R8, R168.reuse, R174, R8 ;  /* 0x000000aea808723c */ /* 0x040fe20000001808 */
[----:B------:R-:W1:Y:S07]  /*dce0*/  LDSM.16.M88.4 R172, [R197+0x800] ;  /* 0x00080000c5ac783b */ /* 0x000e6e0000000200 */
[C---:B-1----:R-:W-:Y:S08]  /*dcf0*/  HMMA.16816.F32 R12, R168.reuse, R172, R12 ;  /* 0x000000aca80c723c */ /* 0x042ff0000000180c */
[C---:B------:R-:W-:Y:S01]  /*dd00*/  HMMA.16816.F32 R16, R168.reuse, R174, R16 ;  /* 0x000000aea810723c */ /* 0x040fe20000001810 */
[----:B------:R-:W1:Y:S03]  /*dd10*/  LDSM.16.M88.4 R172, [R197+0x1000] ;  /* 0x00100000c5ac783b */ /* 0x000e660000000200 */
[----:B--2---:R-:W-:Y:S02]  /*dd20*/  @P2 SHF.R.U32.HI R159, RZ, c[0x0][0x2cc], R249 ;  /* 0x0000b300ff9f2a19 */ /* 0x004fe400000116f9 */
[----:B------:R-:W-:Y:S03]  /*dd30*/  ISETP.LE.AND P2, PT, R225, c[0x0][0x32c], PT ;  /* 0x0000cb00e1007a0c */ /* 0x000fe60003f43270 */
[----:B------:R-:W-:Y:S01]  /*dd40*/  SHFL.IDX PT, R3, R159, RZ, 0x1c1f ;  /* 0x001c1fff9f037589 */ /* 0x000fe200000e0000 */
[C---:B-1----:R-:W-:Y:S08]  /*dd50*/  HMMA.16816.F32 R20, R168.reuse, R172, R20 ;  /* 0x000000aca814723c */ /* 0x042ff00000001814 */
[C---:B------:R-:W-:Y:S01]  /*dd60*/  HMMA.16816.F32 R24, R168.reuse, R174, R24 ;  /* 0x000000aea818723c */ /* 0x040fe20000001818 */
[----:B------:R-:W1:Y:S07]  /*dd70*/  LDSM.16.M88.4 R172, [R197+0x1800] ;  /* 0x00180000c5ac783b */ /* 0x000e6e0000000200 */
[C---:B-1----:R-:W-:Y:S08]  /*dd80*/  HMMA.16816.F32 R28, R168.reuse, R172, R28 ;  /* 0x000000aca81c723c */ /* 0x042ff0000000181c */
[----:B------:R-:W-:Y:S01]  /*dd90*/  HMMA.16816.F32 R32, R168, R174, R32 ;  /* 0x000000aea820723c */ /* 0x000fe20000001820 */
[----:B------:R-:W-:Y:S04]  /*dda0*/  LDSM.16.M88.4 R168, [R199+0x14100] ;  /* 0x01410000c7a8783b */ /* 0x000fe80000000200 */
[----:B------:R-:W1:Y:S03]  /*ddb0*/  LDSM.16.M88.4 R172, [R192+0xa100] ;  /* 0x00a10000c0ac783b */ /* 0x000e660000000200 */
        /* <DEDUP_REMOVED lines=15> */
[----:B------:R-:W1:Y:S07]  /*deb0*/  LDSM.16.M88.4 R172, [R214] ;  /* 0x00000000d6ac783b */ /* 0x000e6e0000000200 */
[C---:B-1----:R-:W-:Y:S08]  /*dec0*/  HMMA.16816.F32 R12, R168.reuse, R172, R12 ;  /* 0x000000aca80c723c */ /* 0x042ff0000000180c */
[C---:B------:R-:W-:Y:S01]  /*ded0*/  HMMA.16816.F32 R16, R168.reuse, R174, R16 ;  /* 0x000000aea810723c */ /* 0x040fe20000001810 */
[----:B------:R-:W1:Y:S07]  /*dee0*/  LDSM.16.M88.4 R172, [R213] ;  /* 0x00000000d5ac783b */ /* 0x000e6e0000000200 */
[C---:B-1----:R-:W-:Y:S08]  /*def0*/  HMMA.16816.F32 R20, R168.reuse, R172, R20 ;  /* 0x000000aca814723c */ /* 0x042ff00000001814 */
[C---:B------:R-:W-:Y:S01]  /*df00*/  HMMA.16816.F32 R24, R168.reuse, R174, R24 ;  /* 0x000000aea818723c */ /* 0x040fe20000001818 */
[----:B------:R-:W1:Y:S07]  /*df10*/  LDSM.16.M88.4 R172, [R212] ;  /* 0x00000000d4ac783b */ /* 0x000e6e0000000200 */
        /* <DEDUP_REMOVED lines=130> */
[----:B------:R-:W-:Y:S04]  /*e740*/  DEPBAR.LE SB0, 0x0 ;  /* 0x000080000000791a */ /* 0x000fe80000000000 */
[----:B------:R-:W-:Y:S06]  /*e750*/  BAR.SYNC.DEFER_BLOCKING 0x0 ;  /* 0x0000000000007b1d */ /* 0x000fec0000010000 */
[----:B------:R-:W-:Y:S01]  /*e760*/  @!PT LDS RZ, [RZ] ;  /* 0x00000000fffff984 */ /* 0x000fe20000000800 */
[----:B------:R-:W-:Y:S01]  /*e770*/  @!PT LDS RZ, [RZ] ;  /* 0x00000000fffff984 */ /* 0x000fe20000000800 */
[----:B------:R-:W-:Y:S01]  /*e780*/  @!PT LDS RZ, [RZ] ;  /* 0x00000000fffff984 */ /* 0x000fe20000000800 */
[----:B------:R2:W-:Y:S04]  /*e790*/  @P0 LDGSTS.E.BYPASS.LTC128B.128 [R233+0x8100], [R176.64], !P3 ;  /* 0x08100000b0e90fae */ /* 0x0005e8000d901d48 */
[----:B------:R3:W-:Y:S04]  /*e7a0*/  @P0 LDGSTS.E.BYPASS.LTC128B.128 [R233+0xa100], [R188.64], !P6 ;  /* 0x0a100000bce90fae */ /* 0x0007e8000f101d48 */
[----:B------:R3:W-:Y:S01]  /*e7b0*/  @P0 LDGSTS.E.BYPASS.LTC128B.128 [R233+0xc100], [R186.64], !P5 ;  /* 0x0c100000bae90fae */ /* 0x0007e2000e901d48 */
[C---:B-1----:R-:W-:Y:S03]  /*e7c0*/  HMMA.16816.F32 R28, R168.reuse, R172, R28 ;  /* 0x000000aca81c723c */ /* 0x042fe6000000181c */
[----:B------:R3:W-:Y:S04]  /*e7d0*/  @P0 LDGSTS.E.BYPASS.LTC128B.128 [R233+0xe100], [R184.64], !P4 ;  /* 0x0e100000b8e90fae */ /* 0x0007e8000e101d48 */
[----:B------:R3:W-:Y:S01]  /*e7e0*/  @P0 LDGSTS.E.BYPASS.LTC128B.128 [R233+0x9100], [R180.64], !P3 ;  /* 0x09100000b4e90fae */ /* 0x0007e2000d901d48 */
[----:B------:R-:W-:Y:S03]  /*e7f0*/  HMMA.16816.F32 R32, R168, R174, R32 ;  /* 0x000000aea820723c */ /* 0x000fe60000001820 */
[----:B------:R3:W-:Y:S04]  /*e800*/  @P0 LDGSTS.E.BYPASS.LTC128B.128 [R233+0xb100], [R182.64], !P6 ;  /* 0x0b100000b6e90fae */ /* 0x0007e8000f101d48 */
[----:B------:R3:W-:Y:S01]  /*e810*/  @P0 LDGSTS.E.BYPASS.LTC128B.128 [R233+0xd100], [R178.64], !P5 ;  /* 0x0d100000b2e90fae */ /* 0x0007e2000e901d48 */
[C---:B--2---:R-:W-:Y:S04]  /*e820*/  @P0 LEA R176, P1, R0.reuse, c[0x0][0x1c8], 0x1 ;  /* 0x0000720000b00a11 */ /* 0x044fe800078208ff */
[----:B------:R-:W-:Y:S02]  /*e830*/  @P0 LEA.HI.X R177, R0, c[0x0][0x1cc], R2, 0x1, P1 ;  /* 0x0000730000b10a11 */ /* 0x000fe400008f0c02 */
[----:B-----5:R-:W-:Y:S03]  /*e840*/  IADD3 R0, -R224, 0x1, -R156 ;  /* 0x00000001e0007810 */ /* 0x020fe60007ffe99c */
[----:B------:R3:W-:Y:S01]  /*e850*/  @P0 LDGSTS.E.BYPASS.LTC128B.128 [R233+0xf100], [R176.64], !P4 ;  /* 0x0f100000b0e90fae */ /* 0x0007e2000e101d48 */
[----:B------:R-:W-:Y:S03]  /*e860*/  IADD3 R0, R0, c[0x0][0x1d0], RZ ;  /* 0x0000740000007a10 */ /* 0x000fe60007ffe0ff */
[----:B------:R-:W0:Y:S01]  /*e870*/  LDGDEPBAR ;  /* 0x00000000000079af */ /* 0x000e220000000000 */
[----:B------:R-:W-:Y:S04]  /*e880*/  IADD3 R0, R0, -c[0x0][0x168], RZ ;  /* 0x80005a0000007a10 */ /* 0x000fe80007ffe0ff */
[C---:B------:R-:W-:Y:S02]  /*e890*/  IADD3 R169, R0.reuse, c[0x0][0x328], RZ ;  /* 0x0000ca0000a97a10 */ /* 0x040fe40007ffe0ff */
[----:B------:R-:W-:Y:S03]  /*e8a0*/  IADD3 R168, R0, UR6, RZ ;  /* 0x0000000600a87c10 */ /* 0x000fe6000fffe0ff */
[--C-:B------:R-:W-:Y:S02]  /*e8b0*/  IMAD.IADD R2, R169, 0x1, R3.reuse ;  /* 0x00000001a9027824 */ /* 0x100fe400078e0203 */
        /* <DEDUP_REMOVED lines=16> */
.L_x_904:
[----:B------:R-:W-:Y:S04]  /*e9c0*/  MOV R170, c[0x0][0x32c] ;  /* 0x0000cb0000aa7a02 */ /* 0x000fe80000000f00 */
[----:B------:R-:W-:Y:S11]  /*e9d0*/  ISETP.NE.AND P0, PT, R170, 0x1, PT ;  /* 0x00000001aa00780c */ /* 0x000ff60003f05270 */
[----:B------:R-:W-:Y:S02]  /*e9e0*/  @!UPT UIADD3 URZ, URZ, URZ, URZ ;  /* 0x0000003f3f3ff290 */ /* 0x000fe4000fffe03f */
[----:B------:R-:W-:Y:S05]  /*e9f0*/  @P0 IMAD.HI.U32 R170, R3, c[0x0][0x330], RZ ;  /* 0x0000cc0003aa0a27 */ /* 0x000fea00078e00ff */
[----:B------:R-:W-:Y:S02]  /*ea00*/  @P0 SHF.R.U32.HI R3, RZ, c[0x0][0x334], R170 ;  /* 0x0000cd00ff030a19 */ /* 0x000fe400000116aa */
.L_x_905:
[----:B------:R-:W-:Y:S05]  /*ea10*/  BSYNC B0 ;  /* 0x0000000000007941 */ /* 0x000fea0003800000 */
.L_x_903:
[----:B------:R-:W-:Y:S04]  /*ea20*/  IMAD R3, R3, c[0x0][0x32c], -R156 ;  /* 0x0000cb0003037a24 */ /* 0x000fe800078e0a9c */
[----:B------:R-:W-:Y:S05]  /*ea30*/  IMAD.IADD R3, R3, 0x1, -R224 ;  /* 0x0000000103037824 */ /* 0x000fea00078e0ae0 */
[----:B------:R-:W-:Y:S02]  /*ea40*/  IADD3 R170, R3, c[0x0][0x32c], RZ ;  /* 0x0000cb0003aa7a10 */ /* 0x000fe40007ffe0ff */
[----:B------:R-:W-:Y:S02]  /*ea50*/  IMNMX R0, R0, R3, !PT ;  /* 0x0000000300007217 */ /* 0x000fe40007800200 */
[----:B------:R-:W-:Y:S02]  /*ea60*/  IMNMX R2, R2, R170, PT ;  /* 0x000000aa02027217 */ /* 0x000fe40003800200 */
.L_x_902:
[----:B------:R-:W-:Y:S01]  /*ea70*/  ISETP.GT.AND P1, PT, R219, -0x1, PT ;  /* 0xffffffffdb00780c */ /* 0x000fe20003f24270 */
[----:B------:R-:W1:Y:S03]  /*ea80*/  SHFL.IDX PT, R3, R159, 0x1, 0x1c1f ;  /* 0x003c1f009f037f89 */ /* 0x000e6600000e0000 */
        /* <DEDUP_REMOVED lines=29> */
[----:B---3--:R-:W-:Y:S02]  /*ec60*/  FSEL R177, R21, -INF , !P0 ;  /* 0xff80000015b17808 */ /* 0x008fe40004000000 */
        /* <DEDUP_REMOVED lines=16> */
[--C-:B-1----:R-:W-:Y:S03]  /*ed70*/  IMAD.IADD R0, R168, 0x1, R3.reuse ;  /* 0x00000001a8007824 */ /* 0x102fe600078e0203 */
        /* <DEDUP_REMOVED lines=18> */
.L_x_908:
[----:B------:R-:W-:Y:S04]  /*eea0*/  MOV R12, c[0x0][0x32c] ;  /* 0x0000cb00000c7a02 */ /* 0x000fe80000000f00 */
[----:B------:R-:W-:Y:S11]  /*eeb0*/  ISETP.NE.AND P0, PT, R12, 0x1, PT ;  /* 0x000000010c00780c */ /* 0x000ff60003f05270 */
[----:B------:R-:W-:Y:S02]  /*eec0*/  @!UPT UIADD3 URZ, URZ, URZ, URZ ;  /* 0x0000003f3f3ff290 */ /* 0x000fe4000fffe03f */
[----:B------:R-:W-:Y:S05]  /*eed0*/  @P0 IMAD.HI.U32 R12, R3, c[0x0][0x330], RZ ;  /* 0x0000cc00030c0a27 */ /* 0x000fea00078e00ff */
[----:B------:R-:W-:Y:S02]  /*eee0*/  @P0 SHF.R.U32.HI R3, RZ, c[0x0][0x334], R12 ;  /* 0x0000cd00ff030a19 */ /* 0x000fe4000001160c */
.L_x_909:
[----:B------:R-:W-:Y:S05]  /*eef0*/  BSYNC B0 ;  /* 0x0000000000007941 */ /* 0x000fea0003800000 */
.L_x_907:
[----:B------:R-:W-:Y:S04]  /*ef00*/  IMAD R156, R3, c[0x0][0x32c], -R156 ;  /* 0x0000cb00039c7a24 */ /* 0x000fe800078e0a9c */
[----:B------:R-:W-:Y:S05]  /*ef10*/  IMAD.IADD R156, R156, 0x1, -R224 ;  /* 0x000000019c9c7824 */ /* 0x000fea00078e0ae0 */
[----:B------:R-:W-:Y:S02]  /*ef20*/  IADD3 R3, R156, c[0x0][0x32c], RZ ;  /* 0x0000cb009c037a10 */ /* 0x000fe40007ffe0ff */
[----:B------:R-:W-:Y:S02]  /*ef30*/  IMNMX R0, R0, R156, !PT ;  /* 0x0000009c00007217 */ /* 0x000fe40007800200 */
[----:B------:R-:W-:Y:S02]  /*ef40*/  IMNMX R2, R2, R3, PT ;  /* 0x0000000302027217 */ /* 0x000fe40003800200 */
.L_x_906:
        /* <DEDUP_REMOVED lines=66> */
[----:B------:R-:W-:Y:S01]  /*f370*/  FSEL R183, R30, -INF , !P0 ;  /* 0xff8000001eb77808 */ /* 0x000fe20004000000 */
[----:B------:R-:W-:Y:S01]  /*f380*/  SHFL.BFLY PT, R13, R3, 0x2, 0x1f ;  /* 0x0c401f00030d7f89 */ /* 0x000fe200000e0000 */
        /* <DEDUP_REMOVED lines=18> */
[----:B------:R-:W-:Y:S05]  /*f4b0*/  FMNMX.FTZ R3, R3, R13, !PT ;  /* 0x0000000d03037209 */ /* 0x000fea0007810000 */
        /* <DEDUP_REMOVED lines=13> */
[--C-:B------:R-:W-:Y:S02]  /*f590*/  FFMA.FTZ R5, R5, c[0x0][0x2d0], -R13.reuse ;  /* 0x0000b40005057a23 */ /* 0x100fe4000001080d */
[--C-:B------:R-:W-:Y:S01]  /*f5a0*/  FFMA.FTZ R15, R170, c[0x0][0x2d0], -R13.reuse ;  /* 0x0000b400aa0f7a23 */ /* 0x100fe2000001080d */
[----:B-1----:R-:W-:Y:S04]  /*f5b0*/  FMNMX.FTZ R3, R2, R3, !PT ;  /* 0x0000000302037209 */ /* 0x002fe80007810000 */
        /* <DEDUP_REMOVED lines=8> */
[----:B------:R-:W-:Y:S02]  /*f640*/  FFMA.FTZ R7, R7, c[0x0][0x2d0], -R14 ;  /* 0x0000b40007077a23 */ /* 0x000fe4000001080e */
[----:B------:R-:W-:Y:S01]  /*f650*/  MUFU.EX2 R191, R10 ;  /* 0x0000000a00bf7308 */ /* 0x000fe20000000800 */
[----:B-1----:R-:W-:Y:S01]  /*f660*/  FSEL R0, R3, RZ, P0 ;  /* 0x000000ff03007208 */ /* 0x002fe20000000000 */
[C---:B--2---:R-:W-:Y:S01]  /*f670*/  FMUL.FTZ R8, R2.reuse, R164 ;  /* 0x000000a402087220 */ /* 0x044fe20000410000 */
[----:B------:R-:W-:Y:S01]  /*f680*/  ISETP.GT.AND P0, PT, R219, R232, PT ;  /* 0x000000e8db00720c */ /* 0x000fe20003f04270 */
        /* <DEDUP_REMOVED lines=36> */
[C---:B------:R-:W-:Y:S02]  /*f8d0*/  FMUL.FTZ R143, R0.reuse, R143 ;  /* 0x0000008f008f7220 */ /* 0x040fe40000410000 */
[----:B------:R-:W-:Y:S01]  /*f8e0*/  FMUL.FTZ R146, R0, R146 ;  /* 0x0000009200927220 */ /* 0x000fe20000410000 */
[----:B-1----:R-:W-:Y:S01]  /*f8f0*/  F2FP.PACK_AB R16, R240, R229 ;  /* 0x000000e5f010723e */ /* 0x002fe200000000ff */
[----:B------:R-:W-:Y:S02]  /*f900*/  FMUL.FTZ R5, R2, R161 ;  /* 0x000000a102057220 */ /* 0x000fe40000410000 */
[C---:B------:R-:W-:Y:S02]  /*f910*/  FMUL.FTZ R147, R0.reuse, R147 ;  /* 0x0000009300937220 */ /* 0x040fe40000410000 */
[C---:B------:R-:W-:Y:S01]  /*f920*/  FMUL.FTZ R150, R0.reuse, R150 ;  /* 0x0000009600967220 */ /* 0x040fe20000410000 */
[----:B------:R1:W-:Y:S01]  /*f930*/  MUFU.EX2 R228, R15 ;  /* 0x0000000f00e47308 */ /* 0x0003e20000000800 */
        /* <DEDUP_REMOVED lines=8> */
[C---:B------:R-:W-:Y:S02]  /*f9c0*/  FMUL.FTZ R7, R0.reuse, R163 ;  /* 0x000000a300077220 */ /* 0x040fe40000410000 */
[----:B------:R-:W-:Y:S02]  /*f9d0*/  FMUL.FTZ R43, R0, R43 ;  /* 0x0000002b002b7220 */ /* 0x000fe40000410000 */
[C---:B------:R-:W-:Y:S02]  /*f9e0*/  FMUL.FTZ R44, R2.reuse, R44 ;  /* 0x0000002c022c7220 */ /* 0x040fe40000410000 */
[----:B------:R-:W-:Y:S01]  /*f9f0*/  FMUL.FTZ R45, R2, R45 ;  /* 0x0000002d022d7220 */ /* 0x000fe20000410000 */
[C---:B------:R-:W-:Y:S05]  /*fa00*/  HMMA.16816.F32 R4, R16.reuse, R20, R4 ;  /* 0x000000141004723c */ /* 0x040fea0000001804 */
[C---:B------:R-:W-:Y:S02]  /*fa10*/  FMUL.FTZ R46, R0.reuse, R46 ;  /* 0x0000002e002e7220 */ /* 0x040fe40000410000 */
[----:B------:R-:W-:Y:S01]  /*fa20*/  FMUL.FTZ R47, R0, R47 ;  /* 0x0000002f002f7220 */ /* 0x000fe20000410000 */
[C---:B------:R-:W-:Y:S01]  /*fa30*/  HMMA.16816.F32 R8, R16.reuse, R22, R8 ;  /* 0x000000161008723c */ /* 0x040fe20000001808 */
[----:B------:R-:W2:Y:S03]  /*fa40*/  LDSM.16.MT88.4 R20, [R195+0x100] ;  /* 0x00010000c314783b */ /* 0x000ea60000004200 */
[C---:B------:R-:W-:Y:S02]  /*fa50*/  FMUL.FTZ R48, R2.reuse, R48 ;  /* 0x0000003002307220 */ /* 0x040fe40000410000 */
[----:B------:R-:W-:Y:S02]  /*fa60*/  FMUL.FTZ R49, R2, R49 ;  /* 0x0000003102317220 */ /* 0x000fe40000410000 */
[C---:B------:R-:W-:Y:S04]  /*fa70*/  HMMA.16816.F32 R132, R16.reuse, R24, R132 ;  /* 0x000000181084723c */ /* 0x040fe80000001884 */
[C---:B------:R-:W-:Y:S02]  /*fa80*/  FMUL.FTZ R50, R0.reuse, R50 ;  /* 0x0000003200327220 */ /* 0x040fe40000410000 */
[----:B------:R-:W-:Y:S02]  /*fa90*/  FMUL.FTZ R51, R0, R51 ;  /* 0x0000003300337220 */ /* 0x000fe40000410000 */
[C---:B------:R-:W-:Y:S01]  /*faa0*/  HMMA.16816.F32 R136, R16.reuse, R26, R136 ;  /* 0x0000001a1088723c */ /* 0x040fe20000001888 */
[----:B------:R-:W3:Y:S03]  /*fab0*/  LDSM.16.MT88.4 R24, [R193+0x2100] ;  /* 0x00210000c118783b */ /* 0x000ee60000004200 */
[C---:B------:R-:W-:Y:S02]  /*fac0*/  FMUL.FTZ R52, R2.reuse, R52 ;  /* 0x0000003402347220 */ /* 0x040fe40000410000 */
[----:B------:R-:W-:Y:S02]  /*fad0*/  FMUL.FTZ R53, R2, R53 ;  /* 0x0000003502357220 */ /* 0x000fe40000410000 */
[C---:B------:R-:W-:Y:S04]  /*fae0*/  HMMA.16816.F32 R140, R16.reuse, R28, R140 ;  /* 0x0000001c108c723c */ /* 0x040fe8000000188c */
[C---:B------:R-:W-:Y:S02]  /*faf0*/  FMUL.FTZ R54, R0.reuse, R54 ;  /* 0x0000003600367220 */ /* 0x040fe40000410000 */
[----:B------:R-:W-:Y:S02]  /*fb00*/  FMUL.FTZ R55, R0, R55 ;  /* 0x0000003700377220 */ /* 0x000fe40000410000 */
[C---:B------:R-:W-:Y:S01]  /*fb10*/  HMMA.16816.F32 R144, R16.reuse, R30, R144 ;  /* 0x0000001e1090723c */ /* 0x040fe20000001890 */
[----:B------:R-:W4:Y:S03]  /*fb20*/  LDSM.16.MT88.4 R28, [R194+0x2100] ;  /* 0x00210000c21c783b */ /* 0x000f260000004200 */
[C---:B------:R-:W-:Y:S02]  /*fb30*/  FMUL.FTZ R56, R2.reuse, R56 ;  /* 0x0000003802387220 */ /* 0x040fe40000410000 */
[----:B------:R-:W-:Y:S02]  /*fb40*/  FMUL.FTZ R57, R2, R57 ;  /* 0x0000003902397220 */ /* 0x000fe40000410000 */
[C---:B------:R-:W-:Y:S01]  /*fb50*/  FMUL.FTZ R58, R0.reuse, R58 ;  /* 0x0000003a003a7220 */ /* 0x040fe20000410000 */
[C---:B--2---:R-:W-:Y:S03]  /*fb60*/  HMMA.16816.F32 R148, R16.reuse, R20, R148 ;  /* 0x000000141094723c */ /* 0x044fe60000001894 */
[----:B------:R-:W-:Y:S02]  /*fb70*/  FMUL.FTZ R59, R0, R59 ;  /* 0x0000003b003b7220 */ /* 0x000fe40000410000 */
[C---:B------:R-:W-:Y:S02]  /*fb80*/  FMUL.FTZ R60, R2.reuse, R60 ;  /* 0x0000003c023c7220 */ /* 0x040fe40000410000 */
[----:B------:R-:W-:Y:S01]  /*fb90*/  FMUL.FTZ R61, R2, R61 ;  /* 0x0000003d023d7220 */ /* 0x000fe20000410000 */
[C---:B------:R-:W-:Y:S01]  /*fba0*/  HMMA.16816.F32 R152, R16.reuse, R22, R152 ;  /* 0x000000161098723c */ /* 0x040fe20000001898 */
[----:B------:R-:W2:Y:S03]  /*fbb0*/  LDSM.16.MT88.4 R20, [R196+0x2100] ;  /* 0x00210000c414783b */ /* 0x000ea60000004200 */
[--C-:B-1----:R-:W-:Y:S02]  /*fbc0*/  FFMA.FTZ R15, R171, c[0x0][0x2d0], -R13.reuse ;  /* 0x0000b400ab0f7a23 */ /* 0x102fe4000001080d */
[C---:B------:R-:W-:Y:S02]  /*fbd0*/  FMUL.FTZ R62, R0.reuse, R62 ;  /* 0x0000003e003e7220 */ /* 0x040fe40000410000 */
[C---:B---3--:R-:W-:Y:S01]  /*fbe0*/  HMMA.16816.F32 R36, R16.reuse, R24, R36 ;  /* 0x000000181024723c */ /* 0x048fe20000001824 */
[----:B------:R1:W3:Y:S03]  /*fbf0*/  MUFU.EX2 R227, R15 ;  /* 0x0000000f00e37308 */ /* 0x0002e60000000800 */
[----:B------:R-:W-:Y:S02]  /*fc00*/  FMUL.FTZ R63, R0, R63 ;  /* 0x0000003f003f7220 */ /* 0x000fe40000410000 */
[C---:B------:R-:W-:Y:S02]  /*fc10*/  FMUL.FTZ R64, R2.reuse, R64 ;  /* 0x0000004002407220 */ /* 0x040fe40000410000 */
[C---:B------:R-:W-:Y:S01]  /*fc20*/  HMMA.16816.F32 R40, R16.reuse, R26, R40 ;  /* 0x0000001a1028723c */ /* 0x040fe20000001828 */
[----:B------:R-:W5:Y:S03]  /*fc30*/  LDSM.16.MT88.4 R24, [R195+0x2100] ;  /* 0x00210000c318783b */ /* 0x000f660000004200 */
[----:B------:R-:W-:Y:S02]  /*fc40*/  FMUL.FTZ R65, R2, R65 ;  /* 0x0000004102417220 */ /* 0x000fe40000410000 */
[C---:B------:R-:W-:Y:S02]  /*fc50*/  FMUL.FTZ R66, R0.reuse, R66 ;  /* 0x0000004200427220 */ /* 0x040fe40000410000 */
[C---:B----4-:R-:W-:Y:S04]  /*fc60*/  HMMA.16816.F32 R44, R16.reuse, R28, R44 ;  /* 0x0000001c102c723c */ /* 0x050fe8000000182c */
[----:B------:R-:W-:Y:S02]  /*fc70*/  FMUL.FTZ R67, R0, R67 ;  /* 0x0000004300437220 */ /* 0x000fe40000410000 */
[----:B------:R-:W-:Y:S02]  /*fc80*/  FMUL.FTZ R68, R2, R68 ;  /* 0x0000004402447220 */ /* 0x000fe40000410000 */
[C---:B------:R-:W-:Y:S01]  /*fc90*/  HMMA.16816.F32 R48, R16.reuse, R30, R48 ;  /* 0x0000001e1030723c */ /* 0x040fe20000001830 */
[----:B------:R-:W4:Y:S03]  /*fca0*/  LDSM.16.MT88.4 R28, [R193+0x4100] ;  /* 0x00410000c11c783b */ /* 0x000f260000004200 */
[--C-:B-1----:R-:W-:Y:S02]  /*fcb0*/  FFMA.FTZ R15, R172, c[0x0][0x2d0], -R13.reuse ;  /* 0x0000b400ac0f7a23 */ /* 0x102fe4000001080d */
[----:B------:R-:W-:Y:S02]  /*fcc0*/  FMUL.FTZ R69, R2, R69 ;  /* 0x0000004502457220 */ /* 0x000fe40000410000 */
[----:B------:R1:W-:Y:S01]  /*fcd0*/  MUFU.EX2 R226, R15 ;  /* 0x0000000f00e27308 */ /* 0x0003e20000000800 */
[C---:B--2---:R-:W-:Y:S03]  /*fce0*/  HMMA.16816.F32 R52, R16.reuse, R20, R52 ;  /* 0x000000141034723c */ /* 0x044fe60000001834 */
[C---:B------:R-:W-:Y:S02]  /*fcf0*/  FMUL.FTZ R70, R0.reuse, R70 ;  /* 0x0000004600467220 */ /* 0x040fe40000410000 */
[----:B------:R-:W-:Y:S02]  /*fd00*/  FMUL.FTZ R71, R0, R71 ;  /* 0x0000004700477220 */ /* 0x000fe40000410000 */
[C---:B------:R-:W-:Y:S01]  /*fd10*/  FMUL.FTZ R72, R2.reuse, R72 ;  /* 0x0000004802487220 */ /* 0x040fe20000410000 */
[C---:B------:R-:W-:Y:S01]  /*fd20*/  HMMA.16816.F32 R56, R16.reuse, R22, R56 ;  /* 0x000000161038723c */ /* 0x040fe20000001838 */
[----:B------:R-:W2:Y:S03]  /*fd30*/  LDSM.16.MT88.4 R20, [R194+0x4100] ;  /* 0x00410000c214783b */ /* 0x000ea60000004200 */
[----:B------:R-:W-:Y:S02]  /*fd40*/  FMUL.FTZ R73, R2, R73 ;  /* 0x0000004902497220 */ /* 0x000fe40000410000 */
[C---:B------:R-:W-:Y:S02]  /*fd50*/  FMUL.FTZ R74, R0.reuse, R74 ;  /* 0x0000004a004a7220 */ /* 0x040fe40000410000 */
[C---:B-----5:R-:W-:Y:S04]  /*fd60*/  HMMA.16816.F32 R60, R16.reuse, R24, R60 ;  /* 0x00000018103c723c */ /* 0x060fe8000000183c */
[----:B------:R-:W-:Y:S02]  /*fd70*/  FMUL.FTZ R75, R0, R75 ;  /* 0x0000004b004b7220 */ /* 0x000fe40000410000 */
[C---:B------:R-:W-:Y:S02]  /*fd80*/  FMUL.FTZ R76, R2.reuse, R76 ;  /* 0x0000004c024c7220 */ /* 0x040fe40000410000 */
[C---:B------:R-:W-:Y:S01]  /*fd90*/  HMMA.16816.F32 R64, R16.reuse, R26, R64 ;  /* 0x0000001a1040723c */ /* 0x040fe20000001840 */
[----:B------:R-:W5:Y:S03]  /*fda0*/  LDSM.16.MT88.4 R24, [R196+0x4100] ;  /* 0x00410000c418783b */ /* 0x000f660000004200 */
[--C-:B-1----:R-:W-:Y:S02]  /*fdb0*/  FFMA.FTZ R15, R173, c[0x0][0x2d0], -R13.reuse ;  /* 0x0000b400ad0f7a23 */ /* 0x102fe4000001080d */
[----:B------:R-:W-:Y:S02]  /*fdc0*/  FMUL.FTZ R77, R2, R77 ;  /* 0x0000004d024d7220 */ /* 0x000fe40000410000 */
[C---:B----4-:R-:W-:Y:S01]  /*fdd0*/  HMMA.16816.F32 R68, R16.reuse, R28, R68 ;  /* 0x0000001c1044723c */ /* 0x050fe20000001844 */
[----:B------:R1:W4:Y:S03]  /*fde0*/  MUFU.EX2 R225, R15 ;  /* 0x0000000f00e17308 */ /* 0x0003260000000800 */
[C---:B------:R-:W-:Y:S02]  /*fdf0*/  FMUL.FTZ R78, R0.reuse, R78 ;  /* 0x0000004e004e7220 */ /* 0x040fe40000410000 */
[----:B------:R-:W-:Y:S02]  /*fe00*/  FMUL.FTZ R79, R0, R79 ;  /* 0x0000004f004f7220 */ /* 0x000fe40000410000 */
[C---:B------:R-:W-:Y:S01]  /*fe10*/  HMMA.16816.F32 R72, R16.reuse, R30, R72 ;  /* 0x0000001e1048723c */ /* 0x040fe20000001848 */
[----:B------:R-:W3:Y:S03]  /*fe20*/  LDSM.16.MT88.4 R28, [R195+0x4100] ;  /* 0x00410000c31c783b */ /* 0x000ee60000004200 */
[C---:B------:R-:W-:Y:S02]  /*fe30*/  FMUL.FTZ R80, R2.reuse, R80 ;  /* 0x0000005002507220 */ /* 0x040fe40000410000 */
[----:B------:R-:W-:Y:S02]  /*fe40*/  FMUL.FTZ R81, R2, R81 ;  /* 0x0000005102517220 */ /* 0x000fe40000410000 */
[C---:B------:R-:W-:Y:S01]  /*fe50*/  FMUL.FTZ R82, R0.reuse, R82 ;  /* 0x0000005200527220 */ /* 0x040fe20000410000 */
[C---:B--2---:R-:W-:Y:S03]  /*fe60*/  HMMA.16816.F32 R76, R16.reuse, R20, R76 ;  /* 0x00000014104c723c */ /* 0x044fe6000000184c */
[----:B------:R-:W-:Y:S02]  /*fe70*/  FMUL.FTZ R83, R0, R83 ;  /* 0x0000005300537220 */ /* 0x000fe40000410000 */
[C---:B------:R-:W-:Y:S02]  /*fe80*/  FMUL.FTZ R84, R2.reuse, R84 ;  /* 0x0000005402547220 */ /* 0x040fe40000410000 */
[----:B------:R-:W-:Y:S02]  /*fe90*/  FMUL.FTZ R85, R2, R85 ;  /* 0x0000005502557220 */ /* 0x000fe40000410000 */
[--C-:B-1----:R-:W-:Y:S01]  /*fea0*/  FFMA.FTZ R15, R32, c[0x0][0x2d0], -R14.reuse ;  /* 0x0000b400200f7a23 */ /* 0x102fe2000001080e */
[C---:B------:R-:W-:Y:S01]  /*feb0*/  HMMA.16816.F32 R80, R16.reuse, R22, R80 ;  /* 0x000000161050723c */ /* 0x040fe20000001850 */
[----:B------:R-:W1:Y:S02]  /*fec0*/  LDSM.16.MT88.4 R20, [R193+0x6100] ;  /* 0x00610000c114783b */ /* 0x000e640000004200 */
[----:B------:R2:W-:Y:S01]  /*fed0*/  MUFU.EX2 R182, R15 ;  /* 0x0000000f00b67308 */ /* 0x0005e20000000800 */
[C---:B------:R-:W-:Y:S02]  /*fee0*/  FMUL.FTZ R86, R0.reuse, R86 ;  /* 0x0000005600567220 */ /* 0x040fe40000410000 */
[----:B------:R-:W-:Y:S02]  /*fef0*/  FMUL.FTZ R87, R0, R87 ;  /* 0x0000005700577220 */ /* 0x000fe40000410000 */
[C---:B------:R-:W-:Y:S04]  /*ff00*/  FMUL.FTZ R88, R2.reuse, R88 ;  /* 0x0000005802587220 */ /* 0x040fe80000410000 */
[----:B------:R-:W-:Y:S01]  /*ff10*/  FMUL.FTZ R89, R2, R89 ;  /* 0x0000005902597220 */ /* 0x000fe20000410000 */
[C---:B-----5:R-:W-:Y:S03]  /*ff20*/  HMMA.16816.F32 R84, R16.reuse, R24, R84 ;  /* 0x000000181054723c */ /* 0x060fe60000001854 */
[C---:B------:R-:W-:Y:S02]  /*ff30*/  FMUL.FTZ R90, R0.reuse, R90 ;  /* 0x0000005a005a7220 */ /* 0x040fe40000410000 */
[----:B------:R-:W-:Y:S02]  /*ff40*/  FMUL.FTZ R91, R0, R91 ;  /* 0x0000005b005b7220 */ /* 0x000fe40000410000 */
[C---:B------:R-:W-:Y:S02]  /*ff50*/  FMUL.FTZ R92, R2.reuse, R92 ;  /* 0x0000005c025c7220 */ /* 0x040fe40000410000 */
[----:B------:R-:W-:Y:S03]  /*ff60*/  FMUL.FTZ R93, R2, R93 ;  /* 0x0000005d025d7220 */ /* 0x000fe60000410000 */
[C---:B------:R-:W-:Y:S01]  /*ff70*/  HMMA.16816.F32 R88, R16.reuse, R26, R88 ;  /* 0x0000001a1058723c */ /* 0x040fe20000001858 */
[----:B------:R-:W5:Y:S02]  /*ff80*/  LDSM.16.MT88.4 R24, [R194+0x6100] ;  /* 0x00610000c218783b */ /* 0x000f640000004200 */
[C---:B------:R-:W-:Y:S02]  /*ff90*/  FMUL.FTZ R94, R0.reuse, R94 ;  /* 0x0000005e005e7220 */ /* 0x040fe40000410000 */
[----:B------:R-:W-:Y:S02]  /*ffa0*/  FMUL.FTZ R95, R0, R95 ;  /* 0x0000005f005f7220 */ /* 0x000fe40000410000 */
[--C-:B--2---:R-:W-:Y:S02]  /*ffb0*/  FFMA.FTZ R15, R33, c[0x0][0x2d0], -R14.reuse ;  /* 0x0000b400210f7a23 */ /* 0x104fe4000001080e */
[----:B------:R-:W-:Y:S02]  /*ffc0*/  LDSM.16.MT88.4 R32, [R196+0x900] ;  /* 0x00090000c420783b */ /* 0x000fe40000004200 */
[----:B------:R2:W1:Y:S01]  /*ffd0*/  MUFU.EX2 R181, R15 ;  /* 0x0000000f00b57308 */ /* 0x0004620000000800 */
[C---:B---3--:R-:W-:Y:S03]  /*ffe0*/  HMMA.16816.F32 R92, R16.reuse, R28, R92 ;  /* 0x0000001c105c723c */ /* 0x048fe6000000185c */
[C---:B------:R-:W-:Y:S02]  /*fff0*/  FMUL.FTZ R96, R2.reuse, R96 ;  /* 0x0000006002607220 */ /* 0x040fe40000410000 */
[----:B------:R-:W-:Y:S02]  /*10000*/  FMUL.FTZ R97, R2, R97 ;  /* 0x0000006102617220 */ /* 0x000fe40000410000 */
[C---:B------:R-:W-:Y:S02]  /*10010*/  FMUL.FTZ R98, R0.reuse, R98 ;  /* 0x0000006200627220 */ /* 0x040fe40000410000 */
[----:B------:R-:W-:Y:S03]  /*10020*/  FMUL.FTZ R99, R0, R99 ;  /* 0x0000006300637220 */ /* 0x000fe60000410000 */
[C---:B------:R-:W-:Y:S02]  /*10030*/  FMUL.FTZ R100, R2.reuse, R100 ;  /* 0x0000006402647220 */ /* 0x040fe40000410000 */
[----:B------:R-:W-:Y:S02]  /*10040*/  FMUL.FTZ R101, R2, R101 ;  /* 0x0000006502657220 */ /* 0x000fe40000410000 */
[C---:B------:R-:W-:Y:S01]  /*10050*/  HMMA.16816.F32 R96, R16.reuse, R30, R96 ;  /* 0x0000001e1060723c */ /* 0x040fe20000001860 */
[----:B------:R-:W3:Y:S02]  /*10060*/  LDSM.16.MT88.4 R28, [R196+0x6100] ;  /* 0x00610000c41c783b */ /* 0x000ee40000004200 */
[C---:B------:R-:W-:Y:S02]  /*10070*/  FMUL.FTZ R102, R0.reuse, R102 ;  /* 0x0000006600667220 */ /* 0x040fe40000410000 */
[----:B------:R-:W-:Y:S02]  /*10080*/  FMUL.FTZ R103, R0, R103 ;  /* 0x0000006700677220 */ /* 0x000fe40000410000 */
[C---:B------:R-:W-:Y:S02]  /*10090*/  FMUL.FTZ R104, R2.reuse, R104 ;  /* 0x0000006802687220 */ /* 0x040fe40000410000 */
[----:B------:R-:W-:Y:S03]  /*100a0*/  FMUL.FTZ R105, R2, R105 ;  /* 0x0000006902697220 */ /* 0x000fe60000410000 */
[C---:B-1----:R-:W-:Y:S03]  /*100b0*/  HMMA.16816.F32 R100, R16.reuse, R20, R100 ;  /* 0x000000141064723c */ /* 0x042fe60000001864 */
[C---:B------:R-:W-:Y:S02]  /*100c0*/  FMUL.FTZ R106, R0.reuse, R106 ;  /* 0x0000006a006a7220 */ /* 0x040fe40000410000 */
[----:B------:R-:W-:Y:S02]  /*100d0*/  FMUL.FTZ R107, R0, R107 ;  /* 0x0000006b006b7220 */ /* 0x000fe40000410000 */
[--C-:B--2---:R-:W-:Y:S02]  /*100e0*/  FFMA.FTZ R15, R159, c[0x0][0x2d0], -R14.reuse ;  /* 0x0000b4009f0f7a23 */ /* 0x104fe4000001080e */
[C---:B------:R-:W-:Y:S02]  /*100f0*/  FMUL.FTZ R108, R2.reuse, R108 ;  /* 0x0000006c026c7220 */ /* 0x040fe40000410000 */
[----:B------:R1:W-:Y:S01]  /*10100*/  MUFU.EX2 R173, R15 ;  /* 0x0000000f00ad7308 */ /* 0x0003e20000000800 */
[C---:B------:R-:W-:Y:S01]  /*10110*/  HMMA.16816.F32 R104, R16.reuse, R22, R104 ;  /* 0x000000161068723c */ /* 0x040fe20000001868 */
[----:B------:R-:W2:Y:S02]  /*10120*/  LDSM.16.MT88.4 R20, [R195+0x6100] ;  /* 0x00610000c314783b */ /* 0x000ea40000004200 */
[----:B------:R-:W-:Y:S02]  /*10130*/  FMUL.FTZ R109, R2, R109 ;  /* 0x0000006d026d7220 */ /* 0x000fe40000410000 */
[C---:B------:R-:W-:Y:S02]  /*10140*/  FMUL.FTZ R110, R0.reuse, R110 ;  /* 0x0000006e006e7220 */ /* 0x040fe40000410000 */
[----:B------:R-:W-:Y:S02]  /*10150*/  FMUL.FTZ R111, R0, R111 ;  /* 0x0000006f006f7220 */ /* 0x000fe40000410000 */
[C---:B------:R-:W-:Y:S03]  /*10160*/  FMUL.FTZ R112, R2.reuse, R112 ;  /* 0x0000007002707220 */ /* 0x040fe60000410000 */
[----:B------:R-:W-:Y:S02]  /*10170*/  FMUL.FTZ R113, R2, R113 ;  /* 0x0000007102717220 */ /* 0x000fe40000410000 */
        /* <DEDUP_REMOVED lines=9> */
[C---:B------:R-:W-:Y:S02]  /*10210*/  FMUL.FTZ R120, R2.reuse, R120 ;  /* 0x0000007802787220 */ /* 0x040fe40000410000 */
[----:B------:R-:W-:Y:S03]  /*10220*/  FMUL.FTZ R121, R2, R121 ;  /* 0x0000007902797220 */ /* 0x000fe60000410000 */
[C---:B---3--:R-:W-:Y:S03]  /*10230*/  HMMA.16816.F32 R116, R16.reuse, R28, R116 ;  /* 0x0000001c1074723c */ /* 0x048fe60000001874 */
[C---:B------:R-:W-:Y:S02]  /*10240*/  FMUL.FTZ R122, R0.reuse, R122 ;  /* 0x0000007a007a7220 */ /* 0x040fe40000410000 */
[----:B------:R-:W-:Y:S02]  /*10250*/  FMUL.FTZ R123, R0, R123 ;  /* 0x0000007b007b7220 */ /* 0x000fe40000410000 */
[--C-:B-1----:R-:W-:Y:S02]  /*10260*/  FFMA.FTZ R15, R168, c[0x0][0x2d0], -R14.reuse ;  /* 0x0000b400a80f7a23 */ /* 0x102fe4000001080e */
[C---:B------:R-:W-:Y:S02]  /*10270*/  FMUL.FTZ R124, R2.reuse, R124 ;  /* 0x0000007c027c7220 */ /* 0x040fe40000410000 */
[----:B------:R1:W3:Y:S01]  /*10280*/  MUFU.EX2 R172, R15 ;  /* 0x0000000f00ac7308 */ /* 0x0002e20000000800 */
[C---:B------:R-:W-:Y:S01]  /*10290*/  HMMA.16816.F32 R120, R16.reuse, R30, R120 ;  /* 0x0000001e1078723c */ /* 0x040fe20000001878 */
[----:B------:R-:W5:Y:S02]  /*102a0*/  LDSM.16.MT88.4 R28, [R194+0x900] ;  /* 0x00090000c21c783b */ /* 0x000f640000004200 */
[----:B------:R-:W-:Y:S02]  /*102b0*/  FMUL.FTZ R125, R2, R125 ;  /* 0x0000007d027d7220 */ /* 0x000fe40000410000 */
[C---:B------:R-:W-:Y:S02]  /*102c0*/  FMUL.FTZ R126, R0.reuse, R126 ;  /* 0x0000007e007e7220 */ /* 0x040fe40000410000 */
[----:B------:R-:W-:Y:S02]  /*102d0*/  FMUL.FTZ R127, R0, R127 ;  /* 0x0000007f007f7220 */ /* 0x000fe40000410000 */
[C---:B------:R-:W-:Y:S03]  /*102e0*/  FMUL.FTZ R128, R2.reuse, R128 ;  /* 0x0000008002807220 */ /* 0x040fe60000410000 */
[----:B------:R-:W-:Y:S02]  /*102f0*/  FMUL.FTZ R129, R2, R129 ;  /* 0x0000008102817220 */ /* 0x000fe40000410000 */
[C---:B--2---:R-:W-:Y:S03]  /*10300*/  HMMA.16816.F32 R124, R16.reuse, R20, R124 ;  /* 0x00000014107c723c */ /* 0x044fe6000000187c */
[C---:B------:R-:W-:Y:S02]  /*10310*/  FMUL.FTZ R130, R0.reuse, R130 ;  /* 0x0000008200827220 */ /* 0x040fe40000410000 */
[----:B------:R-:W-:Y:S02]  /*10320*/  FMUL.FTZ R131, R0, R131 ;  /* 0x0000008300837220 */ /* 0x000fe40000410000 */
[--C-:B-1----:R-:W-:Y:S05]  /*10330*/  FFMA.FTZ R15, R174, c[0x0][0x2d0], -R13.reuse ;  /* 0x0000b400ae0f7a23 */ /* 0x102fea000001080d */
[----:B------:R-:W-:Y:S01]  /*10340*/  HMMA.16816.F32 R128, R16, R22, R128 ;  /* 0x000000161080723c */ /* 0x000fe20000001880 */
[----:B------:R-:W1:Y:S01]  /*10350*/  LDSM.16.MT88.4 R20, [R195+0x900] ;  /* 0x00090000c314783b */ /* 0x000e620000004200 */
[----:B------:R2:W-:Y:S05]  /*10360*/  MUFU.EX2 R224, R15 ;  /* 0x0000000f00e07308 */ /* 0x0005ea0000000800 */
[----:B------:R-:W-:Y:S02]  /*10370*/  F2FP.PACK_AB R16, R227, R228 ;  /* 0x000000e4e310723e */ /* 0x000fe400000000ff */
[----:B----4-:R-:W-:Y:S03]  /*10380*/  F2FP.PACK_AB R18, R225, R226 ;  /* 0x000000e2e112723e */ /* 0x010fe600000000ff */
[----:B------:R-:W-:Y:S02]  /*10390*/  F2FP.PACK_AB R17, R181, R182 ;  /* 0x000000b6b511723e */ /* 0x000fe400000000ff */
[----:B---3--:R-:W-:Y:S07]  /*103a0*/  F2FP.PACK_AB R19, R172, R173 ;  /* 0x000000adac13723e */ /* 0x008fee00000000ff */
[C---:B-----5:R-:W-:Y:S03]  /*103b0*/  HMMA.16816.F32 R4, R16.reuse, R24, R4 ;  /* 0x000000181004723c */ /* 0x060fe60000001804 */
[--C-:B--2---:R-:W-:Y:S05]  /*103c0*/  FFMA.FTZ R15, R177, c[0x0][0x2d0], -R13.reuse ;  /* 0x0000b400b10f7a23 */ /* 0x104fea000001080d */
[C---:B------:R-:W-:Y:S01]  /*103d0*/  HMMA.16816.F32 R8, R16.reuse, R26, R8 ;  /* 0x0000001a1008723c */ /* 0x040fe20000001808 */
[----:B------:R-:W2:Y:S01]  /*103e0*/  LDSM.16.MT88.4 R24, [R193+0x2900] ;  /* 0x00290000c118783b */ /* 0x000ea20000004200 */
[----:B------:R3:W4:Y:S06]  /*103f0*/  MUFU.EX2 R223, R15 ;  /* 0x0000000f00df7308 */ /* 0x00072c0000000800 */
[C---:B------:R-:W-:Y:S08]  /*10400*/  HMMA.16816.F32 R132, R16.reuse, R28, R132 ;  /* 0x0000001c1084723c */ /* 0x040ff00000001884 */
[C---:B------:R-:W-:Y:S01]  /*10410*/  HMMA.16816.F32 R136, R16.reuse, R30, R136 ;  /* 0x0000001e1088723c */ /* 0x040fe20000001888 */
[----:B------:R-:W5:Y:S07]  /*10420*/  LDSM.16.MT88.4 R28, [R194+0x2900] ;  /* 0x00290000c21c783b */ /* 0x000f6e0000004200 */
[C---:B------:R-:W-:Y:S04]  /*10430*/  HMMA.16816.F32 R140, R16.reuse, R32, R140 ;  /* 0x00000020108c723c */ /* 0x040fe8000000188c */
[--C-:B---3--:R-:W-:Y:S04]  /*10440*/  FFMA.FTZ R15, R178, c[0x0][0x2d0], -R13.reuse ;  /* 0x0000b400b20f7a23 */ /* 0x108fe8000001080d */
[C---:B------:R-:W-:Y:S01]  /*10450*/  HMMA.16816.F32 R144, R16.reuse, R34, R144 ;  /* 0x000000221090723c */ /* 0x040fe20000001890 */
[----:B------:R-:W3:Y:S01]  /*10460*/  LDSM.16.MT88.4 R32, [R196+0x2900] ;  /* 0x00290000c420783b */ /* 0x000ee20000004200 */
[----:B------:R4:W-:Y:S06]  /*10470*/  MUFU.EX2 R222, R15 ;  /* 0x0000000f00de7308 */ /* 0x0009ec0000000800 */
[C---:B-1----:R-:W-:Y:S08]  /*10480*/  HMMA.16816.F32 R148, R16.reuse, R20, R148 ;  /* 0x000000141094723c */ /* 0x042ff00000001894 */
[C---:B------:R-:W-:Y:S01]  /*10490*/  HMMA.16816.F32 R152, R16.reuse, R22, R152 ;  /* 0x000000161098723c */ /* 0x040fe20000001898 */
[----:B------:R-:W1:Y:S07]  /*104a0*/  LDSM.16.MT88.4 R20, [R195+0x2900] ;  /* 0x00290000c314783b */ /* 0x000e6e0000004200 */
[C---:B--2---:R-:W-:Y:S04]  /*104b0*/  HMMA.16816.F32 R36, R16.reuse, R24, R36 ;  /* 0x000000181024723c */ /* 0x044fe80000001824 */
[--C-:B----4-:R-:W-:Y:S04]  /*104c0*/  FFMA.FTZ R15, R179, c[0x0][0x2d0], -R13.reuse ;  /* 0x0000b400b30f7a23 */ /* 0x110fe8000001080d */
[C---:B------:R-:W-:Y:S01]  /*104d0*/  HMMA.16816.F32 R40, R16.reuse, R26, R40 ;  /* 0x0000001a1028723c */ /* 0x040fe20000001828 */
[----:B------:R-:W2:Y:S01]  /*104e0*/  LDSM.16.MT88.4 R24, [R193+0x4900] ;  /* 0x00490000c118783b */ /* 0x000ea20000004200 */
[----:B------:R4:W1:Y:S06]  /*104f0*/  MUFU.EX2 R178, R15 ;  /* 0x0000000f00b27308 */ /* 0x00086c0000000800 */
[C---:B-----5:R-:W-:Y:S08]  /*10500*/  HMMA.16816.F32 R44, R16.reuse, R28, R44 ;  /* 0x0000001c102c723c */ /* 0x060ff0000000182c */
[C---:B------:R-:W-:Y:S01]  /*10510*/  HMMA.16816.F32 R48, R16.reuse, R30, R48 ;  /* 0x0000001e1030723c */ /* 0x040fe20000001830 */
[----:B------:R-:W5:Y:S07]  /*10520*/  LDSM.16.MT88.4 R28, [R194+0x4900] ;  /* 0x00490000c21c783b */ /* 0x000f6e0000004200 */
[C---:B---3--:R-:W-:Y:S04]  /*10530*/  HMMA.16816.F32 R52, R16.reuse, R32, R52 ;  /* 0x000000201034723c */ /* 0x048fe80000001834 */
[--C-:B----4-:R-:W-:Y:S04]  /*10540*/  FFMA.FTZ R15, R169, c[0x0][0x2d0], -R14.reuse ;  /* 0x0000b400a90f7a23 */ /* 0x110fe8000001080e */
        /* <DEDUP_REMOVED lines=36> */
[----:B------:R-:W-:Y:S01]  /*10790*/  HMMA.16816.F32 R128, R16, R22, R128 ;  /* 0x000000161080723c */ /* 0x000fe20000001880 */
[----:B------:R-:W1:Y:S06]  /*107a0*/  LDSM.16.MT88.4 R20, [R195+0x1100] ;  /* 0x00110000c314783b */ /* 0x000e6c0000004200 */
[----:B------:R-:W-:Y:S02]  /*107b0*/  F2FP.PACK_AB R16, R223, R224 ;  /* 0x000000e0df10723e */ /* 0x000fe400000000ff */
[----:B------:R-:W-:Y:S03]  /*107c0*/  F2FP.PACK_AB R18, R178, R222 ;  /* 0x000000deb212723e */ /* 0x000fe600000000ff */
[----:B------:R-:W-:Y:S01]  /*107d0*/  F2FP.PACK_AB R17, R170, R171 ;  /* 0x000000abaa11723e */ /* 0x000fe200000000ff */
[--C-:B----4-:R-:W-:Y:S01]  /*107e0*/  FFMA.FTZ R15, R185, c[0x0][0x2d0], -R13.reuse ;  /* 0x0000b400b90f7a23 */ /* 0x110fe2000001080d */
[----:B------:R-:W-:Y:S03]  /*107f0*/  F2FP.PACK_AB R19, R168, R169 ;  /* 0x000000a9a813723e */ /* 0x000fe600000000ff */
[----:B------:R4:W1:Y:S04]  /*10800*/  MUFU.EX2 R176, R15 ;  /* 0x0000000f00b07308 */ /* 0x0008680000000800 */
[C---:B--2---:R-:W-:Y:S08]  /*10810*/  HMMA.16816.F32 R4, R16.reuse, R24, R4 ;  /* 0x000000181004723c */ /* 0x044ff00000001804 */
[C---:B------:R-:W-:Y:S01]  /*10820*/  HMMA.16816.F32 R8, R16.reuse, R26, R8 ;  /* 0x0000001a1008723c */ /* 0x040fe20000001808 */
[----:B------:R-:W2:Y:S07]  /*10830*/  LDSM.16.MT88.4 R24, [R193+0x3100] ;  /* 0x00310000c118783b */ /* 0x000eae0000004200 */
[C---:B-----5:R-:W-:Y:S04]  /*10840*/  HMMA.16816.F32 R132, R16.reuse, R28, R132 ;  /* 0x0000001c1084723c */ /* 0x060fe80000001884 */
[--C-:B----4-:R-:W-:Y:S02]  /*10850*/  FFMA.FTZ R15, R188, c[0x0][0x2d0], -R13.reuse ;  /* 0x0000b400bc0f7a23 */ /* 0x110fe4000001080d */
[----:B------:R-:W-:Y:S02]  /*10860*/  FFMA.FTZ R13, R189, c[0x0][0x2d0], -R13 ;  /* 0x0000b400bd0d7a23 */ /* 0x000fe4000001080d */
[C---:B------:R-:W-:Y:S01]  /*10870*/  HMMA.16816.F32 R136, R16.reuse, R30, R136 ;  /* 0x0000001e1088723c */ /* 0x040fe20000001888 */
[----:B------:R-:W4:Y:S01]  /*10880*/  LDSM.16.MT88.4 R28, [R194+0x3100] ;  /* 0x00310000c21c783b */ /* 0x000f220000004200 */
[----:B------:R5:W-:Y:S06]  /*10890*/  MUFU.EX2 R174, R13 ;  /* 0x0000000d00ae7308 */ /* 0x000bec0000000800 */
[C---:B---3--:R-:W-:Y:S04]  /*108a0*/  HMMA.16816.F32 R140, R16.reuse, R32, R140 ;  /* 0x00000020108c723c */ /* 0x048fe8000000188c */
[----:B------:R-:W-:Y:S04]  /*108b0*/  MUFU.EX2 R175, R15 ;  /* 0x0000000f00af7308 */ /* 0x000fe80000000800 */
[C---:B------:R-:W-:Y:S01]  /*108c0*/  HMMA.16816.F32 R144, R16.reuse, R34, R144 ;  /* 0x000000221090723c */ /* 0x040fe20000001890 */
[----:B------:R-:W3:Y:S07]  /*108d0*/  LDSM.16.MT88.4 R32, [R196+0x3100] ;  /* 0x00310000c420783b */ /* 0x000eee0000004200 */
[C---:B-1----:R-:W-:Y:S04]  /*108e0*/  HMMA.16816.F32 R148, R16.reuse, R20, R148 ;  /* 0x000000141094723c */ /* 0x042fe80000001894 */
[--C-:B-----5:R-:W-:Y:S04]  /*108f0*/  FFMA.FTZ R13, R183, c[0x0][0x2d0], -R14.reuse ;  /* 0x0000b400b70d7a23 */ /* 0x120fe8000001080e */
[C---:B------:R-:W-:Y:S01]  /*10900*/  HMMA.16816.F32 R152, R16.reuse, R22, R152 ;  /* 0x000000161098723c */ /* 0x040fe20000001898 */
[----:B------:R-:W1:Y:S01]  /*10910*/  LDSM.16.MT88.4 R20, [R195+0x3100] ;  /* 0x00310000c314783b */ /* 0x000e620000004200 */
[----:B------:R5:W-:Y:S06]  /*10920*/  MUFU.EX2 R159, R13 ;  /* 0x0000000d009f7308 */ /* 0x000bec0000000800 */
[C---:B--2---:R-:W-:Y:S08]  /*10930*/  HMMA.16816.F32 R36, R16.reuse, R24, R36 ;  /* 0x000000181024723c */ /* 0x044ff00000001824 */
[C---:B------:R-:W-:Y:S01]  /*10940*/  HMMA.16816.F32 R40, R16.reuse, R26, R40 ;  /* 0x0000001a1028723c */ /* 0x040fe20000001828 */
[----:B------:R-:W2:Y:S07]  /*10950*/  LDSM.16.MT88.4 R24, [R193+0x5100] ;  /* 0x00510000c118783b */ /* 0x000eae0000004200 */
[C---:B----4-:R-:W-:Y:S04]  /*10960*/  HMMA.16816.F32 R44, R16.reuse, R28, R44 ;  /* 0x0000001c102c723c */ /* 0x050fe8000000182c */
[--C-:B-----5:R-:W-:Y:S04]  /*10970*/  FFMA.FTZ R13, R186, c[0x0][0x2d0], -R14.reuse ;  /* 0x0000b400ba0d7a23 */ /* 0x120fe8000001080e */
[C---:B------:R-:W-:Y:S01]  /*10980*/  HMMA.16816.F32 R48, R16.reuse, R30, R48 ;  /* 0x0000001e1030723c */ /* 0x040fe20000001830 */
[----:B------:R-:W4:Y:S01]  /*10990*/  LDSM.16.MT88.4 R28, [R194+0x5100] ;  /* 0x00510000c21c783b */ /* 0x000f220000004200 */
[----:B------:R5:W2:Y:S06]  /*109a0*/  MUFU.EX2 R158, R13 ;  /* 0x0000000d009e7308 */ /* 0x000aac0000000800 */
[C---:B---3--:R-:W-:Y:S08]  /*109b0*/  HMMA.16816.F32 R52, R16.reuse, R32, R52 ;  /* 0x000000201034723c */ /* 0x048ff00000001834 */
[C---:B------:R-:W-:Y:S01]  /*109c0*/  HMMA.16816.F32 R56, R16.reuse, R34, R56 ;  /* 0x000000221038723c */ /* 0x040fe20000001838 */
[----:B------:R-:W3:Y:S07]  /*109d0*/  LDSM.16.MT88.4 R32, [R196+0x5100] ;  /* 0x00510000c420783b */ /* 0x000eee0000004200 */
[C---:B-1----:R-:W-:Y:S04]  /*109e0*/  HMMA.16816.F32 R60, R16.reuse, R20, R60 ;  /* 0x00000014103c723c */ /* 0x042fe8000000183c */
[--C-:B-----5:R-:W-:Y:S02]  /*109f0*/  FFMA.FTZ R13, R187, c[0x0][0x2d0], -R14.reuse ;  /* 0x0000b400bb0d7a23 */ /* 0x120fe4000001080e */
[----:B------:R-:W-:Y:S01]  /*10a00*/  FFMA.FTZ R14, R12, c[0x0][0x2d0], -R14 ;  /* 0x0000b4000c0e7a23 */ /* 0x000fe2000001080e */
[----:B------:R-:W-:Y:S01]  /*10a10*/  F2FP.PACK_AB R12, R176, R177 ;  /* 0x000000b1b00c723e */ /* 0x000fe200000000ff */
[C---:B------:R-:W-:Y:S01]  /*10a20*/  HMMA.16816.F32 R64, R16.reuse, R22, R64 ;  /* 0x000000161040723c */ /* 0x040fe20000001840 */
[----:B------:R-:W1:Y:S01]  /*10a30*/  LDSM.16.MT88.4 R20, [R195+0x5100] ;  /* 0x00510000c314783b */ /* 0x000e620000004200 */
[----:B------:R5:W-:Y:S06]  /*10a40*/  MUFU.EX2 R157, R13 ;  /* 0x0000000d009d7308 */ /* 0x000bec0000000800 */
[C---:B--2---:R-:W-:Y:S08]  /*10a50*/  HMMA.16816.F32 R68, R16.reuse, R24, R68 ;  /* 0x000000181044723c */ /* 0x044ff00000001844 */
[C---:B------:R-:W-:Y:S01]  /*10a60*/  HMMA.16816.F32 R72, R16.reuse, R26, R72 ;  /* 0x0000001a1048723c */ /* 0x040fe20000001848 */
[----:B------:R-:W2:Y:S07]  /*10a70*/  LDSM.16.MT88.4 R24, [R193+0x7100] ;  /* 0x00710000c118783b */ /* 0x000eae0000004200 */
[C---:B----4-:R-:W-:Y:S04]  /*10a80*/  HMMA.16816.F32 R76, R16.reuse, R28, R76 ;  /* 0x0000001c104c723c */ /* 0x050fe8000000184c */
[----:B-----5:R-:W-:Y:S04]  /*10a90*/  F2FP.PACK_AB R13, R158, R159 ;  /* 0x0000009f9e0d723e */ /* 0x020fe800000000ff */
        /* <DEDUP_REMOVED lines=8> */
[C---:B--2---:R-:W-:Y:S08]  /*10b20*/  HMMA.16816.F32 R100, R16.reuse, R24, R100 ;  /* 0x000000181064723c */ /* 0x044ff00000001864 */
[C---:B------:R-:W-:Y:S01]  /*10b30*/  HMMA.16816.F32 R104, R16.reuse, R26, R104 ;  /* 0x0000001a1068723c */ /* 0x040fe20000001868 */
[----:B------:R-:W2:Y:S07]  /*10b40*/  LDSM.16.MT88.4 R24, [R194+0x1900] ;  /* 0x00190000c218783b */ /* 0x000eae0000004200 */
[C---:B----4-:R-:W-:Y:S01]  /*10b50*/  HMMA.16816.F32 R108, R16.reuse, R28, R108 ;  /* 0x0000001c106c723c */ /* 0x050fe2000000186c */
[----:B------:R3:W4:Y:S07]  /*10b60*/  MUFU.EX2 R28, R14 ;  /* 0x0000000e001c7308 */ /* 0x00072e0000000800 */
[C---:B------:R-:W-:Y:S08]  /*10b70*/  HMMA.16816.F32 R112, R16.reuse, R30, R112 ;  /* 0x0000001e1070723c */ /* 0x040ff00000001870 */
[C---:B-1----:R-:W-:Y:S08]  /*10b80*/  HMMA.16816.F32 R116, R16.reuse, R20, R116 ;  /* 0x000000141074723c */ /* 0x042ff00000001874 */
[C---:B------:R-:W-:Y:S01]  /*10b90*/  HMMA.16816.F32 R120, R16.reuse, R22, R120 ;  /* 0x000000161078723c */ /* 0x040fe20000001878 */
[----:B------:R-:W-:Y:S03]  /*10ba0*/  LDSM.16.MT88.4 R20, [R194+0x3900] ;  /* 0x00390000c214783b */ /* 0x000fe60000004200 */
[----:B---3--:R-:W-:Y:S02]  /*10bb0*/  F2FP.PACK_AB R14, R174, R175 ;  /* 0x000000afae0e723e */ /* 0x008fe400000000ff */
[----:B----4-:R-:W-:Y:S02]  /*10bc0*/  F2FP.PACK_AB R15, R28, R157 ;  /* 0x0000009d1c0f723e */ /* 0x010fe400000000ff */
[C---:B------:R-:W-:Y:S08]  /*10bd0*/  HMMA.16816.F32 R124, R16.reuse, R32, R124 ;  /* 0x00000020107c723c */ /* 0x040ff0000000187c */
[----:B------:R-:W-:Y:S01]  /*10be0*/  HMMA.16816.F32 R128, R16, R34, R128 ;  /* 0x000000221080723c */ /* 0x000fe20000001880 */
[----:B------:R-:W1:Y:S07]  /*10bf0*/  LDSM.16.MT88.4 R16, [R196+0x1900] ;  /* 0x00190000c410783b */ /* 0x000e6e0000004200 */
[C---:B------:R-:W-:Y:S01]  /*10c00*/  HMMA.16816.F32 R160, R12.reuse, R164, R4 ;  /* 0x000000a40ca0723c */ /* 0x040fe20000001804 */
[----:B------:R-:W3:Y:S07]  /*10c10*/  LDSM.16.MT88.4 R4, [R195+0x1900] ;  /* 0x00190000c304783b */ /* 0x000eee0000004200 */
[C---:B------:R-:W-:Y:S01]  /*10c20*/  HMMA.16816.F32 R164, R12.reuse, R166, R8 ;  /* 0x000000a60ca4723c */ /* 0x040fe20000001808 */
[----:B------:R-:W4:Y:S07]  /*10c30*/  LDSM.16.MT88.4 R8, [R193+0x3900] ;  /* 0x00390000c108783b */ /* 0x000f2e0000004200 */
[C---:B--2---:R-:W-:Y:S08]  /*10c40*/  HMMA.16816.F32 R132, R12.reuse, R24, R132 ;  /* 0x000000180c84723c */ /* 0x044ff00000001884 */
[C---:B------:R-:W-:Y:S08]  /*10c50*/  HMMA.16816.F32 R136, R12.reuse, R26, R136 ;  /* 0x0000001a0c88723c */ /* 0x040ff00000001888 */
[C---:B-1----:R-:W-:Y:S08]  /*10c60*/  HMMA.16816.F32 R140, R12.reuse, R16, R140 ;  /* 0x000000100c8c723c */ /* 0x042ff0000000188c */
[C---:B------:R-:W-:Y:S01]  /*10c70*/  HMMA.16816.F32 R144, R12.reuse, R18, R144 ;  /* 0x000000120c90723c */ /* 0x040fe20000001890 */
[----:B------:R-:W1:Y:S07]  /*10c80*/  LDSM.16.MT88.4 R16, [R196+0x3900] ;  /* 0x00390000c410783b */ /* 0x000e6e0000004200 */
[C---:B---3--:R-:W-:Y:S08]  /*10c90*/  HMMA.16816.F32 R148, R12.reuse, R4, R148 ;  /* 0x000000040c94723c */ /* 0x048ff00000001894 */
[C---:B------:R-:W-:Y:S01]  /*10ca0*/  HMMA.16816.F32 R152, R12.reuse, R6, R152 ;  /* 0x000000060c98723c */ /* 0x040fe20000001898 */
[----:B------:R-:W2:Y:S07]  /*10cb0*/  LDSM.16.MT88.4 R4, [R195+0x3900] ;  /* 0x00390000c304783b */ /* 0x000eae0000004200 */
[C---:B----4-:R-:W-:Y:S08]  /*10cc0*/  HMMA.16816.F32 R36, R12.reuse, R8, R36 ;  /* 0x000000080c24723c */ /* 0x050ff00000001824 */
[C---:B------:R-:W-:Y:S01]  /*10cd0*/  HMMA.16816.F32 R40, R12.reuse, R10, R40 ;  /* 0x0000000a0c28723c */ /* 0x040fe20000001828 */
[----:B------:R-:W3:Y:S07]  /*10ce0*/  LDSM.16.MT88.4 R8, [R193+0x5900] ;  /* 0x00590000c108783b */ /* 0x000eee0000004200 */
[C---:B------:R-:W-:Y:S08]  /*10cf0*/  HMMA.16816.F32 R44, R12.reuse, R20, R44 ;  /* 0x000000140c2c723c */ /* 0x040ff0000000182c */
[C---:B------:R-:W-:Y:S01]  /*10d00*/  HMMA.16816.F32 R48, R12.reuse, R22, R48 ;  /* 0x000000160c30723c */ /* 0x040fe20000001830 */
[----:B------:R-:W4:Y:S07]  /*10d10*/  LDSM.16.MT88.4 R20, [R194+0x5900] ;  /* 0x00590000c214783b */ /* 0x000f2e0000004200 */
        /* <DEDUP_REMOVED lines=18> */
[C---:B---3--:R-:W-:Y:S07]  /*10e40*/  HMMA.16816.F32 R100, R12.reuse, R8, R100 ;  /* 0x000000080c64723c */ /* 0x048fee0000001864 */
[----:B------:R-:W-:Y:S01]  /*10e50*/  FFMA.FTZ R8, R2, R243, R229 ;  /* 0x000000f302087223 */ /* 0x000fe200000100e5 */
[C---:B------:R-:W-:Y:S04]  /*10e60*/  HMMA.16816.F32 R104, R12.reuse, R10, R104 ;  /* 0x0000000a0c68723c */ /* 0x040fe80000001868 */
[----:B------:R-:W-:Y:S02]  /*10e70*/  FFMA.FTZ R2, R0, R244, R221 ;  /* 0x000000f400027223 */ /* 0x000fe400000100dd */
[----:B------:R-:W-:Y:S02]  /*10e80*/  FADD.FTZ R0, R240, R8 ;  /* 0x00000008f0007221 */ /* 0x000fe40000010000 */
[----:B------:R-:W-:Y:S01]  /*10e90*/  FADD.FTZ R2, R220, R2 ;  /* 0x00000002dc027221 */ /* 0x000fe20000010000 */
[C---:B----4-:R-:W-:Y:S03]  /*10ea0*/  HMMA.16816.F32 R108, R12.reuse, R20, R108 ;  /* 0x000000140c6c723c */ /* 0x050fe6000000186c */
        /* <DEDUP_REMOVED lines=15> */
[C---:B--2---:R-:W-:Y:S03]  /*10fa0*/  HMMA.16816.F32 R124, R12.reuse, R4, R124 ;  /* 0x000000040c7c723c */ /* 0x044fe6000000187c */
        /* <DEDUP_REMOVED lines=15> */
[----:B------:R-:W-:Y:S01]  /*110a0*/  FADD.FTZ R2, R157, R0 ;  /* 0x000000009d027221 */ /* 0x000fe20000010000 */
[----:B------:R-:W-:Y:S01]  /*110b0*/  IADD3 R0, R219, -0x1, RZ ;  /* 0xffffffffdb007810 */ /* 0x000fe20007ffe0ff */
[----:B------:R-:W-:Y:S01]  /*110c0*/  FADD.FTZ R243, R174, R4 ;  /* 0x00000004aef37221 */ /* 0x000fe20000010000 */
[----:B------:R-:W-:Y:S01]  /*110d0*/  MOV R157, R156 ;  /* 0x0000009c009d7202 */ /* 0x000fe20000000f00 */
[----:B------:R-:W-:Y:S01]  /*110e0*/  FADD.FTZ R244, R28, R2 ;  /* 0x000000021cf47221 */ /* 0x000fe20000010000 */
[----:B------:R-:W-:Y:S01]  /*110f0*/  MOV R219, R0 ;  /* 0x0000000000db7202 */ /* 0x000fe20000000f00 */
[----:B------:R-:W-:-:S05]  /*11100*/  @P0 BRA `(.L_x_910) ;  /* 0xffffc22000000947 */ /* 0x000fca000383ffff */
.L_x_901:
[----:B------:R-:W2:Y:S01]  /*11110*/  SHFL.BFLY PT, R6, R243, 0x2, 0x1f ;  /* 0x0c401f00f3067f89 */ /* 0x000ea200000e0000 */
[----:B------:R-:W-:-:S03]  /*11120*/  PLOP3.LUT P2, PT, PT, PT, PT, 0x8, 0x0 ;  /* 0x000000000000781c */ /* 0x000fc60003f4e170 */
[----:B------:R-:W3:Y:S01]  /*11130*/  SHFL.BFLY PT, R0, R244, 0x2, 0x1f ;  /* 0x0c401f00f4007f89 */ /* 0x000ee200000e0000 */
[----:B--2---:R-:W-:Y:S02]  /*11140*/  FADD.FTZ R6, R6, R243 ;  /* 0x000000f306067221 */ /* 0x004fe40000010000 */
[----:B---3--:R-:W-:-:S03]  /*11150*/  FADD.FTZ R0, R0, R244 ;  /* 0x000000f400007221 */ /* 0x008fc60000010000 */
[----:B------:R-:W2:Y:S04]  /*11160*/  SHFL.BFLY PT, R2, R6, 0x1, 0x1f ;  /* 0x0c201f0006027f89 */ /* 0x000ea800000e0000 */
[----:B------:R-:W3:Y:S01]  /*11170*/  SHFL.BFLY PT, R7, R0, 0x1, 0x1f ;  /* 0x0c201f0000077f89 */ /* 0x000ee200000e0000 */
[----:B--2---:R-:W-:Y:S01]  /*11180*/  FADD.FTZ R6, R6, R2 ;  /* 0x0000000206067221 */ /* 0x004fe20000010000 */
[----:B------:R-:W-:Y:S01]  /*11190*/  MOV R2, RZ ;  /* 0x000000ff00027202 */ /* 0x000fe20000000f00 */
[----:B---3--:R-:W-:-:S03]  /*111a0*/  FADD.FTZ R7, R0, R7 ;  /* 0x0000000700077221 */ /* 0x008fc60000010000 */
[----:B------:R-:W-:Y:S02]  /*111b0*/  FSETP.NE.FTZ.AND P1, PT, R6, RZ, PT ;  /* 0x000000ff0600720b */ /* 0x000fe40003f35000 */
[----:B------:R-:W-:Y:S02]  /*111c0*/  MOV R0, RZ ;  /* 0x000000ff00007202 */ /* 0x000fe40000000f00 */
[----:B------:R-:W-:-:S09]  /*111d0*/  FSETP.NE.FTZ.AND P0, PT, R7, RZ, PT ;  /* 0x000000ff0700720b */ /* 0x000fd20003f15000 */
[----:B------:R-:W2:Y:S01]  /*111e0*/  @P1 MUFU.RCP R2, R6 ;  /* 0x0000000600021308 */ /* 0x000ea20000001000 */
[----:B-1----:R-:W-:-:S05]  /*111f0*/  @P1 MOV R4, 0x3f317218 ;  /* 0x3f31721800041802 */ /* 0x002fca0000000f00 */
[----:B------:R-:W-:Y:S02]  /*11200*/  @P1 FMUL.FTZ R5, R4, c[0x0][0x2d0] ;  /* 0x0000b40004051a20 */ /* 0x000fe40000410000 */
[----:B------:R-:W-:Y:S08]  /*11210*/  @P0 MUFU.RCP R0, R7 ;  /* 0x0000000700000308 */ /* 0x000ff00000001000 */
[----:B------:R-:W1:Y:S01]  /*11220*/  @P1 MUFU.LG2 R6, R6 ;  /* 0x0000000600061308 */ /* 0x000e620000000c00 */
[----:B--2---:R-:W-:-:S02]  /*11230*/  FMUL.FTZ R10, R2, R40 ;  /* 0x00000028020a7220 */ /* 0x004fc40000410000 */
[C---:B------:R-:W-:Y:S02]  /*11240*/  FMUL.FTZ R8, R2.reuse, R44 ;  /* 0x0000002c02087220 */ /* 0x040fe40000410000 */
[C---:B------:R-:W-:Y:S02]  /*11250*/  FMUL.FTZ R160, R2.reuse, R160 ;  /* 0x000000a002a07220 */ /* 0x040fe40000410000 */
[C---:B------:R-:W-:Y:S01]  /*11260*/  FMUL.FTZ R161, R2.reuse, R161 ;  /* 0x000000a102a17220 */ /* 0x040fe20000410000 */
[----:B------:R-:W2:Y:S01]  /*11270*/  @P0 MUFU.LG2 R7, R7 ;  /* 0x0000000700070308 */ /* 0x000ea20000000c00 */
        /* <DEDUP_REMOVED lines=61> */
[----:B------:R-:W-:Y:S01]  /*11650*/  FMUL.FTZ R22, R2, R129 ;  /* 0x0000008102167220 */ /* 0x000fe20000410000 */
[----:B------:R-:W-:Y:S01]  /*11660*/  @P0 MOV R2, 0x3f317218 ;  /* 0x3f31721800020802 */ /* 0x000fe20000000f00 */
[----:B-1----:R-:W-:Y:S02]  /*11670*/  @P1 FMUL.FTZ R6, R6, 0.69314718246459960938 ;  /* 0x3f31721806061820 */ /* 0x002fe40000410000 */
[----:B--2---:R-:W-:Y:S02]  /*11680*/  @P0 FMUL.FTZ R4, R7, 0.69314718246459960938 ;  /* 0x3f31721807040820 */ /* 0x004fe40000410000 */
[----:B------:R-:W-:Y:S02]  /*11690*/  @P0 FMUL.FTZ R2, R2, c[0x0][0x2d0] ;  /* 0x0000b40002020a20 */ /* 0x000fe40000410000 */
        /* <DEDUP_REMOVED lines=63> */
[----:B------:R-:W-:Y:S02]  /*11a90*/  FMUL.FTZ R131, R0, R131 ;  /* 0x0000008300837220 */ /* 0x000fe40000410000 */
[----:B------:R-:W-:Y:S02]  /*11aa0*/  @P1 FFMA.FTZ R36, R5, R156, R6 ;  /* 0x0000009c05241223 */ /* 0x000fe40000010006 */
[----:B------:R-:W-:Y:S02]  /*11ab0*/  @P0 FFMA.FTZ R37, R2, R3, R4 ;  /* 0x0000000302250223 */ /* 0x000fe40000010004 */
.L_x_874:
        /* <DEDUP_REMOVED lines=9> */
[----:B------:R-:W-:Y:S01]  /*11b50*/  F2FP.PACK_AB R34, R34, R80 ;  /* 0x000000502222723e */ /* 0x000fe200000000ff */
[----:B------:R-:W-:Y:S01]  /*11b60*/  IMAD.MOV.U32 R80, RZ, RZ, c[0x0][0x4e8] ;  /* 0x00013a00ff507624 */ /* 0x000fe200078e00ff */
[----:B------:R-:W-:Y:S01]  /*11b70*/  F2FP.PACK_AB R41, R161, R160 ;  /* 0x000000a0a129723e */ /* 0x000fe200000000ff */
[----:B------:R-:W4:Y:S01]  /*11b80*/  S2R R83, SR_CTAID.X ;  /* 0x0000000000537919 */ /* 0x000f220000002500 */
[----:B------:R-:W-:Y:S02]  /*11b90*/  F2FP.PACK_AB R162, R163, R162 ;  /* 0x000000a2a3a2723e */ /* 0x000fe400000000ff */
[C---:B------:R-:W-:Y:S01]  /*11ba0*/  ISETP.NE.AND P3, PT, R80.reuse, 0x1, PT ;  /* 0x000000015000780c */ /* 0x040fe20003f65270 */
[----:B------:R-:W-:Y:S01]  /*11bb0*/  IMAD R80, R80, c[0x0][0x388], RZ ;  /* 0x0000e20050507a24 */ /* 0x000fe200078e02ff */
[----:B------:R-:W-:Y:S01]  /*11bc0*/  BAR.SYNC.DEFER_BLOCKING 0x1, 0x100 ;  /* 0x0044000000007b1d */ /* 0x000fe20000010000 */
[----:B------:R-:W-:-:S02]  /*11bd0*/  F2FP.PACK_AB R53, R165, R164 ;  /* 0x000000a4a535723e */ /* 0x000fc400000000ff */
[----:B------:R-:W-:Y:S02]  /*11be0*/  F2FP.PACK_AB R166, R167, R166 ;  /* 0x000000a6a7a6723e */ /* 0x000fe400000000ff */
        /* <DEDUP_REMOVED lines=59> */
[C---:B------:R-:W-:Y:S01]  /*11fa0*/  LOP3.LUT R4, R8.reuse, 0x1, RZ, 0xc0, !PT ;  /* 0x0000000108047812 */ /* 0x040fe200078ec0ff */
[----:B------:R-:W-:Y:S01]  /*11fb0*/  IMAD.SHL.U32 R5, R8, 0x40, RZ ;  /* 0x0000004008057824 */ /* 0x000fe200078e00ff */
[----:B------:R-:W-:Y:S01]  /*11fc0*/  LOP3.LUT R10, R2, R3, RZ, 0x3c, !PT ;  /* 0x00000003020a7212 */ /* 0x000fe200078e3cff */
[----:B------:R-:W-:Y:S01]  /*11fd0*/  @P3 IMAD.HI.U32 R3, R7, c[0x0][0x4ec], RZ ;  /* 0x00013b0007033a27 */ /* 0x000fe200078e00ff */
[----:B------:R-:W-:-:S02]  /*11fe0*/  ISETP.NE.U32.AND P4, PT, R4, 0x1, PT ;  /* 0x000000010400780c */ /* 0x000fc40003f85070 */
[----:B------:R-:W-:Y:S01]  /*11ff0*/  SHF.R.S32.HI R4, RZ, 0x2, R15 ;  /* 0x00000002ff047819 */ /* 0x000fe2000001140f */
[----:B------:R-:W-:Y:S01]  /*12000*/  IMAD.MOV.U32 R2, RZ, RZ, R7 ;  /* 0x000000ffff027224 */ /* 0x000fe200078e0007 */
[----:B------:R-:W-:Y:S02]  /*12010*/  @P3 SHF.R.U32.HI R2, RZ, c[0x0][0x4f0], R3 ;  /* 0x00013c00ff023a19 */ /* 0x000fe40000011603 */
[----:B------:R-:W-:Y:S01]  /*12020*/  LOP3.LUT R8, R5, 0x1c0, RZ, 0xc0, !PT ;  /* 0x000001c005087812 */ /* 0x000fe200078ec0ff */
[----:B------:R-:W-:Y:S01]  /*12030*/  IMAD R3, R6, 0x10, R4 ;  /* 0x0000001006037824 */ /* 0x000fe200078e0204 */
[----:B------:R-:W-:Y:S01]  /*12040*/  F2FP.PACK_AB R141, R141, R140 ;  /* 0x0000008c8d8d723e */ /* 0x000fe200000000ff */
[----:B------:R-:W-:Y:S01]  /*12050*/  IMAD.SHL.U32 R6, R20, 0x8, RZ ;  /* 0x0000000814067824 */ /* 0x000fe200078e00ff */
[----:B------:R-:W-:Y:S01]  /*12060*/  LEA.HI R9, R8, R8, RZ, 0x1d ;  /* 0x0000000808097211 */ /* 0x000fe200078fe8ff */
[----:B------:R-:W-:Y:S01]  /*12070*/  IMAD.IADD R5, R13, 0x1, R18 ;  /* 0x000000010d057824 */ /* 0x000fe200078e0212 */
[----:B------:R-:W-:Y:S01]  /*12080*/  F2FP.PACK_AB R142, R143, R142 ;  /* 0x0000008e8f8e723e */ /* 0x000fe200000000ff */
[----:B------:R-:W-:Y:S01]  /*12090*/  IMAD.MOV R8, RZ, RZ, -R2 ;  /* 0x000000ffff087224 */ /* 0x000fe200078e0a02 */
[----:B------:R-:W-:Y:S01]  /*120a0*/  LOP3.LUT R18, R10, 0x7ffffe00, R6, 0xf8, !PT ;  /* 0x7ffffe000a127812 */ /* 0x000fe200078ef806 */
[----:B------:R-:W-:Y:S01]  /*120b0*/  IMAD.MOV.U32 R4, RZ, RZ, R12 ;  /* 0x000000ffff047224 */ /* 0x000fe200078e000c */
[----:B------:R-:W-:Y:S01]  /*120c0*/  SHF.R.S32.HI R6, RZ, 0x1f, R2 ;  /* 0x0000001fff067819 */ /* 0x000fe20000011402 */
[----:B------:R-:W-:Y:S01]  /*120d0*/  IMAD R12, R8, c[0x0][0x4e8], R7 ;  /* 0x00013a00080c7a24 */ /* 0x000fe200078e0207 */
[----:B------:R-:W-:Y:S01]  /*120e0*/  F2FP.PACK_AB R144, R145, R144 ;  /* 0x000000909190723e */ /* 0x000fe200000000ff */
[----:B------:R-:W-:Y:S01]  /*120f0*/  IMAD R8, R11, 0x8, R3 ;  /* 0x000000080b087824 */ /* 0x000fe200078e0203 */
[----:B------:R-:W-:Y:S01]  /*12100*/  F2FP.PACK_AB R146, R147, R146 ;  /* 0x000000929392723e */ /* 0x000fe200000000ff */
[----:B------:R-:W-:Y:S01]  /*12110*/  IMAD.U32 R10, R14, 0x2, R9 ;  /* 0x000000020e0a7824 */ /* 0x000fe200078e0009 */
[----:B------:R-:W-:Y:S01]  /*12120*/  F2FP.PACK_AB R148, R149, R148 ;  /* 0x000000949594723e */ /* 0x000fe200000000ff */
[----:B------:R-:W-:Y:S01]  /*12130*/  IMAD R9, R6, c[0x0][0x3e0], RZ ;  /* 0x0000f80006097a24 */ /* 0x000fe200078e02ff */
[----:B------:R-:W-:Y:S01]  /*12140*/  F2FP.PACK_AB R150, R151, R150 ;  /* 0x000000969796723e */ /* 0x000fe200000000ff */
[----:B------:R-:W-:Y:S01]  /*12150*/  IMAD.WIDE.U32 R6, R2, c[0x0][0x3e0], R4 ;  /* 0x0000f80002067a25 */ /* 0x000fe200078e0004 */
[----:B------:R-:W-:-:S02]  /*12160*/  F2FP.PACK_AB R152, R153, R152 ;  /* 0x000000989998723e */ /* 0x000fc400000000ff */
[----:B------:R-:W-:Y:S01]  /*12170*/  F2FP.PACK_AB R154, R155, R154 ;  /* 0x0000009a9b9a723e */ /* 0x000fe200000000ff */
[----:B------:R-:W-:Y:S01]  /*12180*/  IMAD R5, R83, 0x80, R8 ;  /* 0x0000008053057824 */ /* 0x000fe200078e0208 */
[----:B------:R-:W-:Y:S01]  /*12190*/  F2FP.PACK_AB R81, R39, R38 ;  /* 0x000000262751723e */ /* 0x000fe200000000ff */
[----:B------:R-:W-:Y:S01]  /*121a0*/  IMAD R3, R83, 0x80, R3 ;  /* 0x0000008053037824 */ /* 0x000fe200078e0203 */
[----:B------:R-:W-:Y:S01]  /*121b0*/  F2FP.PACK_AB R65, R43, R42 ;  /* 0x0000002a2b41723e */ /* 0x000fe200000000ff */
[----:B------:R-:W-:Y:S01]  /*121c0*/  @P3 IMAD.HI.U32 R8, R5, c[0x0][0x4ec], RZ ;  /* 0x00013b0005083a27 */ /* 0x000fe200078e00ff */
[----:B------:R-:W-:Y:S02]  /*121d0*/  F2FP.PACK_AB R46, R47, R46 ;  /* 0x0000002e2f2e723e */ /* 0x000fe400000000ff */
[CC--:B------:R-:W-:Y:S01]  /*121e0*/  ISETP.GE.OR P6, PT, R3.reuse, R80.reuse, P0 ;  /* 0x000000500300720c */ /* 0x0c0fe200007c6670 */
[----:B------:R-:W-:Y:S01]  /*121f0*/  IMAD.MOV.U32 R4, RZ, RZ, R5 ;  /* 0x000000ffff047224 */ /* 0x000fe200078e0005 */
[----:B------:R-:W-:Y:S01]  /*12200*/  IADD3 R3, R3, 0x8, RZ ;  /* 0x0000000803037810 */ /* 0x000fe20007ffe0ff */
[----:B------:R-:W-:Y:S01]  /*12210*/  IMAD R9, R2, c[0x0][0x3e4], R9 ;  /* 0x0000f90002097a24 */ /* 0x000fe200078e0209 */
[----:B------:R-:W-:Y:S01]  /*12220*/  @P3 SHF.R.U32.HI R4, RZ, c[0x0][0x4f0], R8 ;  /* 0x00013c00ff043a19 */ /* 0x000fe20000011608 */
[----:B------:R-:W-:Y:S01]  /*12230*/  IMAD.SHL.U32 R2, R10, 0x2, RZ ;  /* 0x000000020a027824 */ /* 0x000fe200078e00ff */
[----:B------:R-:W-:Y:S01]  /*12240*/  ISETP.GE.OR P5, PT, R3, R80, P0 ;  /* 0x000000500300720c */ /* 0x000fe200007a6670 */
[----:B------:R-:W-:Y:S01]  /*12250*/  IMAD.IADD R7, R7, 0x1, R9 ;  /* 0x0000000107077824 */ /* 0x000fe200078e0209 */
[--C-:B------:R-:W-:Y:S01]  /*12260*/  SHF.R.S32.HI R8, RZ, 0x1f, R4.reuse ;  /* 0x0000001fff087819 */ /* 0x100fe20000011404 */
[----:B------:R-:W-:Y:S01]  /*12270*/  IMAD.MOV.U32 R14, RZ, RZ, 0x40 ;  /* 0x00000040ff0e7424 */ /* 0x000fe200078e00ff */
[----:B------:R-:W-:Y:S01]  /*12280*/  IADD3 R10, P0, R4, R16, RZ ;  /* 0x00000010040a7210 */ /* 0x000fe20007f1e0ff */
[----:B------:R-:W-:Y:S01]  /*12290*/  IMAD.MOV R4, RZ, RZ, -R4 ;  /* 0x000000ffff047224 */ /* 0x000fe200078e0a04 */
[----:B------:R-:W-:Y:S01]  /*122a0*/  IADD3 R9, R2, 0x80, RZ ;  /* 0x0000008002097810 */ /* 0x000fe20007ffe0ff */
[----:B------:R-:W-:Y:S01]  /*122b0*/  STS [R2+0x80], R41 ;  /* 0x0000802902007388 */ /* 0x000fe20000000800 */
[----:B------:R-:W-:Y:S01]  /*122c0*/  IADD3.X R11, R8, R17, R21, P0, !PT ;  /* 0x00000011080b7210 */ /* 0x000fe200007fe415 */
[----:B------:R-:W-:Y:S01]  /*122d0*/  IMAD.MOV.U32 R8, RZ, RZ, 0x20 ;  /* 0x00000020ff087424 */ /* 0x000fe200078e00ff */
[----:B------:R-:W-:Y:S01]  /*122e0*/  IADD3 R3, R2, 0x70, RZ ;  /* 0x0000007002037810 */ /* 0x000fe20007ffe0ff */
[----:B------:R-:W-:Y:S01]  /*122f0*/  IMAD R5, R4, c[0x0][0x4e8], R5 ;  /* 0x00013a0004057a24 */ /* 0x000fe200078e0205 */
[----:B------:R-:W-:Y:S01]  /*12300*/  @P4 IADD3 R3, R9, 0x10, RZ ;  /* 0x0000001009034810 */ /* 0x000fe20007ffe0ff */
[----:B------:R-:W-:Y:S01]  /*12310*/  STS [R2+0x480], R162 ;  /* 0x000480a202007388 */ /* 0x000fe20000000800 */
[----:B------:R-:W-:-:S02]  /*12320*/  SHF.R.S32.HI R9, RZ, 0x1f, R12 ;  /* 0x0000001fff097819 */ /* 0x000fc4000001140c */
[----:B------:R-:W-:Y:S01]  /*12330*/  SEL R8, R8, 0xffffffe0, !P1 ;  /* 0xffffffe008087807 */ /* 0x000fe20004800000 */
[----:B------:R-:W-:Y:S01]  /*12340*/  STS [R3], R53 ;  /* 0x0000003503007388 */ /* 0x000fe20000000800 */
[----:B------:R-:W-:Y:S01]  /*12350*/  F2FP.PACK_AB R49, R49, R48 ;  /* 0x000000303131723e */ /* 0x000fe200000000ff */
[----:B------:R-:W-:Y:S01]  /*12360*/  IMAD R9, R9, c[0x0][0x3d8], RZ ;  /* 0x0000f60009097a24 */ /* 0x000fe200078e02ff */
[----:B------:R-:W-:Y:S01]  /*12370*/  F2FP.PACK_AB R50, R51, R50 ;  /* 0x000000323332723e */ /* 0x000fe200000000ff */
[----:B------:R-:W-:Y:S01]  /*12380*/  IMAD.IADD R4, R2, 0x1, R8 ;  /* 0x0000000102047824 */ /* 0x000fe200078e0208 */
[----:B------:R-:W-:Y:S01]  /*12390*/  STS [R3+0x400], R166 ;  /* 0x000400a603007388 */ /* 0x000fe20000000800 */
[----:B------:R-:W-:Y:S01]  /*123a0*/  IMAD.IADD R15, R8, 0x1, R3 ;  /* 0x00000001080f7824 */ /* 0x000fe200078e0203 */
[----:B------:R-:W-:Y:S01]  /*123b0*/  SHF.R.S32.HI R8, RZ, 0x1f, R5 ;  /* 0x0000001fff087819 */ /* 0x000fe20000011405 */
[C---:B------:R-:W-:Y:S01]  /*123c0*/  IMAD R17, R12.reuse, c[0x0][0x3dc], R9 ;  /* 0x0000f7000c117a24 */ /* 0x040fe200078e0209 */
[----:B------:R-:W-:Y:S01]  /*123d0*/  STS [R4+0x80], R132 ;  /* 0x0000808404007388 */ /* 0x000fe20000000800 */
[----:B------:R-:W-:Y:S01]  /*123e0*/  IMAD.WIDE.U32 R12, R12, c[0x0][0x3d8], R6 ;  /* 0x0000f6000c0c7a25 */ /* 0x000fe200078e0006 */
[----:B------:R-:W-:-:S02]  /*123f0*/  SEL R7, R14, 0xffffffc0, !P2 ;  /* 0xffffffc00e077807 */ /* 0x000fc40005000000 */
[----:B------:R-:W-:Y:S01]  /*12400*/  STS [R4+0x480], R134 ;  /* 0x0004808604007388 */ /* 0x000fe20000000800 */
[----:B------:R-:W-:Y:S01]  /*12410*/  IMAD R14, R8, c[0x0][0x488], RZ ;  /* 0x00012200080e7a24 */ /* 0x000fe200078e02ff */
[----:B------:R-:W-:Y:S01]  /*12420*/  F2FP.PACK_AB R44, R44, R52 ;  /* 0x000000342c2c723e */ /* 0x000fe200000000ff */
[----:B------:R-:W-:Y:S01]  /*12430*/  IMAD.WIDE.U32 R8, R5, c[0x0][0x488], R10 ;  /* 0x0001220005087a25 */ /* 0x000fe200078e000a */
[----:B------:R-:W-:Y:S01]  /*12440*/  STS [R15], R136 ;  /* 0x000000880f007388 */ /* 0x000fe20000000800 */
[----:B------:R-:W-:Y:S02]  /*12450*/  F2FP.PACK_AB R54, R55, R54 ;  /* 0x000000363736723e */ /* 0x000fe400000000ff */
[----:B------:R-:W-:Y:S01]  /*12460*/  IMAD.IADD R6, R2, 0x1, R7 ;  /* 0x0000000102067824 */ /* 0x000fe200078e0207 */
[----:B------:R-:W-:Y:S01]  /*12470*/  STS [R15+0x400], R138 ;  /* 0x0004008a0f007388 */ /* 0x000fe20000000800 */
[----:B------:R-:W-:Y:S01]  /*12480*/  IMAD R10, R5, c[0x0][0x48c], R14 ;  /* 0x00012300050a7a24 */ /* 0x000fe200078e020e */
[----:B------:R-:W-:Y:S01]  /*12490*/  F2FP.PACK_AB R43, R57, R56 ;  /* 0x00000038392b723e */ /* 0x000fe200000000ff */
[C---:B------:R-:W-:Y:S01]  /*124a0*/  IMAD.IADD R14, R7.reuse, 0x1, R3 ;  /* 0x00000001070e7824 */ /* 0x040fe200078e0203 */
[----:B------:R-:W-:Y:S01]  /*124b0*/  STS [R6+0x80], R141 ;  /* 0x0000808d06007388 */ /* 0x000fe20000000800 */
[----:B------:R-:W-:Y:S01]  /*124c0*/  IMAD.IADD R5, R7, 0x1, R4 ;  /* 0x0000000107057824 */ /* 0x000fe200078e0204 */
[----:B------:R-:W-:Y:S01]  /*124d0*/  F2FP.PACK_AB R58, R59, R58 ;  /* 0x0000003a3b3a723e */ /* 0x000fe200000000ff */
[----:B------:R-:W-:Y:S01]  /*124e0*/  IMAD.IADD R7, R15, 0x1, R7 ;  /* 0x000000010f077824 */ /* 0x000fe200078e0207 */
[----:B------:R-:W-:Y:S01]  /*124f0*/  STS [R6+0x480], R142 ;  /* 0x0004808e06007388 */ /* 0x000fe20000000800 */
[----:B------:R-:W-:Y:S01]  /*12500*/  F2FP.PACK_AB R42, R61, R60 ;  /* 0x0000003c3d2a723e */ /* 0x000fe200000000ff */
[----:B------:R-:W-:Y:S01]  /*12510*/  IMAD.IADD R9, R9, 0x1, R10 ;  /* 0x0000000109097824 */ /* 0x000fe200078e020a */
        /* <DEDUP_REMOVED lines=41> */
[----:B------:R-:W-:Y:S02]  /*127b0*/  LEA R16, P0, R8, c[0x0][0x450], 0x2 ;  /* 0x0001140008107a11 */ /* 0x000fe400078010ff */
        /* <DEDUP_REMOVED lines=9> */
[----:B------:R-:W-:Y:S01]  /*12850*/  LEA.HI.X R9, R8, c[0x0][0x454], R9, 0x2, P0 ;  /* 0x0001150008097a11 */ /* 0x000fe200000f1409 */
        /* <DEDUP_REMOVED lines=22> */
[----:B------:R2:W-:Y:S04]  /*129c0*/  STS [R2+0xc480], R102 ;  /* 0x00c4806602007388 */ /* 0x0005e80000000800 */
[----:B------:R3:W-:Y:S04]  /*129d0*/  STS [R3+0xc000], R28 ;  /* 0x00c0001c03007388 */ /* 0x0007e80000000800 */
[----:B------:R4:W-:Y:S04]  /*129e0*/  STS [R3+0xc400], R106 ;  /* 0x00c4006a03007388 */ /* 0x0009e80000000800 */
[----:B------:R-:W-:Y:S01]  /*129f0*/  STS [R4+0xc080], R27 ;  /* 0x00c0801b04007388 */ /* 0x000fe20000000800 */
[----:B-1----:R-:W-:-:S03]  /*12a00*/  LEA R30, P0, R12, c[0x0][0x380], 0x1 ;  /* 0x0000e0000c1e7a11 */ /* 0x002fc600078008ff */
[----:B------:R-:W-:Y:S04]  /*12a10*/  STS [R4+0xc480], R110 ;  /* 0x00c4806e04007388 */ /* 0x000fe80000000800 */
[----:B------:R-:W-:Y:S04]  /*12a20*/  STS [R15+0xc000], R26 ;  /* 0x00c0001a0f007388 */ /* 0x000fe80000000800 */
[----:B------:R-:W-:Y:S01]  /*12a30*/  STS [R15+0xc400], R114 ;  /* 0x00c400720f007388 */ /* 0x000fe20000000800 */
[----:B--2---:R-:W-:-:S03]  /*12a40*/  IMAD.SHL.U32 R2, R18, 0x2, RZ ;  /* 0x0000000212027824 */ /* 0x004fc600078e00ff */
[----:B------:R-:W-:Y:S01]  /*12a50*/  STS [R6+0xc080], R25 ;  /* 0x00c0801906007388 */ /* 0x000fe20000000800 */
[----:B---3--:R-:W-:-:S03]  /*12a60*/  IMAD R28, R83, 0x80, R19 ;  /* 0x00000080531c7824 */ /* 0x008fc600078e0213 */
[----:B------:R-:W-:Y:S01]  /*12a70*/  STS [R6+0xc480], R118 ;  /* 0x00c4807606007388 */ /* 0x000fe20000000800 */
[----:B----4-:R-:W-:-:S03]  /*12a80*/  IMAD.IADD R3, R13, 0x1, R17 ;  /* 0x000000010d037824 */ /* 0x010fc600078e0211 */
[----:B------:R-:W-:Y:S02]  /*12a90*/  STS [R14+0xc000], R24 ;  /* 0x00c000180e007388 */ /* 0x000fe40000000800 */
[----:B------:R-:W-:Y:S02]  /*12aa0*/  LEA.HI.X R29, R12, c[0x0][0x384], R3, 0x1, P0 ;  /* 0x0000e1000c1d7a11 */ /* 0x000fe400000f0c03 */
[----:B------:R-:W-:Y:S01]  /*12ab0*/  STS [R14+0xc400], R122 ;  /* 0x00c4007a0e007388 */ /* 0x000fe20000000800 */
[----:B------:R-:W-:-:S03]  /*12ac0*/  ISETP.GE.AND P0, PT, R28, R80, PT ;  /* 0x000000501c00720c */ /* 0x000fc60003f06270 */
        /* <DEDUP_REMOVED lines=9> */
[----:B------:R3:W4:Y:S04]  /*12b60*/  SHFL.IDX PT, R4, R30, RZ, 0x181f ;  /* 0x00181fff1e047589 */ /* 0x00072800000e0000 */
[----:B------:R3:W3:Y:S04]  /*12b70*/  SHFL.IDX PT, R5, R29, RZ, 0x181f ;  /* 0x00181fff1d057589 */ /* 0x0006e800000e0000 */
[----:B-1----:R1:W-:Y:S04]  /*12b80*/  @!P6 ST.E [R10.64], R36 ;  /* 0x000000240a00e985 */ /* 0x0023e8000c101908 */
[----:B--2---:R1:W-:Y:S04]  /*12b90*/  @!P5 ST.E [R8.64], R37 ;  /* 0x000000250800d985 */ /* 0x0043e8000c101908 */
[----:B------:R1:W2:Y:S04]  /*12ba0*/  LDS.128 R44, [R2+0x1080] ;  /* 0x00108000022c7984 */ /* 0x0002a80000000c00 */
        /* <DEDUP_REMOVED lines=40> */
.L_x_913:
[----:B--234-:R-:W-:Y:S05]  /*12e30*/  BSYNC B0 ;  /* 0x0000000000007941 */ /* 0x01cfea0003800000 */
.L_x_912:
[----:B------:R-:W-:Y:S01]  /*12e40*/  IADD3 R4, R28, 0x20, RZ ;  /* 0x000000201c047810 */ /* 0x000fe20007ffe0ff */
[----:B------:R2:W3:Y:S01]  /*12e50*/  SHFL.IDX PT, R3, R29, 0x1, 0x181f ;  /* 0x00381f001d037f89 */ /* 0x0004e200000e0000 */
[----:B------:R-:W-:Y:S02]  /*12e60*/  BSSY B0, `(.L_x_914) ;  /* 0x000001c000007945 */ /* 0x000fe40003800000 */
[----:B------:R-:W-:Y:S01]  /*12e70*/  ISETP.GE.AND P0, PT, R4, R80, PT ;  /* 0x000000500400720c */ /* 0x000fe20003f06270 */
[----:B-1----:R2:W1:-:S12]  /*12e80*/  SHFL.IDX PT, R2, R30, 0x1, 0x181f ;  /* 0x00381f001e027f89 */ /* 0x00245800000e0000 */
        /* <DEDUP_REMOVED lines=14> */
[----:B-1-3--:R-:W-:Y:S01]  /*12f70*/  @!P3 IMAD.WIDE R8, R0, 0x2, R2 ;  /* 0x000000020008b825 */ /* 0x00afe200078e0202 */
        /* <DEDUP_REMOVED lines=10> */
.L_x_915:
[----:B------:R-:W-:Y:S05]  /*13020*/  BSYNC B0 ;  /* 0x0000000000007941 */ /* 0x000fea0003800000 */
.L_x_914:
[----:B-1----:R-:W-:Y:S01]  /*13030*/  IADD3 R4, R28, 0x40, RZ ;  /* 0x000000401c047810 */ /* 0x002fe20007ffe0ff */
[----:B---3--:R1:W3:Y:S01]  /*13040*/  SHFL.IDX PT, R3, R29, 0x2, 0x181f ;  /* 0x00581f001d037f89 */ /* 0x0082e200000e0000 */
        /* <DEDUP_REMOVED lines=28> */
.L_x_917:
[----:B------:R-:W-:Y:S05]  /*13210*/  BSYNC B0 ;  /* 0x0000000000007941 */ /* 0x000fea0003800000 */
.L_x_916:
[----:B---3--:R-:W-:Y:S01]  /*13220*/  IADD3 R4, R28, 0x60, RZ ;  /* 0x000000601c047810 */ /* 0x008fe20007ffe0ff */
[----:B------:R3:W1:Y:S03]  /*13230*/  SHFL.IDX PT, R3, R29, 0x3, 0x181f ;  /* 0x00781f001d037f89 */ /* 0x00066600000e0000 */
[----:B------:R-:W-:Y:S01]  /*13240*/  ISETP.GE.AND P0, PT, R4, R80, PT ;  /* 0x000000500400720c */ /* 0x000fe20003f06270 */
[----:B----4-:R3:W4:-:S12]  /*13250*/  SHFL.IDX PT, R2, R30, 0x3, 0x181f ;  /* 0x00781f001e027f89 */ /* 0x01071800000e0000 */
        /* <DEDUP_REMOVED lines=27> */
.L_x_911:
        /* <DEDUP_REMOVED lines=40> */
.L_x_919:
[----:B------:R-:W-:Y:S05]  /*13690*/  BSYNC B0 ;  /* 0x0000000000007941 */ /* 0x000fea0003800000 */
.L_x_918:
        /* <DEDUP_REMOVED lines=70> */
.L_x_921:
[----:B------:R-:W-:Y:S05]  /*13b00*/  BSYNC B0 ;  /* 0x0000000000007941 */ /* 0x000fea0003800000 */
.L_x_920:
        /* <DEDUP_REMOVED lines=27> */
.L_x_923:
[----:B------:R-:W-:Y:S05]  /*13cc0*/  BSYNC B0 ;  /* 0x0000000000007941 */ /* 0x000fea0003800000 */
.L_x_922:
        /* <DEDUP_REMOVED lines=27> */
.L_x_925:
[----:B------:R-:W-:Y:S05]  /*13e80*/  BSYNC B0 ;  /* 0x0000000000007941 */ /* 0x000fea0003800000 */
.L_x_924:
        /* <DEDUP_REMOVED lines=28> */
.L_x_926:
        /* <DEDUP_REMOVED lines=11> */
.L_x_1475:


//--------------------- .text._ZN7cutlass13device_kernelIN5flash19enable_sm80_to_sm89INS1_16FlashAttnFwdSm80INS1_25CollectiveMainloopFwdSm80ILi8ELi1ELb0EN4cute5tupleIJNS5_1CILi128EEENS7_ILi64EEENS7_ILi256EEEEEELi256ENS_6half_tEfNS_4arch4Sm80ELb0ELb1ELb0ELb1ELb0ELb0ELb1ELb0EEENS1_21CollectiveEpilogueFwdINS6_IJS8_SA_S9_EEENS6_IJNS7_ILi1EEESI_SI_EEESC_SE_Li256ELb1ELb1ELb0ELb0EEENS1_19SingleTileSchedulerILb1ELb0ELb1ELi128EEEEEEEEEvNT_6ParamsE --------------------------
	.section	.text._ZN7cutlass13device_kernelIN5flash19enable_sm80_to_sm89INS1_16FlashAttnFwdSm80INS1_25CollectiveMainloopFwdSm80ILi8ELi1ELb0EN4cute5tupleIJNS5_1CILi128EEENS7_ILi64EEENS7_ILi256EEEEEELi256ENS_6half_tEfNS_4arch4Sm80ELb0ELb1ELb0ELb1ELb0ELb0ELb1ELb0EEENS1_21CollectiveEpilogueFwdINS6_IJS8_SA_S9_EEENS6_IJNS7_ILi1EEESI_SI_EEESC_SE_Li256ELb1ELb1ELb0ELb0EEENS1_19SingleTileSchedulerILb1ELb0ELb1ELi128EEEEEEEEEvNT_6ParamsE,"ax",@progbits
	.sectioninfo	@"SHI_REGISTERS=255"
	.align	128
.text._ZN7cutlass13device_kernelIN5flash19enable_sm80_to_sm89INS1_16FlashAttnFwdSm80INS1_25CollectiveMainloopFwdSm80ILi8ELi1ELb0EN4cute5tupleIJNS5_1CILi128EEENS7_ILi64EEENS7_ILi256EEEEEELi256ENS_6half_tEfNS_4arch4Sm80ELb0ELb1ELb0ELb1ELb0ELb0ELb1ELb0EEENS1_21CollectiveEpilogueFwdINS6_IJS8_SA_S9_EEENS6_IJNS7_ILi1EEESI_SI_EEESC_SE_Li256ELb1ELb1ELb0ELb0EEENS1_19SingleTileSchedulerILb1ELb0ELb1ELi128EEEEEEEEEvNT_6ParamsE:
        .type           _ZN7cutlass13device_kernelIN5flash19enable_sm80_to_sm89INS1_16FlashAttnFwdSm80INS1_25CollectiveMainloopFwdSm80ILi8ELi1ELb0EN4cute5tupleIJNS5_1CILi128EEENS7_ILi64EEENS7_ILi256EEEEEELi256ENS_6half_tEfNS_4arch4Sm80ELb0ELb1ELb0ELb1ELb0ELb0ELb1ELb0EEENS1_21CollectiveEpilogueFwdINS6_IJS8_SA_S9_EEENS6_IJNS7_ILi1EEESI_SI_EEESC_SE_Li256ELb1ELb1ELb0ELb0EEENS1_19SingleTileSchedulerILb1ELb0ELb1ELi128EEEEEEEEEvNT_6ParamsE,@function
        .size           _ZN7cutlass13device_kernelIN5flash19enable_sm80_to_sm89INS1_16FlashAttnFwdSm80INS1_25CollectiveMainloopFwdSm80ILi8ELi1ELb0EN4cute5tupleIJNS5_1CILi128EEENS7_ILi64EEENS7_ILi256EEEEEELi256ENS_6half_tEfNS_4arch4Sm80ELb0ELb1ELb0ELb1ELb0ELb0ELb1ELb0EEENS1_21CollectiveEpilogueFwdINS6_IJS8_SA_S9_EEENS6_IJNS7_ILi1EEESI_SI_EEESC_SE_Li256ELb1ELb1ELb0ELb0EEENS1_19SingleTileSchedulerILb1ELb0ELb1ELi128EEEEEEEEEvNT_6ParamsE,(.L_x_1476 - _ZN7cutlass13device_kernelIN5flash19enable_sm80_to_sm89INS1_16FlashAttnFwdSm80INS1_25CollectiveMainloopFwdSm80ILi8ELi1ELb0EN4cute5tupleIJNS5_1CILi128EEENS7_ILi64EEENS7_ILi256EEEEEELi256ENS_6half_tEfNS_4arch4Sm80ELb0ELb1ELb0ELb1ELb0ELb0ELb1ELb0EEENS1_21CollectiveEpilogueFwdINS6_IJS8_SA_S9_EEENS6_IJNS7_ILi1EEESI_SI_EEESC_SE_Li256ELb1ELb1ELb0ELb0EEENS1_19SingleTileSchedulerILb1ELb0ELb1ELi128EEEEEEEEEvNT_6ParamsE)
        .other          _ZN7cutlass13device_kernelIN5flash19enable_sm80_to_sm89INS1_16FlashAttnFwdSm80INS1_25CollectiveMainloopFwdSm80ILi8ELi1ELb0EN4cute5tupleIJNS5_1CILi128EEENS7_ILi64EEENS7_ILi256EEEEEELi256ENS_6half_tEfNS_4arch4Sm80ELb0ELb1ELb0ELb1ELb0ELb0ELb1ELb0EEENS1_21CollectiveEpilogueFwdINS6_IJS8_SA_S9_EEENS6_IJNS7_ILi1EEESI_SI_EEESC_SE_Li256ELb1ELb1ELb0ELb0EEENS1_19SingleTileSchedulerILb1ELb0ELb1ELi128EEEEEEEEEvNT_6ParamsE,@"STO_CUDA_ENTRY STV_DEFAULT"
_ZN7cutlass13device_kernelIN5flash19enable_sm80_to_sm89INS1_16FlashAttnFwdSm80INS1_25CollectiveMainloopFwdSm80ILi8ELi1ELb0EN4cute5tupleIJNS5_1CILi128EEENS7_ILi64EEENS7_ILi256EEEEEELi256ENS_6half_tEfNS_4arch4Sm80ELb0ELb1ELb0ELb1ELb0ELb0ELb1ELb0EEENS1_21CollectiveEpilogueFwdINS6_IJS8_SA_S9_EEENS6_IJNS7_ILi1EEESI_SI_EEESC_SE_Li256ELb1ELb1ELb0ELb0EEENS1_19SingleTileSchedulerILb1ELb0ELb1ELi128EEEEEEEEEvNT_6ParamsE:
        /* <DEDUP_REMOVED lines=17> */
.L_x_928:
        /* <DEDUP_REMOVED lines=8> */
.L_x_930:
[----:B------:R-:W-:-:S04]  /*0190*/  MOV R0, c[0x0][0x54c] ;  /* 0x0001530000007a02 */ /* 0x000fc80000000f00 */
.L_x_929:
[----:B------:R-:W-:Y:S01]  /*01a0*/  USHF.L.U32 UR7, UR7, 0x7, URZ ;  /* 0x0000000707077899 */ /* 0x000fe2000800063f */
[----:B-----5:R-:W-:-:S05]  /*01b0*/  IMAD R0, R0, c[0x0][0x548], RZ ;  /* 0x0001520000007a24 */ /* 0x020fca00078e02ff */
[----:B------:R-:W-:-:S04]  /*01c0*/  ISETP.LE.AND P0, PT, R0, UR7, PT ;  /* 0x0000000700007c0c */ /* 0x000fc8000bf03270 */
[----:B------:R-:W-:Y:S01]  /*01d0*/  SEL R232, R232, 0xffffffff, !P0 ;  /* 0xffffffffe8e87807 */ /* 0x000fe20004000000 */
[----:B------:R-:W-:Y:S05]  /*01e0*/  BRA `(.L_x_931) ;  /* 0x0000012000007947 */ /* 0x000fea0003800000 */
.L_x_927:
[----:B------:R-:W-:-:S04]  /*01f0*/  ISETP.NE.U32.AND P0, PT, RZ, c[0x0][0x568], PT ;  /* 0x00015a00ff007a0c */ /* 0x000fc80003f05070 */
[----:B------:R-:W-:-:S13]  /*0200*/  ISETP.NE.AND.EX P0, PT, RZ, c[0x0][0x56c], PT, P0 ;  /* 0x00015b00ff007a0c */ /* 0x000fda0003f05300 */
[----:B------:R-:W-:Y:S05]  /*0210*/  @!P0 BRA `(.L_x_932) ;  /* 0x0000002000008947 */ /* 0x000fea0003800000 */
[----:B------:R1:W5:Y:S01]  /*0220*/  LDG.E R0, [R2.64] ;  /* 0x0000001202007981 */ /* 0x000362000c1e1900 */
[----:B------:R-:W-:Y:S05]  /*0230*/  BRA `(.L_x_933) ;  /* 0x0000009000007947 */ /* 0x000fea0003800000 */
.L_x_932:
        /* <DEDUP_REMOVED lines=8> */
.L_x_934:
[----:B------:R-:W-:-:S04]  /*02c0*/  MOV R0, c[0x0][0x54c] ;  /* 0x0001530000007a02 */ /* 0x000fc80000000f00 */
.L_x_933:
[----:B------:R-:W-:Y:S01]  /*02d0*/  USHF.L.U32 UR7, UR7, 0x7, URZ ;  /* 0x0000000707077899 */ /* 0x000fe2000800063f */
[----:B-----5:R-:W-:-:S05]  /*02e0*/  IMAD R0, R0, c[0x0][0x548], RZ ;  /* 0x0001520000007a24 */ /* 0x020fca00078e02ff */
[----:B------:R-:W-:-:S04]  /*02f0*/  ISETP.LE.AND P0, PT, R0, UR7, PT ;  /* 0x0000000700007c0c */ /* 0x000fc8000bf03270 */
[----:B------:R-:W-:-:S04]  /*0300*/  SEL R232, R232, 0xffffffff, !P0 ;  /* 0xffffffffe8e87807 */ /* 0x000fc80004000000 */
.L_x_931:
[----:B------:R-:W-:-:S13]  /*0310*/  ISETP.GE.AND P0, PT, R232, RZ, PT ;  /* 0x000000ffe800720c */ /* 0x000fda0003f06270 */
        /* <DEDUP_REMOVED lines=10> */
[----:B------:R-:W-:Y:S01]  /*03c0*/  @P0 IMAD.WIDE R12, R232, R5, c[0x0][0x360] ;  /* 0x0000d800e80c0625 */ /* 0x000fe200078e0205 */
[----:B------:R-:W2:Y:S01]  /*03d0*/  @P1 LDG.E R4, [R14.64] ;  /* 0x000000120e041981 */ /* 0x000ea2000c1e1900 */
[----:B-1----:R-:W-:-:S03]  /*03e0*/  CS2R R2, SRZ ;  /* 0x0000000000027805 */ /* 0x002fc6000001ff00 */
[----:B------:R-:W3:Y:S01]  /*03f0*/  @P0 LDG.E R0, [R12.64] ;  /* 0x000000120c000981 */ /* 0x000ee2000c1e1900 */
[----:B------:R-:W-:-:S04]  /*0400*/  IMAD.WIDE R10, R232, R5, c[0x0][0x348] ;  /* 0x0000d200e80a7625 */ /* 0x000fc800078e0205 */
[----:B------:R-:W-:Y:S01]  /*0410*/  IMAD.WIDE R8, R232, R5, c[0x0][0x350] ;  /* 0x0000d400e8087625 */ /* 0x000fe200078e0205 */
[----:B------:R1:W5:Y:S04]  /*0420*/  @P2 LDG.E R2, [R10.64] ;  /* 0x000000120a022981 */ /* 0x000368000c1e1900 */
[----:B------:R1:W5:Y:S01]  /*0430*/  @P4 LDG.E R3, [R8.64] ;  /* 0x0000001208034981 */ /* 0x000362000c1e1900 */
[----:B------:R-:W-:Y:S02]  /*0440*/  UMOV UR6, URZ ;  /* 0x0000003f00067c82 */ /* 0x000fe40008000000 */
[----:B------:R-:W-:Y:S02]  /*0450*/  ULDC UR16, c[0x0][0x168] ;  /* 0x00005a0000107ab9 */ /* 0x000fe40000000800 */
[----:B------:R-:W-:Y:S01]  /*0460*/  ULDC UR9, c[0x0][0x1d0] ;  /* 0x0000740000097ab9 */ /* 0x000fe20000000800 */
[----:B--2---:R1:W2:Y:S08]  /*0470*/  @P1 R2UR UR6, R4 ;  /* 0x00000000040613c2 */ /* 0x0042b000000e0000 */
[----:B---3--:R1:W3:Y:S02]  /*0480*/  @P0 R2UR UR16, R0 ;  /* 0x00000000001003c2 */ /* 0x0082e400000e0000 */
[----:B-12---:R-:W-:Y:S05]  /*0490*/  @P0 BRA `(.L_x_935) ;  /* 0x0000006000000947 */ /* 0x006fea0003800000 */
[----:B------:R-:W-:Y:S05]  /*04a0*/  @!P2 BRA `(.L_x_935) ;  /* 0x000000500000a947 */ /* 0x000fea0003800000 */
[----:B------:R-:W2:Y:S04]  /*04b0*/  LDG.E R0, [R10.64] ;  /* 0x000000120a007981 */ /* 0x000ea8000c1e1900 */
[----:B------:R-:W4:Y:S01]  /*04c0*/  LDG.E R4, [R10.64+0x4] ;  /* 0x000004120a047981 */ /* 0x000f22000c1e1900 */
[----:B--23--:R-:W1:Y:S08]  /*04d0*/  R2UR UR16, R0 ;  /* 0x00000000001073c2 */ /* 0x00ce7000000e0000 */
[----:B----4-:R-:W1:Y:S02]  /*04e0*/  R2UR UR4, R4 ;  /* 0x00000000040473c2 */ /* 0x010e6400000e0000 */
[----:B-1----:R-:W-:-:S06]  /*04f0*/  UIADD3 UR16, -UR16, UR4, URZ ;  /* 0x0000000410107290 */ /* 0x002fcc000fffe13f */
.L_x_935:
[----:B------:R-:W-:-:S04]  /*0500*/  ISETP.NE.U32.AND P0, PT, RZ, c[0x0][0x368], PT ;  /* 0x0000da00ff007a0c */ /* 0x000fc80003f05070 */
[----:B------:R-:W-:-:S13]  /*0510*/  ISETP.NE.AND.EX P0, PT, RZ, c[0x0][0x36c], PT, P0 ;  /* 0x0000db00ff007a0c */ /* 0x000fda0003f05300 */
[----:B------:R-:W-:Y:S05]  /*0520*/  @!P0 BRA `(.L_x_936) ;  /* 0x0000004000008947 */ /* 0x000fea0003800000 */
[----:B------:R-:W-:-:S05]  /*0530*/  IMAD.WIDE R8, R232, R5, c[0x0][0x368] ;  /* 0x0000da00e8087625 */ /* 0x000fca00078e0205 */
[----:B------:R-:W2:Y:S02]  /*0540*/  LDG.E R0, [R8.64] ;  /* 0x0000001208007981 */ /* 0x000ea4000c1e1900 */
[----:B--2---:R1:W2:Y:S02]  /*0550*/  R2UR UR9, R0 ;  /* 0x00000000000973c2 */ /* 0x0042a400000e0000 */
[----:B-12---:R-:W-:Y:S05]  /*0560*/  BRA `(.L_x_937) ;  /* 0x0000006000007947 */ /* 0x006fea0003800000 */
.L_x_936:
[----:B------:R-:W-:Y:S05]  /*0570*/  @!P4 BRA `(.L_x_937) ;  /* 0x000000500000c947 */ /* 0x000fea0003800000 */
[----:B------:R-:W2:Y:S04]  /*0580*/  LDG.E R0, [R8.64] ;  /* 0x0000001208007981 */ /* 0x000ea8000c1e1900 */
[----:B------:R-:W4:Y:S01]  /*0590*/  LDG.E R4, [R8.64+0x4] ;  /* 0x0000041208047981 */ /* 0x000f22000c1e1900 */
[----:B--2---:R-:W1:Y:S08]  /*05a0*/  R2UR UR9, R0 ;  /* 0x00000000000973c2 */ /* 0x004e7000000e0000 */
[----:B----4-:R-:W1:Y:S02]  /*05b0*/  R2UR UR4, R4 ;  /* 0x00000000040473c2 */ /* 0x010e6400000e0000 */
[----:B-1----:R-:W-:-:S06]  /*05c0*/  UIADD3 UR9, -UR9, UR4, URZ ;  /* 0x0000000409097290 */ /* 0x002fcc000fffe13f */
.L_x_937:
[----:B------:R-:W-:Y:S01]  /*05d0*/  ULDC UR4, c[0x0][0x2c4] ;  /* 0x0000b10000047ab9 */ /* 0x000fe20000000800 */
[----:B-----5:R-:W-:Y:S01]  /*05e0*/  IADD3 R0, R3, UR6, RZ ;  /* 0x0000000603007c10 */ /* 0x020fe2000fffe0ff */
[----:B------:R-:W-:-:S02]  /*05f0*/  UISETP.NE.AND UP2, UPT, UR4, 0x1, UPT ;  /* 0x000000010400788c */ /* 0x000fc4000bf45270 */
[----:B------:R-:W-:Y:S02]  /*0600*/  ULDC.64 UR10, c[0x0][0x2c8] ;  /* 0x0000b200000a7ab9 */ /* 0x000fe40000000a00 */
[----:B------:R-:W-:Y:S02]  /*0610*/  ULDC.64 UR4, c[0x0][0x328] ;  /* 0x0000ca0000047ab9 */ /* 0x000fe40000000a00 */
[----:B------:R-:W-:Y:S02]  /*0620*/  UISETP.GE.AND UP1, UPT, UR5, 0x1, UPT ;  /* 0x000000010500788c */ /* 0x000fe4000bf26270 */
[----:B------:R-:W-:-:S03]  /*0630*/  UIADD3 UR9, -UR6, UR9, URZ ;  /* 0x0000000906097290 */ /* 0x000fc6000fffe13f */
[----:B------:R-:W-:Y:S01]  /*0640*/  @UP2 UIADD3 UR12, UR7, 0x7f, URZ ;  /* 0x0000007f070c2890 */ /* 0x000fe2000fffe03f */
[----:B------:R-:W-:Y:S01]  /*0650*/  PLOP3.LUT P0, PT, PT, PT, UP1, 0x40, 0x0 ;  /* 0x000000000000781c */ /* 0x000fe20003f0e818 */
[----:B---3--:R-:W-:Y:S02]  /*0660*/  UIADD3 UR8, UR9, 0x1, -UR16 ;  /* 0x0000000109087890 */ /* 0x008fe4000fffe810 */
[----:B------:R-:W-:Y:S02]  /*0670*/  UIMAD.WIDE.U32 UR12, UR12, UR10, URZ ;  /* 0x0000000a0c0c72a5 */ /* 0x000fe4000f8e003f */
[----:B------:R-:W-:Y:S02]  /*0680*/  UIADD3 UR10, UR7, 0x7f, URZ ;  /* 0x0000007f070a7890 */ /* 0x000fe4000fffe03f */
[----:B------:R-:W-:-:S04]  /*0690*/  @UP2 USHF.R.U32.HI UR10, URZ, UR11, UR13 ;  /* 0x0000000b3f0a2299 */ /* 0x000fc8000801160d */
[----:B------:R-:W-:-:S04]  /*06a0*/  UIADD3 UR8, UR8, UR10, URZ ;  /* 0x0000000a08087290 */ /* 0x000fc8000fffe03f */
[----:B------:R-:W-:Y:S01]  /*06b0*/  UIADD3 UR4, UR8, UR4, URZ ;  /* 0x0000000408047290 */ /* 0x000fe2000fffe03f */
[----:B------:R-:W-:Y:S05]  /*06c0*/  @P0 BRA `(.L_x_938) ;  /* 0x0000012000000947 */ /* 0x000fea0003800000 */
[----:B------:R-:W-:Y:S01]  /*06d0*/  ISETP.LT.AND P0, PT, RZ, UR8, PT ;  /* 0x00000008ff007c0c */ /* 0x000fe2000bf01270 */
[----:B------:R-:W-:-:S12]  /*06e0*/  UIADD3 UR6, UR8, -0x1, URZ ;  /* 0xffffffff08067890 */ /* 0x000fd8000fffe03f */
        /* <DEDUP_REMOVED lines=8> */
.L_x_939:
[----:B------:R-:W-:Y:S02]  /*0770*/  UISETP.NE.AND UP0, UPT, UR5, 0x1, UPT ;  /* 0x000000010500788c */ /* 0x000fe4000bf05270 */
[----:B------:R-:W-:Y:S02]  /*0780*/  ULDC.64 UR10, c[0x0][0x330] ;  /* 0x0000cc00000a7ab9 */ /* 0x000fe40000000a00 */
[----:B------:R-:W-:-:S07]  /*0790*/  UIMAD.WIDE.U32 UR12, UR6, UR10, URZ ;  /* 0x0000000a060c72a5 */ /* 0x000fce000f8e003f */
[----:B------:R-:W-:Y:S02]  /*07a0*/  @UP0 USHF.R.U32.HI UR6, URZ, UR11, UR13 ;  /* 0x0000000b3f060299 */ /* 0x000fe4000801160d */
.L_x_940:
[----:B------:R-:W-:Y:S02]  /*07b0*/  ULDC UR8, c[0x0][0x32c] ;  /* 0x0000cb0000087ab9 */ /* 0x000fe40000000800 */
[----:B------:R-:W-:-:S04]  /*07c0*/  UIMAD UR8, UR6, UR5, UR8 ;  /* 0x00000005060872a4 */ /* 0x000fc8000f8e0208 */
[----:B------:R-:W-:-:S04]  /*07d0*/  UISETP.LT.AND UP0, UPT, UR4, UR8, UPT ;  /* 0x000000080400728c */ /* 0x000fc8000bf01270 */
[----:B------:R-:W-:Y:S02]  /*07e0*/  USEL UR4, UR4, UR8, UP0 ;  /* 0x0000000804047287 */ /* 0x000fe40008000000 */
.L_x_938:
[----:B------:R-:W-:Y:S01]  /*07f0*/  UIADD3 UR12, UR9, 0x3f, URZ ;  /* 0x0000003f090c7890 */ /* 0x000fe2000fffe03f */
[----:B------:R-:W-:Y:S01]  /*0800*/  PLOP3.LUT P0, PT, PT, PT, UP1, 0x40, 0x0 ;  /* 0x000000000000781c */ /* 0x000fe20003f0e818 */
[----:B------:R-:W-:Y:S02]  /*0810*/  UIADD3 UR6, UR4, 0x3f, URZ ;  /* 0x0000003f04067890 */ /* 0x000fe4000fffe03f */
[----:B------:R-:W-:Y:S02]  /*0820*/  ULDC.64 UR10, c[0x0][0x2c8] ;  /* 0x0000b200000a7ab9 */ /* 0x000fe40000000a00 */
[----:B------:R-:W-:Y:S02]  /*0830*/  UIMAD.WIDE.U32 UR14, UR7, UR10, URZ ;  /* 0x0000000a070e72a5 */ /* 0x000fe4000f8e003f */
[----:B------:R-:W-:Y:S02]  /*0840*/  USHF.R.S32.HI UR8, URZ, 0x1f, UR12 ;  /* 0x0000001f3f087899 */ /* 0x000fe4000801140c */
[----:B------:R-:W-:-:S02]  /*0850*/  USHF.R.S32.HI UR10, URZ, 0x1f, UR6 ;  /* 0x0000001f3f0a7899 */ /* 0x000fc40008011406 */
[----:B------:R-:W-:Y:S02]  /*0860*/  ULEA.HI UR8, UR8, UR12, URZ, 0x6 ;  /* 0x0000000c08087291 */ /* 0x000fe4000f8f303f */
[----:B------:R-:W-:Y:S02]  /*0870*/  ULEA.HI UR10, UR10, UR6, URZ, 0x6 ;  /* 0x000000060a0a7291 */ /* 0x000fe4000f8f303f */
[----:B------:R-:W-:Y:S02]  /*0880*/  UMOV UR4, UR7 ;  /* 0x0000000700047c82 */ /* 0x000fe40008000000 */
[----:B------:R-:W-:Y:S02]  /*0890*/  @UP2 USHF.R.U32.HI UR4, URZ, UR11, UR15 ;  /* 0x0000000b3f042299 */ /* 0x000fe4000801160f */
[----:B------:R-:W-:Y:S02]  /*08a0*/  USHF.R.S32.HI UR14, URZ, 0x6, UR8 ;  /* 0x000000063f0e7899 */ /* 0x000fe40008011408 */
[----:B------:R-:W-:-:S02]  /*08b0*/  USHF.R.S32.HI UR11, URZ, 0x6, UR10 ;  /* 0x000000063f0b7899 */ /* 0x000fc4000801140a */
[----:B------:R-:W-:Y:S02]  /*08c0*/  UIADD3 UR6, UR9, -UR16, URZ ;  /* 0x8000001009067290 */ /* 0x000fe4000fffe03f */
[----:B------:R-:W-:Y:S02]  /*08d0*/  UISETP.LT.AND UP0, UPT, UR14, UR11, UPT ;  /* 0x0000000b0e00728c */ /* 0x000fe4000bf01270 */
[----:B------:R-:W-:Y:S02]  /*08e0*/  UIADD3 UR10, UR6, UR4, URZ ;  /* 0x00000004060a7290 */ /* 0x000fe4000fffe03f */
[----:B------:R-:W-:Y:S02]  /*08f0*/  ULDC UR8, c[0x0][0x324] ;  /* 0x0000c90000087ab9 */ /* 0x000fe40000000800 */
[----:B------:R-:W-:Y:S02]  /*0900*/  USEL UR14, UR14, UR11, UP0 ;  /* 0x0000000b0e0e7287 */ /* 0x000fe40008000000 */
        /* <DEDUP_REMOVED lines=13> */
.L_x_942:
[----:B------:R-:W-:-:S03]  /*09e0*/  UISETP.NE.AND UP0, UPT, UR5, 0x1, UPT ;  /* 0x000000010500788c */ /* 0x000fc6000bf05270 */
[----:B------:R-:W-:Y:S02]  /*09f0*/  ULDC.64 UR4, c[0x0][0x330] ;  /* 0x0000cc0000047ab9 */ /* 0x000fe40000000a00 */
[----:B------:R-:W-:-:S07]  /*0a00*/  UIMAD.WIDE.U32 UR12, UR10, UR4, URZ ;  /* 0x000000040a0c72a5 */ /* 0x000fce000f8e003f */
[----:B------:R-:W-:Y:S02]  /*0a10*/  @UP0 UMOV UR11, UR13 ;  /* 0x0000000d000b0c82 */ /* 0x000fe40008000000 */
[----:B------:R-:W-:Y:S02]  /*0a20*/  @UP0 USHF.R.U32.HI UR10, URZ, UR5, UR11 ;  /* 0x000000053f0a0299 */ /* 0x000fe4000801160b */
.L_x_943:
[----:B------:R-:W-:Y:S02]  /*0a30*/  ULDC UR4, c[0x0][0x32c] ;  /* 0x0000cb0000047ab9 */ /* 0x000fe40000000800 */
[----:B------:R-:W-:-:S04]  /*0a40*/  UIMAD UR4, UR10, UR4, URZ ;  /* 0x000000040a0472a4 */ /* 0x000fc8000f8e023f */
[----:B------:R-:W-:-:S04]  /*0a50*/  UISETP.LT.AND UP0, UPT, UR8, UR4, UPT ;  /* 0x000000040800728c */ /* 0x000fc8000bf01270 */
[----:B------:R-:W-:-:S04]  /*0a60*/  USEL UR8, UR8, UR4, !UP0 ;  /* 0x0000000408087287 */ /* 0x000fc8000c000000 */
.L_x_941:
        /* <DEDUP_REMOVED lines=76> */
[----:B------:R-:W-:-:S04]  /*0f30*/  ISETP.NE.U32.AND P3, PT, RZ, c[0x0][0x340], PT ;  /* 0x0000d000ff007a0c */ /* 0x000fc80003f65070 */
[----:B------:R-:W-:-:S13]  /*0f40*/  ISETP.NE.AND.EX P3, PT, RZ, c[0x0][0x344], PT, P3 ;  /* 0x0000d100ff007a0c */ /* 0x000fda0003f65330 */
[----:B------:R-:W-:-:S06]  /*0f50*/  @P3 IMAD.WIDE R4, R232, R5, c[0x0][0x340] ;  /* 0x0000d000e8043625 */ /* 0x000fcc00078e0205 */
[----:B------:R1:W2:Y:S01]  /*0f60*/  @P3 LDG.E R4, [R4.64] ;  /* 0x0000001204043981 */ /* 0x0002a2000c1e1900 */
[----:B------:R-:W-:Y:S01]  /*0f70*/  SHF.R.S32.HI R3, RZ, 0x1f, R2 ;  /* 0x0000001fff037819 */ /* 0x000fe20000011402 */
[----:B------:R-:W-:Y:S01]  /*0f80*/  ULDC UR4, c[0x0][0x2c4] ;  /* 0x0000b10000047ab9 */ /* 0x000fe20000000800 */
[----:B------:R-:W-:Y:S01]  /*0f90*/  SHF.R.S32.HI R85, RZ, 0x1f, R6 ;  /* 0x0000001fff557819 */ /* 0x000fe20000011406 */
[----:B------:R-:W3:Y:S01]  /*0fa0*/  S2R R22, SR_CTAID.Y ;  /* 0x0000000000167919 */ /* 0x000ee20000002600 */
[----:B------:R-:W-:Y:S01]  /*0fb0*/  PLOP3.LUT P1, PT, PT, PT, UP2, 0x80, 0x0 ;  /* 0x000000000000781c */ /* 0x000fe20003f2f028 */
[----:B------:R-:W-:Y:S01]  /*0fc0*/  IMAD R3, R3, c[0x0][0x178], RZ ;  /* 0x00005e0003037a24 */ /* 0x000fe200078e02ff */
[-C--:B------:R-:W-:Y:S01]  /*0fd0*/  LEA.HI R12, R85, R6.reuse, RZ, 0x3 ;  /* 0x00000006550c7211 */ /* 0x080fe200078f18ff */
[----:B------:R-:W-:Y:S01]  /*0fe0*/  UIMAD UR4, UR16, UR4, URZ ;  /* 0x00000004100472a4 */ /* 0x000fe2000f8e023f */
[----:B------:R-:W-:Y:S01]  /*0ff0*/  PLOP3.LUT P0, PT, PT, PT, UP2, 0x80, 0x0 ;  /* 0x000000000000781c */ /* 0x000fe20003f0f028 */
[----:B------:R-:W-:Y:S01]  /*1000*/  IMAD R14, R2, c[0x0][0x17c], R3 ;  /* 0x00005f00020e7a24 */ /* 0x000fe200078e0203 */
[----:B------:R-:W-:Y:S01]  /*1010*/  LOP3.LUT R9, R12, 0xfffffff8, RZ, 0xc0, !PT ;  /* 0xfffffff80c097812 */ /* 0x000fe200078ec0ff */
[----:B------:R-:W-:Y:S01]  /*1020*/  IMAD.WIDE.U32 R2, R2, c[0x0][0x178], RZ ;  /* 0x00005e0002027a25 */ /* 0x000fe200078e00ff */
[----:B------:R-:W-:Y:S01]  /*1030*/  SHF.R.S32.HI R12, RZ, 0x3, R12 ;  /* 0x00000003ff0c7819 */ /* 0x000fe2000001140c */
[----:B------:R-:W-:Y:S01]  /*1040*/  BSSY B0, `(.L_x_945) ;  /* 0x00000b0000007945 */ /* 0x000fe20003800000 */
[----:B------:R-:W-:Y:S01]  /*1050*/  SHF.R.S32.HI R11, RZ, 0x1f, R232 ;  /* 0x0000001fff0b7819 */ /* 0x000fe200000114e8 */
[----:B------:R-:W-:Y:S01]  /*1060*/  IMAD.IADD R15, R3, 0x1, R14 ;  /* 0x00000001030f7824 */ /* 0x000fe200078e020e */
[----:B------:R-:W-:Y:S01]  /*1070*/  SEL R24, R232, RZ, !P2 ;  /* 0x000000ffe8187207 */ /* 0x000fe20005000000 */
[----:B------:R-:W-:Y:S01]  /*1080*/  IMAD.IADD R9, R6, 0x1, -R9 ;  /* 0x0000000106097824 */ /* 0x000fe200078e0a09 */
[----:B------:R-:W-:Y:S01]  /*1090*/  SEL R17, R11, RZ, !P2 ;  /* 0x000000ff0b117207 */ /* 0x000fe20005000000 */
[----:B------:R-:W-:Y:S01]  /*10a0*/  IMAD.MOV.U32 R14, RZ, RZ, R2 ;  /* 0x000000ffff0e7224 */ /* 0x000fe200078e0002 */
[----:B------:R-:W-:Y:S01]  /*10b0*/  LEA.HI R7, R85, R6, RZ, 0x4 ;  /* 0x0000000655077211 */ /* 0x000fe200078f20ff */
[----:B------:R-:W-:-:S02]  /*10c0*/  IMAD R2, R9, 0x20, R12 ;  /* 0x0000002009027824 */ /* 0x000fc400078e020c */
[----:B------:R-:W-:Y:S01]  /*10d0*/  IMAD R17, R17, c[0x0][0x1c0], RZ ;  /* 0x0000700011117a24 */ /* 0x000fe200078e02ff */
[----:B------:R-:W-:Y:S01]  /*10e0*/  SHF.R.S32.HI R8, RZ, 0x4, R7 ;  /* 0x00000004ff087819 */ /* 0x000fe20000011407 */
[----:B------:R-:W-:Y:S01]  /*10f0*/  IMAD.SHL.U32 R231, R12, 0x40, RZ ;  /* 0x000000400ce77824 */ /* 0x000fe200078e00ff */
[----:B------:R-:W-:Y:S01]  /*1100*/  IADD3 R2, R2, UR7, RZ ;  /* 0x0000000702027c10 */ /* 0x000fe2000fffe0ff */
[----:B---3--:R-:W-:Y:S01]  /*1110*/  IMAD.WIDE.U32 R14, R22, c[0x0][0x1b8], R14 ;  /* 0x00006e00160e7a25 */ /* 0x008fe200078e000e */
[----:B------:R-:W-:Y:S02]  /*1120*/  SHF.R.S32.HI R3, RZ, 0x1f, R22 ;  /* 0x0000001fff037819 */ /* 0x000fe40000011416 */
[----:B------:R-:W-:Y:S01]  /*1130*/  LEA.HI R229, R7, R8, RZ, 0x1 ;  /* 0x0000000807e57211 */ /* 0x000fe200078f08ff */
[----:B------:R-:W-:Y:S01]  /*1140*/  IMAD.MOV.U32 R18, RZ, RZ, R2 ;  /* 0x000000ffff127224 */ /* 0x000fe200078e0002 */
[----:B------:R-:W-:Y:S01]  /*1150*/  LOP3.LUT R231, R231, 0x1c0, RZ, 0xc0, !PT ;  /* 0x000001c0e7e77812 */ /* 0x000fe200078ec0ff */
[----:B-1----:R-:W-:Y:S01]  /*1160*/  IMAD R5, R3, c[0x0][0x1b8], RZ ;  /* 0x00006e0003057a24 */ /* 0x002fe200078e02ff */
[----:B------:R-:W-:Y:S01]  /*1170*/  LOP3.LUT R7, R7, 0xfffffff0, RZ, 0xc0, !PT ;  /* 0xfffffff007077812 */ /* 0x000fe200078ec0ff */
[----:B------:R-:W-:Y:S01]  /*1180*/  IMAD R17, R24, c[0x0][0x1c4], R17 ;  /* 0x0000710018117a24 */ /* 0x000fe200078e0211 */
[----:B------:R-:W-:Y:S01]  /*1190*/  LOP3.LUT R229, R229, 0xfffffffe, RZ, 0xc0, !PT ;  /* 0xfffffffee5e57812 */ /* 0x000fe200078ec0ff */
[----:B------:R-:W-:-:S02]  /*11a0*/  IMAD R5, R22, c[0x0][0x1bc], R5 ;  /* 0x00006f0016057a24 */ /* 0x000fc400078e0205 */
[----:B------:R-:W-:Y:S02]  /*11b0*/  IMAD.SHL.U32 R20, R9, 0x8, RZ ;  /* 0x0000000809147824 */ /* 0x000fe400078e00ff */
[----:B------:R-:W-:Y:S02]  /*11c0*/  IMAD.IADD R15, R15, 0x1, R5 ;  /* 0x000000010f0f7824 */ /* 0x000fe400078e0205 */
[----:B------:R-:W-:Y:S01]  /*11d0*/  @P1 IMAD.HI.U32 R5, R2, c[0x0][0x2c8], RZ ;  /* 0x0000b20002051a27 */ /* 0x000fe200078e00ff */
[----:B------:R-:W-:Y:S02]  /*11e0*/  IADD3 R31, P1, R0, R12, RZ ;  /* 0x0000000c001f7210 */ /* 0x000fe40007f3e0ff */
[----:B------:R-:W-:Y:S01]  /*11f0*/  LOP3.LUT R10, R231, 0x38, R20, 0xf8, !PT ;  /* 0x00000038e70a7812 */ /* 0x000fe200078ef814 */
[----:B------:R-:W-:Y:S01]  /*1200*/  IMAD.WIDE.U32 R24, R24, c[0x0][0x1c0], R14 ;  /* 0x0000700018187a25 */ /* 0x000fe200078e000e */
[----:B------:R-:W-:Y:S02]  /*1210*/  @P0 SHF.R.U32.HI R18, RZ, c[0x0][0x2cc], R5 ;  /* 0x0000b300ff120a19 */ /* 0x000fe40000011605 */
[----:B------:R-:W-:Y:S01]  /*1220*/  IADD3 R5, R12, UR7, RZ ;  /* 0x000000070c057c10 */ /* 0x000fe2000fffe0ff */
[----:B------:R-:W-:Y:S01]  /*1230*/  IMAD.IADD R25, R25, 0x1, R17 ;  /* 0x0000000119197824 */ /* 0x000fe200078e0211 */
[--C-:B------:R-:W-:Y:S01]  /*1240*/  SHF.R.S32.HI R15, RZ, 0x1f, R18.reuse ;  /* 0x0000001fff0f7819 */ /* 0x100fe20000011412 */
[----:B------:R-:W-:Y:S01]  /*1250*/  IMAD.MOV R13, RZ, RZ, -R18 ;  /* 0x000000ffff0d7224 */ /* 0x000fe200078e0a12 */
[----:B------:R-:W-:Y:S01]  /*1260*/  SHF.R.U32.HI R231, RZ, 0x3, R231 ;  /* 0x00000003ffe77819 */ /* 0x000fe200000116e7 */
[----:B------:R-:W-:Y:S01]  /*1270*/  IMAD.IADD R229, R8, 0x1, -R229 ;  /* 0x0000000108e57824 */ /* 0x000fe200078e0ae5 */
[----:B------:R-:W-:Y:S01]  /*1280*/  IADD3 R8, R5, 0x20, RZ ;  /* 0x0000002005087810 */ /* 0x000fe20007ffe0ff */
[----:B------:R-:W-:Y:S01]  /*1290*/  IMAD R16, R13, c[0x0][0x2c4], R2 ;  /* 0x0000b1000d107a24 */ /* 0x000fe200078e0202 */
[----:B------:R-:W-:Y:S01]  /*12a0*/  SHF.R.S32.HI R13, RZ, 0x1f, R0 ;  /* 0x0000001fff0d7819 */ /* 0x000fe20000011400 */
[----:B------:R-:W-:Y:S01]  /*12b0*/  IMAD R15, R15, c[0x0][0x1b0], RZ ;  /* 0x00006c000f0f7a24 */ /* 0x000fe200078e02ff */
[----:B------:R-:W-:-:S02]  /*12c0*/  LOP3.LUT R231, R10, R231, RZ, 0x3c, !PT ;  /* 0x000000e70ae77212 */ /* 0x000fc400078e3cff */
[----:B------:R-:W-:Y:S01]  /*12d0*/  SHF.R.S32.HI R2, RZ, 0x1f, R16 ;  /* 0x0000001fff027819 */ /* 0x000fe20000011410 */
[----:B------:R-:W-:Y:S01]  /*12e0*/  IMAD R15, R18, c[0x0][0x1b4], R15 ;  /* 0x00006d00120f7a24 */ /* 0x000fe200078e020f */
[----:B------:R-:W-:Y:S01]  /*12f0*/  LEA.HI.X.SX32 R0, R12, R13, 0x1, P1 ;  /* 0x0000000d0c007211 */ /* 0x000fe200008f0eff */
[----:B------:R-:W-:Y:S01]  /*1300*/  IMAD.WIDE.U32 R18, R18, c[0x0][0x1b0], R24 ;  /* 0x00006c0012127a25 */ /* 0x000fe200078e0018 */
[----:B------:R-:W-:Y:S02]  /*1310*/  ISETP.GE.AND P1, PT, R5, UR4, PT ;  /* 0x0000000405007c0c */ /* 0x000fe4000bf26270 */
[----:B------:R-:W-:Y:S01]  /*1320*/  ISETP.GE.AND P0, PT, R8, UR4, PT ;  /* 0x0000000408007c0c */ /* 0x000fe2000bf06270 */
[----:B------:R-:W-:Y:S01]  /*1330*/  IMAD.IADD R19, R19, 0x1, R15 ;  /* 0x0000000113137824 */ /* 0x000fe200078e020f */
[----:B------:R-:W-:Y:S01]  /*1340*/  IADD3 R8, R20, 0x80, RZ ;  /* 0x0000008014087810 */ /* 0x000fe20007ffe0ff */
[----:B------:R-:W-:Y:S01]  /*1350*/  IMAD R15, R2, c[0x0][0x1a8], RZ ;  /* 0x00006a00020f7a24 */ /* 0x000fe200078e02ff */
[----:B------:R-:W-:Y:S01]  /*1360*/  SHF.R.S32.HI R21, RZ, 0x1f, R20 ;  /* 0x0000001fff157819 */ /* 0x000fe20000011414 */
[----:B------:R-:W-:Y:S01]  /*1370*/  IMAD R24, R0, c[0x0][0x1e0], RZ ;  /* 0x0000780000187a24 */ /* 0x000fe200078e02ff */
[----:B------:R-:W-:Y:S01]  /*1380*/  ISETP.GE.AND P2, PT, R8, c[0x0][0x1d4], PT ;  /* 0x0000750008007a0c */ /* 0x000fe20003f46270 */
[----:B------:R-:W-:-:S02]  /*1390*/  IMAD R15, R16, c[0x0][0x1ac], R15 ;  /* 0x00006b00100f7a24 */ /* 0x000fc400078e020f */
[----:B------:R-:W-:-:S04]  /*13a0*/  IMAD.WIDE.U32 R16, R16, c[0x0][0x1a8], R18 ;  /* 0x00006a0010107a25 */ /* 0x000fc800078e0012 */
[----:B------:R-:W-:Y:S01]  /*13b0*/  IMAD.IADD R14, R17, 0x1, R15 ;  /* 0x00000001110e7824 */ /* 0x000fe200078e020f */
[----:B------:R-:W-:Y:S01]  /*13c0*/  LEA R15, P5, R16, c[0x0][0x160], 0x1 ;  /* 0x00005800100f7a11 */ /* 0x000fe200078a08ff */
[----:B------:R-:W-:Y:S01]  /*13d0*/  IMAD R18, R0, c[0x0][0x208], RZ ;  /* 0x0000820000127a24 */ /* 0x000fe200078e02ff */
[----:B------:R-:W-:Y:S01]  /*13e0*/  LEA.HI R0, R85, R6, RZ, 0x6 ;  /* 0x0000000655007211 */ /* 0x000fe200078f30ff */
[----:B------:R-:W-:Y:S01]  /*13f0*/  IMAD.IADD R2, R6, 0x1, -R7 ;  /* 0x0000000106027824 */ /* 0x000fe200078e0a07 */
[----:B------:R-:W-:Y:S01]  /*1400*/  LEA.HI.X R14, R16, c[0x0][0x164], R14, 0x1, P5 ;  /* 0x00005900100e7a11 */ /* 0x000fe200028f0c0e */
[----:B------:R-:W-:Y:S01]  /*1410*/  SHFL.IDX PT, R26, R15, RZ, 0x181f ;  /* 0x00181fff0f1a7589 */ /* 0x000fe200000e0000 */
[----:B------:R-:W-:Y:S01]  /*1420*/  IMAD.SHL.U32 R13, R9, 0x8, RZ ;  /* 0x00000008090d7824 */ /* 0x000fe200078e00ff */
[----:B------:R-:W-:Y:S01]  /*1430*/  IADD3 R16, R20, 0x40, RZ ;  /* 0x0000004014107810 */ /* 0x000fe20007ffe0ff */
[----:B------:R-:W-:Y:S01]  /*1440*/  IMAD.SHL.U32 R0, R0, 0x8, RZ ;  /* 0x0000000800007824 */ /* 0x000fe200078e00ff */
[----:B------:R-:W1:Y:S01]  /*1450*/  SHFL.IDX PT, R27, R14, RZ, 0x181f ;  /* 0x00181fff0e1b7589 */ /* 0x000e6200000e0000 */
[----:B------:R-:W-:Y:S01]  /*1460*/  SHF.R.S32.HI R7, RZ, 0x1f, R2 ;  /* 0x0000001fff077819 */ /* 0x000fe20000011402 */
[----:B------:R-:W-:Y:S01]  /*1470*/  IMAD R24, R31, c[0x0][0x1e4], R24 ;  /* 0x000079001f187a24 */ /* 0x000fe200078e0218 */
[----:B------:R-:W-:Y:S01]  /*1480*/  IADD3 R10, R13, 0x80, RZ ;  /* 0x000000800d0a7810 */ /* 0x000fe20007ffe0ff */
[----:B------:R-:W-:Y:S01]  /*1490*/  IMAD R18, R31, c[0x0][0x20c], R18 ;  /* 0x000083001f127a24 */ /* 0x000fe200078e0212 */
[----:B------:R-:W-:Y:S01]  /*14a0*/  LOP3.LUT R231, R231, 0xfffffe00, R0, 0xf8, !PT ;  /* 0xfffffe00e7e77812 */ /* 0x000fe200078ef800 */
[----:B------:R-:W-:Y:S01]  /*14b0*/  IMAD.WIDE.U32 R32, R31, c[0x0][0x1e0], R20 ;  /* 0x000078001f207a25 */ /* 0x000fe200078e0014 */
[----:B------:R-:W-:-:S02]  /*14c0*/  LEA.HI R0, R7, R2, RZ, 0x3 ;  /* 0x0000000207007211 */ /* 0x000fc400078f18ff */
[----:B------:R-:W-:Y:S01]  /*14d0*/  @!P1 SHF.R.S32.HI R17, RZ, 0x1f, R10 ;  /* 0x0000001fff119819 */ /* 0x000fe2000001140a */
[----:B------:R-:W-:Y:S01]  /*14e0*/  IMAD.WIDE.U32 R30, R31, c[0x0][0x208], R20 ;  /* 0x000082001f1e7a25 */ /* 0x000fe200078e0014 */
[----:B------:R-:W-:Y:S02]  /*14f0*/  LOP3.LUT R7, R0, 0xfffffff8, RZ, 0xc0, !PT ;  /* 0xfffffff800077812 */ /* 0x000fe400078ec0ff */
[----:B------:R-:W-:Y:S01]  /*1500*/  IADD3 R8, R13, 0xc0, RZ ;  /* 0x000000c00d087810 */ /* 0x000fe20007ffe0ff */
[----:B------:R-:W-:Y:S01]  /*1510*/  IMAD.IADD R25, R33, 0x1, R24 ;  /* 0x0000000121197824 */ /* 0x000fe200078e0218 */
[----:B------:R-:W-:Y:S01]  /*1520*/  ISETP.GE.AND P6, PT, R10, c[0x0][0x198], PT ;  /* 0x000066000a007a0c */ /* 0x000fe20003fc6270 */
[----:B------:R-:W-:Y:S01]  /*1530*/  IMAD.IADD R7, R2, 0x1, -R7 ;  /* 0x0000000102077824 */ /* 0x000fe200078e0a07 */
[----:B------:R-:W-:Y:S01]  /*1540*/  @!P1 LEA.HI R10, R17, R10, RZ, 0x3 ;  /* 0x0000000a110a9211 */ /* 0x000fe200078f18ff */
[----:B------:R-:W-:Y:S01]  /*1550*/  IMAD.IADD R19, R31, 0x1, R18 ;  /* 0x000000011f137824 */ /* 0x000fe200078e0212 */
[----:B------:R-:W-:Y:S01]  /*1560*/  @!P1 SHF.R.S32.HI R17, RZ, 0x1f, R8 ;  /* 0x0000001fff119819 */ /* 0x000fe20000011408 */
[----:B------:R-:W-:Y:S01]  /*1570*/  IMAD.MOV.U32 R24, RZ, RZ, R32 ;  /* 0x000000ffff187224 */ /* 0x000fe200078e0020 */
[----:B------:R-:W-:Y:S01]  /*1580*/  ISETP.GE.AND P5, PT, R8, c[0x0][0x198], PT ;  /* 0x0000660008007a0c */ /* 0x000fe20003fa6270 */
[----:B------:R-:W-:Y:S01]  /*1590*/  IMAD.MOV.U32 R18, RZ, RZ, R30 ;  /* 0x000000ffff127224 */ /* 0x000fe200078e001e */
[----:B------:R-:W-:Y:S01]  /*15a0*/  @!P1 LEA.HI R8, R17, R8, RZ, 0x3 ;  /* 0x0000000811089211 */ /* 0x000fe200078f18ff */
[----:B------:R-:W-:Y:S01]  /*15b0*/  IMAD.WIDE.U32 R24, R22, c[0x0][0x1e8], R24 ;  /* 0x00007a0016187a25 */ /* 0x000fe200078e0018 */
[----:B------:R-:W-:-:S02]  /*15c0*/  @!P1 LOP3.LUT R10, R10, 0xfffffff8, RZ, 0xc0, !PT ;  /* 0xfffffff80a0a9812 */ /* 0x000fc400078ec0ff */
[----:B------:R-:W-:-:S03]  /*15d0*/  @!P1 LOP3.LUT R8, R8, 0xfffffff8, RZ, 0xc0, !PT ;  /* 0xfffffff808089812 */ /* 0x000fc600078ec0ff */
[----:B-1----:R-:W-:-:S04]  /*15e0*/  @!P1 IMAD.WIDE R32, R10, 0x2, R26 ;  /* 0x000000020a209825 */ /* 0x002fc800078e021a */
[----:B------:R-:W-:Y:S01]  /*15f0*/  IMAD.MOV.U32 R10, RZ, RZ, 0x10 ;  /* 0x00000010ff0a7424 */ /* 0x000fe200078e00ff */
[--C-:B--2---:R-:W-:Y:S01]  /*1600*/  @P3 SHF.R.S32.HI R29, RZ, 0x1f, R4.reuse ;  /* 0x0000001fff1d3819 */ /* 0x104fe20000011404 */
[----:B------:R-:W-:Y:S02]  /*1610*/  @P3 IMAD.MOV.U32 R28, RZ, RZ, R4 ;  /* 0x000000ffff1c3224 */ /* 0x000fe400078e0004 */
[----:B------:R-:W-:Y:S02]  /*1620*/  @!P3 IMAD.MOV.U32 R29, RZ, RZ, R11 ;  /* 0x000000ffff1db224 */ /* 0x000fe400078e000b */
[----:B------:R-:W-:Y:S02]  /*1630*/  @!P3 IMAD.MOV.U32 R28, RZ, RZ, R232 ;  /* 0x000000ffff1cb224 */ /* 0x000fe400078e00e8 */
[----:B------:R-:W-:Y:S01]  /*1640*/  IMAD R11, R3, c[0x0][0x1e8], RZ ;  /* 0x00007a00030b7a24 */ /* 0x000fe200078e02ff */
[----:B------:R-:W-:Y:S01]  /*1650*/  SEL R4, R29, RZ, !P4 ;  /* 0x000000ff1d047207 */ /* 0x000fe20006000000 */
[----:B------:R-:W-:Y:S01]  /*1660*/  IMAD R3, R3, c[0x0][0x210], RZ ;  /* 0x0000840003037a24 */ /* 0x000fe200078e02ff */
[----:B------:R-:W-:Y:S01]  /*1670*/  SEL R234, R28, RZ, !P4 ;  /* 0x000000ff1cea7207 */ /* 0x000fe20006000000 */
[C---:B------:R-:W-:Y:S01]  /*1680*/  IMAD R2, R22.reuse, c[0x0][0x1ec], R11 ;  /* 0x00007b0016027a24 */ /* 0x040fe200078e020b */
[----:B------:R-:W-:Y:S01]  /*1690*/  @!P1 SHF.R.S32.HI R11, RZ, 0x1f, R16 ;  /* 0x0000001fff0b9819 */ /* 0x000fe20000011410 */
[C---:B------:R-:W-:Y:S01]  /*16a0*/  IMAD R3, R22.reuse, c[0x0][0x214], R3 ;  /* 0x0000850016037a24 */ /* 0x040fe200078e0203 */
[----:B------:R-:W-:Y:S01]  /*16b0*/  @!P1 LEA R28, P3, R13, R26, 0x1 ;  /* 0x0000001a0d1c9211 */ /* 0x000fe200078608ff */
[----:B------:R-:W-:Y:S01]  /*16c0*/  IMAD.WIDE.U32 R22, R22, c[0x0][0x210], R18 ;  /* 0x0000840016167a25 */ /* 0x000fe200078e0012 */
[----:B------:R-:W-:-:S02]  /*16d0*/  @!P1 LEA.HI R11, R11, R16, RZ, 0x3 ;  /* 0x000000100b0b9211 */ /* 0x000fc400078f18ff */
[----:B------:R-:W-:Y:S01]  /*16e0*/  @!P1 LEA.HI.X R29, R13, R27, R21, 0x1, P3 ;  /* 0x0000001b0d1d9211 */ /* 0x000fe200018f0c15 */
[----:B------:R-:W-:Y:S01]  /*16f0*/  @!P1 IMAD.SHL.U32 R18, R231, 0x2, RZ ;  /* 0x00000002e7129824 */ /* 0x000fe200078e00ff */
[----:B------:R-:W-:Y:S01]  /*1700*/  ISETP.GE.AND P4, PT, R13, c[0x0][0x198], PT ;  /* 0x000066000d007a0c */ /* 0x000fe20003f86270 */
[----:B------:R-:W-:Y:S01]  /*1710*/  IMAD.IADD R25, R25, 0x1, R2 ;  /* 0x0000000119197824 */ /* 0x000fe200078e0202 */
[----:B------:R-:W-:Y:S01]  /*1720*/  ISETP.GE.AND P3, PT, R13, c[0x0][0x198], PT ;  /* 0x000066000d007a0c */ /* 0x000fe20003f66270 */
[----:B------:R-:W-:Y:S01]  /*1730*/  IMAD R243, R4, c[0x0][0x1f0], RZ ;  /* 0x00007c0004f37a24 */ /* 0x000fe200078e02ff */
[----:B------:R-:W-:Y:S01]  /*1740*/  ISETP.GE.AND P4, PT, R16, c[0x0][0x198], PT ;  /* 0x0000660010007a0c */ /* 0x000fe20003f86270 */
[----:B------:R-:W-:Y:S01]  /*1750*/  IMAD R239, R4, c[0x0][0x218], RZ ;  /* 0x0000860004ef7a24 */ /* 0x000fe200078e02ff */
[----:B------:R-:W-:Y:S01]  /*1760*/  @!P1 LOP3.LUT R11, R11, 0xfffffff8, RZ, 0xc0, !PT ;  /* 0xfffffff80b0b9812 */ /* 0x000fe200078ec0ff */
[C---:B------:R-:W-:Y:S01]  /*1770*/  IMAD R243, R234.reuse, c[0x0][0x1f4], R243 ;  /* 0x00007d00eaf37a24 */ /* 0x040fe200078e02f3 */
[----:B------:R-:W-:Y:S01]  /*1780*/  P2R R17, PR, RZ, 0x10 ;  /* 0x00000010ff117803 */ /* 0x000fe20000000000 */
[----:B------:R-:W-:-:S02]  /*1790*/  IMAD R239, R234, c[0x0][0x21c], R239 ;  /* 0x00008700eaef7a24 */ /* 0x000fc400078e02ef */
[----:B------:R-:W-:-:S04]  /*17a0*/  @!P1 IMAD.WIDE R30, R11, 0x2, R26 ;  /* 0x000000020b1e9825 */ /* 0x000fc800078e021a */
[----:B------:R-:W-:Y:S01]  /*17b0*/  @!P1 IMAD.WIDE R26, R8, 0x2, R26 ;  /* 0x00000002081a9825 */ /* 0x000fe200078e021a */
[----:B------:R-:W-:Y:S01]  /*17c0*/  @!PT LDS RZ, [RZ] ;  /* 0x00000000fffff984 */ /* 0x000fe20000000800 */
[----:B------:R1:W-:Y:S01]  /*17d0*/  @!P1 LDGSTS.E.BYPASS.LTC128B.128 [R18+0x10100], [R28.64], !P3 ;  /* 0x101000001c129fae */ /* 0x0003e2000d901d52 */
[----:B------:R-:W-:Y:S02]  /*17e0*/  ISETP.GE.AND P3, PT, R16, c[0x0][0x1d4], PT ;  /* 0x0000750010007a0c */ /* 0x000fe40003f66270 */
[----:B------:R-:W-:Y:S01]  /*17f0*/  IMAD.SHL.U32 R8, R7, 0x40, RZ ;  /* 0x0000004007087824 */ /* 0x000fe200078e00ff */
[----:B------:R2:W-:Y:S01]  /*1800*/  @!P1 LDGSTS.E.BYPASS.LTC128B.128 [R18+0x14100], [R30.64], !P4 ;  /* 0x141000001e129fae */ /* 0x0005e2000e101d52 */
[----:B------:R-:W-:Y:S01]  /*1810*/  IMAD.SHL.U32 R11, R229, 0x8, RZ ;  /* 0x00000008e50b7824 */ /* 0x000fe200078e00ff */
[----:B------:R-:W-:Y:S01]  /*1820*/  ISETP.GE.AND P4, PT, R20, c[0x0][0x1d4], PT ;  /* 0x0000750014007a0c */ /* 0x000fe20003f86270 */
[----:B------:R-:W-:Y:S01]  /*1830*/  IMAD.WIDE.U32 R236, R234, c[0x0][0x1f0], R24 ;  /* 0x00007c00eaec7a25 */ /* 0x000fe200078e0018 */
[----:B------:R-:W-:Y:S01]  /*1840*/  LOP3.LUT R8, R8, 0x1c0, RZ, 0xc0, !PT ;  /* 0x000001c008087812 */ /* 0x000fe200078ec0ff */
[----:B------:R2:W-:Y:S02]  /*1850*/  @!P1 LDGSTS.E.BYPASS.LTC128B.128 [R18+0x18100], [R32.64], !P6 ;  /* 0x1810000020129fae */ /* 0x0005e4000f101d52 */
[----:B------:R-:W-:Y:S01]  /*1860*/  IMAD.SHL.U32 R4, R0, 0x40, RZ ;  /* 0x0000004000047824 */ /* 0x000fe200078e00ff */
[----:B------:R-:W-:Y:S01]  /*1870*/  LOP3.LUT R11, R8, 0x8, R11, 0xf8, !PT ;  /* 0x00000008080b7812 */ /* 0x000fe200078ef80b */
[----:B------:R2:W-:Y:S01]  /*1880*/  @!P1 LDGSTS.E.BYPASS.LTC128B.128 [R18+0x1c100], [R26.64], !P5 ;  /* 0x1c1000001a129fae */ /* 0x0005e2000e901d52 */
[----:B------:R-:W-:Y:S01]  /*1890*/  LOP3.LUT P1, RZ, R7, 0x2, RZ, 0xc0, !PT ;  /* 0x0000000207ff7812 */ /* 0x000fe2000782c0ff */
[----:B------:R-:W-:Y:S01]  /*18a0*/  IMAD.IADD R243, R237, 0x1, R243 ;  /* 0x00000001edf37824 */ /* 0x000fe200078e02f3 */
[----:B------:R-:W-:-:S02]  /*18b0*/  SHF.R.U32.HI R8, RZ, 0x3, R8 ;  /* 0x00000003ff087819 */ /* 0x000fc40000011608 */
[----:B------:R-:W-:Y:S02]  /*18c0*/  SEL R2, R10, 0xfffffff0, !P1 ;  /* 0xfffffff00a027807 */ /* 0x000fe40004800000 */
[----:B------:R-:W-:Y:S02]  /*18d0*/  LOP3.LUT P1, RZ, R7, 0x4, RZ, 0xc0, !PT ;  /* 0x0000000407ff7812 */ /* 0x000fe4000782c0ff */
[----:B------:R-:W-:Y:S02]  /*18e0*/  LOP3.LUT R7, R11, R8, RZ, 0x3c, !PT ;  /* 0x000000080b077212 */ /* 0x000fe400078e3cff */
[----:B------:R-:W-:Y:S02]  /*18f0*/  IADD3 R0, R20, 0xc0, RZ ;  /* 0x000000c014007810 */ /* 0x000fe40007ffe0ff */
[----:B------:R-:W-:Y:S01]  /*1900*/  LOP3.LUT R4, R7, 0xfffffe00, R4, 0xf8, !PT ;  /* 0xfffffe0007047812 */ /* 0x000fe200078ef804 */
[----:B-1----:R-:W-:Y:S02]  /*1910*/  IMAD.IADD R29, R23, 0x1, R3 ;  /* 0x00000001171d7824 */ /* 0x002fe400078e0203 */
[----:B------:R-:W-:Y:S01]  /*1920*/  IMAD.MOV.U32 R28, RZ, RZ, R22 ;  /* 0x000000ffff1c7224 */ /* 0x000fe200078e0016 */
[----:B------:R2:W1:Y:S01]  /*1930*/  SHFL.IDX PT, R23, R14, 0x1, 0x181f ;  /* 0x00381f000e177f89 */ /* 0x00046200000e0000 */
[----:B------:R-:W-:-:S02]  /*1940*/  IMAD.MOV.U32 R3, RZ, RZ, 0x20 ;  /* 0x00000020ff037424 */ /* 0x000fc400078e00ff */
[----:B------:R-:W-:Y:S01]  /*1950*/  IMAD.WIDE.U32 R234, R234, c[0x0][0x218], R28 ;  /* 0x00008600eaea7a25 */ /* 0x000fe200078e001c */
[----:B------:R2:W3:Y:S02]  /*1960*/  SHFL.IDX PT, R22, R15, 0x1, 0x181f ;  /* 0x00381f000f167f89 */ /* 0x0004e400000e0000 */
[----:B------:R-:W-:Y:S01]  /*1970*/  SEL R3, R3, 0xffffffe0, !P1 ;  /* 0xffffffe003037807 */ /* 0x000fe20004800000 */
[----:B------:R-:W-:Y:S01]  /*1980*/  IMAD.IADD R239, R235, 0x1, R239 ;  /* 0x00000001ebef7824 */ /* 0x000fe200078e02ef */
[----:B------:R-:W-:Y:S01]  /*1990*/  ISETP.GE.AND P1, PT, R0, c[0x0][0x1d4], PT ;  /* 0x0000750000007a0c */ /* 0x000fe20003f26270 */
[----:B------:R-:W-:Y:S07]  /*19a0*/  @P0 BRA `(.L_x_946) ;  /* 0x0000019000000947 */ /* 0x000fee0003800000 */
[C---:B------:R-:W-:Y:S02]  /*19b0*/  IADD3 R11, R13.reuse, 0x80, RZ ;  /* 0x000000800d0b7810 */ /* 0x040fe40007ffe0ff */
[C---:B------:R-:W-:Y:S02]  /*19c0*/  IADD3 R7, R13.reuse, 0xc0, RZ ;  /* 0x000000c00d077810 */ /* 0x040fe40007ffe0ff */
[----:B---3--:R-:W-:-:S02]  /*19d0*/  LEA R24, P0, R13, R22, 0x1 ;  /* 0x000000160d187211 */ /* 0x008fc400078008ff */
[----:B------:R-:W-:Y:S02]  /*19e0*/  SHF.R.S32.HI R19, RZ, 0x1f, R16 ;  /* 0x0000001fff137819 */ /* 0x000fe40000011410 */
[----:B------:R-:W-:Y:S02]  /*19f0*/  SHF.R.S32.HI R8, RZ, 0x1f, R11 ;  /* 0x0000001fff087819 */ /* 0x000fe4000001140b */
[----:B------:R-:W-:Y:S02]  /*1a00*/  SHF.R.S32.HI R0, RZ, 0x1f, R7 ;  /* 0x0000001fff007819 */ /* 0x000fe40000011407 */
[----:B--2---:R-:W-:Y:S02]  /*1a10*/  P2R R18, PR, RZ, 0x2 ;  /* 0x00000002ff127803 */ /* 0x004fe40000000000 */
[----:B-1----:R-:W-:Y:S02]  /*1a20*/  LEA.HI.X R25, R13, R23, R21, 0x1, P0 ;  /* 0x000000170d197211 */ /* 0x002fe400000f0c15 */
[----:B------:R-:W-:Y:S01]  /*1a30*/  LEA.HI R10, R19, R16, RZ, 0x3 ;  /* 0x00000010130a7211 */ /* 0x000fe200078f18ff */
[----:B------:R-:W-:Y:S01]  /*1a40*/  IMAD.SHL.U32 R19, R231, 0x2, RZ ;  /* 0x00000002e7137824 */ /* 0x000fe200078e00ff */
[----:B------:R-:W-:-:S02]  /*1a50*/  ISETP.GE.AND P1, PT, R13, c[0x0][0x198], PT ;  /* 0x000066000d007a0c */ /* 0x000fc40003f26270 */
[----:B------:R-:W-:Y:S02]  /*1a60*/  ISETP.NE.AND P0, PT, R17, RZ, PT ;  /* 0x000000ff1100720c */ /* 0x000fe40003f05270 */
[----:B------:R-:W-:Y:S02]  /*1a70*/  LEA.HI R8, R8, R11, RZ, 0x3 ;  /* 0x0000000b08087211 */ /* 0x000fe400078f18ff */
[----:B------:R-:W-:Y:S02]  /*1a80*/  LEA.HI R0, R0, R7, RZ, 0x3 ;  /* 0x0000000700007211 */ /* 0x000fe400078f18ff */
[----:B------:R-:W-:Y:S02]  /*1a90*/  LOP3.LUT R10, R10, 0xfffffff8, RZ, 0xc0, !PT ;  /* 0xfffffff80a0a7812 */ /* 0x000fe400078ec0ff */
[----:B------:R-:W-:Y:S02]  /*1aa0*/  LOP3.LUT R7, R8, 0xfffffff8, RZ, 0xc0, !PT ;  /* 0xfffffff808077812 */ /* 0x000fe400078ec0ff */
[----:B------:R-:W-:Y:S01]  /*1ab0*/  LOP3.LUT R11, R0, 0xfffffff8, RZ, 0xc0, !PT ;  /* 0xfffffff8000b7812 */ /* 0x000fe200078ec0ff */
[----:B------:R-:W-:Y:S01]  /*1ac0*/  IMAD.WIDE R26, R10, 0x2, R22 ;  /* 0x000000020a1a7825 */ /* 0x000fe200078e0216 */
[----:B------:R1:W-:Y:S01]  /*1ad0*/  LDGSTS.E.BYPASS.LTC128B.128 [R19+0x11100], [R24.64], !P1 ;  /* 0x1110000018137fae */ /* 0x0003e2000c901d52 */
[----:B------:R-:W-:-:S02]  /*1ae0*/  ISETP.NE.AND P1, PT, R18, RZ, PT ;  /* 0x000000ff1200720c */ /* 0x000fc40003f25270 */
[--C-:B------:R-:W-:Y:S01]  /*1af0*/  IMAD.WIDE R28, R7, 0x2, R22.reuse ;  /* 0x00000002071c7825 */ /* 0x100fe200078e0216 */
[----:B------:R1:W-:Y:S03]  /*1b00*/  LDGSTS.E.BYPASS.LTC128B.128 [R19+0x15100], [R26.64], !P0 ;  /* 0x151000001a137fae */ /* 0x0003e6000c101d52 */
[----:B------:R-:W-:Y:S01]  /*1b10*/  IMAD.WIDE R22, R11, 0x2, R22 ;  /* 0x000000020b167825 */ /* 0x000fe200078e0216 */
[----:B------:R1:W-:Y:S04]  /*1b20*/  LDGSTS.E.BYPASS.LTC128B.128 [R19+0x19100], [R28.64], !P6 ;  /* 0x191000001c137fae */ /* 0x0003e8000f101d52 */
[----:B------:R1:W-:Y:S02]  /*1b30*/  LDGSTS.E.BYPASS.LTC128B.128 [R19+0x1d100], [R22.64], !P5 ;  /* 0x1d10000016137fae */ /* 0x0003e4000e901d52 */
.L_x_946:
[----:B------:R-:W-:Y:S05]  /*1b40*/  BSYNC B0 ;  /* 0x0000000000007941 */ /* 0x000fea0003800000 */
.L_x_945:
[----:B------:R-:W-:Y:S01]  /*1b50*/  IADD3 R0, R5, 0x40, RZ ;  /* 0x0000004005007810 */ /* 0x000fe20007ffe0ff */
[----:B-1----:R1:W4:Y:S01]  /*1b60*/  SHFL.IDX PT, R23, R14, 0x2, 0x181f ;  /* 0x00581f000e177f89 */ /* 0x00232200000e0000 */
[----:B------:R-:W-:Y:S02]  /*1b70*/  BSSY B0, `(.L_x_947) ;  /* 0x000001e000007945 */ /* 0x000fe40003800000 */
[----:B------:R-:W-:Y:S01]  /*1b80*/  ISETP.GE.AND P0, PT, R0, UR4, PT ;  /* 0x0000000400007c0c */ /* 0x000fe2000bf06270 */
[----:B---3--:R1:W3:-:S12]  /*1b90*/  SHFL.IDX PT, R22, R15, 0x2, 0x181f ;  /* 0x00581f000f167f89 */ /* 0x0082d800000e0000 */
[----:B------:R-:W-:Y:S05]  /*1ba0*/  @P0 BRA `(.L_x_948) ;  /* 0x000001a000000947 */ /* 0x000fea0003800000 */
[C---:B------:R-:W-:Y:S02]  /*1bb0*/  IADD3 R11, R13.reuse, 0x80, RZ ;  /* 0x000000800d0b7810 */ /* 0x040fe40007ffe0ff */
[C---:B------:R-:W-:Y:S02]  /*1bc0*/  IADD3 R7, R13.reuse, 0xc0, RZ ;  /* 0x000000c00d077810 */ /* 0x040fe40007ffe0ff */
[----:B---3--:R-:W-:Y:S02]  /*1bd0*/  LEA R24, P0, R13, R22, 0x1 ;  /* 0x000000160d187211 */ /* 0x008fe400078008ff */
[----:B------:R-:W-:Y:S02]  /*1be0*/  SHF.R.S32.HI R19, RZ, 0x1f, R16 ;  /* 0x0000001fff137819 */ /* 0x000fe40000011410 */
[----:B------:R-:W-:Y:S02]  /*1bf0*/  SHF.R.S32.HI R8, RZ, 0x1f, R11 ;  /* 0x0000001fff087819 */ /* 0x000fe4000001140b */
[----:B------:R-:W-:-:S02]  /*1c00*/  SHF.R.S32.HI R0, RZ, 0x1f, R7 ;  /* 0x0000001fff007819 */ /* 0x000fc40000011407 */
[----:B--2---:R-:W-:Y:S02]  /*1c10*/  P2R R18, PR, RZ, 0x2 ;  /* 0x00000002ff127803 */ /* 0x004fe40000000000 */
[----:B----4-:R-:W-:Y:S02]  /*1c20*/  LEA.HI.X R25, R13, R23, R21, 0x1, P0 ;  /* 0x000000170d197211 */ /* 0x010fe400000f0c15 */
[----:B------:R-:W-:Y:S01]  /*1c30*/  LEA.HI R10, R19, R16, RZ, 0x3 ;  /* 0x00000010130a7211 */ /* 0x000fe200078f18ff */
[----:B------:R-:W-:Y:S01]  /*1c40*/  IMAD.SHL.U32 R19, R231, 0x2, RZ ;  /* 0x00000002e7137824 */ /* 0x000fe200078e00ff */
[----:B------:R-:W-:Y:S02]  /*1c50*/  ISETP.GE.AND P1, PT, R13, c[0x0][0x198], PT ;  /* 0x000066000d007a0c */ /* 0x000fe40003f26270 */
[----:B------:R-:W-:Y:S02]  /*1c60*/  ISETP.NE.AND P0, PT, R17, RZ, PT ;  /* 0x000000ff1100720c */ /* 0x000fe40003f05270 */
[----:B------:R-:W-:-:S02]  /*1c70*/  LEA.HI R8, R8, R11, RZ, 0x3 ;  /* 0x0000000b08087211 */ /* 0x000fc400078f18ff */
[----:B------:R-:W-:Y:S02]  /*1c80*/  LEA.HI R0, R0, R7, RZ, 0x3 ;  /* 0x0000000700007211 */ /* 0x000fe400078f18ff */
[----:B------:R-:W-:Y:S02]  /*1c90*/  LOP3.LUT R10, R10, 0xfffffff8, RZ, 0xc0, !PT ;  /* 0xfffffff80a0a7812 */ /* 0x000fe400078ec0ff */
[----:B------:R-:W-:Y:S02]  /*1ca0*/  LOP3.LUT R7, R8, 0xfffffff8, RZ, 0xc0, !PT ;  /* 0xfffffff808077812 */ /* 0x000fe400078ec0ff */
[----:B------:R-:W-:Y:S01]  /*1cb0*/  LOP3.LUT R11, R0, 0xfffffff8, RZ, 0xc0, !PT ;  /* 0xfffffff8000b7812 */ /* 0x000fe200078ec0ff */
[--C-:B------:R-:W-:Y:S01]  /*1cc0*/  IMAD.WIDE R26, R10, 0x2, R22.reuse ;  /* 0x000000020a1a7825 */ /* 0x100fe200078e0216 */
[----:B------:R-:W-:Y:S01]  /*1cd0*/  @!PT LDS RZ, [RZ] ;  /* 0x00000000fffff984 */ /* 0x000fe20000000800 */
[----:B------:R2:W-:Y:S01]  /*1ce0*/  LDGSTS.E.BYPASS.LTC128B.128 [R19+0x12100], [R24.64], !P1 ;  /* 0x1210000018137fae */ /* 0x0005e2000c901d52 */
[----:B------:R-:W-:Y:S02]  /*1cf0*/  ISETP.NE.AND P1, PT, R18, RZ, PT ;  /* 0x000000ff1200720c */ /* 0x000fe40003f25270 */
[--C-:B------:R-:W-:Y:S01]  /*1d00*/  IMAD.WIDE R28, R7, 0x2, R22.reuse ;  /* 0x00000002071c7825 */ /* 0x100fe200078e0216 */
[----:B------:R2:W-:Y:S03]  /*1d10*/  LDGSTS.E.BYPASS.LTC128B.128 [R19+0x16100], [R26.64], !P0 ;  /* 0x161000001a137fae */ /* 0x0005e6000c101d52 */
[----:B------:R-:W-:Y:S01]  /*1d20*/  IMAD.WIDE R22, R11, 0x2, R22 ;  /* 0x000000020b167825 */ /* 0x000fe200078e0216 */
[----:B------:R2:W-:Y:S04]  /*1d30*/  LDGSTS.E.BYPASS.LTC128B.128 [R19+0x1a100], [R28.64], !P6 ;  /* 0x1a1000001c137fae */ /* 0x0005e8000f101d52 */
[----:B------:R2:W-:Y:S02]  /*1d40*/  LDGSTS.E.BYPASS.LTC128B.128 [R19+0x1e100], [R22.64], !P5 ;  /* 0x1e10000016137fae */ /* 0x0005e4000e901d52 */
.L_x_948:
[----:B------:R-:W-:Y:S05]  /*1d50*/  BSYNC B0 ;  /* 0x0000000000007941 */ /* 0x000fea0003800000 */
.L_x_947:
[----:B------:R-:W-:Y:S01]  /*1d60*/  IADD3 R5, R5, 0x60, RZ ;  /* 0x0000006005057810 */ /* 0x000fe20007ffe0ff */
[----:B------:R-:W-:Y:S01]  /*1d70*/  UMOV UR10, 0x6 ;  /* 0x00000006000a7882 */ /* 0x000fe20000000000 */
[----:B--2---:R2:W1:Y:S01]  /*1d80*/  SHFL.IDX PT, R19, R14, 0x3, 0x181f ;  /* 0x00781f000e137f89 */ /* 0x00446200000e0000 */
[----:B------:R-:W-:Y:S01]  /*1d90*/  ULDC.64 UR12, c[0x0][0x1e0] ;  /* 0x00007800000c7ab9 */ /* 0x000fe20000000a00 */
[----:B------:R-:W-:Y:S01]  /*1da0*/  ISETP.GE.AND P0, PT, R5, UR4, PT ;  /* 0x0000000405007c0c */ /* 0x000fe2000bf06270 */
[----:B------:R-:W-:Y:S01]  /*1db0*/  UIADD3 UR15, UR14, -0x1, URZ ;  /* 0xffffffff0e0f7890 */ /* 0x000fe2000fffe03f */
[----:B------:R2:W4:Y:S01]  /*1dc0*/  SHFL.IDX PT, R18, R15, 0x3, 0x181f ;  /* 0x00781f000f127f89 */ /* 0x00052200000e0000 */
[----:B------:R-:W-:Y:S01]  /*1dd0*/  USHF.L.U64.HI UR20, UR12, UR10, UR13 ;  /* 0x0000000a0c147299 */ /* 0x000fe2000801020d */
[----:B------:R-:W-:Y:S01]  /*1de0*/  BSSY B0, `(.L_x_949) ;  /* 0x000001d000007945 */ /* 0x000fe20003800000 */
[----:B------:R-:W-:-:S08]  /*1df0*/  USHF.L.U32 UR21, UR12, 0x6, URZ ;  /* 0x000000060c157899 */ /* 0x000fd0000800063f */
[----:B------:R-:W-:Y:S05]  /*1e00*/  @P0 BRA `(.L_x_950) ;  /* 0x000001a000000947 */ /* 0x000fea0003800000 */
[----:B------:R-:W-:Y:S01]  /*1e10*/  P2R R0, PR, RZ, 0x2 ;  /* 0x00000002ff007803 */ /* 0x000fe20000000000 */
[----:B------:R-:W-:Y:S01]  /*1e20*/  IMAD.SHL.U32 R5, R231, 0x2, RZ ;  /* 0x00000002e7057824 */ /* 0x000fe200078e00ff */
[C---:B------:R-:W-:Y:S02]  /*1e30*/  ISETP.GE.AND P1, PT, R13.reuse, c[0x0][0x198], PT ;  /* 0x000066000d007a0c */ /* 0x040fe40003f26270 */
[C---:B-12-4-:R-:W-:Y:S02]  /*1e40*/  LEA R14, P0, R13.reuse, R18, 0x1 ;  /* 0x000000120d0e7211 */ /* 0x056fe400078008ff */
[C---:B------:R-:W-:Y:S02]  /*1e50*/  IADD3 R8, R13.reuse, 0xc0, RZ ;  /* 0x000000c00d087810 */ /* 0x040fe40007ffe0ff */
[----:B------:R-:W-:Y:S02]  /*1e60*/  LEA.HI.X R15, R13, R19, R21, 0x1, P0 ;  /* 0x000000130d0f7211 */ /* 0x000fe400000f0c15 */
[----:B------:R-:W-:-:S02]  /*1e70*/  SHF.R.S32.HI R7, RZ, 0x1f, R8 ;  /* 0x0000001fff077819 */ /* 0x000fc40000011408 */
[----:B------:R-:W-:Y:S02]  /*1e80*/  ISETP.NE.AND P0, PT, R17, RZ, PT ;  /* 0x000000ff1100720c */ /* 0x000fe40003f05270 */
[----:B------:R-:W-:Y:S01]  /*1e90*/  LEA.HI R7, R7, R8, RZ, 0x3 ;  /* 0x0000000807077211 */ /* 0x000fe200078f18ff */
[----:B------:R-:W-:Y:S01]  /*1ea0*/  @!PT LDS RZ, [RZ] ;  /* 0x00000000fffff984 */ /* 0x000fe20000000800 */
[----:B------:R1:W-:Y:S01]  /*1eb0*/  LDGSTS.E.BYPASS.LTC128B.128 [R5+0x13100], [R14.64], !P1 ;  /* 0x131000000e057fae */ /* 0x0003e2000c901d52 */
[----:B------:R-:W-:Y:S02]  /*1ec0*/  ISETP.NE.AND P1, PT, R0, RZ, PT ;  /* 0x000000ff0000720c */ /* 0x000fe40003f25270 */
[----:B------:R-:W-:Y:S02]  /*1ed0*/  IADD3 R0, R13, 0x80, RZ ;  /* 0x000000800d007810 */ /* 0x000fe40007ffe0ff */
[----:B------:R-:W-:Y:S02]  /*1ee0*/  SHF.R.S32.HI R13, RZ, 0x1f, R16 ;  /* 0x0000001fff0d7819 */ /* 0x000fe40000011410 */
[----:B------:R-:W-:-:S02]  /*1ef0*/  SHF.R.S32.HI R11, RZ, 0x1f, R0 ;  /* 0x0000001fff0b7819 */ /* 0x000fc40000011400 */
[----:B------:R-:W-:Y:S02]  /*1f00*/  LEA.HI R13, R13, R16, RZ, 0x3 ;  /* 0x000000100d0d7211 */ /* 0x000fe400078f18ff */
[----:B------:R-:W-:Y:S02]  /*1f10*/  LEA.HI R11, R11, R0, RZ, 0x3 ;  /* 0x000000000b0b7211 */ /* 0x000fe400078f18ff */
[----:B------:R-:W-:Y:S02]  /*1f20*/  LOP3.LUT R13, R13, 0xfffffff8, RZ, 0xc0, !PT ;  /* 0xfffffff80d0d7812 */ /* 0x000fe400078ec0ff */
[----:B------:R-:W-:Y:S02]  /*1f30*/  LOP3.LUT R11, R11, 0xfffffff8, RZ, 0xc0, !PT ;  /* 0xfffffff80b0b7812 */ /* 0x000fe400078ec0ff */
[----:B------:R-:W-:-:S03]  /*1f40*/  LOP3.LUT R7, R7, 0xfffffff8, RZ, 0xc0, !PT ;  /* 0xfffffff807077812 */ /* 0x000fc600078ec0ff */
[----:B------:R-:W-:-:S04]  /*1f50*/  IMAD.WIDE R10, R11, 0x2, R18 ;  /* 0x000000020b0a7825 */ /* 0x000fc800078e0212 */
[----:B-1----:R-:W-:-:S04]  /*1f60*/  IMAD.WIDE R14, R13, 0x2, R18 ;  /* 0x000000020d0e7825 */ /* 0x002fc800078e0212 */
[----:B------:R-:W-:Y:S01]  /*1f70*/  IMAD.WIDE R18, R7, 0x2, R18 ;  /* 0x0000000207127825 */ /* 0x000fe200078e0212 */
[----:B------:R1:W-:Y:S04]  /*1f80*/  LDGSTS.E.BYPASS.LTC128B.128 [R5+0x17100], [R14.64], !P0 ;  /* 0x171000000e057fae */ /* 0x0003e8000c101d52 */
[----:B------:R1:W-:Y:S04]  /*1f90*/  LDGSTS.E.BYPASS.LTC128B.128 [R5+0x1b100], [R10.64], !P6 ;  /* 0x1b1000000a057fae */ /* 0x0003e8000f101d52 */
[----:B------:R1:W-:Y:S02]  /*1fa0*/  LDGSTS.E.BYPASS.LTC128B.128 [R5+0x1f100], [R18.64], !P5 ;  /* 0x1f10000012057fae */ /* 0x0003e4000e901d52 */
.L_x_950:
[----:B------:R-:W-:Y:S05]  /*1fb0*/  BSYNC B0 ;  /* 0x0000000000007941 */ /* 0x000fea0003800000 */
.L_x_949:
[----:B------:R-:W-:Y:S01]  /*1fc0*/  USHF.L.U32 UR17, UR15, 0x6, URZ ;  /* 0x000000060f117899 */ /* 0x000fe2000800063f */
[----:B------:R-:W0:Y:S01]  /*1fd0*/  LDGDEPBAR ;  /* 0x00000000000079af */ /* 0x000e220000000000 */
[----:B------:R-:W-:Y:S01]  /*1fe0*/  USHF.R.S32.HI UR11, URZ, 0x1f, UR15 ;  /* 0x0000001f3f0b7899 */ /* 0x000fe2000801140f */
[----:B------:R-:W-:Y:S01]  /*1ff0*/  IMAD.U32 R7, RZ, RZ, UR21 ;  /* 0x00000015ff077e24 */ /* 0x000fe2000f8e00ff */
[----:B------:R-:W-:Y:S01]  /*2000*/  UIMAD UR4, UR20, UR15, URZ ;  /* 0x0000000f140472a4 */ /* 0x000fe2000f8e023f */
[----:B------:R-:W-:Y:S01]  /*2010*/  IMAD.MOV.U32 R242, RZ, RZ, R236 ;  /* 0x000000fffff27224 */ /* 0x000fe200078e00ec */
[----:B------:R-:W-:Y:S01]  /*2020*/  USHF.L.U32 UR13, UR12, 0x5, URZ ;  /* 0x000000050c0d7899 */ /* 0x000fe2000800063f */
[----:B-1----:R-:W-:Y:S01]  /*2030*/  IMAD.U32 R5, RZ, RZ, UR17 ;  /* 0x00000011ff057e24 */ /* 0x002fe2000f8e00ff */
[----:B------:R-:W-:Y:S01]  /*2040*/  UIMAD UR4, UR11, UR21, UR4 ;  /* 0x000000150b0472a4 */ /* 0x000fe2000f8e0204 */
[----:B--2---:R-:W-:Y:S01]  /*2050*/  IMAD.SHL.U32 R14, R9, 0x40, RZ ;  /* 0x00000040090e7824 */ /* 0x004fe200078e00ff */
[----:B------:R-:W-:Y:S01]  /*2060*/  SEL R13, RZ, 0x1, P4 ;  /* 0x00000001ff0d7807 */ /* 0x000fe20002000000 */
[----:B----4-:R-:W-:Y:S01]  /*2070*/  IMAD.WIDE.U32 R18, R7, UR15, R242 ;  /* 0x0000000f07127c25 */ /* 0x010fe2000f8e00f2 */
[----:B------:R-:W-:Y:S01]  /*2080*/  IADD3 R0, -R5, UR9, -R12 ;  /* 0x0000000905007c10 */ /* 0x000fe2000fffe90c */
[----:B------:R-:W-:Y:S01]  /*2090*/  UMOV UR22, 0x5 ;  /* 0x0000000500167882 */ /* 0x000fe20000000000 */
[----:B------:R-:W-:Y:S01]  /*20a0*/  LOP3.LUT R14, R14, 0x1c0, RZ, 0xc0, !PT ;  /* 0x000001c00e0e7812 */ /* 0x000fe200078ec0ff */
[----:B------:R-:W-:Y:S01]  /*20b0*/  IMAD.SHL.U32 R11, R12, 0x8, RZ ;  /* 0x000000080c0b7824 */ /* 0x000fe200078e00ff */
[C---:B------:R-:W-:Y:S01]  /*20c0*/  ISETP.GE.AND P6, PT, R0.reuse, 0x1, PT ;  /* 0x000000010000780c */ /* 0x040fe20003fc6270 */
[----:B------:R-:W-:Y:S01]  /*20d0*/  ULDC UR5, c[0x0][0x1e4] ;  /* 0x0000790000057ab9 */ /* 0x000fe20000000800 */
[----:B------:R-:W-:Y:S01]  /*20e0*/  ISETP.GE.AND P5, PT, R0, 0x21, PT ;  /* 0x000000210000780c */ /* 0x000fe20003fa6270 */
[----:B------:R-:W-:Y:S01]  /*20f0*/  USHF.L.U64.HI UR12, UR12, UR22, UR5 ;  /* 0x000000160c0c7299 */ /* 0x000fe20008010205 */
[----:B------:R-:W-:Y:S01]  /*2100*/  SEL R8, RZ, 0x2, P3 ;  /* 0x00000002ff087807 */ /* 0x000fe20001800000 */
[----:B------:R-:W-:Y:S01]  /*2110*/  IMAD.SHL.U32 R231, R231, 0x2, RZ ;  /* 0x00000002e7e77824 */ /* 0x000fe200078e00ff */
[----:B------:R-:W-:Y:S01]  /*2120*/  SEL R0, RZ, 0x4, P2 ;  /* 0x00000004ff007807 */ /* 0x000fe20001000000 */
[----:B------:R-:W-:Y:S01]  /*2130*/  UISETP.GT.AND UP0, UPT, UR15, UR8, UPT ;  /* 0x000000080f00728c */ /* 0x000fe2000bf04270 */
[----:B------:R-:W-:Y:S01]  /*2140*/  IADD3 R10, R19, UR4, RZ ;  /* 0x00000004130a7c10 */ /* 0x000fe2000fffe0ff */
[----:B------:R-:W-:Y:S01]  /*2150*/  ULDC.64 UR4, c[0x0][0x208] ;  /* 0x0000820000047ab9 */ /* 0x000fe20000000a00 */
[----:B------:R-:W-:Y:S01]  /*2160*/  LOP3.LUT R11, R14, 0x8, R11, 0xf8, !PT ;  /* 0x000000080e0b7812 */ /* 0x000fe200078ef80b */
[----:B------:R-:W-:Y:S01]  /*2170*/  UIMAD UR11, UR11, UR4, URZ ;  /* 0x000000040b0b72a4 */ /* 0x000fe2000f8e023f */
[----:B------:R-:W-:Y:S01]  /*2180*/  IADD3 R13, R0, R8, R13 ;  /* 0x00000008000d7210 */ /* 0x000fe20007ffe00d */
[----:B------:R-:W-:Y:S01]  /*2190*/  UIMAD.WIDE.U32 UR22, UR15, UR4, URZ ;  /* 0x000000040f1672a5 */ /* 0x000fe2000f8e003f */
[C---:B------:R-:W-:Y:S01]  /*21a0*/  @P6 LEA R16, P0, R18.reuse, c[0x0][0x1c8], 0x1 ;  /* 0x0000720012106a11 */ /* 0x040fe200078008ff */
[----:B------:R-:W-:Y:S01]  /*21b0*/  UIMAD UR11, UR15, UR5, UR11 ;  /* 0x000000050f0b72a4 */ /* 0x000fe2000f8e020b */
[----:B------:R-:W-:Y:S01]  /*21c0*/  SHF.R.U32.HI R14, RZ, 0x3, R14 ;  /* 0x00000003ff0e7819 */ /* 0x000fe2000001160e */
[----:B------:R-:W-:Y:S01]  /*21d0*/  USHF.L.U64.HI UR10, UR4, UR10, UR5 ;  /* 0x0000000a040a7299 */ /* 0x000fe20008010205 */
[C---:B------:R-:W-:Y:S01]  /*21e0*/  @P6 LEA.HI.X R17, R18.reuse, c[0x0][0x1cc], R10, 0x1, P0 ;  /* 0x0000730012116a11 */ /* 0x040fe200000f0c0a */
[----:B------:R-:W-:Y:S01]  /*21f0*/  BAR.SYNC.DEFER_BLOCKING 0x0 ;  /* 0x0000000000007b1d */ /* 0x000fe20000010000 */
[----:B------:R-:W-:Y:S01]  /*2200*/  @P5 IADD3 R0, P0, R18, UR13, RZ ;  /* 0x0000000d12005c10 */ /* 0x000fe2000ff1e0ff */
[----:B------:R-:W-:Y:S01]  /*2210*/  UIADD3 UR11, UR23, UR11, URZ ;  /* 0x0000000b170b7290 */ /* 0x000fe2000fffe03f */
[----:B------:R-:W-:Y:S01]  /*2220*/  LOP3.LUT R14, R11, R14, RZ, 0x3c, !PT ;  /* 0x0000000e0b0e7212 */ /* 0x000fe200078e3cff */
[----:B------:R-:W-:Y:S01]  /*2230*/  IMAD.U32 R15, RZ, RZ, UR23 ;  /* 0x00000017ff0f7e24 */ /* 0x000fe2000f8e00ff */
[----:B------:R-:W-:Y:S01]  /*2240*/  @P5 IADD3.X R11, R10, UR12, RZ, P0, !PT ;  /* 0x0000000c0a0b5c10 */ /* 0x000fe200087fe4ff */
[----:B------:R-:W-:Y:S01]  /*2250*/  @UP0 UIADD3 UR5, UR14, -0x2, URZ ;  /* 0xfffffffe0e050890 */ /* 0x000fe2000fffe03f */
[C---:B------:R-:W-:Y:S01]  /*2260*/  @P5 LEA R18, P0, R0.reuse, c[0x0][0x1c8], 0x1 ;  /* 0x0000720000125a11 */ /* 0x040fe200078008ff */
[----:B------:R-:W-:Y:S01]  /*2270*/  IMAD R229, R229, 0x200, R14 ;  /* 0x00000200e5e57824 */ /* 0x000fe200078e020e */
[----:B------:R-:W-:Y:S01]  /*2280*/  SEL R8, RZ, 0x8, P1 ;  /* 0x00000008ff087807 */ /* 0x000fe20000800000 */
[----:B------:R-:W-:Y:S01]  /*2290*/  IMAD.U32 R14, RZ, RZ, UR22 ;  /* 0x00000016ff0e7e24 */ /* 0x000fe2000f8e00ff */
[----:B------:R-:W-:Y:S01]  /*22a0*/  @P5 LEA.HI.X R19, R0, c[0x0][0x1cc], R11, 0x1, P0 ;  /* 0x0000730000135a11 */ /* 0x000fe200000f0c0b */
[----:B------:R-:W-:Y:S01]  /*22b0*/  IMAD.U32 R11, RZ, RZ, UR11 ;  /* 0x0000000bff0b7e24 */ /* 0x000fe2000f8e00ff */
[----:B------:R-:W-:Y:S01]  /*22c0*/  LEA.HI R84, R85, R6, RZ, 0x5 ;  /* 0x0000000655547211 */ /* 0x000fe200078f28ff */
[----:B------:R-:W-:Y:S01]  /*22d0*/  IMAD.SHL.U32 R229, R229, 0x2, RZ ;  /* 0x00000002e5e57824 */ /* 0x000fe200078e00ff */
[C---:B------:R-:W-:Y:S01]  /*22e0*/  LEA R0, P0, R14.reuse, R234, 0x6 ;  /* 0x000000ea0e007211 */ /* 0x040fe200078030ff */
[----:B------:R-:W-:Y:S01]  /*22f0*/  USHF.L.U32 UR11, UR4, 0x6, URZ ;  /* 0x00000006040b7899 */ /* 0x000fe2000800063f */
[----:B------:R-:W-:Y:S01]  /*2300*/  IMAD.IADD R8, R13, 0x1, R8 ;  /* 0x000000010d087824 */ /* 0x000fe200078e0208 */
[----:B------:R-:W-:Y:S01]  /*2310*/  SHF.R.S32.HI R87, RZ, 0x5, R84 ;  /* 0x00000005ff577819 */ /* 0x000fe20000011454 */
[----:B------:R-:W-:Y:S01]  /*2320*/  @UP0 USHF.R.S32.HI UR4, URZ, 0x1f, UR5 ;  /* 0x0000001f3f040899 */ /* 0x000fe20008011405 */
[----:B------:R-:W-:Y:S01]  /*2330*/  LEA.HI.X R11, R14, R239, R11, 0x6, P0 ;  /* 0x000000ef0e0b7211 */ /* 0x000fe200000f340b */
[----:B------:R-:W-:Y:S01]  /*2340*/  @UP0 UIMAD UR20, UR20, UR5, URZ ;  /* 0x00000005141402a4 */ /* 0x000fe2000f8e023f */
[----:B------:R-:W-:Y:S01]  /*2350*/  IADD3 R13, R229, 0x8100, RZ ;  /* 0x00008100e50d7810 */ /* 0x000fe20007ffe0ff */
[----:B------:R-:W-:Y:S01]  /*2360*/  IMAD R230, R87, 0x400, R4 ;  /* 0x0000040057e67824 */ /* 0x000fe200078e0204 */
[----:B------:R-:W-:Y:S01]  /*2370*/  @!PT LDS RZ, [RZ] ;  /* 0x00000000fffff984 */ /* 0x000fe20000000800 */
[----:B------:R-:W-:Y:S01]  /*2380*/  @!PT LDS RZ, [RZ] ;  /* 0x00000000fffff984 */ /* 0x000fe20000000800 */
[----:B------:R-:W-:Y:S01]  /*2390*/  @!PT LDS RZ, [RZ] ;  /* 0x00000000fffff984 */ /* 0x000fe20000000800 */
[----:B------:R1:W-:Y:S01]  /*23a0*/  @P6 LDGSTS.E.BYPASS.LTC128B.128 [R231+0x8100], [R16.64], !P4 ;  /* 0x0810000010e76fae */ /* 0x0003e2000e101d52 */
[----:B------:R-:W-:Y:S01]  /*23b0*/  IADD3 R228, R229, 0x8120, RZ ;  /* 0x00008120e5e47810 */ /* 0x000fe20007ffe0ff */
[----:B------:R-:W-:Y:S01]  /*23c0*/  @UP0 UIMAD UR4, UR4, UR21, UR20 ;  /* 0x00000015040402a4 */ /* 0x000fe2000f8e0214 */
[----:B------:R-:W-:Y:S01]  /*23d0*/  IMAD.SHL.U32 R230, R230, 0x2, RZ ;  /* 0x00000002e6e67824 */ /* 0x000fe200078e00ff */
[----:B------:R1:W-:Y:S01]  /*23e0*/  @P6 LDGSTS.E.BYPASS.LTC128B.128 [R231+0xa100], [R16.64+0x80], !P3 ;  /* 0x0a10008010e76fae */ /* 0x0003e2000d901d52 */
[----:B------:R-:W-:Y:S01]  /*23f0*/  P2R R10, PR, RZ, 0x8 ;  /* 0x00000008ff0a7803 */ /* 0x000fe20000000000 */
[----:B------:R-:W-:Y:S01]  /*2400*/  UIADD3 UR17, UR9, 0x1, -UR17 ;  /* 0x0000000109117890 */ /* 0x000fe2000fffe811 */
[--C-:B------:R-:W-:Y:S01]  /*2410*/  IMAD R226, R2, 0x2, R230.reuse ;  /* 0x0000000202e27824 */ /* 0x100fe200078e02e6 */
[----:B------:R1:W-:Y:S01]  /*2420*/  @P6 LDGSTS.E.BYPASS.LTC128B.128 [R231+0xc100], [R16.64+0x100], !P2 ;  /* 0x0c10010010e76fae */ /* 0x0003e2000d101d52 */
[----:B------:R-:W-:Y:S01]  /*2430*/  IMAD R225, R3, 0x2, R230 ;  /* 0x0000000203e17824 */ /* 0x000fe200078e02e6 */
[----:B------:R-:W-:Y:S01]  /*2440*/  LEA.HI R85, R85, R6, RZ, 0x2 ;  /* 0x0000000655557211 */ /* 0x000fe200078f10ff */
[----:B------:R-:W-:Y:S01]  /*2450*/  IMAD R223, R3, 0x2, R226 ;  /* 0x0000000203df7824 */ /* 0x000fe200078e02e2 */
[----:B------:R1:W-:Y:S01]  /*2460*/  @P6 LDGSTS.E.BYPASS.LTC128B.128 [R231+0xe100], [R16.64+0x180], !P1 ;  /* 0x0e10018010e76fae */ /* 0x0003e2000c901d52 */
[----:B------:R-:W-:Y:S01]  /*2470*/  LOP3.LUT P6, RZ, R9, 0x2, RZ, 0xc0, !PT ;  /* 0x0000000209ff7812 */ /* 0x000fe200078cc0ff */
[----:B------:R-:W-:Y:S01]  /*2480*/  ULDC UR15, c[0x0][0x324] ;  /* 0x0000c900000f7ab9 */ /* 0x000fe20000000800 */
[----:B------:R-:W-:Y:S01]  /*2490*/  LOP3.LUT R85, R85, 0xfffffffc, RZ, 0xc0, !PT ;  /* 0xfffffffc55557812 */ /* 0x000fe200078ec0ff */
[----:B------:R2:W-:Y:S01]  /*24a0*/  @P5 LDGSTS.E.BYPASS.LTC128B.128 [R231+0x9100], [R18.64], !P4 ;  /* 0x0910000012e75fae */ /* 0x0005e2000e101d52 */
[----:B------:R-:W-:-:S03]  /*24b0*/  ULOP3.LUT UR15, URZ, UR15, URZ, 0x33, !UPT ;  /* 0x0000000f3f0f7292 */ /* 0x000fc6000f8e333f */
[----:B------:R2:W-:Y:S04]  /*24c0*/  @P5 LDGSTS.E.BYPASS.LTC128B.128 [R231+0xb100], [R18.64+0x80], !P3 ;  /* 0x0b10008012e75fae */ /* 0x0005e8000d901d52 */
[----:B------:R2:W-:Y:S02]  /*24d0*/  @P5 LDGSTS.E.BYPASS.LTC128B.128 [R231+0xd100], [R18.64+0x100], !P2 ;  /* 0x0d10010012e75fae */ /* 0x0005e4000d101d52 */
[----:B------:R-:W-:Y:S02]  /*24e0*/  @P6 IADD3 R228, R13, -0x20, RZ ;  /* 0xffffffe00de46810 */ /* 0x000fe40007ffe0ff */
[----:B------:R2:W-:Y:S01]  /*24f0*/  @P5 LDGSTS.E.BYPASS.LTC128B.128 [R231+0xf100], [R18.64+0x180], !P1 ;  /* 0x0f10018012e75fae */ /* 0x0005e2000c901d52 */
[----:B------:R-:W-:Y:S02]  /*2500*/  LOP3.LUT P6, RZ, R8, 0x2, RZ, 0xc0, !PT ;  /* 0x0000000208ff7812 */ /* 0x000fe400078cc0ff */
[C---:B------:R-:W-:Y:S01]  /*2510*/  IADD3 R219, R228.reuse, 0x800, RZ ;  /* 0x00000800e4db7810 */ /* 0x040fe20007ffe0ff */
[----:B------:R-:W0:Y:S01]  /*2520*/  LDGDEPBAR ;  /* 0x00000000000079af */ /* 0x000e220000000000 */
[----:B------:R-:W-:-:S02]  /*2530*/  IADD3 R218, R228, 0x1000, RZ ;  /* 0x00001000e4da7810 */ /* 0x000fc40007ffe0ff */
[C---:B------:R-:W-:Y:S02]  /*2540*/  IADD3 R217, R228.reuse, 0x1800, RZ ;  /* 0x00001800e4d97810 */ /* 0x040fe40007ffe0ff */
[----:B------:R-:W-:Y:S02]  /*2550*/  IADD3 R215, R228, 0x2000, RZ ;  /* 0x00002000e4d77810 */ /* 0x000fe40007ffe0ff */
[----:B-1----:R-:W-:Y:S02]  /*2560*/  LEA R16, P0, R0, c[0x0][0x1f8], 0x1 ;  /* 0x00007e0000107a11 */ /* 0x002fe400078008ff */
[----:B------:R-:W-:Y:S02]  /*2570*/  IADD3 R214, R228, 0x2800, RZ ;  /* 0x00002800e4d67810 */ /* 0x000fe40007ffe0ff */
[----:B------:R-:W-:Y:S01]  /*2580*/  LEA.HI.X R17, R0, c[0x0][0x1fc], R11, 0x1, P0 ;  /* 0x00007f0000117a11 */ /* 0x000fe200000f0c0b */
[----:B------:R-:W-:Y:S01]  /*2590*/  IMAD.MOV.U32 R0, RZ, RZ, 0x40 ;  /* 0x00000040ff007424 */ /* 0x000fe200078e00ff */
[----:B------:R-:W-:-:S02]  /*25a0*/  IADD3 R11, -R12, UR9, -R5 ;  /* 0x000000090c0b7c10 */ /* 0x000fc4000fffe905 */
[----:B------:R-:W-:Y:S02]  /*25b0*/  IADD3 R68, P0, R16, UR11, RZ ;  /* 0x0000000b10447c10 */ /* 0x000fe4000ff1e0ff */
[----:B------:R-:W-:Y:S02]  /*25c0*/  ISETP.LT.OR P5, PT, R11, 0x1, P4 ;  /* 0x000000010b00780c */ /* 0x000fe400027a1670 */
[----:B------:R-:W-:Y:S02]  /*25d0*/  IADD3.X R69, R17, UR10, RZ, P0, !PT ;  /* 0x0000000a11457c10 */ /* 0x000fe400087fe4ff */
[C---:B------:R-:W-:Y:S02]  /*25e0*/  ISETP.LT.OR P0, PT, R11.reuse, 0x1, !P6 ;  /* 0x000000010b00780c */ /* 0x040fe40007701670 */
[----:B------:R-:W-:Y:S01]  /*25f0*/  ISETP.LT.OR P6, PT, R11, 0x21, !P6 ;  /* 0x000000210b00780c */ /* 0x000fe200077c1670 */
[----:B------:R-:W-:-:S04]  /*2600*/  DEPBAR.LE SB0, 0x1 ;  /* 0x000080400000791a */ /* 0x000fc80000000000 */
[----:B------:R-:W-:-:S04]  /*2610*/  DEPBAR.LE SB0, 0x0 ;  /* 0x000080000000791a */ /* 0x000fc80000000000 */
[----:B------:R-:W-:Y:S01]  /*2620*/  BAR.SYNC.DEFER_BLOCKING 0x0 ;  /* 0x0000000000007b1d */ /* 0x000fe20000010000 */
[C---:B------:R-:W-:Y:S02]  /*2630*/  IADD3 R213, R228.reuse, 0x3000, RZ ;  /* 0x00003000e4d57810 */ /* 0x040fe40007ffe0ff */
[C---:B------:R-:W-:Y:S02]  /*2640*/  IADD3 R212, R228.reuse, 0x3800, RZ ;  /* 0x00003800e4d47810 */ /* 0x040fe40007ffe0ff */
[C---:B------:R-:W-:Y:S02]  /*2650*/  IADD3 R211, R228.reuse, 0x4000, RZ ;  /* 0x00004000e4d37810 */ /* 0x040fe40007ffe0ff */
[C---:B------:R-:W-:Y:S02]  /*2660*/  IADD3 R210, R228.reuse, 0x4800, RZ ;  /* 0x00004800e4d27810 */ /* 0x040fe40007ffe0ff */
[C---:B------:R-:W-:Y:S02]  /*2670*/  IADD3 R209, R228.reuse, 0x5000, RZ ;  /* 0x00005000e4d17810 */ /* 0x040fe40007ffe0ff */
[----:B------:R-:W-:-:S02]  /*2680*/  IADD3 R208, R228, 0x5800, RZ ;  /* 0x00005800e4d07810 */ /* 0x000fc40007ffe0ff */
[C---:B------:R-:W-:Y:S02]  /*2690*/  IADD3 R207, R228.reuse, 0x6000, RZ ;  /* 0x00006000e4cf7810 */ /* 0x040fe40007ffe0ff */
[C---:B------:R-:W-:Y:S02]  /*26a0*/  IADD3 R206, R228.reuse, 0x6800, RZ ;  /* 0x00006800e4ce7810 */ /* 0x040fe40007ffe0ff */
[C---:B------:R-:W-:Y:S02]  /*26b0*/  IADD3 R205, R228.reuse, 0x7000, RZ ;  /* 0x00007000e4cd7810 */ /* 0x040fe40007ffe0ff */
[----:B------:R-:W-:Y:S01]  /*26c0*/  IADD3 R204, R228, 0x7800, RZ ;  /* 0x00007800e4cc7810 */ /* 0x000fe20007ffe0ff */
[----:B------:R-:W-:Y:S04]  /*26d0*/  LDSM.16.M88.4 R72, [R229+0x8100] ;  /* 0x00810000e548783b */ /* 0x000fe80000000200 */
[----:B------:R-:W-:Y:S04]  /*26e0*/  LDSM.16.M88.4 R40, [R229+0x8900] ;  /* 0x00890000e528783b */ /* 0x000fe80000000200 */
[----:B------:R-:W-:Y:S04]  /*26f0*/  LDSM.16.M88.4 R32, [R229+0x9100] ;  /* 0x00910000e520783b */ /* 0x000fe80000000200 */
[----:B------:R-:W-:Y:S04]  /*2700*/  LDSM.16.M88.4 R12, [R229+0x9900] ;  /* 0x00990000e50c783b */ /* 0x000fe80000000200 */
[----:B------:R-:W-:Y:S04]  /*2710*/  LDSM.16.M88.4 R64, [R228] ;  /* 0x00000000e440783b */ /* 0x000fe80000000200 */
[----:B------:R-:W-:Y:S04]  /*2720*/  LDSM.16.M88.4 R56, [R228+0x800] ;  /* 0x00080000e438783b */ /* 0x000fe80000000200 */
[----:B------:R-:W-:Y:S04]  /*2730*/  LDSM.16.M88.4 R52, [R228+0x1000] ;  /* 0x00100000e434783b */ /* 0x000fe80000000200 */
[----:B------:R-:W-:Y:S04]  /*2740*/  LDSM.16.M88.4 R48, [R228+0x1800] ;  /* 0x00180000e430783b */ /* 0x000fe80000000200 */
[----:B------:R-:W1:Y:S04]  /*2750*/  LDSM.16.M88.4 R24, [R230+0x10100] ;  /* 0x01010000e618783b */ /* 0x000e680000000200 */
[----:B------:R-:W4:Y:S04]  /*2760*/  LDSM.16.M88.4 R60, [R226+0x10100] ;  /* 0x01010000e23c783b */ /* 0x000f280000000200 */
[----:B------:R-:W-:Y:S01]  /*2770*/  @!PT LDS RZ, [RZ] ;  /* 0x00000000fffff984 */ /* 0x000fe20000000800 */
[----:B------:R-:W-:Y:S01]  /*2780*/  @!PT LDS RZ, [RZ] ;  /* 0x00000000fffff984 */ /* 0x000fe20000000800 */
[----:B------:R-:W-:Y:S01]  /*2790*/  @!PT LDS RZ, [RZ] ;  /* 0x00000000fffff984 */ /* 0x000fe20000000800 */
[----:B------:R2:W-:Y:S01]  /*27a0*/  LDGSTS.E.BYPASS.LTC128B.128 [R231+0x100], [R16.64], !P5 ;  /* 0x0010000010e77fae */ /* 0x0005e2000e901d52 */
[----:B------:R-:W-:-:S03]  /*27b0*/  LOP3.LUT P5, RZ, R8, 0x4, RZ, 0xc0, !PT ;  /* 0x0000000408ff7812 */ /* 0x000fc600078ac0ff */
[----:B------:R2:W-:Y:S01]  /*27c0*/  LDGSTS.E.BYPASS.LTC128B.128 [R231+0x2100], [R16.64+0x80], !P0 ;  /* 0x0210008010e77fae */ /* 0x0005e2000c101d52 */
[C---:B------:R-:W-:Y:S02]  /*27d0*/  ISETP.LT.OR P0, PT, R11.reuse, 0x1, !P5 ;  /* 0x000000010b00780c */ /* 0x040fe40006f01670 */
[----:B------:R-:W-:-:S11]  /*27e0*/  ISETP.LT.OR P5, PT, R11, 0x21, !P5 ;  /* 0x000000210b00780c */ /* 0x000fd60006fa1670 */
[----:B------:R2:W-:Y:S01]  /*27f0*/  LDGSTS.E.BYPASS.LTC128B.128 [R231+0x4100], [R16.64+0x100], !P0 ;  /* 0x0410010010e77fae */ /* 0x0005e2000c101d52 */
[----:B------:R-:W-:-:S04]  /*2800*/  LOP3.LUT P0, RZ, R9, 0x4, RZ, 0xc0, !PT ;  /* 0x0000000409ff7812 */ /* 0x000fc8000780c0ff */
[----:B------:R-:W-:Y:S02]  /*2810*/  SEL R0, R0, 0xffffffc0, !P0 ;  /* 0xffffffc000007807 */ /* 0x000fe40004000000 */
[----:B------:R-:W-:-:S03]  /*2820*/  LOP3.LUT P0, RZ, R8, 0x8, RZ, 0xc0, !PT ;  /* 0x0000000808ff7812 */ /* 0x000fc6000780c0ff */
[----:B------:R-:W-:Y:S01]  /*2830*/  IMAD.IADD R224, R229, 0x1, R0 ;  /* 0x00000001e5e07824 */ /* 0x000fe200078e0200 */
[C---:B------:R-:W-:Y:S01]  /*2840*/  ISETP.LT.OR P3, PT, R11.reuse, 0x1, !P0 ;  /* 0x000000010b00780c */ /* 0x040fe20004761670 */
[----:B------:R-:W-:Y:S01]  /*2850*/  IMAD.IADD R216, R0, 0x1, R228 ;  /* 0x0000000100d87824 */ /* 0x000fe200078e02e4 */
[C---:B------:R-:W-:Y:S01]  /*2860*/  ISETP.LT.OR P0, PT, R11.reuse, 0x21, !P0 ;  /* 0x000000210b00780c */ /* 0x040fe20004701670 */
[C---:B-1----:R-:W-:Y:S08]  /*2870*/  HMMA.16816.F32 R44, R24.reuse, R40, RZ ;  /* 0x00000028182c723c */ /* 0x042ff000000018ff */
[----:B------:R-:W-:Y:S02]  /*2880*/  HMMA.16816.F32 R36, R24, R32, RZ ;  /* 0x000000201824723c */ /* 0x000fe400000018ff */
[----:B------:R2:W-:Y:S01]  /*2890*/  LDGSTS.E.BYPASS.LTC128B.128 [R231+0x6100], [R16.64+0x180], !P3 ;  /* 0x0610018010e77fae */ /* 0x0005e2000d901d52 */
[----:B------:R-:W-:-:S05]  /*28a0*/  ISETP.LT.OR P3, PT, R11, 0x21, P4 ;  /* 0x000000210b00780c */ /* 0x000fca0002761670 */
[C---:B------:R-:W-:Y:S08]  /*28b0*/  HMMA.16816.F32 R40, R24.reuse, R42, RZ ;  /* 0x0000002a1828723c */ /* 0x040ff000000018ff */
[----:B------:R1:W-:Y:S01]  /*28c0*/  LDGSTS.E.BYPASS.LTC128B.128 [R231+0x1100], [R68.64], !P3 ;  /* 0x0110000044e77fae */ /* 0x0003e2000d901d52 */
[----:B------:R-:W-:Y:S01]  /*28d0*/  ISETP.NE.AND P3, PT, R10, RZ, PT ;  /* 0x000000ff0a00720c */ /* 0x000fe20003f65270 */
[----:B------:R-:W-:Y:S02]  /*28e0*/  HMMA.16816.F32 R32, R24, R34, RZ ;  /* 0x000000221820723c */ /* 0x000fe400000018ff */
[----:B------:R1:W-:Y:S01]  /*28f0*/  LDGSTS.E.BYPASS.LTC128B.128 [R231+0x3100], [R68.64+0x80], !P6 ;  /* 0x0310008044e77fae */ /* 0x0003e2000f101d52 */
[----:B------:R-:W-:-:S03]  /*2900*/  PLOP3.LUT P6, PT, PT, PT, UP0, 0x80, 0x0 ;  /* 0x000000000000781c */ /* 0x000fc60003fcf008 */
[----:B------:R1:W-:Y:S01]  /*2910*/  LDGSTS.E.BYPASS.LTC128B.128 [R231+0x5100], [R68.64+0x100], !P5 ;  /* 0x0510010044e77fae */ /* 0x0003e2000e901d52 */
[----:B------:R-:W-:Y:S01]  /*2920*/  PLOP3.LUT P5, PT, PT, PT, UP0, 0x80, 0x0 ;  /* 0x000000000000781c */ /* 0x000fe20003faf008 */
[----:B------:R-:W-:Y:S02]  /*2930*/  HMMA.16816.F32 R8, R24, R72, RZ ;  /* 0x000000481808723c */ /* 0x000fe400000018ff */
[----:B------:R1:W-:Y:S01]  /*2940*/  LDGSTS.E.BYPASS.LTC128B.128 [R231+0x7100], [R68.64+0x180], !P0 ;  /* 0x0710018044e77fae */ /* 0x0003e2000c101d52 */
[----:B------:R-:W-:-:S03]  /*2950*/  PLOP3.LUT P0, PT, PT, PT, UP0, 0x80, 0x0 ;  /* 0x000000000000781c */ /* 0x000fc60003f0f008 */
[----:B---3--:R-:W-:Y:S02]  /*2960*/  LDSM.16.M88.4 R20, [R225+0x10100] ;  /* 0x01010000e114783b */ /* 0x008fe40000000200 */
[C---:B------:R-:W-:Y:S02]  /*2970*/  HMMA.16816.F32 R72, R24.reuse, R74, RZ ;  /* 0x0000004a1848723c */ /* 0x040fe400000018ff */
[----:B--2---:R-:W2:Y:S04]  /*2980*/  LDSM.16.M88.4 R16, [R224+0x8100] ;  /* 0x00810000e010783b */ /* 0x004ea80000000200 */
[----:B------:R-:W-:Y:S02]  /*2990*/  LDSM.16.M88.4 R80, [R224+0x9100] ;  /* 0x00910000e050783b */ /* 0x000fe40000000200 */
[C---:B------:R-:W-:Y:S02]  /*29a0*/  HMMA.16816.F32 R28, R24.reuse, R12, RZ ;  /* 0x0000000c181c723c */ /* 0x040fe400000018ff */
[----:B------:R-:W-:Y:S04]  /*29b0*/  LDSM.16.M88.4 R76, [R224+0x9900] ;  /* 0x00990000e04c783b */ /* 0x000fe80000000200 */
[----:B------:R-:W0:Y:S02]  /*29c0*/  LDGDEPBAR ;  /* 0x00000000000079af */ /* 0x000e240000000000 */
[----:B------:R-:W-:Y:S02]  /*29d0*/  HMMA.16816.F32 R24, R24, R14, RZ ;  /* 0x0000000e1818723c */ /* 0x000fe400000018ff */
[----:B------:R-:W3:Y:S04]  /*29e0*/  LDSM.16.M88.4 R12, [R224+0x8900] ;  /* 0x00890000e00c783b */ /* 0x000ee80000000200 */
[----:B-1----:R-:W-:Y:S02]  /*29f0*/  LDSM.16.M88.4 R68, [R223+0x10100] ;  /* 0x01010000df44783b */ /* 0x002fe40000000200 */
[C---:B----4-:R-:W-:Y:S08]  /*2a00*/  HMMA.16816.F32 R8, R60.reuse, R64, R8 ;  /* 0x000000403c08723c */ /* 0x050ff00000001808 */
[C---:B------:R-:W-:Y:S01]  /*2a10*/  HMMA.16816.F32 R72, R60.reuse, R66, R72 ;  /* 0x000000423c48723c */ /* 0x040fe20000001848 */
[----:B------:R-:W1:Y:S07]  /*2a20*/  LDSM.16.M88.4 R64, [R216] ;  /* 0x00000000d840783b */ /* 0x000e6e0000000200 */
[C---:B------:R-:W-:Y:S08]  /*2a30*/  HMMA.16816.F32 R44, R60.reuse, R56, R44 ;  /* 0x000000383c2c723c */ /* 0x040ff0000000182c */
[C---:B------:R-:W-:Y:S01]  /*2a40*/  HMMA.16816.F32 R40, R60.reuse, R58, R40 ;  /* 0x0000003a3c28723c */ /* 0x040fe20000001828 */
[----:B------:R-:W-:Y:S07]  /*2a50*/  LDSM.16.M88.4 R56, [R230+0x14100] ;  /* 0x01410000e638783b */ /* 0x000fee0000000200 */
[C---:B------:R-:W-:Y:S08]  /*2a60*/  HMMA.16816.F32 R36, R60.reuse, R52, R36 ;  /* 0x000000343c24723c */ /* 0x040ff00000001824 */
[C---:B------:R-:W-:Y:S01]  /*2a70*/  HMMA.16816.F32 R32, R60.reuse, R54, R32 ;  /* 0x000000363c20723c */ /* 0x040fe20000001820 */
[----:B------:R-:W4:Y:S07]  /*2a80*/  LDSM.16.M88.4 R52, [R216+0x800] ;  /* 0x00080000d834783b */ /* 0x000f2e0000000200 */
[C---:B------:R-:W-:Y:S08]  /*2a90*/  HMMA.16816.F32 R28, R60.reuse, R48, R28 ;  /* 0x000000303c1c723c */ /* 0x040ff0000000181c */
[----:B------:R-:W-:Y:S01]  /*2aa0*/  HMMA.16816.F32 R24, R60, R50, R24 ;  /* 0x000000323c18723c */ /* 0x000fe20000001818 */
[----:B------:R-:W5:Y:S04]  /*2ab0*/  LDSM.16.M88.4 R48, [R216+0x1000] ;  /* 0x00100000d830783b */ /* 0x000f680000000200 */
[----:B------:R-:W-:Y:S03]  /*2ac0*/  LDSM.16.M88.4 R60, [R216+0x1800] ;  /* 0x00180000d83c783b */ /* 0x000fe60000000200 */
[C---:B--2---:R-:W-:Y:S08]  /*2ad0*/  HMMA.16816.F32 R8, R20.reuse, R16, R8 ;  /* 0x000000101408723c */ /* 0x044ff00000001808 */
        /* <DEDUP_REMOVED lines=13> */
[----:B------:R-:W-:Y:S04]  /*2bb0*/  LDSM.16.M88.4 R72, [R226+0x14100] ;  /* 0x01410000e248783b */ /* 0x000fe80000000200 */
[----:B------:R-:W1:Y:S03]  /*2bc0*/  LDSM.16.M88.4 R64, [R228+0x2000] ;  /* 0x00200000e440783b */ /* 0x000e660000000200 */
[C---:B----4-:R-:W-:Y:S08]  /*2bd0*/  HMMA.16816.F32 R44, R68.reuse, R52, R44 ;  /* 0x00000034442c723c */ /* 0x050ff0000000182c */
[C---:B------:R-:W-:Y:S01]  /*2be0*/  HMMA.16816.F32 R40, R68.reuse, R54, R40 ;  /* 0x000000364428723c */ /* 0x040fe20000001828 */
[----:B------:R-:W4:Y:S07]  /*2bf0*/  LDSM.16.M88.4 R52, [R228+0x2800] ;  /* 0x00280000e434783b */ /* 0x000f2e0000000200 */
[C---:B-----5:R-:W-:Y:S08]  /*2c00*/  HMMA.16816.F32 R36, R68.reuse, R48, R36 ;  /* 0x000000304424723c */ /* 0x060ff00000001824 */
[----:B------:R-:W-:Y:S01]  /*2c10*/  HMMA.16816.F32 R32, R68, R50, R32 ;  /* 0x000000324420723c */ /* 0x000fe20000001820 */
[----:B------:R-:W5:Y:S07]  /*2c20*/  LDSM.16.M88.4 R48, [R228+0x3000] ;  /* 0x00300000e430783b */ /* 0x000f6e0000000200 */
[C---:B--2---:R-:W-:Y:S08]  /*2c30*/  HMMA.16816.F32 R8, R56.reuse, R16, R8 ;  /* 0x000000103808723c */ /* 0x044ff00000001808 */
[----:B------:R-:W-:Y:S01]  /*2c40*/  HMMA.16816.F32 R76, R56, R18, R76 ;  /* 0x00000012384c723c */ /* 0x000fe2000000184c */
[----:B------:R-:W-:Y:S07]  /*2c50*/  LDSM.16.M88.4 R16, [R224+0xa100] ;  /* 0x00a10000e010783b */ /* 0x000fee0000000200 */
[C---:B------:R-:W-:Y:S08]  /*2c60*/  HMMA.16816.F32 R28, R68.reuse, R60, R28 ;  /* 0x0000003c441c723c */ /* 0x040ff0000000181c */
[----:B------:R-:W-:Y:S01]  /*2c70*/  HMMA.16816.F32 R24, R68, R62, R24 ;  /* 0x0000003e4418723c */ /* 0x000fe20000001818 */
[----:B------:R-:W2:Y:S04]  /*2c80*/  LDSM.16.M88.4 R60, [R225+0x14100] ;  /* 0x01410000e13c783b */ /* 0x000ea80000000200 */
[----:B------:R-:W2:Y:S03]  /*2c90*/  LDSM.16.M88.4 R68, [R228+0x3800] ;  /* 0x00380000e444783b */ /* 0x000ea60000000200 */
[C---:B---3--:R-:W-:Y:S08]  /*2ca0*/  HMMA.16816.F32 R44, R56.reuse, R20, R44 ;  /* 0x00000014382c723c */ /* 0x048ff0000000182c */
[C---:B------:R-:W-:Y:S01]  /*2cb0*/  HMMA.16816.F32 R40, R56.reuse, R22, R40 ;  /* 0x000000163828723c */ /* 0x040fe20000001828 */
[----:B------:R-:W3:Y:S07]  /*2cc0*/  LDSM.16.M88.4 R20, [R224+0xa900] ;  /* 0x00a90000e014783b */ /* 0x000eee0000000200 */
[C---:B------:R-:W-:Y:S08]  /*2cd0*/  HMMA.16816.F32 R36, R56.reuse, R12, R36 ;  /* 0x0000000c3824723c */ /* 0x040ff00000001824 */
[----:B------:R-:W-:Y:S01]  /*2ce0*/  HMMA.16816.F32 R32, R56, R14, R32 ;  /* 0x0000000e3820723c */ /* 0x000fe20000001820 */
[----:B------:R-:W2:Y:S07]  /*2cf0*/  LDSM.16.M88.4 R12, [R224+0xb100] ;  /* 0x00b10000e00c783b */ /* 0x000eae0000000200 */
[C---:B-1----:R-:W-:Y:S08]  /*2d00*/  HMMA.16816.F32 R8, R72.reuse, R64, R8 ;  /* 0x000000404808723c */ /* 0x042ff00000001808 */
[----:B------:R-:W-:Y:S01]  /*2d10*/  HMMA.16816.F32 R76, R72, R66, R76 ;  /* 0x00000042484c723c */ /* 0x000fe2000000184c */
[----:B------:R-:W-:Y:S07]  /*2d20*/  LDSM.16.M88.4 R64, [R223+0x14100] ;  /* 0x01410000df40783b */ /* 0x000fee0000000200 */
[C---:B------:R-:W-:Y:S08]  /*2d30*/  HMMA.16816.F32 R28, R56.reuse, R80, R28 ;  /* 0x00000050381c723c */ /* 0x040ff0000000181c */
[----:B------:R-:W-:Y:S01]  /*2d40*/  HMMA.16816.F32 R24, R56, R82, R24 ;  /* 0x000000523818723c */ /* 0x000fe20000001818 */
[----:B------:R-:W1:Y:S04]  /*2d50*/  LDSM.16.M88.4 R80, [R224+0xb900] ;  /* 0x00b90000e050783b */ /* 0x000e680000000200 */
[----:B------:R-:W1:Y:S03]  /*2d60*/  LDSM.16.M88.4 R56, [R216+0x2000] ;  /* 0x00200000d838783b */ /* 0x000e660000000200 */
[C---:B----4-:R-:W-:Y:S08]  /*2d70*/  HMMA.16816.F32 R44, R72.reuse, R52, R44 ;  /* 0x00000034482c723c */ /* 0x050ff0000000182c */
[C---:B------:R-:W-:Y:S01]  /*2d80*/  HMMA.16816.F32 R40, R72.reuse, R54, R40 ;  /* 0x000000364828723c */ /* 0x040fe20000001828 */
[----:B------:R-:W-:Y:S07]  /*2d90*/  LDSM.16.M88.4 R52, [R230+0x18100] ;  /* 0x01810000e634783b */ /* 0x000fee0000000200 */
[C---:B-----5:R-:W-:Y:S08]  /*2da0*/  HMMA.16816.F32 R36, R72.reuse, R48, R36 ;  /* 0x000000304824723c */ /* 0x060ff00000001824 */
[----:B------:R-:W-:Y:S01]  /*2db0*/  HMMA.16816.F32 R32, R72, R50, R32 ;  /* 0x000000324820723c */ /* 0x000fe20000001820 */
[----:B------:R-:W4:Y:S07]  /*2dc0*/  LDSM.16.M88.4 R48, [R216+0x2800] ;  /* 0x00280000d830783b */ /* 0x000f2e0000000200 */
[C---:B--2---:R-:W-:Y:S08]  /*2dd0*/  HMMA.16816.F32 R8, R60.reuse, R16, R8 ;  /* 0x000000103c08723c */ /* 0x044ff00000001808 */
[----:B------:R-:W-:Y:S01]  /*2de0*/  HMMA.16816.F32 R76, R60, R18, R76 ;  /* 0x000000123c4c723c */ /* 0x000fe2000000184c */
[----:B------:R-:W2:Y:S07]  /*2df0*/  LDSM.16.M88.4 R16, [R216+0x3000] ;  /* 0x00300000d810783b */ /* 0x000eae0000000200 */
[C---:B------:R-:W-:Y:S08]  /*2e00*/  HMMA.16816.F32 R28, R72.reuse, R68, R28 ;  /* 0x00000044481c723c */ /* 0x040ff0000000181c */
[----:B------:R-:W-:Y:S08]  /*2e10*/  HMMA.16816.F32 R24, R72, R70, R24 ;  /* 0x000000464818723c */ /* 0x000ff00000001818 */
[C---:B---3--:R-:W-:Y:S08]  /*2e20*/  HMMA.16816.F32 R44, R60.reuse, R20, R44 ;  /* 0x000000143c2c723c */ /* 0x048ff0000000182c */
[C---:B------:R-:W-:Y:S01]  /*2e30*/  HMMA.16816.F32 R40, R60.reuse, R22, R40 ;  /* 0x000000163c28723c */ /* 0x040fe20000001828 */
[----:B------:R-:W-:Y:S07]  /*2e40*/  LDSM.16.M88.4 R20, [R229+0xc100] ;  /* 0x00c10000e514783b */ /* 0x000fee0000000200 */
[C---:B------:R-:W-:Y:S08]  /*2e50*/  HMMA.16816.F32 R36, R60.reuse, R12, R36 ;  /* 0x0000000c3c24723c */ /* 0x040ff00000001824 */
[C---:B------:R-:W-:Y:S01]  /*2e60*/  HMMA.16816.F32 R32, R60.reuse, R14, R32 ;  /* 0x0000000e3c20723c */ /* 0x040fe20000001820 */
[----:B------:R-:W3:Y:S07]  /*2e70*/  LDSM.16.M88.4 R12, [R216+0x3800] ;  /* 0x00380000d80c783b */ /* 0x000eee0000000200 */
[C---:B-1----:R-:W-:Y:S08]  /*2e80*/  HMMA.16816.F32 R28, R60.reuse, R80, R28 ;  /* 0x000000503c1c723c */ /* 0x042ff0000000181c */
[----:B------:R-:W-:Y:S01]  /*2e90*/  HMMA.16816.F32 R24, R60, R82, R24 ;  /* 0x000000523c18723c */ /* 0x000fe20000001818 */
[----:B------:R-:W-:Y:S07]  /*2ea0*/  LDSM.16.M88.4 R60, [R229+0xd100] ;  /* 0x00d10000e53c783b */ /* 0x000fee0000000200 */
[C---:B------:R-:W-:Y:S08]  /*2eb0*/  HMMA.16816.F32 R8, R64.reuse, R56, R8 ;  /* 0x000000384008723c */ /* 0x040ff00000001808 */
[C---:B------:R-:W-:Y:S01]  /*2ec0*/  HMMA.16816.F32 R76, R64.reuse, R58, R76 ;  /* 0x0000003a404c723c */ /* 0x040fe2000000184c */
[----:B------:R-:W1:Y:S07]  /*2ed0*/  LDSM.16.M88.4 R56, [R229+0xc900] ;  /* 0x00c90000e538783b */ /* 0x000e6e0000000200 */
[C---:B----4-:R-:W-:Y:S08]  /*2ee0*/  HMMA.16816.F32 R44, R64.reuse, R48, R44 ;  /* 0x00000030402c723c */ /* 0x050ff0000000182c */
[C---:B------:R-:W-:Y:S01]  /*2ef0*/  HMMA.16816.F32 R40, R64.reuse, R50, R40 ;  /* 0x000000324028723c */ /* 0x040fe20000001828 */
[----:B------:R-:W4:Y:S07]  /*2f00*/  LDSM.16.M88.4 R48, [R229+0xd900] ;  /* 0x00d90000e530783b */ /* 0x000f2e0000000200 */
[C---:B--2---:R-:W-:Y:S08]  /*2f10*/  HMMA.16816.F32 R36, R64.reuse, R16, R36 ;  /* 0x000000104024723c */ /* 0x044ff00000001824 */
[C---:B------:R-:W-:Y:S01]  /*2f20*/  HMMA.16816.F32 R68, R64.reuse, R18, R32 ;  /* 0x000000124044723c */ /* 0x040fe20000001820 */
[----:B------:R-:W-:Y:S04]  /*2f30*/  LDSM.16.M88.4 R32, [R226+0x18100] ;  /* 0x01810000e220783b */ /* 0x000fe80000000200 */
[----:B------:R-:W2:Y:S03]  /*2f40*/  LDSM.16.M88.4 R16, [R228+0x4000] ;  /* 0x00400000e410783b */ /* 0x000ea60000000200 */
[C---:B---3--:R-:W-:Y:S08]  /*2f50*/  HMMA.16816.F32 R28, R64.reuse, R12, R28 ;  /* 0x0000000c401c723c */ /* 0x048ff0000000181c */
[----:B------:R-:W-:Y:S01]  /*2f60*/  HMMA.16816.F32 R24, R64, R14, R24 ;  /* 0x0000000e4018723c */ /* 0x000fe20000001818 */
[----:B------:R-:W3:Y:S04]  /*2f70*/  LDSM.16.M88.4 R12, [R228+0x4800] ;  /* 0x00480000e40c783b */ /* 0x000ee80000000200 */
[----:B------:R-:W-:Y:S03]  /*2f80*/  LDSM.16.M88.4 R64, [R223+0x18100] ;  /* 0x01810000df40783b */ /* 0x000fe60000000200 */
[C---:B------:R-:W-:Y:S08]  /*2f90*/  HMMA.16816.F32 R8, R52.reuse, R20, R8 ;  /* 0x000000143408723c */ /* 0x040ff00000001808 */
[C---:B------:R-:W-:Y:S01]  /*2fa0*/  HMMA.16816.F32 R76, R52.reuse, R22, R76 ;  /* 0x00000016344c723c */ /* 0x040fe2000000184c */
[----:B------:R-:W5:Y:S07]  /*2fb0*/  LDSM.16.M88.4 R20, [R228+0x5000] ;  /* 0x00500000e414783b */ /* 0x000f6e0000000200 */
[C---:B-1----:R-:W-:Y:S08]  /*2fc0*/  HMMA.16816.F32 R44, R52.reuse, R56, R44 ;  /* 0x00000038342c723c */ /* 0x042ff0000000182c */
[C---:B------:R-:W-:Y:S01]  /*2fd0*/  HMMA.16816.F32 R40, R52.reuse, R58, R40 ;  /* 0x0000003a3428723c */ /* 0x040fe20000001828 */
[----:B------:R-:W1:Y:S07]  /*2fe0*/  LDSM.16.M88.4 R56, [R228+0x5800] ;  /* 0x00580000e438783b */ /* 0x000e6e0000000200 */
[C---:B------:R-:W-:Y:S08]  /*2ff0*/  HMMA.16816.F32 R36, R52.reuse, R60, R36 ;  /* 0x0000003c3424723c */ /* 0x040ff00000001824 */
[C---:B------:R-:W-:Y:S01]  /*3000*/  HMMA.16816.F32 R68, R52.reuse, R62, R68 ;  /* 0x0000003e3444723c */ /* 0x040fe20000001844 */
[----:B------:R-:W-:Y:S07]  /*3010*/  LDSM.16.M88.4 R60, [R224+0xc900] ;  /* 0x00c90000e03c783b */ /* 0x000fee0000000200 */
[C---:B----4-:R-:W-:Y:S08]  /*3020*/  HMMA.16816.F32 R28, R52.reuse, R48, R28 ;  /* 0x00000030341c723c */ /* 0x050ff0000000181c */
[----:B------:R-:W-:Y:S01]  /*3030*/  HMMA.16816.F32 R52, R52, R50, R24 ;  /* 0x000000323434723c */ /* 0x000fe20000001818 */
[----:B------:R-:W4:Y:S04]  /*3040*/  LDSM.16.M88.4 R48, [R225+0x18100] ;  /* 0x01810000e130783b */ /* 0x000f280000000200 */
[----:B------:R-:W1:Y:S03]  /*3050*/  LDSM.16.M88.4 R24, [R224+0xc100] ;  /* 0x00c10000e018783b */ /* 0x000e660000000200 */
[C---:B--2---:R-:W-:Y:S08]  /*3060*/  HMMA.16816.F32 R8, R32.reuse, R16, R8 ;  /* 0x000000102008723c */ /* 0x044ff00000001808 */
[C---:B------:R-:W-:Y:S01]  /*3070*/  HMMA.16816.F32 R76, R32.reuse, R18, R76 ;  /* 0x00000012204c723c */ /* 0x040fe2000000184c */
[----:B------:R-:W2:Y:S07]  /*3080*/  LDSM.16.M88.4 R16, [R224+0xd100] ;  /* 0x00d10000e010783b */ /* 0x000eae0000000200 */
[C---:B---3--:R-:W-:Y:S08]  /*3090*/  HMMA.16816.F32 R44, R32.reuse, R12, R44 ;  /* 0x0000000c202c723c */ /* 0x048ff0000000182c */
[C---:B------:R-:W-:Y:S01]  /*30a0*/  HMMA.16816.F32 R40, R32.reuse, R14, R40 ;  /* 0x0000000e2028723c */ /* 0x040fe20000001828 */
[----:B------:R-:W3:Y:S07]  /*30b0*/  LDSM.16.M88.4 R12, [R224+0xd900] ;  /* 0x00d90000e00c783b */ /* 0x000eee0000000200 */
[C---:B-----5:R-:W-:Y:S01]  /*30c0*/  HMMA.16816.F32 R72, R32.reuse, R20, R36 ;  /* 0x000000142048723c */ /* 0x060fe20000001824 */
[----:B------:R-:W-:Y:S07]  /*30d0*/  LDSM.16.M88.4 R36, [R216+0x4000] ;  /* 0x00400000d824783b */ /* 0x000fee0000000200 */
[C---:B------:R-:W-:Y:S01]  /*30e0*/  HMMA.16816.F32 R68, R32.reuse, R22, R68 ;  /* 0x000000162044723c */ /* 0x040fe20000001844 */
[----:B------:R-:W5:Y:S07]  /*30f0*/  LDSM.16.M88.4 R20, [R216+0x4800] ;  /* 0x00480000d814783b */ /* 0x000f6e0000000200 */
[C---:B-1----:R-:W-:Y:S08]  /*3100*/  HMMA.16816.F32 R28, R32.reuse, R56, R28 ;  /* 0x00000038201c723c */ /* 0x042ff0000000181c */
[----:B------:R-:W-:Y:S01]  /*3110*/  HMMA.16816.F32 R52, R32, R58, R52 ;  /* 0x0000003a2034723c */ /* 0x000fe20000001834 */
[----:B------:R-:W1:Y:S04]  /*3120*/  LDSM.16.M88.4 R32, [R216+0x5000] ;  /* 0x00500000d820783b */ /* 0x000e680000000200 */
[----:B------:R-:W-:Y:S03]  /*3130*/  LDSM.16.M88.4 R56, [R229+0xe100] ;  /* 0x00e10000e538783b */ /* 0x000fe60000000200 */
[C---:B----4-:R-:W-:Y:S08]  /*3140*/  HMMA.16816.F32 R44, R48.reuse, R60, R44 ;  /* 0x0000003c302c723c */ /* 0x050ff0000000182c */
[C---:B------:R-:W-:Y:S01]  /*3150*/  HMMA.16816.F32 R40, R48.reuse, R62, R40 ;  /* 0x0000003e3028723c */ /* 0x040fe20000001828 */
[----:B------:R-:W-:Y:S07]  /*3160*/  LDSM.16.M88.4 R60, [R230+0x1c100] ;  /* 0x01c10000e63c783b */ /* 0x000fee0000000200 */
[C---:B------:R-:W-:Y:S08]  /*3170*/  HMMA.16816.F32 R8, R48.reuse, R24, R8 ;  /* 0x000000183008723c */ /* 0x040ff00000001808 */
[C---:B------:R-:W-:Y:S01]  /*3180*/  HMMA.16816.F32 R76, R48.reuse, R26, R76 ;  /* 0x0000001a304c723c */ /* 0x040fe2000000184c */
[----:B------:R-:W4:Y:S07]  /*3190*/  LDSM.16.M88.4 R24, [R216+0x5800] ;  /* 0x00580000d818783b */ /* 0x000f2e0000000200 */
[C---:B--2---:R-:W-:Y:S08]  /*31a0*/  HMMA.16816.F32 R72, R48.reuse, R16, R72 ;  /* 0x000000103048723c */ /* 0x044ff00000001848 */
[C---:B------:R-:W-:Y:S01]  /*31b0*/  HMMA.16816.F32 R68, R48.reuse, R18, R68 ;  /* 0x000000123044723c */ /* 0x040fe20000001844 */
[----:B------:R-:W2:Y:S07]  /*31c0*/  LDSM.16.M88.4 R16, [R229+0xe900] ;  /* 0x00e90000e510783b */ /* 0x000eae0000000200 */
[C---:B---3--:R-:W-:Y:S08]  /*31d0*/  HMMA.16816.F32 R28, R48.reuse, R12, R28 ;  /* 0x0000000c301c723c */ /* 0x048ff0000000181c */
[----:B------:R-:W-:Y:S01]  /*31e0*/  HMMA.16816.F32 R52, R48, R14, R52 ;  /* 0x0000000e3034723c */ /* 0x000fe20000001834 */
[----:B------:R-:W3:Y:S04]  /*31f0*/  LDSM.16.M88.4 R12, [R229+0xf100] ;  /* 0x00f10000e50c783b */ /* 0x000ee80000000200 */
[----:B------:R-:W-:Y:S03]  /*3200*/  LDSM.16.M88.4 R48, [R228+0x7800] ;  /* 0x00780000e430783b */ /* 0x000fe60000000200 */
[C---:B-----5:R-:W-:Y:S08]  /*3210*/  HMMA.16816.F32 R44, R64.reuse, R20, R44 ;  /* 0x00000014402c723c */ /* 0x060ff0000000182c */
[C---:B------:R-:W-:Y:S01]  /*3220*/  HMMA.16816.F32 R40, R64.reuse, R22, R40 ;  /* 0x000000164028723c */ /* 0x040fe20000001828 */
[----:B------:R-:W5:Y:S07]  /*3230*/  LDSM.16.M88.4 R20, [R229+0xf900] ;  /* 0x00f90000e514783b */ /* 0x000f6e0000000200 */
[C---:B------:R-:W-:Y:S08]  /*3240*/  HMMA.16816.F32 R8, R64.reuse, R36, R8 ;  /* 0x000000244008723c */ /* 0x040ff00000001808 */
[C---:B-1----:R-:W-:Y:S08]  /*3250*/  HMMA.16816.F32 R72, R64.reuse, R32, R72 ;  /* 0x000000204048723c */ /* 0x042ff00000001848 */
[C---:B------:R-:W-:Y:S01]  /*3260*/  HMMA.16816.F32 R68, R64.reuse, R34, R68 ;  /* 0x000000224044723c */ /* 0x040fe20000001844 */
[----:B------:R-:W-:Y:S07]  /*3270*/  LDSM.16.M88.4 R32, [R226+0x1c100] ;  /* 0x01c10000e220783b */ /* 0x000fee0000000200 */
[C---:B------:R-:W-:Y:S01]  /*3280*/  HMMA.16816.F32 R76, R64.reuse, R38, R76 ;  /* 0x00000026404c723c */ /* 0x040fe2000000184c */
[----:B------:R-:W-:Y:S07]  /*3290*/  LDSM.16.M88.4 R36, [R228+0x6800] ;  /* 0x00680000e424783b */ /* 0x000fee0000000200 */
[C---:B----4-:R-:W-:Y:S08]  /*32a0*/  HMMA.16816.F32 R28, R64.reuse, R24, R28 ;  /* 0x00000018401c723c */ /* 0x050ff0000000181c */
[----:B------:R-:W-:Y:S01]  /*32b0*/  HMMA.16816.F32 R52, R64, R26, R52 ;  /* 0x0000001a4034723c */ /* 0x000fe20000001834 */
[----:B------:R-:W1:Y:S04]  /*32c0*/  LDSM.16.M88.4 R24, [R228+0x6000] ;  /* 0x00600000e418783b */ /* 0x000e680000000200 */
[----:B------:R-:W-:Y:S03]  /*32d0*/  LDSM.16.M88.4 R64, [R225+0x1c100] ;  /* 0x01c10000e140783b */ /* 0x000fe60000000200 */
[C---:B--2---:R-:W-:Y:S08]  /*32e0*/  HMMA.16816.F32 R44, R60.reuse, R16, R44 ;  /* 0x000000103c2c723c */ /* 0x044ff0000000182c */
[C---:B------:R-:W-:Y:S01]  /*32f0*/  HMMA.16816.F32 R40, R60.reuse, R18, R40 ;  /* 0x000000123c28723c */ /* 0x040fe20000001828 */
[----:B------:R-:W2:Y:S07]  /*3300*/  LDSM.16.M88.4 R16, [R228+0x7000] ;  /* 0x00700000e410783b */ /* 0x000eae0000000200 */
[C---:B------:R-:W-:Y:S08]  /*3310*/  HMMA.16816.F32 R8, R60.reuse, R56, R8 ;  /* 0x000000383c08723c */ /* 0x040ff00000001808 */
[C---:B---3--:R-:W-:Y:S08]  /*3320*/  HMMA.16816.F32 R72, R60.reuse, R12, R72 ;  /* 0x0000000c3c48723c */ /* 0x048ff00000001848 */
[C---:B------:R-:W-:Y:S01]  /*3330*/  HMMA.16816.F32 R68, R60.reuse, R14, R68 ;  /* 0x0000000e3c44723c */ /* 0x040fe20000001844 */
[----:B------:R-:W-:Y:S07]  /*3340*/  LDSM.16.M88.4 R12, [R224+0xe900] ;  /* 0x00e90000e00c783b */ /* 0x000fee0000000200 */
[C---:B------:R-:W-:Y:S01]  /*3350*/  HMMA.16816.F32 R76, R60.reuse, R58, R76 ;  /* 0x0000003a3c4c723c */ /* 0x040fe2000000184c */
[----:B------:R-:W3:Y:S07]  /*3360*/  LDSM.16.M88.4 R56, [R224+0xe100] ;  /* 0x00e10000e038783b */ /* 0x000eee0000000200 */
[C---:B-----5:R-:W-:Y:S08]  /*3370*/  HMMA.16816.F32 R28, R60.reuse, R20, R28 ;  /* 0x000000143c1c723c */ /* 0x060ff0000000181c */
[----:B------:R-:W-:Y:S01]  /*3380*/  HMMA.16816.F32 R52, R60, R22, R52 ;  /* 0x000000163c34723c */ /* 0x000fe20000001834 */
[----:B------:R-:W4:Y:S07]  /*3390*/  LDSM.16.M88.4 R20, [R224+0xf100] ;  /* 0x00f10000e014783b */ /* 0x000f2e0000000200 */
[C---:B-1----:R-:W-:Y:S08]  /*33a0*/  HMMA.16816.F32 R8, R32.reuse, R24, R8 ;  /* 0x000000182008723c */ /* 0x042ff00000001808 */
[C---:B--2---:R-:W-:Y:S08]  /*33b0*/  HMMA.16816.F32 R72, R32.reuse, R16, R72 ;  /* 0x000000102048723c */ /* 0x044ff00000001848 */
[C---:B------:R-:W-:Y:S01]  /*33c0*/  HMMA.16816.F32 R68, R32.reuse, R18, R68 ;  /* 0x000000122044723c */ /* 0x040fe20000001844 */
[----:B------:R-:W1:Y:S07]  /*33d0*/  LDSM.16.M88.4 R16, [R224+0xf900] ;  /* 0x00f90000e010783b */ /* 0x000e6e0000000200 */
[C---:B------:R-:W-:Y:S01]  /*33e0*/  HMMA.16816.F32 R76, R32.reuse, R26, R76 ;  /* 0x0000001a204c723c */ /* 0x040fe2000000184c */
[----:B------:R-:W-:Y:S07]  /*33f0*/  LDSM.16.M88.4 R24, [R223+0x1c100] ;  /* 0x01c10000df18783b */ /* 0x000fee0000000200 */
[C---:B------:R-:W-:Y:S08]  /*3400*/  HMMA.16816.F32 R44, R32.reuse, R36, R44 ;  /* 0x00000024202c723c */ /* 0x040ff0000000182c */
[C---:B------:R-:W-:Y:S08]  /*3410*/  HMMA.16816.F32 R40, R32.reuse, R38, R40 ;  /* 0x000000262028723c */ /* 0x040ff00000001828 */
[C---:B------:R-:W-:Y:S08]  /*3420*/  HMMA.16816.F32 R28, R32.reuse, R48, R28 ;  /* 0x00000030201c723c */ /* 0x040ff0000000181c */
[----:B------:R-:W-:Y:S01]  /*3430*/  HMMA.16816.F32 R52, R32, R50, R52 ;  /* 0x000000322034723c */ /* 0x000fe20000001834 */
[----:B------:R-:W2:Y:S07]  /*3440*/  LDSM.16.M88.4 R32, [R216+0x6000] ;  /* 0x00600000d820783b */ /* 0x000eae0000000200 */
[C---:B---3--:R-:W-:Y:S08]  /*3450*/  HMMA.16816.F32 R8, R64.reuse, R56, R8 ;  /* 0x000000384008723c */ /* 0x048ff00000001808 */
[C---:B----4-:R-:W-:Y:S07]  /*3460*/  HMMA.16816.F32 R72, R64.reuse, R20, R72 ;  /* 0x000000144048723c */ /* 0x050fee0000001848 */
[----:B------:R-:W-:Y:S01]  /*3470*/  @P0 IMAD.WIDE.U32 R20, R7, UR5, R242 ;  /* 0x0000000507140c25 */ /* 0x000fe2000f8e00f2 */
[----:B------:R-:W-:Y:S01]  /*3480*/  PLOP3.LUT P0, PT, PT, PT, UP0, 0x80, 0x0 ;  /* 0x000000000000781c */ /* 0x000fe20003f0f008 */
[----:B------:R-:W-:Y:S03]  /*3490*/  HMMA.16816.F32 R44, R64, R12, R44 ;  /* 0x0000000c402c723c */ /* 0x000fe6000000182c */
[----:B------:R-:W-:-:S02]  /*34a0*/  @P6 LEA R0, P6, R20, c[0x0][0x1c8], 0x1 ;  /* 0x0000720014006a11 */ /* 0x000fc400078c08ff */
[----:B------:R-:W-:Y:S02]  /*34b0*/  @P5 IADD3 R7, R21, UR4, RZ ;  /* 0x0000000415075c10 */ /* 0x000fe4000fffe0ff */
[----:B------:R-:W-:Y:S01]  /*34c0*/  PLOP3.LUT P5, PT, PT, PT, UP0, 0x80, 0x0 ;  /* 0x000000000000781c */ /* 0x000fe20003faf008 */
[C---:B------:R-:W-:Y:S01]  /*34d0*/  HMMA.16816.F32 R40, R64.reuse, R14, R40 ;  /* 0x0000000e4028723c */ /* 0x040fe20000001828 */
[----:B------:R-:W3:Y:S07]  /*34e0*/  LDSM.16.M88.4 R12, [R216+0x6800] ;  /* 0x00680000d80c783b */ /* 0x000eee0000000200 */
[----:B-1----:R-:W-:Y:S01]  /*34f0*/  HMMA.16816.F32 R28, R64, R16, R28 ;  /* 0x00000010401c723c */ /* 0x002fe2000000181c */
[----:B------:R-:W-:Y:S01]  /*3500*/  @P0 LEA.HI.X R7, R20, c[0x0][0x1cc], R7, 0x1, P6 ;  /* 0x0000730014070a11 */ /* 0x000fe200030f0c07 */
[----:B------:R-:W-:Y:S01]  /*3510*/  IMAD.U32 R20, RZ, RZ, UR12 ;  /* 0x0000000cff147e24 */ /* 0x000fe2000f8e00ff */
[----:B------:R-:W-:-:S02]  /*3520*/  PLOP3.LUT P0, PT, PT, PT, UP0, 0x80, 0x0 ;  /* 0x000000000000781c */ /* 0x000fc40003f0f008 */
[----:B------:R-:W-:Y:S02]  /*3530*/  PLOP3.LUT P6, PT, PT, PT, UP0, 0x80, 0x0 ;  /* 0x000000000000781c */ /* 0x000fe40003fcf008 */
[----:B------:R-:W-:Y:S01]  /*3540*/  IMAD.U32 R17, RZ, RZ, UR13 ;  /* 0x0000000dff117e24 */ /* 0x000fe2000f8e00ff */
[----:B--2---:R-:W-:Y:S07]  /*3550*/  HMMA.16816.F32 R8, R24, R32, R8 ;  /* 0x000000201808723c */ /* 0x004fee0000001808 */
[----:B------:R-:W-:Y:S01]  /*3560*/  @P5 LEA R32, P5, R17, R0, 0x1 ;  /* 0x0000000011205211 */ /* 0x000fe200078a08ff */
[----:B------:R-:W-:Y:S01]  /*3570*/  IMAD.U32 R33, RZ, RZ, UR13 ;  /* 0x0000000dff217e24 */ /* 0x000fe2000f8e00ff */
[C---:B------:R-:W-:Y:S08]  /*3580*/  HMMA.16816.F32 R68, R64.reuse, R22, R68 ;  /* 0x000000164044723c */ /* 0x040ff00000001844 */
[----:B------:R-:W-:Y:S01]  /*3590*/  HMMA.16816.F32 R52, R64, R18, R52 ;  /* 0x000000124034723c */ /* 0x000fe20000001834 */
[----:B------:R-:W1:Y:S02]  /*35a0*/  LDSM.16.M88.4 R16, [R216+0x7000] ;  /* 0x00700000d810783b */ /* 0x000e640000000200 */
[----:B------:R-:W-:-:S02]  /*35b0*/  @P0 LEA.HI.X R33, R33, R7, R20, 0x1, P5 ;  /* 0x0000000721210211 */ /* 0x000fc400028f0c14 */
[----:B------:R-:W2:Y:S01]  /*35c0*/  LDSM.16.M88.4 R20, [R216+0x7800] ;  /* 0x00780000d814783b */ /* 0x000ea20000000200 */
[----:B------:R-:W-:-:S04]  /*35d0*/  DEPBAR.LE SB0, 0x0 ;  /* 0x000080000000791a */ /* 0x000fc80000000000 */
[----:B------:R-:W-:Y:S01]  /*35e0*/  PLOP3.LUT P0, PT, PT, PT, UP0, 0x80, 0x0 ;  /* 0x000000000000781c */ /* 0x000fe20003f0f008 */
[----:B---3--:R-:W-:Y:S01]  /*35f0*/  HMMA.16816.F32 R44, R24, R12, R44 ;  /* 0x0000000c182c723c */ /* 0x008fe2000000182c */
[----:B------:R-:W-:-:S06]  /*3600*/  PLOP3.LUT P5, PT, PT, PT, UP0, 0x80, 0x0 ;  /* 0x000000000000781c */ /* 0x000fcc0003faf008 */
[----:B------:R-:W-:Y:S01]  /*3610*/  @P6 IMAD.MOV.U32 R12, RZ, RZ, R0 ;  /* 0x000000ffff0c6224 */ /* 0x000fe200078e0000 */
[----:B------:R-:W-:Y:S01]  /*3620*/  SHF.R.S32.HI R0, RZ, 0x1f, R87 ;  /* 0x0000001fff007819 */ /* 0x000fe20000011457 */
[----:B------:R-:W-:Y:S01]  /*3630*/  @P6 IMAD.MOV.U32 R13, RZ, RZ, R7 ;  /* 0x000000ffff0d6224 */ /* 0x000fe200078e0007 */
[----:B------:R-:W-:Y:S01]  /*3640*/  BAR.SYNC.DEFER_BLOCKING 0x0 ;  /* 0x0000000000007b1d */ /* 0x000fe20000010000 */
[----:B------:R-:W-:Y:S01]  /*3650*/  PLOP3.LUT P6, PT, PT, PT, UP0, 0x80, 0x0 ;  /* 0x000000000000781c */ /* 0x000fe20003fcf008 */
[----:B------:R-:W-:Y:S01]  /*3660*/  HMMA.16816.F32 R40, R24, R14, R40 ;  /* 0x0000000e1828723c */ /* 0x000fe20000001828 */
[----:B------:R-:W-:Y:S02]  /*3670*/  LOP3.LUT R7, R84, 0xffffffe0, RZ, 0xc0, !PT ;  /* 0xffffffe054077812 */ /* 0x000fe400078ec0ff */
[----:B------:R-:W-:-:S03]  /*3680*/  LEA.HI R0, R0, R87, RZ, 0x3 ;  /* 0x0000005700007211 */ /* 0x000fc600078f18ff */
[----:B------:R-:W-:Y:S01]  /*3690*/  IMAD.IADD R7, R6, 0x1, -R7 ;  /* 0x0000000106077824 */ /* 0x000fe200078e0a07 */
[----:B------:R-:W-:Y:S01]  /*36a0*/  LOP3.LUT R14, R0, 0xffffff8, RZ, 0xc0, !PT ;  /* 0x0ffffff8000e7812 */ /* 0x000fe200078ec0ff */
[----:B------:R-:W-:Y:S01]  /*36b0*/  IMAD.IADD R0, R6, 0x1, -R85 ;  /* 0x0000000106007824 */ /* 0x000fe200078e0a55 */
[----:B------:R-:W-:Y:S02]  /*36c0*/  HMMA.16816.F32 R76, R64, R58, R76 ;  /* 0x0000003a404c723c */ /* 0x000fe4000000184c */
[----:B------:R-:W-:Y:S01]  /*36d0*/  SHF.R.S32.HI R6, RZ, 0x1f, R7 ;  /* 0x0000001fff067819 */ /* 0x000fe20000011407 */
[----:B------:R-:W-:Y:S01]  /*36e0*/  IMAD.IADD R87, R87, 0x1, -R14 ;  /* 0x0000000157577824 */ /* 0x000fe200078e0a0e */
[----:B------:R-:W-:Y:S02]  /*36f0*/  LEA.HI R15, R0, R0, RZ, 0x1 ;  /* 0x00000000000f7211 */ /* 0x000fe400078f08ff */
[----:B------:R-:W-:Y:S02]  /*3700*/  LEA.HI R6, R6, R7, RZ, 0x2 ;  /* 0x0000000706067211 */ /* 0x000fe400078f10ff */
[----:B------:R-:W-:Y:S01]  /*3710*/  LOP3.LUT R15, R15, 0x1ffffffe, RZ, 0xc0, !PT ;  /* 0x1ffffffe0f0f7812 */ /* 0x000fe200078ec0ff */
[----:B-1----:R-:W-:Y:S01]  /*3720*/  HMMA.16816.F32 R72, R24, R16, R72 ;  /* 0x000000101848723c */ /* 0x002fe20000001848 */
[----:B------:R-:W-:-:S02]  /*3730*/  LEA.HI.SX32 R14, R6, UR7, 0x1e ;  /* 0x00000007060e7c11 */ /* 0x000fc4000f8ff2ff */
[----:B------:R-:W-:Y:S01]  /*3740*/  LOP3.LUT R240, R6, 0x7ffffffc, RZ, 0xc0, !PT ;  /* 0x7ffffffc06f07812 */ /* 0x000fe200078ec0ff */
[----:B------:R-:W-:Y:S01]  /*3750*/  @!PT LDS RZ, [RZ] ;  /* 0x00000000fffff984 */ /* 0x000fe20000000800 */
[----:B------:R-:W-:Y:S01]  /*3760*/  @!PT LDS RZ, [RZ] ;  /* 0x00000000fffff984 */ /* 0x000fe20000000800 */
[----:B------:R-:W-:Y:S01]  /*3770*/  @!PT LDS RZ, [RZ] ;  /* 0x00000000fffff984 */ /* 0x000fe20000000800 */
[----:B------:R1:W-:Y:S01]  /*3780*/  @P0 LDGSTS.E.BYPASS.LTC128B.128 [R231+0x8100], [R12.64], !P4 ;  /* 0x081000000ce70fae */ /* 0x0003e2000e101d52 */
[----:B------:R-:W-:Y:S01]  /*3790*/  PLOP3.LUT P0, PT, PT, PT, UP0, 0x80, 0x0 ;  /* 0x000000000000781c */ /* 0x000fe20003f0f008 */
[----:B------:R-:W-:Y:S02]  /*37a0*/  IMAD.IADD R15, R0, 0x1, -R15 ;  /* 0x00000001000f7824 */ /* 0x000fe400078e0a0f */
[----:B------:R1:W-:Y:S01]  /*37b0*/  @P5 LDGSTS.E.BYPASS.LTC128B.128 [R231+0xa100], [R12.64+0x80], !P3 ;  /* 0x0a1000800ce75fae */ /* 0x0003e2000d901d52 */
[----:B------:R-:W-:Y:S01]  /*37c0*/  PLOP3.LUT P5, PT, PT, PT, UP0, 0x80, 0x0 ;  /* 0x000000000000781c */ /* 0x000fe20003faf008 */
[----:B------:R-:W-:Y:S01]  /*37d0*/  IMAD R14, R87, 0x10, R14 ;  /* 0x00000010570e7824 */ /* 0x000fe200078e020e */
[----:B------:R-:W-:Y:S01]  /*37e0*/  PLOP3.LUT P5, PT, PT, PT, UP2, 0x80, 0x0 ;  /* 0x000000000000781c */ /* 0x000fe20003faf028 */
[----:B------:R1:W-:Y:S01]  /*37f0*/  @P6 LDGSTS.E.BYPASS.LTC128B.128 [R231+0xc100], [R12.64+0x100], !P2 ;  /* 0x0c1001000ce76fae */ /* 0x0003e2000d101d52 */
[----:B------:R-:W-:Y:S01]  /*3800*/  PLOP3.LUT P6, PT, PT, PT, UP0, 0x80, 0x0 ;  /* 0x000000000000781c */ /* 0x000fe20003fcf008 */
[----:B------:R-:W-:Y:S01]  /*3810*/  IMAD R233, R15, 0x8, R14 ;  /* 0x000000080fe97824 */ /* 0x000fe200078e020e */
[----:B------:R-:W-:Y:S01]  /*3820*/  HMMA.16816.F32 R76, R24, R34, R76 ;  /* 0x00000022184c723c */ /* 0x000fe2000000184c */
[----:B------:R-:W-:-:S02]  /*3830*/  IMAD.IADD R240, R7, 0x1, -R240 ;  /* 0x0000000107f07824 */ /* 0x000fc400078e0af0 */
[----:B------:R1:W-:Y:S01]  /*3840*/  @P0 LDGSTS.E.BYPASS.LTC128B.128 [R231+0xe100], [R12.64+0x180], !P1 ;  /* 0x0e1001800ce70fae */ /* 0x0003e2000c901d52 */
[----:B------:R-:W-:Y:S01]  /*3850*/  PLOP3.LUT P0, PT, PT, PT, UP0, 0x80, 0x0 ;  /* 0x000000000000781c */ /* 0x000fe20003f0f008 */
[----:B------:R-:W-:Y:S02]  /*3860*/  IMAD.MOV.U32 R0, RZ, RZ, R233 ;  /* 0x000000ffff007224 */ /* 0x000fe400078e00e9 */
[----:B------:R-:W-:Y:S01]  /*3870*/  IMAD.SHL.U32 R240, R240, 0x2, RZ ;  /* 0x00000002f0f07824 */ /* 0x000fe200078e00ff */
[----:B------:R-:W-:Y:S04]  /*3880*/  HMMA.16816.F32 R68, R24, R18, R68 ;  /* 0x000000121844723c */ /* 0x000fe80000001844 */
[----:B------:R-:W-:-:S04]  /*3890*/  IADD3 R6, -R240, UR9, -R5 ;  /* 0x00000009f0067c10 */ /* 0x000fc8000fffe905 */
[----:B--2---:R-:W-:Y:S01]  /*38a0*/  HMMA.16816.F32 R28, R24, R20, R28 ;  /* 0x00000014181c723c */ /* 0x004fe2000000181c */
[----:B------:R2:W-:Y:S01]  /*38b0*/  @P0 LDGSTS.E.BYPASS.LTC128B.128 [R231+0x9100], [R32.64], !P4 ;  /* 0x0910000020e70fae */ /* 0x0005e2000e101d52 */
[----:B------:R-:W-:-:S03]  /*38c0*/  PLOP3.LUT P0, PT, PT, PT, UP2, 0x80, 0x0 ;  /* 0x000000000000781c */ /* 0x000fc60003f0f028 */
[----:B------:R2:W-:Y:S01]  /*38d0*/  @P6 LDGSTS.E.BYPASS.LTC128B.128 [R231+0xb100], [R32.64+0x80], !P3 ;  /* 0x0b10008020e76fae */ /* 0x0005e2000d901d52 */
[----:B------:R-:W-:Y:S02]  /*38e0*/  PLOP3.LUT P6, PT, PT, PT, UP0, 0x80, 0x0 ;  /* 0x000000000000781c */ /* 0x000fe40003fcf008 */
[----:B------:R-:W-:Y:S01]  /*38f0*/  HMMA.16816.F32 R52, R24, R22, R52 ;  /* 0x000000161834723c */ /* 0x000fe20000001834 */
[----:B-1----:R-:W-:Y:S01]  /*3900*/  @P5 IMAD.HI.U32 R12, R233, c[0x0][0x2c8], RZ ;  /* 0x0000b200e90c5a27 */ /* 0x002fe200078e00ff */
[----:B------:R-:W-:-:S03]  /*3910*/  PLOP3.LUT P5, PT, PT, PT, UP0, 0x80, 0x0 ;  /* 0x000000000000781c */ /* 0x000fc60003faf008 */
[----:B------:R-:W-:Y:S02]  /*3920*/  IMAD.U32 R13, RZ, RZ, UR17 ;  /* 0x00000011ff0d7e24 */ /* 0x000fe4000f8e00ff */
[----:B------:R-:W-:-:S04]  /*3930*/  @P0 SHF.R.U32.HI R0, RZ, c[0x0][0x2cc], R12 ;  /* 0x0000b300ff000a19 */ /* 0x000fc8000001160c */
[----:B------:R2:W-:Y:S01]  /*3940*/  @P6 LDGSTS.E.BYPASS.LTC128B.128 [R231+0xd100], [R32.64+0x100], !P2 ;  /* 0x0d10010020e76fae */ /* 0x0005e2000d101d52 */
[----:B------:R-:W-:Y:S02]  /*3950*/  PLOP3.LUT P0, PT, PT, PT, UP1, 0x40, 0x0 ;  /* 0x000000000000781c */ /* 0x000fe40003f0e818 */
[----:B------:R-:W-:Y:S01]  /*3960*/  IADD3 R14, R13, -UR16, -R240 ;  /* 0x800000100d0e7c10 */ /* 0x000fe2000fffe8f0 */
[----:B------:R-:W1:Y:S03]  /*3970*/  SHFL.IDX PT, R7, R0, RZ, 0x1c1f ;  /* 0x001c1fff00077589 */ /* 0x000e6600000e0000 */
[C---:B------:R-:W-:Y:S01]  /*3980*/  IADD3 R16, R14.reuse, c[0x0][0x328], RZ ;  /* 0x0000ca000e107a10 */ /* 0x040fe20007ffe0ff */
[----:B------:R2:W-:Y:S01]  /*3990*/  @P5 LDGSTS.E.BYPASS.LTC128B.128 [R231+0xf100], [R32.64+0x180], !P1 ;  /* 0x0f10018020e75fae */ /* 0x0005e2000c901d52 */
[----:B------:R-:W-:-:S03]  /*39a0*/  IADD3 R14, R14, UR15, RZ ;  /* 0x0000000f0e0e7c10 */ /* 0x000fc6000fffe0ff */
[----:B------:R-:W0:Y:S01]  /*39b0*/  LDGDEPBAR ;  /* 0x00000000000079af */ /* 0x000e220000000000 */
[--C-:B-1----:R-:W-:Y:S02]  /*39c0*/  IMAD.IADD R13, R16, 0x1, R7.reuse ;  /* 0x00000001100d7824 */ /* 0x102fe400078e0207 */
[----:B------:R-:W-:-:S03]  /*39d0*/  IMAD.IADD R18, R14, 0x1, R7 ;  /* 0x000000010e127824 */ /* 0x000fc600078e0207 */
[----:B------:R-:W-:Y:S01]  /*39e0*/  IMNMX R20, R13, R6, PT ;  /* 0x000000060d147217 */ /* 0x000fe20003800200 */
        /* <DEDUP_REMOVED lines=13> */
.L_x_953:
[----:B------:R-:W-:-:S04]  /*3ac0*/  MOV R7, c[0x0][0x32c] ;  /* 0x0000cb0000077a02 */ /* 0x000fc80000000f00 */
[----:B------:R-:W-:-:S13]  /*3ad0*/  ISETP.NE.AND P0, PT, R7, 0x1, PT ;  /* 0x000000010700780c */ /* 0x000fda0003f05270 */
[----:B------:R-:W-:-:S05]  /*3ae0*/  @P0 IMAD.HI.U32 R7, R12, c[0x0][0x330], RZ ;  /* 0x0000cc000c070a27 */ /* 0x000fca00078e00ff */
[----:B------:R-:W-:Y:S02]  /*3af0*/  @P0 SHF.R.U32.HI R12, RZ, c[0x0][0x334], R7 ;  /* 0x0000cd00ff0c0a19 */ /* 0x000fe40000011607 */
.L_x_954:
[----:B------:R-:W-:Y:S05]  /*3b00*/  BSYNC B0 ;  /* 0x0000000000007941 */ /* 0x000fea0003800000 */
.L_x_952:
[----:B------:R-:W-:-:S04]  /*3b10*/  IMAD R13, R12, c[0x0][0x32c], -R5 ;  /* 0x0000cb000c0d7a24 */ /* 0x000fc800078e0a05 */
[----:B------:R-:W-:-:S05]  /*3b20*/  IMAD.IADD R13, R13, 0x1, -R240 ;  /* 0x000000010d0d7824 */ /* 0x000fca00078e0af0 */
[----:B------:R-:W-:Y:S02]  /*3b30*/  IADD3 R7, R13, c[0x0][0x32c], RZ ;  /* 0x0000cb000d077a10 */ /* 0x000fe40007ffe0ff */
[----:B------:R-:W-:Y:S02]  /*3b40*/  IMNMX R18, R18, R13, !PT ;  /* 0x0000000d12127217 */ /* 0x000fe40007800200 */
[----:B------:R-:W-:Y:S02]  /*3b50*/  IMNMX R20, R20, R7, PT ;  /* 0x0000000714147217 */ /* 0x000fe40003800200 */
.L_x_951:
[----:B------:R-:W-:Y:S01]  /*3b60*/  ISETP.LT.AND P0, PT, RZ, UR14, PT ;  /* 0x0000000eff007c0c */ /* 0x000fe2000bf01270 */
[----:B------:R-:W1:Y:S03]  /*3b70*/  SHFL.IDX PT, R21, R0, 0x1, 0x1c1f ;  /* 0x003c1f0000157f89 */ /* 0x000e6600000e0000 */
[C---:B------:R-:W-:Y:S02]  /*3b80*/  ISETP.GT.AND P5, PT, R18.reuse, RZ, P0 ;  /* 0x000000ff1200720c */ /* 0x040fe400007a4270 */
[----:B------:R-:W-:-:S02]  /*3b90*/  ISETP.GT.AND P6, PT, R18, 0x1, P0 ;  /* 0x000000011200780c */ /* 0x000fc400007c4270 */
[C---:B------:R-:W-:Y:S02]  /*3ba0*/  ISETP.LT.OR P5, PT, R20.reuse, 0x1, P5 ;  /* 0x000000011400780c */ /* 0x040fe40002fa1670 */
[----:B------:R-:W-:Y:S02]  /*3bb0*/  ISETP.LT.OR P6, PT, R20, 0x2, P6 ;  /* 0x000000021400780c */ /* 0x000fe400037c1670 */
[----:B------:R-:W-:Y:S02]  /*3bc0*/  FSEL R12, R8, -INF , !P5 ;  /* 0xff800000080c7808 */ /* 0x000fe40006800000 */
[----:B------:R-:W-:Y:S02]  /*3bd0*/  ISETP.GT.AND P5, PT, R18, 0x8, P0 ;  /* 0x000000081200780c */ /* 0x000fe400007a4270 */
[----:B------:R-:W-:Y:S02]  /*3be0*/  FSEL R19, R9, -INF , !P6 ;  /* 0xff80000009137808 */ /* 0x000fe40007000000 */
[----:B------:R-:W-:-:S02]  /*3bf0*/  ISETP.LT.OR P5, PT, R20, 0x9, P5 ;  /* 0x000000091400780c */ /* 0x000fc40002fa1670 */
[----:B------:R-:W-:Y:S02]  /*3c00*/  ISETP.GT.AND P6, PT, R18, 0x9, P0 ;  /* 0x000000091200780c */ /* 0x000fe400007c4270 */
[----:B------:R-:W-:Y:S02]  /*3c10*/  FSEL R15, R76, -INF , !P5 ;  /* 0xff8000004c0f7808 */ /* 0x000fe40006800000 */
[----:B------:R-:W-:Y:S01]  /*3c20*/  ISETP.GT.AND P5, PT, R18, 0x10, P0 ;  /* 0x000000101200780c */ /* 0x000fe200007a4270 */
[----:B-1----:R-:W-:Y:S01]  /*3c30*/  IMAD.IADD R23, R16, 0x1, R21 ;  /* 0x0000000110177824 */ /* 0x002fe200078e0215 */
[C---:B------:R-:W-:Y:S02]  /*3c40*/  ISETP.LT.OR P6, PT, R20.reuse, 0xa, P6 ;  /* 0x0000000a1400780c */ /* 0x040fe400037c1670 */
[----:B------:R-:W-:Y:S02]  /*3c50*/  ISETP.LT.OR P5, PT, R20, 0x11, P5 ;  /* 0x000000111400780c */ /* 0x000fe40002fa1670 */
[----:B------:R-:W-:-:S02]  /*3c60*/  FSEL R77, R77, -INF , !P6 ;  /* 0xff8000004d4d7808 */ /* 0x000fc40007000000 */
[----:B------:R-:W-:Y:S02]  /*3c70*/  FSEL R17, R44, -INF , !P5 ;  /* 0xff8000002c117808 */ /* 0x000fe40006800000 */
[C---:B------:R-:W-:Y:S02]  /*3c80*/  ISETP.GT.AND P5, PT, R18.reuse, 0x18, P0 ;  /* 0x000000181200780c */ /* 0x040fe400007a4270 */
[----:B------:R-:W-:Y:S02]  /*3c90*/  ISETP.GT.AND P6, PT, R18, 0x11, P0 ;  /* 0x000000111200780c */ /* 0x000fe400007c4270 */
[C---:B------:R-:W-:Y:S02]  /*3ca0*/  ISETP.LT.OR P5, PT, R20.reuse, 0x19, P5 ;  /* 0x000000191400780c */ /* 0x040fe40002fa1670 */
[----:B------:R-:W-:Y:S02]  /*3cb0*/  ISETP.LT.OR P6, PT, R20, 0x12, P6 ;  /* 0x000000121400780c */ /* 0x000fe400037c1670 */
[----:B------:R-:W-:-:S02]  /*3cc0*/  FSEL R13, R40, -INF , !P5 ;  /* 0xff800000280d7808 */ /* 0x000fc40006800000 */
[----:B------:R-:W-:Y:S02]  /*3cd0*/  ISETP.GT.AND P5, PT, R18, 0x20, P0 ;  /* 0x000000201200780c */ /* 0x000fe400007a4270 */
[----:B------:R-:W-:Y:S02]  /*3ce0*/  FSEL R7, R45, -INF , !P6 ;  /* 0xff8000002d077808 */ /* 0x000fe40007000000 */
[----:B------:R-:W-:Y:S02]  /*3cf0*/  ISETP.LT.OR P5, PT, R20, 0x21, P5 ;  /* 0x000000211400780c */ /* 0x000fe40002fa1670 */
[----:B------:R-:W-:Y:S02]  /*3d00*/  ISETP.GT.AND P6, PT, R18, 0x19, P0 ;  /* 0x000000191200780c */ /* 0x000fe400007c4270 */
[----:B------:R-:W-:Y:S02]  /*3d10*/  FSEL R191, R72, -INF , !P5 ;  /* 0xff80000048bf7808 */ /* 0x000fe40006800000 */
[----:B------:R-:W-:-:S02]  /*3d20*/  ISETP.GT.AND P5, PT, R18, 0x28, P0 ;  /* 0x000000281200780c */ /* 0x000fc400007a4270 */
        /* <DEDUP_REMOVED lines=17> */
[----:B------:R-:W-:-:S02]  /*3e40*/  PLOP3.LUT P5, PT, PT, PT, UP1, 0x40, 0x0 ;  /* 0x000000000000781c */ /* 0x000fc40003fae818 */
[----:B------:R-:W-:Y:S02]  /*3e50*/  ISETP.LT.OR P6, PT, R20, 0x32, P6 ;  /* 0x000000321400780c */ /* 0x000fe400037c1670 */
[----:B------:R-:W-:Y:S02]  /*3e60*/  IMNMX R0, R23, R6, PT ;  /* 0x0000000617007217 */ /* 0x000fe40003800200 */
[----:B------:R-:W-:Y:S02]  /*3e70*/  FSEL R197, R29, -INF , !P6 ;  /* 0xff8000001dc57808 */ /* 0x000fe40007000000 */
[----:B------:R-:W-:-:S04]  /*3e80*/  ISETP.GT.AND P6, PT, R18, 0x39, P0 ;  /* 0x000000391200780c */ /* 0x000fc800007c4270 */
[----:B------:R-:W-:Y:S01]  /*3e90*/  ISETP.LT.OR P6, PT, R20, 0x3a, P6 ;  /* 0x0000003a1400780c */ /* 0x000fe200037c1670 */
[----:B------:R-:W-:-:S03]  /*3ea0*/  IMAD.IADD R20, R14, 0x1, R21 ;  /* 0x000000010e147824 */ /* 0x000fc600078e0215 */
[----:B------:R-:W-:Y:S01]  /*3eb0*/  FSEL R193, R53, -INF , !P6 ;  /* 0xff80000035c17808 */ /* 0x000fe20007000000 */
        /* <DEDUP_REMOVED lines=13> */
.L_x_957:
[----:B------:R-:W-:-:S04]  /*3f90*/  MOV R6, c[0x0][0x32c] ;  /* 0x0000cb0000067a02 */ /* 0x000fc80000000f00 */
[----:B------:R-:W-:-:S13]  /*3fa0*/  ISETP.NE.AND P5, PT, R6, 0x1, PT ;  /* 0x000000010600780c */ /* 0x000fda0003fa5270 */
[----:B------:R-:W-:-:S05]  /*3fb0*/  @P5 IMAD.HI.U32 R6, R8, c[0x0][0x330], RZ ;  /* 0x0000cc0008065a27 */ /* 0x000fca00078e00ff */
[----:B------:R-:W-:Y:S02]  /*3fc0*/  @P5 SHF.R.U32.HI R8, RZ, c[0x0][0x334], R6 ;  /* 0x0000cd00ff085a19 */ /* 0x000fe40000011606 */
.L_x_958:
[----:B------:R-:W-:Y:S05]  /*3fd0*/  BSYNC B0 ;  /* 0x0000000000007941 */ /* 0x000fea0003800000 */
.L_x_956:
[----:B------:R-:W-:-:S04]  /*3fe0*/  IMAD R21, R8, c[0x0][0x32c], -R5 ;  /* 0x0000cb0008157a24 */ /* 0x000fc800078e0a05 */
[----:B------:R-:W-:-:S05]  /*3ff0*/  IMAD.IADD R21, R21, 0x1, -R240 ;  /* 0x0000000115157824 */ /* 0x000fca00078e0af0 */
[----:B------:R-:W-:Y:S02]  /*4000*/  IADD3 R5, R21, c[0x0][0x32c], RZ ;  /* 0x0000cb0015057a10 */ /* 0x000fe40007ffe0ff */
[----:B------:R-:W-:Y:S02]  /*4010*/  IMNMX R20, R20, R21, !PT ;  /* 0x0000001514147217 */ /* 0x000fe40007800200 */
[----:B------:R-:W-:Y:S02]  /*4020*/  IMNMX R0, R0, R5, PT ;  /* 0x0000000500007217 */ /* 0x000fe40003800200 */
.L_x_955:
[----:B------:R-:W-:Y:S01]  /*4030*/  ISETP.GT.AND P6, PT, R20, 0x8, P0 ;  /* 0x000000081400780c */ /* 0x000fe200007c4270 */
[----:B------:R-:W-:Y:S01]  /*4040*/  IMAD.SHL.U32 R227, R4, 0x2, RZ ;  /* 0x0000000204e37824 */ /* 0x000fe200078e00ff */
[----:B------:R-:W-:Y:S01]  /*4050*/  ISETP.GT.AND P5, PT, R20, 0x1, P0 ;  /* 0x000000011400780c */ /* 0x000fe200007a4270 */
[----:B------:R-:W-:Y:S01]  /*4060*/  ULDC.64 UR4, c[0x0][0x2c8] ;  /* 0x0000b20000047ab9 */ /* 0x000fe20000000a00 */
[----:B------:R-:W-:Y:S01]  /*4070*/  ISETP.LT.OR P6, PT, R0, 0x9, P6 ;  /* 0x000000090000780c */ /* 0x000fe200037c1670 */
[--C-:B------:R-:W-:Y:S01]  /*4080*/  IMAD R222, R2, 0x2, R227.reuse ;  /* 0x0000000202de7824 */ /* 0x100fe200078e02e3 */
[----:B------:R-:W-:Y:S01]  /*4090*/  ISETP.LT.OR P5, PT, R0, 0x2, P5 ;  /* 0x000000020000780c */ /* 0x000fe20002fa1670 */
[C---:B------:R-:W-:Y:S01]  /*40a0*/  IMAD R221, R3.reuse, 0x2, R227 ;  /* 0x0000000203dd7824 */ /* 0x040fe200078e02e3 */
[----:B------:R-:W-:Y:S01]  /*40b0*/  FSEL R78, R78, -INF , !P6 ;  /* 0xff8000004e4e7808 */ /* 0x000fe20007000000 */
[----:B------:R-:W-:Y:S01]  /*40c0*/  IMAD R220, R3, 0x2, R222 ;  /* 0x0000000203dc7824 */ /* 0x000fe200078e02de */
[----:B------:R-:W-:Y:S01]  /*40d0*/  ISETP.GT.AND P6, PT, R20, 0x10, P0 ;  /* 0x000000101400780c */ /* 0x000fe200007c4270 */
[----:B------:R-:W-:Y:S01]  /*40e0*/  LDSM.16.MT88.4 R136, [R222+0x100] ;  /* 0x00010000de88783b */ /* 0x000fe20000004200 */
[----:B------:R-:W-:Y:S01]  /*40f0*/  FMNMX.FTZ R16, R12, R19, !PT ;  /* 0x000000130c107209 */ /* 0x000fe20007810000 */
[----:B------:R-:W-:Y:S01]  /*4100*/  UIMAD.WIDE.U32 UR20, UR7, UR4, URZ ;  /* 0x00000004071472a5 */ /* 0x000fe2000f8e003f */
[----:B------:R-:W-:Y:S01]  /*4110*/  ISETP.LT.OR P6, PT, R0, 0x11, P6 ;  /* 0x000000110000780c */ /* 0x000fe200037c1670 */
[----:B------:R-:W-:Y:S01]  /*4120*/  LDSM.16.MT88.4 R156, [R227+0x100] ;  /* 0x00010000e39c783b */ /* 0x000fe20000004200 */
[----:B------:R-:W-:Y:S01]  /*4130*/  FSEL R14, R11, -INF , !P5 ;  /* 0xff8000000b0e7808 */ /* 0x000fe20006800000 */
[----:B------:R-:W-:Y:S01]  /*4140*/  UIADD3 UR14, UR14, -0x2, URZ ;  /* 0xfffffffe0e0e7890 */ /* 0x000fe2000fffe03f */
[----:B------:R-:W-:Y:S01]  /*4150*/  ISETP.GT.AND P5, PT, R20, 0x9, P0 ;  /* 0x000000091400780c */ /* 0x000fe200007a4270 */
[----:B------:R-:W-:Y:S01]  /*4160*/  LDSM.16.MT88.4 R144, [R221+0x100] ;  /* 0x00010000dd90783b */ /* 0x000fe20000004200 */
[----:B------:R-:W-:Y:S01]  /*4170*/  FSEL R8, R46, -INF , !P6 ;  /* 0xff8000002e087808 */ /* 0x000fe20007000000 */
[----:B------:R-:W-:Y:S01]  /*4180*/  @UP2 UMOV UR17, UR21 ;  /* 0x0000001500112c82 */ /* 0x000fe20008000000 */
[----:B------:R-:W-:Y:S01]  /*4190*/  FMNMX.FTZ R16, R15, R16, !PT ;  /* 0x000000100f107209 */ /* 0x000fe20007810000 */
[----:B------:R-:W-:Y:S01]  /*41a0*/  LDSM.16.MT88.4 R152, [R220+0x100] ;  /* 0x00010000dc98783b */ /* 0x000fe20000004200 */
[----:B------:R-:W-:Y:S01]  /*41b0*/  ISETP.GT.AND P6, PT, R20, RZ, P0 ;  /* 0x000000ff1400720c */ /* 0x000fe200007c4270 */
[----:B------:R-:W-:Y:S01]  /*41c0*/  @UP2 USHF.R.U32.HI UR7, URZ, UR5, UR17 ;  /* 0x000000053f072299 */ /* 0x000fe20008011611 */
[C---:B------:R-:W-:Y:S01]  /*41d0*/  ISETP.LT.OR P5, PT, R0.reuse, 0xa, P5 ;  /* 0x0000000a0000780c */ /* 0x040fe20002fa1670 */
[----:B------:R-:W-:Y:S01]  /*41e0*/  LDSM.16.MT88.4 R48, [R222+0x2100] ;  /* 0x00210000de30783b */ /* 0x000fe20000004200 */
[----:B------:R-:W-:Y:S01]  /*41f0*/  FMNMX.FTZ R16, R77, R16, !PT ;  /* 0x000000104d107209 */ /* 0x000fe20007810000 */
[----:B------:R-:W-:Y:S01]  /*4200*/  UIADD3 UR4, UR6, UR7, URZ ;  /* 0x0000000706047290 */ /* 0x000fe2000fffe03f */
[----:B------:R-:W-:Y:S01]  /*4210*/  ISETP.LT.OR P6, PT, R0, 0x1, P6 ;  /* 0x000000010000780c */ /* 0x000fe200037c1670 */
[----:B------:R-:W-:Y:S01]  /*4220*/  LDSM.16.MT88.4 R56, [R221+0x2100] ;  /* 0x00210000dd38783b */ /* 0x000fe20000004200 */
[----:B------:R-:W-:Y:S01]  /*4230*/  FSEL R6, R79, -INF , !P5 ;  /* 0xff8000004f067808 */ /* 0x000fe20006800000 */
[----:B------:R-:W-:Y:S01]  /*4240*/  ULDC UR7, c[0x0][0x328] ;  /* 0x0000ca0000077ab9 */ /* 0x000fe20000000800 */
[----:B------:R-:W-:Y:S01]  /*4250*/  ISETP.GT.AND P5, PT, R20, 0x11, P0 ;  /* 0x000000111400780c */ /* 0x000fe200007a4270 */
[----:B------:R-:W-:Y:S01]  /*4260*/  LDSM.16.MT88.4 R64, [R220+0x2100] ;  /* 0x00210000dc40783b */ /* 0x000fe20000004200 */
[----:B------:R-:W-:Y:S01]  /*4270*/  FMNMX.FTZ R16, R17, R16, !PT ;  /* 0x0000001011107209 */ /* 0x000fe20007810000 */
[----:B------:R-:W-:Y:S01]  /*4280*/  UIADD3 UR7, UR4, UR7, URZ ;  /* 0x0000000704077290 */ /* 0x000fe2000fffe03f */
[----:B------:R-:W-:Y:S01]  /*4290*/  FSEL R10, R10, -INF , !P6 ;  /* 0xff8000000a0a7808 */ /* 0x000fe20007000000 */
[----:B------:R-:W-:Y:S01]  /*42a0*/  LDSM.16.MT88.4 R80, [R222+0x4100] ;  /* 0x00410000de50783b */ /* 0x000fe20000004200 */
[----:B------:R-:W-:-:S02]  /*42b0*/  ISETP.LT.OR P5, PT, R0, 0x12, P5 ;  /* 0x000000120000780c */ /* 0x000fc40002fa1670 */
[----:B------:R-:W-:Y:S01]  /*42c0*/  FMNMX.FTZ R16, R7, R16, !PT ;  /* 0x0000001007107209 */ /* 0x000fe20007810000 */
[----:B------:R-:W-:Y:S01]  /*42d0*/  LDSM.16.MT88.4 R88, [R221+0x4100] ;  /* 0x00410000dd58783b */ /* 0x000fe20000004200 */
[----:B------:R-:W-:Y:S02]  /*42e0*/  FMNMX.FTZ R5, R10, R14, !PT ;  /* 0x0000000e0a057209 */ /* 0x000fe40007810000 */
[----:B------:R-:W-:Y:S01]  /*42f0*/  FSEL R24, R47, -INF , !P5 ;  /* 0xff8000002f187808 */ /* 0x000fe20006800000 */
[----:B------:R-:W-:Y:S01]  /*4300*/  LDSM.16.MT88.4 R96, [R220+0x4100] ;  /* 0x00410000dc60783b */ /* 0x000fe20000004200 */
[----:B------:R-:W-:Y:S02]  /*4310*/  FMNMX.FTZ R16, R13, R16, !PT ;  /* 0x000000100d107209 */ /* 0x000fe40007810000 */
[----:B------:R-:W-:Y:S01]  /*4320*/  ISETP.GT.AND P5, PT, R20, 0x19, P0 ;  /* 0x000000191400780c */ /* 0x000fe200007a4270 */
[----:B------:R-:W-:Y:S01]  /*4330*/  LDSM.16.MT88.4 R104, [R227+0x6100] ;  /* 0x00610000e368783b */ /* 0x000fe20000004200 */
[----:B------:R-:W-:-:S02]  /*4340*/  FMNMX.FTZ R5, R78, R5, !PT ;  /* 0x000000054e057209 */ /* 0x000fc40007810000 */
[----:B------:R-:W-:Y:S01]  /*4350*/  ISETP.GT.AND P6, PT, R20, 0x18, P0 ;  /* 0x000000181400780c */ /* 0x000fe200007c4270 */
[----:B------:R-:W-:Y:S01]  /*4360*/  LDSM.16.MT88.4 R112, [R222+0x6100] ;  /* 0x00610000de70783b */ /* 0x000fe20000004200 */
[----:B------:R-:W-:Y:S02]  /*4370*/  FMNMX.FTZ R22, R9, R16, !PT ;  /* 0x0000001009167209 */ /* 0x000fe40007810000 */
[----:B------:R-:W-:Y:S01]  /*4380*/  ISETP.LT.OR P5, PT, R0, 0x1a, P5 ;  /* 0x0000001a0000780c */ /* 0x000fe20002fa1670 */
[----:B------:R-:W-:Y:S01]  /*4390*/  LDSM.16.MT88.4 R120, [R221+0x6100] ;  /* 0x00610000dd78783b */ /* 0x000fe20000004200 */
[----:B------:R-:W-:Y:S02]  /*43a0*/  FMNMX.FTZ R5, R6, R5, !PT ;  /* 0x0000000506057209 */ /* 0x000fe40007810000 */
[----:B------:R-:W-:Y:S01]  /*43b0*/  ISETP.LT.OR P6, PT, R0, 0x19, P6 ;  /* 0x000000190000780c */ /* 0x000fe200037c1670 */
[----:B--2---:R-:W-:Y:S01]  /*43c0*/  LDSM.16.MT88.4 R32, [R227+0x4900] ;  /* 0x00490000e320783b */ /* 0x004fe20000004200 */
[----:B------:R-:W-:-:S02]  /*43d0*/  FMNMX.FTZ R22, R191, R22, !PT ;  /* 0x00000016bf167209 */ /* 0x000fc40007810000 */
[----:B------:R-:W-:Y:S01]  /*43e0*/  FSEL R16, R43, -INF , !P5 ;  /* 0xff8000002b107808 */ /* 0x000fe20006800000 */
[----:B------:R-:W-:Y:S01]  /*43f0*/  LDSM.16.MT88.4 R168, [R227+0x2900] ;  /* 0x00290000e3a8783b */ /* 0x000fe20000004200 */
[----:B------:R-:W-:Y:S02]  /*4400*/  FMNMX.FTZ R5, R8, R5, !PT ;  /* 0x0000000508057209 */ /* 0x000fe40007810000 */
[----:B------:R-:W-:Y:S01]  /*4410*/  ISETP.GT.AND P5, PT, R20, 0x21, P0 ;  /* 0x000000211400780c */ /* 0x000fe200007a4270 */
[----:B------:R-:W-:Y:S01]  /*4420*/  LDSM.16.MT88.4 R164, [R221+0x2900] ;  /* 0x00290000dda4783b */ /* 0x000fe20000004200 */
[----:B------:R-:W-:Y:S02]  /*4430*/  FSEL R18, R42, -INF , !P6 ;  /* 0xff8000002a127808 */ /* 0x000fe40007000000 */
[----:B------:R-:W-:Y:S01]  /*4440*/  FMNMX.FTZ R22, R183, R22, !PT ;  /* 0x00000016b7167209 */ /* 0x000fe20007810000 */
[----:B------:R-:W-:Y:S01]  /*4450*/  LDSM.16.MT88.4 R40, [R227+0x2100] ;  /* 0x00210000e328783b */ /* 0x000fe20000004200 */
[----:B------:R-:W-:-:S02]  /*4460*/  ISETP.GT.AND P6, PT, R20, 0x20, P0 ;  /* 0x000000201400780c */ /* 0x000fc400007c4270 */
[----:B------:R-:W-:Y:S02]  /*4470*/  FMNMX.FTZ R5, R24, R5, !PT ;  /* 0x0000000518057209 */ /* 0x000fe40007810000 */
[C---:B------:R-:W-:Y:S02]  /*4480*/  ISETP.LT.OR P5, PT, R0.reuse, 0x22, P5 ;  /* 0x000000220000780c */ /* 0x040fe40002fa1670 */
[----:B------:R-:W-:Y:S02]  /*4490*/  FMNMX.FTZ R22, R185, R22, !PT ;  /* 0x00000016b9167209 */ /* 0x000fe40007810000 */
[----:B------:R-:W-:Y:S02]  /*44a0*/  ISETP.LT.OR P6, PT, R0, 0x21, P6 ;  /* 0x000000210000780c */ /* 0x000fe400037c1670 */
[----:B------:R-:W-:Y:S02]  /*44b0*/  FMNMX.FTZ R5, R18, R5, !PT ;  /* 0x0000000512057209 */ /* 0x000fe40007810000 */
[----:B------:R-:W-:-:S02]  /*44c0*/  FSEL R192, R75, -INF , !P5 ;  /* 0xff8000004bc07808 */ /* 0x000fc40006800000 */
[----:B------:R-:W-:Y:S02]  /*44d0*/  ISETP.GT.AND P5, PT, R20, 0x28, P0 ;  /* 0x000000281400780c */ /* 0x000fe400007a4270 */
[----:B------:R-:W-:Y:S02]  /*44e0*/  FMNMX.FTZ R22, R189, R22, !PT ;  /* 0x00000016bd167209 */ /* 0x000fe40007810000 */
[----:B------:R-:W-:Y:S02]  /*44f0*/  FSEL R244, R74, -INF , !P6 ;  /* 0xff8000004af47808 */ /* 0x000fe40007000000 */
[----:B------:R-:W-:Y:S01]  /*4500*/  FMNMX.FTZ R11, R16, R5, !PT ;  /* 0x00000005100b7209 */ /* 0x000fe20007810000 */
[----:B------:R-:W-:Y:S01]  /*4510*/  LDSM.16.MT88.4 R72, [R227+0x4100] ;  /* 0x00410000e348783b */ /* 0x000fe20000004200 */
[----:B------:R-:W-:Y:S02]  /*4520*/  ISETP.LT.OR P5, PT, R0, 0x29, P5 ;  /* 0x000000290000780c */ /* 0x000fe40002fa1670 */
[----:B------:R-:W-:-:S02]  /*4530*/  ISETP.GT.AND P6, PT, R20, 0x29, P0 ;  /* 0x000000291400780c */ /* 0x000fc400007c4270 */
[----:B------:R-:W-:Y:S02]  /*4540*/  FMNMX.FTZ R22, R199, R22, !PT ;  /* 0x00000016c7167209 */ /* 0x000fe40007810000 */
[----:B------:R-:W-:Y:S02]  /*4550*/  FMNMX.FTZ R11, R244, R11, !PT ;  /* 0x0000000bf40b7209 */ /* 0x000fe40007810000 */
[----:B------:R-:W-:Y:S02]  /*4560*/  FSEL R202, R70, -INF , !P5 ;  /* 0xff80000046ca7808 */ /* 0x000fe40006800000 */
[----:B------:R-:W-:Y:S02]  /*4570*/  ISETP.LT.OR P6, PT, R0, 0x2a, P6 ;  /* 0x0000002a0000780c */ /* 0x000fe400037c1670 */
[----:B------:R-:W-:Y:S02]  /*4580*/  ISETP.GT.AND P5, PT, R20, 0x30, P0 ;  /* 0x000000301400780c */ /* 0x000fe400007a4270 */
[----:B------:R-:W-:-:S02]  /*4590*/  FMNMX.FTZ R22, R197, R22, !PT ;  /* 0x00000016c5167209 */ /* 0x000fc40007810000 */
[----:B------:R-:W-:Y:S02]  /*45a0*/  FMNMX.FTZ R11, R192, R11, !PT ;  /* 0x0000000bc00b7209 */ /* 0x000fe40007810000 */
[----:B------:R-:W-:Y:S02]  /*45b0*/  FSEL R194, R71, -INF , !P6 ;  /* 0xff80000047c27808 */ /* 0x000fe40007000000 */
[----:B------:R-:W-:Y:S02]  /*45c0*/  ISETP.LT.OR P5, PT, R0, 0x31, P5 ;  /* 0x000000310000780c */ /* 0x000fe40002fa1670 */
[----:B------:R-:W-:Y:S02]  /*45d0*/  FMNMX.FTZ R22, R195, R22, !PT ;  /* 0x00000016c3167209 */ /* 0x000fe40007810000 */
[----:B------:R-:W-:Y:S02]  /*45e0*/  ISETP.GT.AND P6, PT, R20, 0x31, P0 ;  /* 0x000000311400780c */ /* 0x000fe400007c4270 */
[----:B------:R-:W-:-:S02]  /*45f0*/  FMNMX.FTZ R11, R202, R11, !PT ;  /* 0x0000000bca0b7209 */ /* 0x000fc40007810000 */
[----:B------:R-:W-:Y:S02]  /*4600*/  FSEL R198, R30, -INF , !P5 ;  /* 0xff8000001ec67808 */ /* 0x000fe40006800000 */
[----:B------:R-:W-:Y:S02]  /*4610*/  FMNMX.FTZ R5, R193, R22, !PT ;  /* 0x00000016c1057209 */ /* 0x000fe40007810000 */
[----:B------:R-:W-:Y:S02]  /*4620*/  ISETP.LT.OR P6, PT, R0, 0x32, P6 ;  /* 0x000000320000780c */ /* 0x000fe400037c1670 */
[----:B------:R-:W-:Y:S01]  /*4630*/  ISETP.GT.AND P5, PT, R20, 0x38, P0 ;  /* 0x000000381400780c */ /* 0x000fe200007a4270 */
[----:B------:R-:W1:Y:S01]  /*4640*/  SHFL.BFLY PT, R22, R5, 0x2, 0x1f ;  /* 0x0c401f0005167f89 */ /* 0x000e6200000e0000 */
[----:B------:R-:W-:Y:S02]  /*4650*/  FMNMX.FTZ R11, R194, R11, !PT ;  /* 0x0000000bc20b7209 */ /* 0x000fe40007810000 */
[----:B------:R-:W-:-:S02]  /*4660*/  ISETP.GT.AND P0, PT, R20, 0x39, P0 ;  /* 0x000000391400780c */ /* 0x000fc40000704270 */
[----:B------:R-:W-:Y:S02]  /*4670*/  FSEL R196, R31, -INF , !P6 ;  /* 0xff8000001fc47808 */ /* 0x000fe40007000000 */
[----:B------:R-:W-:Y:S01]  /*4680*/  ISETP.LT.OR P5, PT, R0, 0x39, P5 ;  /* 0x000000390000780c */ /* 0x000fe20002fa1670 */
[----:B------:R-:W-:Y:S01]  /*4690*/  LDSM.16.MT88.4 R28, [R222+0x4900] ;  /* 0x00490000de1c783b */ /* 0x000fe20000004200 */
[----:B------:R-:W-:Y:S02]  /*46a0*/  FMNMX.FTZ R11, R198, R11, !PT ;  /* 0x0000000bc60b7209 */ /* 0x000fe40007810000 */
[----:B------:R-:W-:Y:S02]  /*46b0*/  ISETP.LT.OR P0, PT, R0, 0x3a, P0 ;  /* 0x0000003a0000780c */ /* 0x000fe40000701670 */
[----:B------:R-:W-:Y:S02]  /*46c0*/  FSEL R190, R54, -INF , !P5 ;  /* 0xff80000036be7808 */ /* 0x000fe40006800000 */
[----:B------:R-:W-:-:S02]  /*46d0*/  FMNMX.FTZ R11, R196, R11, !PT ;  /* 0x0000000bc40b7209 */ /* 0x000fc40007810000 */
[----:B------:R-:W-:Y:S02]  /*46e0*/  FSEL R188, R55, -INF , !P0 ;  /* 0xff80000037bc7808 */ /* 0x000fe40004000000 */
        /* <DEDUP_REMOVED lines=13> */
[--C-:B------:R-:W-:Y:S02]  /*47c0*/  FFMA.FTZ R181, R19, c[0x0][0x2d0], -R200.reuse ;  /* 0x0000b40013b57a23 */ /* 0x100fe400000108c8 */
[--C-:B------:R-:W-:Y:S01]  /*47d0*/  FFMA.FTZ R175, R77, c[0x0][0x2d0], -R200.reuse ;  /* 0x0000b4004daf7a23 */ /* 0x100fe200000108c8 */
[----:B------:R-:W-:Y:S01]  /*47e0*/  MUFU.EX2 R182, R182 ;  /* 0x000000b600b67308 */ /* 0x000fe20000000800 */
[--C-:B------:R-:W-:Y:S01]  /*47f0*/  FFMA.FTZ R174, R7, c[0x0][0x2d0], -R200.reuse ;  /* 0x0000b40007ae7a23 */ /* 0x100fe200000108c8 */
[----:B-1----:R-:W-:Y:S01]  /*4800*/  FMNMX.FTZ R12, R20, R5, !PT ;  /* 0x00000005140c7209 */ /* 0x002fe20007810000 */
[--C-:B------:R-:W-:Y:S01]  /*4810*/  FFMA.FTZ R173, R13, c[0x0][0x2d0], -R200.reuse ;  /* 0x0000b4000dad7a23 */ /* 0x100fe200000108c8 */
[----:B------:R-:W-:Y:S01]  /*4820*/  LDSM.16.MT88.4 R20, [R227+0x900] ;  /* 0x00090000e314783b */ /* 0x000fe20000004200 */
[--C-:B------:R-:W-:Y:S01]  /*4830*/  FFMA.FTZ R179, R17, c[0x0][0x2d0], -R200.reuse ;  /* 0x0000b40011b37a23 */ /* 0x100fe200000108c8 */
[C---:B------:R-:W-:Y:S01]  /*4840*/  FSETP.NEU.FTZ.AND P0, PT, R12.reuse, -INF , PT ;  /* 0xff8000000c00780b */ /* 0x040fe20003f1d000 */
[----:B------:R-:W-:Y:S01]  /*4850*/  FMUL.FTZ R187, R12, c[0x0][0x2d0] ;  /* 0x0000b4000cbb7a20 */ /* 0x000fe20000410000 */
[----:B------:R-:W1:Y:S01]  /*4860*/  MUFU.EX2 R181, R181 ;  /* 0x000000b500b57308 */ /* 0x000e620000000800 */
[----:B------:R-:W-:-:S02]  /*4870*/  FFMA.FTZ R184, R191, c[0x0][0x2d0], -R200 ;  /* 0x0000b400bfb87a23 */ /* 0x000fc400000108c8 */
[--C-:B------:R-:W-:Y:S01]  /*4880*/  FFMA.FTZ R186, R189, c[0x0][0x2d0], -R200.reuse ;  /* 0x0000b400bdba7a23 */ /* 0x100fe200000108c8 */
[----:B------:R-:W-:Y:S01]  /*4890*/  FSEL R187, R187, RZ, P0 ;  /* 0x000000ffbbbb7208 */ /* 0x000fe20000000000 */
[--C-:B------:R-:W-:Y:S01]  /*48a0*/  FFMA.FTZ R183, R183, c[0x0][0x2d0], -R200.reuse ;  /* 0x0000b400b7b77a23 */ /* 0x100fe200000108c8 */
[----:B------:R-:W-:Y:S01]  /*48b0*/  PLOP3.LUT P0, PT, PT, PT, UP1, 0x40, 0x0 ;  /* 0x000000000000781c */ /* 0x000fe20003f0e818 */
[----:B------:R-:W-:Y:S01]  /*48c0*/  FFMA.FTZ R185, R185, c[0x0][0x2d0], -R200 ;  /* 0x0000b400b9b97a23 */ /* 0x000fe200000108c8 */
[----:B------:R-:W-:Y:S01]  /*48d0*/  MUFU.EX2 R180, R180 ;  /* 0x000000b400b47308 */ /* 0x000fe20000000800 */
[--C-:B------:R-:W-:Y:S02]  /*48e0*/  FFMA.FTZ R177, R10, c[0x0][0x2d0], -R187.reuse ;  /* 0x0000b4000ab17a23 */ /* 0x100fe400000108bb */
[--C-:B------:R-:W-:Y:S02]  /*48f0*/  FFMA.FTZ R176, R14, c[0x0][0x2d0], -R187.reuse ;  /* 0x0000b4000eb07a23 */ /* 0x100fe400000108bb */
[----:B------:R-:W-:-:S02]  /*4900*/  FFMA.FTZ R178, R78, c[0x0][0x2d0], -R187 ;  /* 0x0000b4004eb27a23 */ /* 0x000fc400000108bb */
[--C-:B------:R-:W-:Y:S01]  /*4910*/  FFMA.FTZ R15, R6, c[0x0][0x2d0], -R187.reuse ;  /* 0x0000b400060f7a23 */ /* 0x100fe200000108bb */
[----:B------:R-:W2:Y:S01]  /*4920*/  MUFU.EX2 R175, R175 ;  /* 0x000000af00af7308 */ /* 0x000ea20000000800 */
[----:B------:R-:W3:Y:S01]  /*4930*/  LDSM.16.MT88.4 R4, [R220+0x6100] ;  /* 0x00610000dc04783b */ /* 0x000ee20000004200 */
[----:B------:R-:W-:Y:S01]  /*4940*/  FFMA.FTZ R14, R9, c[0x0][0x2d0], -R200 ;  /* 0x0000b400090e7a23 */ /* 0x000fe200000108c8 */
[----:B-1----:R-:W-:Y:S01]  /*4950*/  F2FP.PACK_AB R128, R181, R182 ;  /* 0x000000b6b580723e */ /* 0x002fe200000000ff */
[--C-:B------:R-:W-:Y:S02]  /*4960*/  FFMA.FTZ R172, R8, c[0x0][0x2d0], -R187.reuse ;  /* 0x0000b40008ac7a23 */ /* 0x100fe400000108bb */
[----:B------:R-:W1:Y:S01]  /*4970*/  LDSM.16.MT88.4 R8, [R222+0x900] ;  /* 0x00090000de08783b */ /* 0x000e620000004200 */
[--C-:B------:R-:W-:Y:S01]  /*4980*/  FFMA.FTZ R13, R24, c[0x0][0x2d0], -R187.reuse ;  /* 0x0000b400180d7a23 */ /* 0x100fe200000108bb */
[----:B------:R-:W-:Y:S01]  /*4990*/  MUFU.EX2 R177, R177 ;  /* 0x000000b100b17308 */ /* 0x000fe20000000800 */
[--C-:B------:R-:W-:Y:S01]  /*49a0*/  FFMA.FTZ R3, R18, c[0x0][0x2d0], -R187.reuse ;  /* 0x0000b40012037a23 */ /* 0x100fe200000108bb */
[----:B------:R-:W-:Y:S01]  /*49b0*/  LDSM.16.MT88.4 R24, [R221+0x900] ;  /* 0x00090000dd18783b */ /* 0x000fe20000004200 */
[----:B------:R-:W-:-:S02]  /*49c0*/  FFMA.FTZ R2, R16, c[0x0][0x2d0], -R187 ;  /* 0x0000b40010027a23 */ /* 0x000fc400000108bb */
[--C-:B------:R-:W-:Y:S01]  /*49d0*/  FFMA.FTZ R189, R244, c[0x0][0x2d0], -R187.reuse ;  /* 0x0000b400f4bd7a23 */ /* 0x100fe200000108bb */
[----:B------:R-:W4:Y:S01]  /*49e0*/  LDSM.16.MT88.4 R16, [R220+0x900] ;  /* 0x00090000dc10783b */ /* 0x000f220000004200 */
[--C-:B------:R-:W-:Y:S01]  /*49f0*/  FFMA.FTZ R192, R192, c[0x0][0x2d0], -R187.reuse ;  /* 0x0000b400c0c07a23 */ /* 0x100fe200000108bb */
[----:B------:R-:W5:Y:S01]  /*4a00*/  MUFU.EX2 R176, R176 ;  /* 0x000000b000b07308 */ /* 0x000f620000000800 */
[----:B--2---:R-:W-:Y:S01]  /*4a10*/  F2FP.PACK_AB R130, R175, R180 ;  /* 0x000000b4af82723e */ /* 0x004fe200000000ff */
[--C-:B------:R-:W-:Y:S02]  /*4a20*/  FFMA.FTZ R191, R202, c[0x0][0x2d0], -R187.reuse ;  /* 0x0000b400cabf7a23 */ /* 0x100fe400000108bb */
[----:B------:R-:W-:Y:S02]  /*4a30*/  FFMA.FTZ R194, R194, c[0x0][0x2d0], -R187 ;  /* 0x0000b400c2c27a23 */ /* 0x000fe400000108bb */
[--C-:B------:R-:W-:Y:S02]  /*4a40*/  FFMA.FTZ R244, R193, c[0x0][0x2d0], -R200.reuse ;  /* 0x0000b400c1f47a23 */ /* 0x100fe400000108c8 */
[----:B------:R-:W-:Y:S01]  /*4a50*/  MUFU.EX2 R178, R178 ;  /* 0x000000b200b27308 */ /* 0x000fe20000000800 */
[----:B------:R-:W-:-:S02]  /*4a60*/  FFMA.FTZ R199, R199, c[0x0][0x2d0], -R200 ;  /* 0x0000b400c7c77a23 */ /* 0x000fc400000108c8 */
[--C-:B------:R-:W-:Y:S02]  /*4a70*/  FFMA.FTZ R202, R197, c[0x0][0x2d0], -R200.reuse ;  /* 0x0000b400c5ca7a23 */ /* 0x100fe400000108c8 */
[----:B------:R-:W-:Y:S02]  /*4a80*/  FFMA.FTZ R195, R195, c[0x0][0x2d0], -R200 ;  /* 0x0000b400c3c37a23 */ /* 0x000fe400000108c8 */
[--C-:B------:R-:W-:Y:S01]  /*4a90*/  FFMA.FTZ R193, R198, c[0x0][0x2d0], -R187.reuse ;  /* 0x0000b400c6c17a23 */ /* 0x100fe200000108bb */
[----:B------:R-:W2:Y:S01]  /*4aa0*/  MUFU.EX2 R15, R15 ;  /* 0x0000000f000f7308 */ /* 0x000ea20000000800 */
[----:B-----5:R-:W-:Y:S01]  /*4ab0*/  F2FP.PACK_AB R129, R176, R177 ;  /* 0x000000b1b081723e */ /* 0x020fe200000000ff */
[--C-:B------:R-:W-:Y:S02]  /*4ac0*/  FFMA.FTZ R196, R196, c[0x0][0x2d0], -R187.reuse ;  /* 0x0000b400c4c47a23 */ /* 0x100fe400000108bb */
[--C-:B------:R-:W-:Y:S02]  /*4ad0*/  FFMA.FTZ R190, R190, c[0x0][0x2d0], -R187.reuse ;  /* 0x0000b400bebe7a23 */ /* 0x100fe400000108bb */
[----:B------:R-:W-:-:S02]  /*4ae0*/  FFMA.FTZ R241, R188, c[0x0][0x2d0], -R187 ;  /* 0x0000b400bcf17a23 */ /* 0x000fc400000108bb */
[----:B------:R-:W-:Y:S01]  /*4af0*/  MUFU.EX2 R179, R179 ;  /* 0x000000b300b37308 */ /* 0x000fe20000000800 */
[----:B------:R-:W-:Y:S02]  /*4b00*/  FADD.FTZ R181, R182, R181 ;  /* 0x000000b5b6b57221 */ /* 0x000fe40000010000 */
[----:B------:R-:W-:Y:S02]  /*4b10*/  FADD.FTZ R177, R177, R176 ;  /* 0x000000b0b1b17221 */ /* 0x000fe40000010000 */
[----:B------:R-:W-:Y:S01]  /*4b20*/  FADD.FTZ R180, R180, R181 ;  /* 0x000000b5b4b47221 */ /* 0x000fe20000010000 */
[----:B--2---:R-:W-:Y:S02]  /*4b30*/  F2FP.PACK_AB R131, R15, R178 ;  /* 0x000000b20f83723e */ /* 0x004fe400000000ff */
[----:B------:R-:W2:Y:S01]  /*4b40*/  MUFU.EX2 R174, R174 ;  /* 0x000000ae00ae7308 */ /* 0x000ea20000000800 */
[----:B------:R-:W-:Y:S02]  /*4b50*/  FADD.FTZ R178, R178, R177 ;  /* 0x000000b1b2b27221 */ /* 0x000fe40000010000 */
[----:B------:R-:W-:-:S02]  /*4b60*/  FADD.FTZ R180, R175, R180 ;  /* 0x000000b4afb47221 */ /* 0x000fc40000010000 */
        /* <DEDUP_REMOVED lines=53> */
[C---:B---3--:R-:W-:Y:S07]  /*4ec0*/  HMMA.16816.F32 R124, R128.reuse, R4, RZ ;  /* 0x00000004807c723c */ /* 0x048fee00000018ff */
[----:B--2---:R-:W-:Y:S01]  /*4ed0*/  F2FP.PACK_AB R4, R174, R179 ;  /* 0x000000b3ae04723e */ /* 0x004fe200000000ff */
        /* <DEDUP_REMOVED lines=17> */
[----:B------:R-:W2:Y:S07]  /*4ff0*/  LDSM.16.MT88.4 R20, [R222+0x2900] ;  /* 0x00290000de14783b */ /* 0x000eae0000004200 */
[C---:B----4-:R-:W-:Y:S08]  /*5000*/  HMMA.16816.F32 R148, R4.reuse, R16, R148 ;  /* 0x000000100494723c */ /* 0x050ff00000001894 */
[C---:B------:R-:W-:Y:S01]  /*5010*/  HMMA.16816.F32 R152, R4.reuse, R18, R152 ;  /* 0x000000120498723c */ /* 0x040fe20000001898 */
[----:B------:R-:W3:Y:S07]  /*5020*/  LDSM.16.MT88.4 R16, [R220+0x4900] ;  /* 0x00490000dc10783b */ /* 0x000eee0000004200 */
[C---:B------:R-:W-:Y:S08]  /*5030*/  HMMA.16816.F32 R140, R4.reuse, R24, R140 ;  /* 0x00000018048c723c */ /* 0x040ff0000000188c */
[C---:B-1----:R-:W-:Y:S08]  /*5040*/  HMMA.16816.F32 R60, R4.reuse, R8, R60 ;  /* 0x00000008043c723c */ /* 0x042ff0000000183c */
[C---:B------:R-:W-:Y:S01]  /*5050*/  HMMA.16816.F32 R64, R4.reuse, R10, R64 ;  /* 0x0000000a0440723c */ /* 0x040fe20000001840 */
[----:B------:R-:W1:Y:S07]  /*5060*/  LDSM.16.MT88.4 R8, [R222+0x6900] ;  /* 0x00690000de08783b */ /* 0x000e6e0000004200 */
        /* <DEDUP_REMOVED lines=25> */
[----:B------:R-:W-:Y:S07]  /*5200*/  LDSM.16.MT88.4 R24, [R222+0x1100] ;  /* 0x00110000de18783b */ /* 0x000fee0000004200 */
[C---:B--2---:R-:W-:Y:S08]  /*5210*/  HMMA.16816.F32 R100, R4.reuse, R20, R100 ;  /* 0x000000140464723c */ /* 0x044ff00000001864 */
[C---:B------:R-:W-:Y:S01]  /*5220*/  HMMA.16816.F32 R104, R4.reuse, R22, R104 ;  /* 0x000000160468723c */ /* 0x040fe20000001868 */
[----:B------:R-:W-:Y:S07]  /*5230*/  LDSM.16.MT88.4 R20, [R220+0x1100] ;  /* 0x00110000dc14783b */ /* 0x000fee0000004200 */
[C---:B---3--:R-:W-:Y:S08]  /*5240*/  HMMA.16816.F32 R116, R4.reuse, R16, R116 ;  /* 0x000000100474723c */ /* 0x048ff00000001874 */
[C---:B------:R-:W-:Y:S01]  /*5250*/  HMMA.16816.F32 R120, R4.reuse, R18, R120 ;  /* 0x000000120478723c */ /* 0x040fe20000001878 */
[----:B------:R-:W2:Y:S07]  /*5260*/  LDSM.16.MT88.4 R16, [R227+0x3100] ;  /* 0x00310000e310783b */ /* 0x000eae0000004200 */
        /* <DEDUP_REMOVED lines=18> */
[C---:B--2---:R-:W-:Y:S08]  /*5390*/  HMMA.16816.F32 R36, R4.reuse, R16, R36 ;  /* 0x000000100424723c */ /* 0x044ff00000001824 */
[C---:B------:R-:W-:Y:S01]  /*53a0*/  HMMA.16816.F32 R40, R4.reuse, R18, R40 ;  /* 0x000000120428723c */ /* 0x040fe20000001828 */
[----:B------:R-:W2:Y:S07]  /*53b0*/  LDSM.16.MT88.4 R16, [R220+0x5100] ;  /* 0x00510000dc10783b */ /* 0x000eae0000004200 */
[C---:B------:R-:W-:Y:S08]  /*53c0*/  HMMA.16816.F32 R148, R4.reuse, R20, R148 ;  /* 0x000000140494723c */ /* 0x040ff00000001894 */
        /* <DEDUP_REMOVED lines=8> */
[C---:B------:R-:W-:Y:S08]  /*5450*/  HMMA.16816.F32 R132, R4.reuse, R24, R132 ;  /* 0x000000180484723c */ /* 0x040ff00000001884 */
[C---:B------:R-:W-:Y:S01]  /*5460*/  HMMA.16816.F32 R136, R4.reuse, R26, R136 ;  /* 0x0000001a0488723c */ /* 0x040fe20000001888 */
[----:B------:R-:W5:Y:S07]  /*5470*/  LDSM.16.MT88.4 R24, [R221+0x5100] ;  /* 0x00510000dd18783b */ /* 0x000f6e0000004200 */
[C---:B------:R-:W-:Y:S08]  /*5480*/  HMMA.16816.F32 R52, R4.reuse, R164, R52 ;  /* 0x000000a40434723c */ /* 0x040ff00000001834 */
[C---:B------:R-:W-:Y:S01]  /*5490*/  HMMA.16816.F32 R56, R4.reuse, R166, R56 ;  /* 0x000000a60438723c */ /* 0x040fe20000001838 */
[----:B------:R-:W-:Y:S07]  /*54a0*/  LDSM.16.MT88.4 R164, [R220+0x7100] ;  /* 0x00710000dca4783b */ /* 0x000fee0000004200 */
[C---:B--2---:R-:W-:Y:S08]  /*54b0*/  HMMA.16816.F32 R92, R4.reuse, R16, R92 ;  /* 0x00000010045c723c */ /* 0x044ff0000000185c */
        /* <DEDUP_REMOVED lines=13> */
[----:B------:R-:W3:Y:S07]  /*5590*/  LDSM.16.MT88.4 R32, [R227+0x1900] ;  /* 0x00190000e320783b */ /* 0x000eee0000004200 */
[C---:B----4-:R-:W-:Y:S08]  /*55a0*/  HMMA.16816.F32 R76, R4.reuse, R28, R76 ;  /* 0x0000001c044c723c */ /* 0x050ff0000000184c */
[C---:B------:R-:W-:Y:S01]  /*55b0*/  HMMA.16816.F32 R80, R4.reuse, R30, R80 ;  /* 0x0000001e0450723c */ /* 0x040fe20000001850 */
[----:B------:R-:W4:Y:S07]  /*55c0*/  LDSM.16.MT88.4 R28, [R222+0x1900] ;  /* 0x00190000de1c783b */ /* 0x000f2e0000004200 */
[C---:B-----5:R-:W-:Y:S08]  /*55d0*/  HMMA.16816.F32 R84, R4.reuse, R24, R84 ;  /* 0x000000180454723c */ /* 0x060ff00000001854 */
[C---:B------:R-:W-:Y:S01]  /*55e0*/  HMMA.16816.F32 R88, R4.reuse, R26, R88 ;  /* 0x0000001a0458723c */ /* 0x040fe20000001858 */
[----:B------:R-:W5:Y:S07]  /*55f0*/  LDSM.16.MT88.4 R24, [R221+0x1900] ;  /* 0x00190000dd18783b */ /* 0x000f6e0000004200 */
[C---:B--2---:R-:W-:Y:S08]  /*5600*/  HMMA.16816.F32 R116, R4.reuse, R16, R116 ;  /* 0x000000100474723c */ /* 0x044ff00000001874 */
        /* <DEDUP_REMOVED lines=40> */
[----:B------:R-:W1:Y:S07]  /*5890*/  LDSM.16.MT88.4 R20, [R220+0x7900] ;  /* 0x00790000dc14783b */ /* 0x000e6e0000004200 */
[C---:B------:R-:W-:Y:S08]  /*58a0*/  HMMA.16816.F32 R52, R4.reuse, R168, R52 ;  /* 0x000000a80434723c */ /* 0x040ff00000001834 */
[C---:B------:R-:W-:Y:S08]  /*58b0*/  HMMA.16816.F32 R56, R4.reuse, R170, R56 ;  /* 0x000000aa0438723c */ /* 0x040ff00000001838 */
[C---:B------:R-:W-:Y:S08]  /*58c0*/  HMMA.16816.F32 R60, R4.reuse, R164, R60 ;  /* 0x000000a4043c723c */ /* 0x040ff0000000183c */
[C---:B------:R-:W-:Y:S08]  /*58d0*/  HMMA.16816.F32 R64, R4.reuse, R166, R64 ;  /* 0x000000a60440723c */ /* 0x040ff00000001840 */
[C---:B---3--:R-:W-:Y:S08]  /*58e0*/  HMMA.16816.F32 R76, R4.reuse, R32, R76 ;  /* 0x00000020044c723c */ /* 0x048ff0000000184c */
[C---:B------:R-:W-:Y:S08]  /*58f0*/  HMMA.16816.F32 R80, R4.reuse, R34, R80 ;  /* 0x000000220450723c */ /* 0x040ff00000001850 */
[C---:B----4-:R-:W-:Y:S08]  /*5900*/  HMMA.16816.F32 R84, R4.reuse, R28, R84 ;  /* 0x0000001c0454723c */ /* 0x050ff00000001854 */
[C---:B------:R-:W-:Y:S08]  /*5910*/  HMMA.16816.F32 R88, R4.reuse, R30, R88 ;  /* 0x0000001e0458723c */ /* 0x040ff00000001858 */
[C---:B-----5:R-:W-:Y:S08]  /*5920*/  HMMA.16816.F32 R92, R4.reuse, R24, R92 ;  /* 0x00000018045c723c */ /* 0x060ff0000000185c */
[C---:B------:R-:W-:Y:S08]  /*5930*/  HMMA.16816.F32 R96, R4.reuse, R26, R96 ;  /* 0x0000001a0460723c */ /* 0x040ff00000001860 */
[C---:B--2---:R-:W-:Y:S08]  /*5940*/  HMMA.16816.F32 R108, R4.reuse, R16, R108 ;  /* 0x00000010046c723c */ /* 0x044ff0000000186c */
[C---:B------:R-:W-:Y:S08]  /*5950*/  HMMA.16816.F32 R112, R4.reuse, R18, R112 ;  /* 0x000000120470723c */ /* 0x040ff00000001870 */
[C---:B-1----:R-:W-:Y:S08]  /*5960*/  HMMA.16816.F32 R116, R4.reuse, R8, R116 ;  /* 0x000000080474723c */ /* 0x042ff00000001874 */
[C---:B------:R-:W-:Y:S08]  /*5970*/  HMMA.16816.F32 R120, R4.reuse, R10, R120 ;  /* 0x0000000a0478723c */ /* 0x040ff00000001878 */
[C---:B------:R-:W-:Y:S08]  /*5980*/  HMMA.16816.F32 R124, R4.reuse, R20, R124 ;  /* 0x00000014047c723c */ /* 0x040ff0000000187c */
[----:B------:R-:W-:Y:S01]  /*5990*/  HMMA.16816.F32 R128, R4, R22, R128 ;  /* 0x000000160480723c */ /* 0x000fe20000001880 */
[----:B------:R-:W-:Y:S07]  /*59a0*/  @P0 BRA `(.L_x_959) ;  /* 0x0000013000000947 */ /* 0x000fee0003800000 */
[----:B------:R-:W-:Y:S01]  /*59b0*/  ISETP.LT.AND P0, PT, RZ, UR4, PT ;  /* 0x00000004ff007c0c */ /* 0x000fe2000bf01270 */
[----:B------:R-:W-:-:S02]  /*59c0*/  UIADD3 UR17, UR4, -0x1, URZ ;  /* 0xffffffff04117890 */ /* 0x000fc4000fffe03f */
[----:B------:R-:W-:-:S10]  /*59d0*/  ULDC UR6, c[0x0][0x32c] ;  /* 0x0000cb0000067ab9 */ /* 0x000fd40000000800 */
        /* <DEDUP_REMOVED lines=8> */
.L_x_960:
[----:B------:R-:W-:Y:S02]  /*5a60*/  UISETP.NE.AND UP0, UPT, UR6, 0x1, UPT ;  /* 0x000000010600788c */ /* 0x000fe4000bf05270 */
[----:B------:R-:W-:Y:S02]  /*5a70*/  ULDC.64 UR4, c[0x0][0x330] ;  /* 0x0000cc0000047ab9 */ /* 0x000fe40000000a00 */
[----:B------:R-:W-:-:S07]  /*5a80*/  UIMAD.WIDE.U32 UR20, UR17, UR4, URZ ;  /* 0x00000004111472a5 */ /* 0x000fce000f8e003f */
[----:B------:R-:W-:Y:S02]  /*5a90*/  @UP0 USHF.R.U32.HI UR17, URZ, UR5, UR21 ;  /* 0x000000053f110299 */ /* 0x000fe40008011615 */
.L_x_961:
[----:B------:R-:W-:Y:S02]  /*5aa0*/  ULDC UR4, c[0x0][0x32c] ;  /* 0x0000cb0000047ab9 */ /* 0x000fe40000000800 */
[----:B------:R-:W-:-:S04]  /*5ab0*/  UIMAD UR4, UR17, UR6, UR4 ;  /* 0x00000006110472a4 */ /* 0x000fc8000f8e0204 */
[----:B------:R-:W-:-:S04]  /*5ac0*/  UISETP.LT.AND UP0, UPT, UR7, UR4, UPT ;  /* 0x000000040700728c */ /* 0x000fc8000bf01270 */
[----:B------:R-:W-:-:S04]  /*5ad0*/  USEL UR7, UR7, UR4, UP0 ;  /* 0x0000000407077287 */ /* 0x000fc80008000000 */
.L_x_959:
        /* <DEDUP_REMOVED lines=9> */
[----:B------:R-:W-:Y:S01]  /*5b70*/  ULDC.64 UR6, c[0x0][0x208] ;  /* 0x0000820000067ab9 */ /* 0x000fe20000000a00 */
[C---:B------:R-:W-:Y:S01]  /*5b80*/  IADD3 R3, P6, R234.reuse, 0x40, RZ ;  /* 0x00000040ea037810 */ /* 0x040fe20007fde0ff */
[----:B------:R-:W-:Y:S01]  /*5b90*/  ULDC.64 UR4, c[0x0][0x1e0] ;  /* 0x0000780000047ab9 */ /* 0x000fe20000000a00 */
[----:B------:R-:W-:-:S03]  /*5ba0*/  IADD3 R2, P5, R234, 0x80, RZ ;  /* 0x00000080ea027810 */ /* 0x000fc60007fbe0ff */
[----:B------:R1:W-:Y:S04]  /*5bb0*/  STL [R1+0x10], R3 ;  /* 0x0000100301007387 */ /* 0x0003e80000100800 */
[----:B------:R2:W-:Y:S02]  /*5bc0*/  STL [R1+0x8], R2 ;  /* 0x0000080201007387 */ /* 0x0005e40000100800 */
[----:B------:R-:W-:Y:S01]  /*5bd0*/  @P0 IMAD.HI.U32 R245, R233, c[0x0][0x2c8], RZ ;  /* 0x0000b200e9f50a27 */ /* 0x000fe200078e00ff */
[----:B------:R-:W-:-:S13]  /*5be0*/  PLOP3.LUT P0, PT, PT, PT, UP2, 0x80, 0x0 ;  /* 0x000000000000781c */ /* 0x000fda0003f0f028 */
[----:B------:R-:W-:Y:S01]  /*5bf0*/  @P0 SHF.R.U32.HI R245, RZ, c[0x0][0x2cc], R245 ;  /* 0x0000b300fff50a19 */ /* 0x000fe200000116f5 */
[----:B-1----:R-:W-:Y:S01]  /*5c00*/  IMAD.X R3, RZ, RZ, R239, P6 ;  /* 0x000000ffff037224 */ /* 0x002fe200030e06ef */
[----:B--2---:R-:W-:-:S05]  /*5c10*/  IADD3 R2, P6, R234, 0xc0, RZ ;  /* 0x000000c0ea027810 */ /* 0x004fca0007fde0ff */
[----:B------:R1:W-:Y:S01]  /*5c20*/  STL [R1], R2 ;  /* 0x0000000201007387 */ /* 0x0003e20000100800 */
[----:B------:R-:W-:Y:S01]  /*5c30*/  IMAD.X R252, RZ, RZ, R239, P6 ;  /* 0x000000fffffc7224 */ /* 0x000fe200030e06ef */
[C---:B------:R-:W-:Y:S02]  /*5c40*/  IADD3 R249, P6, R236.reuse, 0x80, RZ ;  /* 0x00000080ecf97810 */ /* 0x040fe40007fde0ff */
[----:B------:R2:W-:Y:S03]  /*5c50*/  STL [R1+0xc], R3 ;  /* 0x00000c0301007387 */ /* 0x0005e60000100800 */
[----:B------:R-:W-:Y:S02]  /*5c60*/  IMAD.X R248, RZ, RZ, R243, P6 ;  /* 0x000000fffff87224 */ /* 0x000fe400030e06f3 */
[----:B-1----:R-:W-:Y:S02]  /*5c70*/  IMAD.MOV.U32 R2, RZ, RZ, R12 ;  /* 0x000000ffff027224 */ /* 0x002fe400078e000c */
[----:B--2---:R-:W-:Y:S01]  /*5c80*/  IMAD.X R3, RZ, RZ, R239, P5 ;  /* 0x000000ffff037224 */ /* 0x004fe200028e06ef */
[----:B------:R-:W-:-:S04]  /*5c90*/  IADD3 R251, P5, R236, 0x40, RZ ;  /* 0x00000040ecfb7810 */ /* 0x000fc80007fbe0ff */
[----:B------:R1:W-:Y:S01]  /*5ca0*/  STL [R1+0x4], R3 ;  /* 0x0000040301007387 */ /* 0x0003e20000100800 */
[----:B------:R-:W-:Y:S01]  /*5cb0*/  IMAD.X R250, RZ, RZ, R243, P5 ;  /* 0x000000fffffa7224 */ /* 0x000fe200028e06f3 */
[----:B------:R-:W-:-:S05]  /*5cc0*/  IADD3 R247, P5, R236, 0xc0, RZ ;  /* 0x000000c0ecf77810 */ /* 0x000fca0007fbe0ff */
[----:B------:R-:W-:Y:S02]  /*5cd0*/  IMAD.X R246, RZ, RZ, R243, P5 ;  /* 0x000000fffff67224 */ /* 0x000fe400028e06f3 */
[----:B-1----:R-:W-:Y:S02]  /*5ce0*/  IMAD.MOV.U32 R3, RZ, RZ, R0 ;  /* 0x000000ffff037224 */ /* 0x002fe400078e0000 */
.L_x_971:
[----:B------:R-:W2:Y:S01]  /*5cf0*/  LDL R13, [R1+0x10] ;  /* 0x00001000010d7983 */ /* 0x000ea20000100800 */
[----:B------:R-:W-:Y:S01]  /*5d00*/  UISETP.GT.AND UP3, UPT, UR8, UR14, UPT ;  /* 0x0000000e0800728c */ /* 0x000fe2000bf64270 */
[----:B------:R-:W-:Y:S04]  /*5d10*/  DEPBAR.LE SB0, 0x0 ;  /* 0x000080000000791a */ /* 0x000fe80000000000 */
[----:B------:R-:W3:Y:S01]  /*5d20*/  LDL R12, [R1+0xc] ;  /* 0x00000c00010c7983 */ /* 0x000ee20000100800 */
[----:B------:R-:W-:Y:S04]  /*5d30*/  PLOP3.LUT P5, PT, PT, PT, UP3, 0x80, 0x0 ;  /* 0x000000000000781c */ /* 0x000fe80003faf038 */
[----:B------:R-:W-:Y:S01]  /*5d40*/  BAR.SYNC.DEFER_BLOCKING 0x0 ;  /* 0x0000000000007b1d */ /* 0x000fe20000010000 */
[----:B------:R-:W-:Y:S01]  /*5d50*/  @!UP3 UIMAD.WIDE.U32 UR22, UR14, UR6, URZ ;  /* 0x000000060e16b2a5 */ /* 0x000fe2000f8e003f */
[----:B------:R-:W-:Y:S01]  /*5d60*/  PLOP3.LUT P0, PT, PT, PT, UP3, 0x80, 0x0 ;  /* 0x000000000000781c */ /* 0x000fe20003f0f038 */
[----:B------:R-:W-:Y:S01]  /*5d70*/  @!UP3 USHF.R.S32.HI UR20, URZ, 0x1f, UR14 ;  /* 0x0000001f3f14b899 */ /* 0x000fe2000801140e */
[----:B------:R-:W-:Y:S01]  /*5d80*/  PLOP3.LUT P6, PT, PT, PT, UP3, 0x80, 0x0 ;  /* 0x000000000000781c */ /* 0x000fe20003fcf038 */
[----:B------:R-:W-:Y:S02]  /*5d90*/  @!UP3 USHF.L.U32 UR21, UR22, 0x6, URZ ;  /* 0x000000061615b899 */ /* 0x000fe4000800063f */
[----:B------:R-:W-:Y:S04]  /*5da0*/  @!UP3 UIMAD UR20, UR20, UR6, URZ ;  /* 0x000000061414b2a4 */ /* 0x000fe8000f8e023f */
[----:B------:R-:W-:Y:S01]  /*5db0*/  @!UP3 UIMAD UR20, UR14, UR7, UR20 ;  /* 0x000000070e14b2a4 */ /* 0x000fe2000f8e0214 */
[----:B------:R-:W-:Y:S03]  /*5dc0*/  @!P5 IADD3 R6, P5, R234, UR21, RZ ;  /* 0x00000015ea06dc10 */ /* 0x000fe6000ffbe0ff */
[----:B------:R-:W-:Y:S04]  /*5dd0*/  @!UP3 UIADD3 UR20, UR23, UR20, URZ ;  /* 0x000000141714b290 */ /* 0x000fe8000fffe03f */
[----:B------:R-:W-:Y:S01]  /*5de0*/  @!UP3 USHF.L.U64.HI UR20, UR22, 0x6, UR20 ;  /* 0x000000061614b899 */ /* 0x000fe20008010214 */
[----:B------:R-:W-:Y:S05]  /*5df0*/  LDSM.16.M88.4 R164, [R230+0x10100] ;  /* 0x01010000e6a4783b */ /* 0x000fea0000000200 */
[----:B------:R-:W-:Y:S02]  /*5e00*/  @!P0 IADD3.X R15, R239, UR20, RZ, P5, !PT ;  /* 0x00000014ef0f8c10 */ /* 0x000fe4000affe4ff */
[----:B------:R-:W-:Y:S01]  /*5e10*/  PLOP3.LUT P5, PT, PT, PT, UP3, 0x80, 0x0 ;  /* 0x000000000000781c */ /* 0x000fe20003faf038 */
[----:B------:R-:W4:Y:S01]  /*5e20*/  LDL R18, [R1+0x8] ;  /* 0x0000080001127983 */ /* 0x000f220000100800 */
[----:B------:R-:W-:Y:S04]  /*5e30*/  PLOP3.LUT P0, PT, PT, PT, UP3, 0x80, 0x0 ;  /* 0x000000000000781c */ /* 0x000fe80003f0f038 */
[----:B------:R-:W5:Y:S05]  /*5e40*/  LDL R17, [R1+0x4] ;  /* 0x0000040001117983 */ /* 0x000f6a0000100800 */
[----:B------:R-:W5:Y:S02]  /*5e50*/  LDL R16, [R1] ;  /* 0x0000000001107983 */ /* 0x000f640000100800 */
[----:B------:R-:W-:Y:S03]  /*5e60*/  @!P5 LEA R14, P5, R6, c[0x0][0x1f8], 0x1 ;  /* 0x00007e00060eda11 */ /* 0x000fe600078a08ff */
[----:B------:R-:W1:Y:S05]  /*5e70*/  LDSM.16.M88.4 R168, [R229+0x8100] ;  /* 0x00810000e5a8783b */ /* 0x000e6a0000000200 */
[----:B------:R-:W1:Y:S05]  /*5e80*/  LDSM.16.M88.4 R172, [R229+0x8900] ;  /* 0x00890000e5ac783b */ /* 0x000e6a0000000200 */
[----:B------:R-:W1:Y:S05]  /*5e90*/  LDSM.16.M88.4 R176, [R229+0x9100] ;  /* 0x00910000e5b0783b */ /* 0x000e6a0000000200 */
[----:B------:R-:W1:Y:S05]  /*5ea0*/  LDSM.16.M88.4 R180, [R229+0x9900] ;  /* 0x00990000e5b4783b */ /* 0x000e6a0000000200 */
[----:B------:R-:W-:Y:S05]  /*5eb0*/  LDSM.16.M88.4 R184, [R226+0x10100] ;  /* 0x01010000e2b8783b */ /* 0x000fea0000000200 */
[----:B------:R-:W1:Y:S05]  /*5ec0*/  LDSM.16.M88.4 R188, [R228] ;  /* 0x00000000e4bc783b */ /* 0x000e6a0000000200 */
[----:B------:R-:W1:Y:S05]  /*5ed0*/  LDSM.16.M88.4 R192, [R219] ;  /* 0x00000000dbc0783b */ /* 0x000e6a0000000200 */
[----:B------:R-:W1:Y:S05]  /*5ee0*/  LDSM.16.M88.4 R196, [R218] ;  /* 0x00000000dac4783b */ /* 0x000e6a0000000200 */
[----:B------:R-:W1:Y:S01]  /*5ef0*/  LDSM.16.M88.4 R200, [R217] ;  /* 0x00000000d9c8783b */ /* 0x000e620000000200 */
[----:B--2---:R-:W-:Y:S11]  /*5f00*/  @!P6 IADD3 R5, P6, R13, UR21, RZ ;  /* 0x000000150d05ec10 */ /* 0x004ff6000ffde0ff */
[----:B------:R-:W-:Y:S02]  /*5f10*/  @!UPT UIADD3 URZ, URZ, URZ, URZ ;  /* 0x0000003f3f3ff290 */ /* 0x000fe4000fffe03f */
[----:B---3--:R-:W-:Y:S02]  /*5f20*/  @!P0 IADD3.X R0, R12, UR20, RZ, P6, !PT ;  /* 0x000000140c008c10 */ /* 0x008fe4000b7fe4ff */
[----:B------:R-:W-:Y:S02]  /*5f30*/  PLOP3.LUT P0, PT, PT, PT, UP3, 0x80, 0x0 ;  /* 0x000000000000781c */ /* 0x000fe40003f0f038 */
[----:B------:R-:W-:Y:S11]  /*5f40*/  PLOP3.LUT P6, PT, PT, PT, UP3, 0x80, 0x0 ;  /* 0x000000000000781c */ /* 0x000ff60003fcf038 */
[----:B------:R-:W-:Y:S02]  /*5f50*/  @!P0 LEA.HI.X R15, R6, c[0x0][0x1fc], R15, 0x1, P5 ;  /* 0x00007f00060f8a11 */ /* 0x000fe400028f0c0f */
[C---:B------:R-:W-:Y:S02]  /*5f60*/  @!P6 LEA R4, P6, R5.reuse, c[0x0][0x1f8], 0x1 ;  /* 0x00007e000504ea11 */ /* 0x040fe400078c08ff */
[----:B------:R-:W-:Y:S02]  /*5f70*/  PLOP3.LUT P0, PT, PT, PT, UP3, 0x80, 0x0 ;  /* 0x000000000000781c */ /* 0x000fe40003f0f038 */
[----:B------:R-:W-:Y:S11]  /*5f80*/  PLOP3.LUT P5, PT, PT, PT, UP3, 0x80, 0x0 ;  /* 0x000000000000781c */ /* 0x000ff60003faf038 */
[----:B------:R-:W-:Y:S02]  /*5f90*/  @!P0 LEA.HI.X R5, R5, c[0x0][0x1fc], R0, 0x1, P6 ;  /* 0x00007f0005058a11 */ /* 0x000fe400030f0c00 */
[----:B----4-:R-:W-:Y:S02]  /*5fa0*/  @!P5 IADD3 R7, P5, R18, UR21, RZ ;  /* 0x000000151207dc10 */ /* 0x010fe4000ffbe0ff */
[----:B------:R-:W-:Y:S02]  /*5fb0*/  PLOP3.LUT P6, PT, PT, PT, UP3, 0x80, 0x0 ;  /* 0x000000000000781c */ /* 0x000fe40003fcf038 */
[----:B------:R-:W-:Y:S11]  /*5fc0*/  PLOP3.LUT P0, PT, PT, PT, UP3, 0x80, 0x0 ;  /* 0x000000000000781c */ /* 0x000ff60003f0f038 */
[----:B------:R-:W-:Y:S02]  /*5fd0*/  @!P6 LEA R6, P6, R7, c[0x0][0x1f8], 0x1 ;  /* 0x00007e000706ea11 */ /* 0x000fe400078c08ff */
[----:B-----5:R-:W-:Y:S02]  /*5fe0*/  @!P0 IADD3.X R0, R17, UR20, RZ, P5, !PT ;  /* 0x0000001411008c10 */ /* 0x020fe4000affe4ff */
[----:B------:R-:W-:Y:S02]  /*5ff0*/  PLOP3.LUT P0, PT, PT, PT, UP3, 0x80, 0x0 ;  /* 0x000000000000781c */ /* 0x000fe40003f0f038 */
[----:B------:R-:W-:Y:S11]  /*6000*/  PLOP3.LUT P5, PT, PT, PT, UP3, 0x80, 0x0 ;  /* 0x000000000000781c */ /* 0x000ff60003faf038 */
[----:B------:R-:W-:Y:S02]  /*6010*/  @!P0 LEA.HI.X R7, R7, c[0x0][0x1fc], R0, 0x1, P6 ;  /* 0x00007f0007078a11 */ /* 0x000fe400030f0c00 */
[----:B------:R-:W-:Y:S01]  /*6020*/  @!P5 IADD3 R9, P5, R16, UR21, RZ ;  /* 0x000000151009dc10 */ /* 0x000fe2000ffbe0ff */
[----:B------:R-:W-:Y:S01]  /*6030*/  @!UP3 ULEA UR21, UP0, UR6, UR21, 0x5 ;  /* 0x000000150615b291 */ /* 0x000fe2000f80283f */
[----:B------:R-:W-:Y:S02]  /*6040*/  PLOP3.LUT P6, PT, PT, PT, UP3, 0x80, 0x0 ;  /* 0x000000000000781c */ /* 0x000fe40003fcf038 */
[----:B------:R-:W-:Y:S11]  /*6050*/  PLOP3.LUT P0, PT, PT, PT, UP3, 0x80, 0x0 ;  /* 0x000000000000781c */ /* 0x000ff60003f0f038 */
[C---:B------:R-:W-:Y:S02]  /*6060*/  @!P6 LEA R8, P6, R9.reuse, c[0x0][0x1f8], 0x1 ;  /* 0x00007e000908ea11 */ /* 0x040fe400078c08ff */
[----:B------:R-:W-:Y:S01]  /*6070*/  @!P0 IADD3.X R0, R252, UR20, RZ, P5, !PT ;  /* 0x00000014fc008c10 */ /* 0x000fe2000affe4ff */
[----:B------:R-:W-:Y:S01]  /*6080*/  @!UP3 ULEA.HI.X UR20, UR6, UR20, UR7, 0x5, UP0 ;  /* 0x000000140614b291 */ /* 0x000fe200080f2c07 */
[----:B------:R-:W-:Y:S02]  /*6090*/  PLOP3.LUT P0, PT, PT, PT, UP3, 0x80, 0x0 ;  /* 0x000000000000781c */ /* 0x000fe40003f0f038 */
[----:B------:R-:W-:Y:S11]  /*60a0*/  PLOP3.LUT P5, PT, PT, PT, UP3, 0x80, 0x0 ;  /* 0x000000000000781c */ /* 0x000ff60003faf038 */
[----:B------:R-:W-:Y:S02]  /*60b0*/  @!P0 LEA.HI.X R9, R9, c[0x0][0x1fc], R0, 0x1, P6 ;  /* 0x00007f0009098a11 */ /* 0x000fe400030f0c00 */
[----:B------:R-:W-:Y:S02]  /*60c0*/  @!P5 IADD3 R11, P5, R234, UR21, RZ ;  /* 0x00000015ea0bdc10 */ /* 0x000fe4000ffbe0ff */
[----:B------:R-:W-:Y:S02]  /*60d0*/  PLOP3.LUT P6, PT, PT, PT, UP3, 0x80, 0x0 ;  /* 0x000000000000781c */ /* 0x000fe40003fcf038 */
[----:B------:R-:W-:Y:S11]  /*60e0*/  PLOP3.LUT P0, PT, PT, PT, UP3, 0x80, 0x0 ;  /* 0x000000000000781c */ /* 0x000ff60003f0f038 */
[----:B------:R-:W-:Y:S02]  /*60f0*/  @!P6 LEA R10, P6, R11, c[0x0][0x1f8], 0x1 ;  /* 0x00007e000b0aea11 */ /* 0x000fe400078c08ff */
[----:B------:R-:W-:Y:S02]  /*6100*/  @!P0 IADD3.X R0, R239, UR20, RZ, P5, !PT ;  /* 0x00000014ef008c10 */ /* 0x000fe4000affe4ff */
[----:B------:R-:W-:Y:S02]  /*6110*/  PLOP3.LUT P0, PT, PT, PT, UP3, 0x80, 0x0 ;  /* 0x000000000000781c */ /* 0x000fe40003f0f038 */
[----:B------:R-:W-:Y:S11]  /*6120*/  PLOP3.LUT P5, PT, PT, PT, UP3, 0x80, 0x0 ;  /* 0x000000000000781c */ /* 0x000ff60003faf038 */
[----:B------:R-:W-:Y:S02]  /*6130*/  @!P0 LEA.HI.X R11, R11, c[0x0][0x1fc], R0, 0x1, P6 ;  /* 0x00007f000b0b8a11 */ /* 0x000fe400030f0c00 */
[----:B------:R-:W-:Y:S02]  /*6140*/  @!P5 IADD3 R13, P5, R13, UR21, RZ ;  /* 0x000000150d0ddc10 */ /* 0x000fe4000ffbe0ff */
[----:B------:R-:W-:Y:S02]  /*6150*/  PLOP3.LUT P6, PT, PT, PT, UP3, 0x80, 0x0 ;  /* 0x000000000000781c */ /* 0x000fe40003fcf038 */
[----:B------:R-:W-:Y:S11]  /*6160*/  PLOP3.LUT P0, PT, PT, PT, UP3, 0x80, 0x0 ;  /* 0x000000000000781c */ /* 0x000ff60003f0f038 */
[----:B------:R-:W-:Y:S02]  /*6170*/  @!UPT UIADD3 URZ, URZ, URZ, URZ ;  /* 0x0000003f3f3ff290 */ /* 0x000fe4000fffe03f */
[----:B------:R-:W-:Y:S02]  /*6180*/  @!P0 IADD3.X R0, R12, UR20, RZ, P5, !PT ;  /* 0x000000140c008c10 */ /* 0x000fe4000affe4ff */
[C---:B------:R-:W-:Y:S02]  /*6190*/  @!P6 LEA R12, P6, R13.reuse, c[0x0][0x1f8], 0x1 ;  /* 0x00007e000d0cea11 */ /* 0x040fe400078c08ff */
        /* <DEDUP_REMOVED lines=14> */
[----:B------:R-:W-:Y:S02]  /*6280*/  @!P0 IADD3.X R0, R252, UR20, RZ, P5, !PT ;  /* 0x00000014fc008c10 */ /* 0x000fe4000affe4ff */
[C---:B------:R-:W-:Y:S02]  /*6290*/  @!P6 LEA R29, P6, R17.reuse, c[0x0][0x1f8], 0x1 ;  /* 0x00007e00111dea11 */ /* 0x040fe400078c08ff */
[----:B------:R-:W-:Y:S02]  /*62a0*/  PLOP3.LUT P5, PT, PT, PT, UP3, 0x80, 0x0 ;  /* 0x000000000000781c */ /* 0x000fe40003faf038 */
[----:B------:R-:W-:Y:S02]  /*62b0*/  PLOP3.LUT P0, PT, PT, PT, UP3, 0x80, 0x0 ;  /* 0x000000000000781c */ /* 0x000fe40003f0f038 */
[----:B------:R-:W-:Y:S09]  /*62c0*/  PLOP3.LUT P0, PT, PT, PT, UP3, 0x80, 0x0 ;  /* 0x000000000000781c */ /* 0x000ff20003f0f038 */
[----:B------:R-:W-:Y:S02]  /*62d0*/  @!P5 LEA.HI.X R0, R17, c[0x0][0x1fc], R0, 0x1, P6 ;  /* 0x00007f001100da11 */ /* 0x000fe400030f0c00 */
[----:B------:R-:W-:Y:S02]  /*62e0*/  PLOP3.LUT P6, PT, PT, PT, UP3, 0x80, 0x0 ;  /* 0x000000000000781c */ /* 0x000fe40003fcf038 */
[----:B------:R-:W-:Y:S02]  /*62f0*/  PLOP3.LUT P5, PT, PT, PT, UP3, 0x80, 0x0 ;  /* 0x000000000000781c */ /* 0x000fe40003faf038 */
[----:B------:R-:W-:Y:S09]  /*6300*/  PLOP3.LUT P5, PT, PT, PT, UP3, 0x80, 0x0 ;  /* 0x000000000000781c */ /* 0x000ff20003faf038 */
[----:B------:R-:W-:Y:S01]  /*6310*/  @!PT LDS RZ, [RZ] ;  /* 0x00000000fffff984 */ /* 0x000fe20000000800 */
[----:B------:R-:W-:Y:S01]  /*6320*/  @!PT LDS RZ, [RZ] ;  /* 0x00000000fffff984 */ /* 0x000fe20000000800 */
[----:B------:R-:W-:Y:S01]  /*6330*/  @!PT LDS RZ, [RZ] ;  /* 0x00000000fffff984 */ /* 0x000fe20000000800 */
[----:B------:R2:W-:Y:S01]  /*6340*/  @!P6 LDGSTS.E.BYPASS.LTC128B.128 [R231+0x100], [R14.64], !P4 ;  /* 0x001000000ee7efae */ /* 0x0005e2000e101d52 */
[----:B------:R-:W-:Y:S02]  /*6350*/  PLOP3.LUT P6, PT, PT, PT, UP3, 0x80, 0x0 ;  /* 0x000000000000781c */ /* 0x000fe40003fcf038 */
[----:B------:R-:W-:Y:S02]  /*6360*/  PLOP3.LUT P6, PT, PT, PT, UP3, 0x80, 0x0 ;  /* 0x000000000000781c */ /* 0x000fe40003fcf038 */
[----:B------:R1:W-:Y:S01]  /*6370*/  @!P0 LDGSTS.E.BYPASS.LTC128B.128 [R231+0x2100], [R4.64], !P3 ;  /* 0x0210000004e78fae */ /* 0x0003e2000d901d52 */
[----:B------:R-:W-:Y:S02]  /*6380*/  PLOP3.LUT P0, PT, PT, PT, UP3, 0x80, 0x0 ;  /* 0x000000000000781c */ /* 0x000fe40003f0f038 */
[----:B------:R-:W-:Y:S02]  /*6390*/  PLOP3.LUT P0, PT, PT, PT, UP3, 0x80, 0x0 ;  /* 0x000000000000781c */ /* 0x000fe40003f0f038 */
[----:B------:R1:W-:Y:S01]  /*63a0*/  @!P5 LDGSTS.E.BYPASS.LTC128B.128 [R231+0x4100], [R6.64], !P2 ;  /* 0x0410000006e7dfae */ /* 0x0003e2000d101d52 */
[----:B------:R-:W-:Y:S02]  /*63b0*/  PLOP3.LUT P5, PT, PT, PT, UP3, 0x80, 0x0 ;  /* 0x000000000000781c */ /* 0x000fe40003faf038 */
[----:B------:R-:W-:Y:S03]  /*63c0*/  PLOP3.LUT P5, PT, PT, PT, UP3, 0x80, 0x0 ;  /* 0x000000000000781c */ /* 0x000fe60003faf038 */
[----:B------:R3:W-:Y:S01]  /*63d0*/  @!P6 LDGSTS.E.BYPASS.LTC128B.128 [R231+0x6100], [R8.64], !P1 ;  /* 0x0610000008e7efae */ /* 0x0007e2000c901d52 */
[----:B------:R-:W-:Y:S02]  /*63e0*/  PLOP3.LUT P6, PT, PT, PT, UP3, 0x80, 0x0 ;  /* 0x000000000000781c */ /* 0x000fe40003fcf038 */
[----:B------:R-:W-:Y:S02]  /*63f0*/  PLOP3.LUT P6, PT, PT, PT, UP3, 0x80, 0x0 ;  /* 0x000000000000781c */ /* 0x000fe40003fcf038 */
[----:B------:R3:W-:Y:S01]  /*6400*/  @!P0 LDGSTS.E.BYPASS.LTC128B.128 [R231+0x1100], [R10.64], !P4 ;  /* 0x011000000ae78fae */ /* 0x0007e2000e101d52 */
[----:B------:R-:W-:Y:S02]  /*6410*/  PLOP3.LUT P0, PT, PT, PT, UP3, 0x80, 0x0 ;  /* 0x000000000000781c */ /* 0x000fe40003f0f038 */
[----:B------:R-:W-:Y:S02]  /*6420*/  PLOP3.LUT P0, PT, PT, PT, UP3, 0x80, 0x0 ;  /* 0x000000000000781c */ /* 0x000fe40003f0f038 */
[----:B------:R2:W-:Y:S01]  /*6430*/  @!P5 LDGSTS.E.BYPASS.LTC128B.128 [R231+0x3100], [R12.64], !P3 ;  /* 0x031000000ce7dfae */ /* 0x0005e2000d901d52 */
[----:B------:R-:W-:Y:S01]  /*6440*/  PLOP3.LUT P5, PT, PT, PT, UP3, 0x80, 0x0 ;  /* 0x000000000000781c */ /* 0x000fe20003faf038 */
[----:B------:R-:W-:Y:S04]  /*6450*/  UISETP.GT.AND UP3, UPT, UR14, UR8, UPT ;  /* 0x000000080e00728c */ /* 0x000fe8000bf64270 */
[----:B------:R4:W-:Y:S02]  /*6460*/  @!P6 LDGSTS.E.BYPASS.LTC128B.128 [R231+0x5100], [R30.64], !P2 ;  /* 0x051000001ee7efae */ /* 0x0009e4000d101d52 */
[----:B------:R-:W-:Y:S01]  /*6470*/  PLOP3.LUT P6, PT, PT, PT, UP3, 0x80, 0x0 ;  /* 0x000000000000781c */ /* 0x000fe20003fcf038 */
[C---:B-1----:R-:W-:Y:S04]  /*6480*/  HMMA.16816.F32 R4, R164.reuse, R168, RZ ;  /* 0x000000a8a404723c */ /* 0x042fe800000018ff */
[----:B------:R-:W-:Y:S04]  /*6490*/  @UP3 UIADD3 UR22, UR14, -0x1, URZ ;  /* 0xffffffff0e163890 */ /* 0x000fe8000fffe03f */
[----:B------:R-:W-:Y:S02]  /*64a0*/  @UP3 UIMAD.WIDE.U32 UR24, UR22, UR4, URZ ;  /* 0x00000004161832a5 */ /* 0x000fe4000f8e003f */
[----:B------:R-:W-:Y:S02]  /*64b0*/  @UP3 USHF.R.S32.HI UR20, URZ, 0x1f, UR22 ;  /* 0x0000001f3f143899 */ /* 0x000fe40008011416 */
[----:B------:R-:W-:Y:S01]  /*64c0*/  @UP3 USHF.L.U32 UR21, UR24, 0x6, URZ ;  /* 0x0000000618153899 */ /* 0x000fe2000800063f */
[C---:B---3--:R-:W-:Y:S01]  /*64d0*/  HMMA.16816.F32 R8, R164.reuse, R170, RZ ;  /* 0x000000aaa408723c */ /* 0x048fe200000018ff */
[----:B------:R-:W-:Y:S04]  /*64e0*/  @UP3 UIMAD UR20, UR20, UR4, URZ ;  /* 0x00000004141432a4 */ /* 0x000fe8000f8e023f */
[----:B------:R-:W-:Y:S03]  /*64f0*/  @UP3 UIMAD UR20, UR22, UR5, UR20 ;  /* 0x00000005161432a4 */ /* 0x000fe6000f8e0214 */
[C---:B--2---:R-:W-:Y:S01]  /*6500*/  HMMA.16816.F32 R12, R164.reuse, R172, RZ ;  /* 0x000000aca40c723c */ /* 0x044fe200000018ff */
[----:B------:R-:W-:Y:S04]  /*6510*/  @UP3 UIADD3 UR20, UR25, UR20, URZ ;  /* 0x0000001419143290 */ /* 0x000fe8000fffe03f */
[----:B------:R-:W-:Y:S03]  /*6520*/  @UP3 USHF.L.U64.HI UR20, UR24, 0x6, UR20 ;  /* 0x0000000618143899 */ /* 0x000fe60008010214 */
[C---:B------:R-:W-:Y:S08]  /*6530*/  HMMA.16816.F32 R16, R164.reuse, R174, RZ ;  /* 0x000000aea410723c */ /* 0x040ff000000018ff */
[C---:B------:R-:W-:Y:S08]  /*6540*/  HMMA.16816.F32 R20, R164.reuse, R176, RZ ;  /* 0x000000b0a414723c */ /* 0x040ff000000018ff */
[C---:B------:R-:W-:Y:S07]  /*6550*/  HMMA.16816.F32 R24, R164.reuse, R178, RZ ;  /* 0x000000b2a418723c */ /* 0x040fee00000018ff */
[----:B------:R-:W-:Y:S02]  /*6560*/  @!P5 IMAD.MOV.U32 R178, RZ, RZ, R29 ;  /* 0x000000ffffb2d224 */ /* 0x000fe400078e001d */
[C---:B----4-:R-:W-:Y:S03]  /*6570*/  HMMA.16816.F32 R28, R164.reuse, R180, RZ ;  /* 0x000000b4a41c723c */ /* 0x050fe600000018ff */
[----:B------:R-:W-:Y:S01]  /*6580*/  @!P5 IMAD.MOV.U32 R179, RZ, RZ, R0 ;  /* 0x000000ffffb3d224 */ /* 0x000fe200078e0000 */
[----:B------:R-:W-:Y:S04]  /*6590*/  PLOP3.LUT P5, PT, PT, PT, UP3, 0x80, 0x0 ;  /* 0x000000000000781c */ /* 0x000fe80003faf038 */
[----:B------:R-:W-:Y:S01]  /*65a0*/  HMMA.16816.F32 R32, R164, R182, RZ ;  /* 0x000000b6a420723c */ /* 0x000fe200000018ff */
[----:B------:R1:W-:Y:S01]  /*65b0*/  @!P0 LDGSTS.E.BYPASS.LTC128B.128 [R231+0x7100], [R178.64], !P1 ;  /* 0x07100000b2e78fae */ /* 0x0003e2000c901d52 */
[----:B------:R-:W-:Y:S04]  /*65c0*/  PLOP3.LUT P0, PT, PT, PT, UP3, 0x80, 0x0 ;  /* 0x000000000000781c */ /* 0x000fe80003f0f038 */
[----:B------:R-:W-:Y:S02]  /*65d0*/  LDSM.16.M88.4 R168, [R225+0x10100] ;  /* 0x01010000e1a8783b */ /* 0x000fe40000000200 */
[C---:B------:R-:W-:Y:S03]  /*65e0*/  HMMA.16816.F32 R4, R184.reuse, R188, R4 ;  /* 0x000000bcb804723c */ /* 0x040fe60000001804 */
[----:B------:R-:W0:Y:S05]  /*65f0*/  LDGDEPBAR ;  /* 0x00000000000079af */ /* 0x000e2a0000000000 */
[C---:B------:R-:W-:Y:S01]  /*6600*/  HMMA.16816.F32 R8, R184.reuse, R190, R8 ;  /* 0x000000beb808723c */ /* 0x040fe20000001808 */
[----:B------:R-:W2:Y:S05]  /*6610*/  LDSM.16.M88.4 R172, [R224+0x8100] ;  /* 0x00810000e0ac783b */ /* 0x000eaa0000000200 */
[----:B------:R-:W3:Y:S02]  /*6620*/  LDSM.16.M88.4 R164, [R224+0x8900] ;  /* 0x00890000e0a4783b */ /* 0x000ee40000000200 */
[C---:B------:R-:W-:Y:S03]  /*6630*/  HMMA.16816.F32 R12, R184.reuse, R192, R12 ;  /* 0x000000c0b80c723c */ /* 0x040fe6000000180c */
[----:B------:R-:W-:Y:S05]  /*6640*/  LDSM.16.M88.4 R180, [R224+0x9900] ;  /* 0x00990000e0b4783b */ /* 0x000fea0000000200 */
[C---:B------:R-:W-:Y:S01]  /*6650*/  HMMA.16816.F32 R16, R184.reuse, R194, R16 ;  /* 0x000000c2b810723c */ /* 0x040fe20000001810 */
[----:B-1----:R-:W1:Y:S05]  /*6660*/  LDSM.16.M88.4 R176, [R224+0x9100] ;  /* 0x00910000e0b0783b */ /* 0x002e6a0000000200 */
[----:B------:R-:W-:Y:S02]  /*6670*/  LDSM.16.M88.4 R188, [R216] ;  /* 0x00000000d8bc783b */ /* 0x000fe40000000200 */
[C---:B------:R-:W-:Y:S03]  /*6680*/  HMMA.16816.F32 R20, R184.reuse, R196, R20 ;  /* 0x000000c4b814723c */ /* 0x040fe60000001814 */
[----:B------:R-:W-:Y:S05]  /*6690*/  LDSM.16.M88.4 R192, [R216+0x1000] ;  /* 0x00100000d8c0783b */ /* 0x000fea0000000200 */
        /* <DEDUP_REMOVED lines=8> */
[C---:B---3--:R-:W-:Y:S08]  /*6720*/  HMMA.16816.F32 R12, R168.reuse, R164, R12 ;  /* 0x000000a4a80c723c */ /* 0x048ff0000000180c */
[C---:B------:R-:W-:Y:S01]  /*6730*/  HMMA.16816.F32 R16, R168.reuse, R166, R16 ;  /* 0x000000a6a810723c */ /* 0x040fe20000001810 */
[----:B------:R-:W-:Y:S07]  /*6740*/  LDSM.16.M88.4 R164, [R230+0x14100] ;  /* 0x01410000e6a4783b */ /* 0x000fee0000000200 */
[C---:B-1----:R-:W-:Y:S08]  /*6750*/  HMMA.16816.F32 R20, R168.reuse, R176, R20 ;  /* 0x000000b0a814723c */ /* 0x042ff00000001814 */
[C---:B------:R-:W-:Y:S01]  /*6760*/  HMMA.16816.F32 R24, R168.reuse, R178, R24 ;  /* 0x000000b2a818723c */ /* 0x040fe20000001818 */
[----:B------:R-:W-:Y:S07]  /*6770*/  LDSM.16.M88.4 R176, [R229+0xa900] ;  /* 0x00a90000e5b0783b */ /* 0x000fee0000000200 */
[C---:B------:R-:W-:Y:S08]  /*6780*/  HMMA.16816.F32 R28, R168.reuse, R180, R28 ;  /* 0x000000b4a81c723c */ /* 0x040ff0000000181c */
[----:B------:R-:W-:Y:S01]  /*6790*/  HMMA.16816.F32 R32, R168, R182, R32 ;  /* 0x000000b6a820723c */ /* 0x000fe20000001820 */
[----:B------:R-:W1:Y:S05]  /*67a0*/  LDSM.16.M88.4 R168, [R229+0xa100] ;  /* 0x00a10000e5a8783b */ /* 0x000e6a0000000200 */
[----:B------:R-:W-:Y:S02]  /*67b0*/  LDSM.16.M88.4 R180, [R229+0xb900] ;  /* 0x00b90000e5b4783b */ /* 0x000fe40000000200 */
        /* <DEDUP_REMOVED lines=8> */
[----:B------:R-:W3:Y:S07]  /*6840*/  LDSM.16.M88.4 R192, [R215] ;  /* 0x00000000d7c0783b */ /* 0x000eee0000000200 */
[C---:B------:R-:W-:Y:S08]  /*6850*/  HMMA.16816.F32 R28, R184.reuse, R196, R28 ;  /* 0x000000c4b81c723c */ /* 0x040ff0000000181c */
[----:B------:R-:W-:Y:S01]  /*6860*/  HMMA.16816.F32 R32, R184, R198, R32 ;  /* 0x000000c6b820723c */ /* 0x000fe20000001820 */
[----:B------:R-:W4:Y:S05]  /*6870*/  LDSM.16.M88.4 R184, [R214] ;  /* 0x00000000d6b8783b */ /* 0x000f2a0000000200 */
[----:B------:R-:W-:Y:S02]  /*6880*/  LDSM.16.M88.4 R196, [R212] ;  /* 0x00000000d4c4783b */ /* 0x000fe40000000200 */
        /* <DEDUP_REMOVED lines=11> */
[----:B------:R-:W2:Y:S05]  /*6940*/  LDSM.16.M88.4 R164, [R225+0x14100] ;  /* 0x01410000e1a4783b */ /* 0x000eaa0000000200 */
[----:B------:R-:W5:Y:S02]  /*6950*/  LDSM.16.M88.4 R180, [R224+0xb100] ;  /* 0x00b10000e0b4783b */ /* 0x000f640000000200 */
[C---:B---3--:R-:W-:Y:S08]  /*6960*/  HMMA.16816.F32 R4, R188.reuse, R192, R4 ;  /* 0x000000c0bc04723c */ /* 0x048ff00000001804 */
[C---:B------:R-:W-:Y:S01]  /*6970*/  HMMA.16816.F32 R8, R188.reuse, R194, R8 ;  /* 0x000000c2bc08723c */ /* 0x040fe20000001808 */
[----:B------:R-:W3:Y:S07]  /*6980*/  LDSM.16.M88.4 R192, [R224+0xb900] ;  /* 0x00b90000e0c0783b */ /* 0x000eee0000000200 */
[C---:B----4-:R-:W-:Y:S08]  /*6990*/  HMMA.16816.F32 R12, R188.reuse, R184, R12 ;  /* 0x000000b8bc0c723c */ /* 0x050ff0000000180c */
[C---:B------:R-:W-:Y:S01]  /*69a0*/  HMMA.16816.F32 R16, R188.reuse, R186, R16 ;  /* 0x000000babc10723c */ /* 0x040fe20000001810 */
[----:B------:R-:W-:Y:S07]  /*69b0*/  LDSM.16.M88.4 R184, [R216+0x2000] ;  /* 0x00200000d8b8783b */ /* 0x000fee0000000200 */
[C---:B-1----:R-:W-:Y:S08]  /*69c0*/  HMMA.16816.F32 R20, R188.reuse, R168, R20 ;  /* 0x000000a8bc14723c */ /* 0x042ff00000001814 */
[C---:B------:R-:W-:Y:S01]  /*69d0*/  HMMA.16816.F32 R24, R188.reuse, R170, R24 ;  /* 0x000000aabc18723c */ /* 0x040fe20000001818 */
[----:B------:R-:W1:Y:S07]  /*69e0*/  LDSM.16.M88.4 R168, [R223+0x14100] ;  /* 0x01410000dfa8783b */ /* 0x000e6e0000000200 */
[C---:B------:R-:W-:Y:S08]  /*69f0*/  HMMA.16816.F32 R28, R188.reuse, R196, R28 ;  /* 0x000000c4bc1c723c */ /* 0x040ff0000000181c */
[----:B------:R-:W-:Y:S01]  /*6a00*/  HMMA.16816.F32 R32, R188, R198, R32 ;  /* 0x000000c6bc20723c */ /* 0x000fe20000001820 */
[----:B------:R-:W4:Y:S05]  /*6a10*/  LDSM.16.M88.4 R188, [R216+0x2800] ;  /* 0x00280000d8bc783b */ /* 0x000f2a0000000200 */
[----:B------:R-:W-:Y:S02]  /*6a20*/  LDSM.16.M88.4 R196, [R229+0xd900] ;  /* 0x00d90000e5c4783b */ /* 0x000fe40000000200 */
[C---:B--2---:R-:W-:Y:S08]  /*6a30*/  HMMA.16816.F32 R4, R164.reuse, R172, R4 ;  /* 0x000000aca404723c */ /* 0x044ff00000001804 */
[C---:B------:R-:W-:Y:S01]  /*6a40*/  HMMA.16816.F32 R8, R164.reuse, R174, R8 ;  /* 0x000000aea408723c */ /* 0x040fe20000001808 */
[----:B------:R-:W2:Y:S07]  /*6a50*/  LDSM.16.M88.4 R172, [R216+0x3000] ;  /* 0x00300000d8ac783b */ /* 0x000eae0000000200 */
[C---:B------:R-:W-:Y:S08]  /*6a60*/  HMMA.16816.F32 R12, R164.reuse, R176, R12 ;  /* 0x000000b0a40c723c */ /* 0x040ff0000000180c */
[C---:B------:R-:W-:Y:S01]  /*6a70*/  HMMA.16816.F32 R16, R164.reuse, R178, R16 ;  /* 0x000000b2a410723c */ /* 0x040fe20000001810 */
[----:B------:R-:W-:Y:S07]  /*6a80*/  LDSM.16.M88.4 R176, [R230+0x18100] ;  /* 0x01810000e6b0783b */ /* 0x000fee0000000200 */
[C---:B-----5:R-:W-:Y:S08]  /*6a90*/  HMMA.16816.F32 R20, R164.reuse, R180, R20 ;  /* 0x000000b4a414723c */ /* 0x060ff00000001814 */
[C---:B------:R-:W-:Y:S01]  /*6aa0*/  HMMA.16816.F32 R24, R164.reuse, R182, R24 ;  /* 0x000000b6a418723c */ /* 0x040fe20000001818 */
[----:B------:R-:W-:Y:S07]  /*6ab0*/  LDSM.16.M88.4 R180, [R229+0xc100] ;  /* 0x00c10000e5b4783b */ /* 0x000fee0000000200 */
[C---:B---3--:R-:W-:Y:S08]  /*6ac0*/  HMMA.16816.F32 R28, R164.reuse, R192, R28 ;  /* 0x000000c0a41c723c */ /* 0x048ff0000000181c */
[----:B------:R-:W-:Y:S01]  /*6ad0*/  HMMA.16816.F32 R32, R164, R194, R32 ;  /* 0x000000c2a420723c */ /* 0x000fe20000001820 */
[----:B------:R-:W3:Y:S05]  /*6ae0*/  LDSM.16.M88.4 R164, [R216+0x3800] ;  /* 0x00380000d8a4783b */ /* 0x000eea0000000200 */
[----:B------:R-:W5:Y:S02]  /*6af0*/  LDSM.16.M88.4 R192, [R229+0xc900] ;  /* 0x00c90000e5c0783b */ /* 0x000f640000000200 */
[C---:B-1----:R-:W-:Y:S08]  /*6b00*/  HMMA.16816.F32 R4, R168.reuse, R184, R4 ;  /* 0x000000b8a804723c */ /* 0x042ff00000001804 */
[C---:B------:R-:W-:Y:S01]  /*6b10*/  HMMA.16816.F32 R8, R168.reuse, R186, R8 ;  /* 0x000000baa808723c */ /* 0x040fe20000001808 */
[----:B------:R-:W1:Y:S07]  /*6b20*/  LDSM.16.M88.4 R184, [R229+0xd100] ;  /* 0x00d10000e5b8783b */ /* 0x000e6e0000000200 */
[C---:B----4-:R-:W-:Y:S08]  /*6b30*/  HMMA.16816.F32 R12, R168.reuse, R188, R12 ;  /* 0x000000bca80c723c */ /* 0x050ff0000000180c */
[C---:B------:R-:W-:Y:S01]  /*6b40*/  HMMA.16816.F32 R16, R168.reuse, R190, R16 ;  /* 0x000000bea810723c */ /* 0x040fe20000001810 */
[----:B------:R-:W-:Y:S07]  /*6b50*/  LDSM.16.M88.4 R188, [R225+0x18100] ;  /* 0x01810000e1bc783b */ /* 0x000fee0000000200 */
[C---:B--2---:R-:W-:Y:S08]  /*6b60*/  HMMA.16816.F32 R20, R168.reuse, R172, R20 ;  /* 0x000000aca814723c */ /* 0x044ff00000001814 */
[C---:B------:R-:W-:Y:S01]  /*6b70*/  HMMA.16816.F32 R24, R168.reuse, R174, R24 ;  /* 0x000000aea818723c */ /* 0x040fe20000001818 */
[----:B------:R-:W-:Y:S07]  /*6b80*/  LDSM.16.M88.4 R172, [R210] ;  /* 0x00000000d2ac783b */ /* 0x000fee0000000200 */
[C---:B---3--:R-:W-:Y:S08]  /*6b90*/  HMMA.16816.F32 R28, R168.reuse, R164, R28 ;  /* 0x000000a4a81c723c */ /* 0x048ff0000000181c */
[----:B------:R-:W-:Y:S01]  /*6ba0*/  HMMA.16816.F32 R32, R168, R166, R32 ;  /* 0x000000a6a820723c */ /* 0x000fe20000001820 */
[----:B------:R-:W-:Y:S05]  /*6bb0*/  LDSM.16.M88.4 R164, [R226+0x18100] ;  /* 0x01810000e2a4783b */ /* 0x000fea0000000200 */
[----:B------:R-:W2:Y:S02]  /*6bc0*/  LDSM.16.M88.4 R168, [R211] ;  /* 0x00000000d3a8783b */ /* 0x000ea40000000200 */
[C---:B------:R-:W-:Y:S08]  /*6bd0*/  HMMA.16816.F32 R4, R176.reuse, R180, R4 ;  /* 0x000000b4b004723c */ /* 0x040ff00000001804 */
[C---:B------:R-:W-:Y:S01]  /*6be0*/  HMMA.16816.F32 R8, R176.reuse, R182, R8 ;  /* 0x000000b6b008723c */ /* 0x040fe20000001808 */
[----:B------:R-:W3:Y:S07]  /*6bf0*/  LDSM.16.M88.4 R180, [R209] ;  /* 0x00000000d1b4783b */ /* 0x000eee0000000200 */
[C---:B-----5:R-:W-:Y:S08]  /*6c00*/  HMMA.16816.F32 R12, R176.reuse, R192, R12 ;  /* 0x000000c0b00c723c */ /* 0x060ff0000000180c */
[C---:B------:R-:W-:Y:S01]  /*6c10*/  HMMA.16816.F32 R16, R176.reuse, R194, R16 ;  /* 0x000000c2b010723c */ /* 0x040fe20000001810 */
[----:B------:R-:W-:Y:S07]  /*6c20*/  LDSM.16.M88.4 R192, [R224+0xc100] ;  /* 0x00c10000e0c0783b */ /* 0x000fee0000000200 */
[C---:B-1----:R-:W-:Y:S08]  /*6c30*/  HMMA.16816.F32 R20, R176.reuse, R184, R20 ;  /* 0x000000b8b014723c */ /* 0x042ff00000001814 */
[C---:B------:R-:W-:Y:S01]  /*6c40*/  HMMA.16816.F32 R24, R176.reuse, R186, R24 ;  /* 0x000000bab018723c */ /* 0x040fe20000001818 */
[----:B------:R-:W1:Y:S07]  /*6c50*/  LDSM.16.M88.4 R184, [R208] ;  /* 0x00000000d0b8783b */ /* 0x000e6e0000000200 */
[C---:B------:R-:W-:Y:S08]  /*6c60*/  HMMA.16816.F32 R28, R176.reuse, R196, R28 ;  /* 0x000000c4b01c723c */ /* 0x040ff0000000181c */
[----:B------:R-:W-:Y:S01]  /*6c70*/  HMMA.16816.F32 R32, R176, R198, R32 ;  /* 0x000000c6b020723c */ /* 0x000fe20000001820 */
[----:B------:R-:W-:Y:S07]  /*6c80*/  LDSM.16.M88.4 R176, [R223+0x18100] ;  /* 0x01810000dfb0783b */ /* 0x000fee0000000200 */
[C---:B--2---:R-:W-:Y:S08]  /*6c90*/  HMMA.16816.F32 R4, R164.reuse, R168, R4 ;  /* 0x000000a8a404723c */ /* 0x044ff00000001804 */
[C---:B------:R-:W-:Y:S01]  /*6ca0*/  HMMA.16816.F32 R8, R164.reuse, R170, R8 ;  /* 0x000000aaa408723c */ /* 0x040fe20000001808 */
[----:B------:R-:W2:Y:S07]  /*6cb0*/  LDSM.16.M88.4 R168, [R224+0xc900] ;  /* 0x00c90000e0a8783b */ /* 0x000eae0000000200 */
[C---:B------:R-:W-:Y:S08]  /*6cc0*/  HMMA.16816.F32 R12, R164.reuse, R172, R12 ;  /* 0x000000aca40c723c */ /* 0x040ff0000000180c */
[C---:B------:R-:W-:Y:S01]  /*6cd0*/  HMMA.16816.F32 R16, R164.reuse, R174, R16 ;  /* 0x000000aea410723c */ /* 0x040fe20000001810 */
[----:B------:R-:W-:Y:S07]  /*6ce0*/  LDSM.16.M88.4 R172, [R224+0xd900] ;  /* 0x00d90000e0ac783b */ /* 0x000fee0000000200 */
[C---:B---3--:R-:W-:Y:S08]  /*6cf0*/  HMMA.16816.F32 R20, R164.reuse, R180, R20 ;  /* 0x000000b4a414723c */ /* 0x048ff00000001814 */
[C---:B------:R-:W-:Y:S01]  /*6d00*/  HMMA.16816.F32 R24, R164.reuse, R182, R24 ;  /* 0x000000b6a418723c */ /* 0x040fe20000001818 */
[----:B------:R-:W-:Y:S07]  /*6d10*/  LDSM.16.M88.4 R180, [R216+0x4000] ;  /* 0x00400000d8b4783b */ /* 0x000fee0000000200 */
[C---:B-1----:R-:W-:Y:S08]  /*6d20*/  HMMA.16816.F32 R28, R164.reuse, R184, R28 ;  /* 0x000000b8a41c723c */ /* 0x042ff0000000181c */
[----:B------:R-:W-:Y:S01]  /*6d30*/  HMMA.16816.F32 R32, R164, R186, R32 ;  /* 0x000000baa420723c */ /* 0x000fe20000001820 */
[----:B------:R-:W1:Y:S05]  /*6d40*/  LDSM.16.M88.4 R164, [R224+0xd100] ;  /* 0x00d10000e0a4783b */ /* 0x000e6a0000000200 */
[----:B------:R-:W3:Y:S02]  /*6d50*/  LDSM.16.M88.4 R184, [R216+0x4800] ;  /* 0x00480000d8b8783b */ /* 0x000ee40000000200 */
[C---:B------:R-:W-:Y:S07]  /*6d60*/  HMMA.16816.F32 R4, R188.reuse, R192, R4 ;  /* 0x000000c0bc04723c */ /* 0x040fee0000001804 */
[----:B------:R-:W-:Y:S01]  /*6d70*/  @P6 IADD3 R193, P6, R236, UR21, RZ ;  /* 0x00000015ecc16c10 */ /* 0x000fe2000ffde0ff */
[C---:B------:R-:W-:Y:S08]  /*6d80*/  HMMA.16816.F32 R8, R188.reuse, R194, R8 ;  /* 0x000000c2bc08723c */ /* 0x040ff00000001808 */
[C---:B--2---:R-:W-:Y:S04]  /*6d90*/  HMMA.16816.F32 R12, R188.reuse, R168, R12 ;  /* 0x000000a8bc0c723c */ /* 0x044fe8000000180c */
[----:B------:R-:W-:Y:S02]  /*6da0*/  @P5 IADD3.X R194, R243, UR20, RZ, P6, !PT ;  /* 0x00000014f3c25c10 */ /* 0x000fe4000b7fe4ff */
[----:B------:R-:W-:Y:S02]  /*6db0*/  PLOP3.LUT P5, PT, PT, PT, UP3, 0x80, 0x0 ;  /* 0x000000000000781c */ /* 0x000fe40003faf038 */
[C---:B------:R-:W-:Y:S01]  /*6dc0*/  HMMA.16816.F32 R16, R188.reuse, R170, R16 ;  /* 0x000000aabc10723c */ /* 0x040fe20000001810 */
[----:B------:R-:W-:Y:S03]  /*6dd0*/  LDSM.16.M88.4 R168, [R216+0x5800] ;  /* 0x00580000d8a8783b */ /* 0x000fe60000000200 */
[C---:B------:R-:W-:Y:S02]  /*6de0*/  @P0 LEA R0, P6, R193.reuse, c[0x0][0x1c8], 0x1 ;  /* 0x00007200c1000a11 */ /* 0x040fe400078c08ff */
[----:B------:R-:W-:Y:S02]  /*6df0*/  PLOP3.LUT P0, PT, PT, PT, UP3, 0x80, 0x0 ;  /* 0x000000000000781c */ /* 0x000fe40003f0f038 */
[C---:B-1----:R-:W-:Y:S08]  /*6e00*/  HMMA.16816.F32 R20, R188.reuse, R164, R20 ;  /* 0x000000a4bc14723c */ /* 0x042ff00000001814 */
[C---:B------:R-:W-:Y:S01]  /*6e10*/  HMMA.16816.F32 R24, R188.reuse, R166, R24 ;  /* 0x000000a6bc18723c */ /* 0x040fe20000001818 */
[----:B------:R-:W1:Y:S03]  /*6e20*/  LDSM.16.M88.4 R164, [R216+0x5000] ;  /* 0x00500000d8a4783b */ /* 0x000e660000000200 */
[----:B------:R-:W-:Y:S02]  /*6e30*/  @P5 LEA.HI.X R193, R193, c[0x0][0x1cc], R194, 0x1, P6 ;  /* 0x00007300c1c15a11 */ /* 0x000fe400030f0cc2 */
[----:B------:R-:W-:Y:S02]  /*6e40*/  PLOP3.LUT P5, PT, PT, PT, UP3, 0x80, 0x0 ;  /* 0x000000000000781c */ /* 0x000fe40003faf038 */
[C---:B------:R-:W-:Y:S04]  /*6e50*/  HMMA.16816.F32 R28, R188.reuse, R172, R28 ;  /* 0x000000acbc1c723c */ /* 0x040fe8000000181c */
[----:B------:R-:W-:Y:S02]  /*6e60*/  @P0 IADD3 R195, P6, R251, UR21, RZ ;  /* 0x00000015fbc30c10 */ /* 0x000fe4000ffde0ff */
[----:B------:R-:W-:Y:S02]  /*6e70*/  PLOP3.LUT P0, PT, PT, PT, UP3, 0x80, 0x0 ;  /* 0x000000000000781c */ /* 0x000fe40003f0f038 */
[----:B------:R-:W-:Y:S01]  /*6e80*/  HMMA.16816.F32 R32, R188, R174, R32 ;  /* 0x000000aebc20723c */ /* 0x000fe20000001820 */
[----:B------:R-:W-:Y:S07]  /*6e90*/  LDSM.16.M88.4 R172, [R230+0x1c100] ;  /* 0x01c10000e6ac783b */ /* 0x000fee0000000200 */
[C---:B------:R-:W-:Y:S05]  /*6ea0*/  HMMA.16816.F32 R4, R176.reuse, R180, R4 ;  /* 0x000000b4b004723c */ /* 0x040fea0000001804 */
[----:B------:R-:W-:Y:S02]  /*6eb0*/  @P5 IADD3.X R190, R250, UR20, RZ, P6, !PT ;  /* 0x00000014fabe5c10 */ /* 0x000fe4000b7fe4ff */
[C---:B------:R-:W-:Y:S01]  /*6ec0*/  @P0 LEA R194, P6, R195.reuse, c[0x0][0x1c8], 0x1 ;  /* 0x00007200c3c20a11 */ /* 0x040fe200078c08ff */
[C---:B------:R-:W-:Y:S01]  /*6ed0*/  HMMA.16816.F32 R8, R176.reuse, R182, R8 ;  /* 0x000000b6b008723c */ /* 0x040fe20000001808 */
[----:B------:R-:W2:Y:S01]  /*6ee0*/  LDSM.16.M88.4 R180, [R229+0xe100] ;  /* 0x00e10000e5b4783b */ /* 0x000ea20000000200 */
[----:B------:R-:W-:Y:S02]  /*6ef0*/  PLOP3.LUT P5, PT, PT, PT, UP3, 0x80, 0x0 ;  /* 0x000000000000781c */ /* 0x000fe40003faf038 */
[----:B------:R-:W-:Y:S04]  /*6f00*/  PLOP3.LUT P0, PT, PT, PT, UP3, 0x80, 0x0 ;  /* 0x000000000000781c */ /* 0x000fe80003f0f038 */
[C---:B---3--:R-:W-:Y:S07]  /*6f10*/  HMMA.16816.F32 R12, R176.reuse, R184, R12 ;  /* 0x000000b8b00c723c */ /* 0x048fee000000180c */
[----:B------:R-:W-:Y:S01]  /*6f20*/  @P5 LEA.HI.X R195, R195, c[0x0][0x1cc], R190, 0x1, P6 ;  /* 0x00007300c3c35a11 */ /* 0x000fe200030f0cbe */
[C---:B------:R-:W-:Y:S01]  /*6f30*/  HMMA.16816.F32 R16, R176.reuse, R186, R16 ;  /* 0x000000bab010723c */ /* 0x040fe20000001810 */
[----:B------:R-:W3:Y:S01]  /*6f40*/  LDSM.16.M88.4 R184, [R229+0xe900] ;  /* 0x00e90000e5b8783b */ /* 0x000ee20000000200 */
[----:B------:R-:W-:Y:S02]  /*6f50*/  PLOP3.LUT P5, PT, PT, PT, UP3, 0x80, 0x0 ;  /* 0x000000000000781c */ /* 0x000fe40003faf038 */
[----:B------:R-:W-:Y:S02]  /*6f60*/  @P0 IADD3 R199, P6, R249, UR21, RZ ;  /* 0x00000015f9c70c10 */ /* 0x000fe4000ffde0ff */
[----:B------:R-:W4:Y:S01]  /*6f70*/  LDSM.16.M88.4 R188, [R229+0xf100] ;  /* 0x00f10000e5bc783b */ /* 0x000f220000000200 */
[----:B------:R-:W-:Y:S01]  /*6f80*/  PLOP3.LUT P0, PT, PT, PT, UP3, 0x80, 0x0 ;  /* 0x000000000000781c */ /* 0x000fe20003f0f038 */
[C---:B-1----:R-:W-:Y:S08]  /*6f90*/  HMMA.16816.F32 R20, R176.reuse, R164, R20 ;  /* 0x000000a4b014723c */ /* 0x042ff00000001814 */
[C---:B------:R-:W-:Y:S01]  /*6fa0*/  HMMA.16816.F32 R24, R176.reuse, R166, R24 ;  /* 0x000000a6b018723c */ /* 0x040fe20000001818 */
[----:B------:R-:W1:Y:S03]  /*6fb0*/  LDSM.16.M88.4 R164, [R229+0xf900] ;  /* 0x00f90000e5a4783b */ /* 0x000e660000000200 */
[----:B------:R-:W-:Y:S02]  /*6fc0*/  @P5 IADD3.X R202, R248, UR20, RZ, P6, !PT ;  /* 0x00000014f8ca5c10 */ /* 0x000fe4000b7fe4ff */
[C---:B------:R-:W-:Y:S02]  /*6fd0*/  @P0 LEA R198, P6, R199.reuse, c[0x0][0x1c8], 0x1 ;  /* 0x00007200c7c60a11 */ /* 0x040fe400078c08ff */
[C---:B------:R-:W-:Y:S01]  /*6fe0*/  HMMA.16816.F32 R28, R176.reuse, R168, R28 ;  /* 0x000000a8b01c723c */ /* 0x040fe2000000181c */
[----:B------:R-:W-:Y:S02]  /*6ff0*/  PLOP3.LUT P5, PT, PT, PT, UP3, 0x80, 0x0 ;  /* 0x000000000000781c */ /* 0x000fe40003faf038 */
[----:B------:R-:W-:Y:S05]  /*7000*/  PLOP3.LUT P0, PT, PT, PT, UP3, 0x80, 0x0 ;  /* 0x000000000000781c */ /* 0x000fea0003f0f038 */
[----:B------:R-:W-:Y:S01]  /*7010*/  HMMA.16816.F32 R32, R176, R170, R32 ;  /* 0x000000aab020723c */ /* 0x000fe20000001820 */
[----:B------:R-:W-:Y:S05]  /*7020*/  LDSM.16.M88.4 R168, [R226+0x1c100] ;  /* 0x01c10000e2a8783b */ /* 0x000fea0000000200 */
[----:B------:R-:W5:Y:S01]  /*7030*/  LDSM.16.M88.4 R176, [R207] ;  /* 0x00000000cfb0783b */ /* 0x000f620000000200 */
[----:B------:R-:W-:Y:S01]  /*7040*/  @P5 LEA.HI.X R199, R199, c[0x0][0x1cc], R202, 0x1, P6 ;  /* 0x00007300c7c75a11 */ /* 0x000fe200030f0cca */
[C---:B--2---:R-:W-:Y:S01]  /*7050*/  HMMA.16816.F32 R4, R172.reuse, R180, R4 ;  /* 0x000000b4ac04723c */ /* 0x044fe20000001804 */
[----:B------:R-:W-:Y:S04]  /*7060*/  PLOP3.LUT P5, PT, PT, PT, UP3, 0x80, 0x0 ;  /* 0x000000000000781c */ /* 0x000fe80003faf038 */
[----:B------:R-:W-:Y:S01]  /*7070*/  @P0 IADD3 R203, P6, R247, UR21, RZ ;  /* 0x00000015f7cb0c10 */ /* 0x000fe2000ffde0ff */
[----:B------:R-:W-:Y:S01]  /*7080*/  @UP3 UIADD3 UR21, UP0, UR13, UR21, URZ ;  /* 0x000000150d153290 */ /* 0x000fe2000ff1e03f */
[----:B------:R-:W-:Y:S01]  /*7090*/  PLOP3.LUT P0, PT, PT, PT, UP3, 0x80, 0x0 ;  /* 0x000000000000781c */ /* 0x000fe20003f0f038 */
[C---:B------:R-:W-:Y:S01]  /*70a0*/  HMMA.16816.F32 R8, R172.reuse, R182, R8 ;  /* 0x000000b6ac08723c */ /* 0x040fe20000001808 */
[----:B------:R-:W2:Y:S07]  /*70b0*/  LDSM.16.M88.4 R180, [R206] ;  /* 0x00000000ceb4783b */ /* 0x000eae0000000200 */
[C---:B---3--:R-:W-:Y:S08]  /*70c0*/  HMMA.16816.F32 R12, R172.reuse, R184, R12 ;  /* 0x000000b8ac0c723c */ /* 0x048ff0000000180c */
[C---:B------:R-:W-:Y:S07]  /*70d0*/  HMMA.16816.F32 R16, R172.reuse, R186, R16 ;  /* 0x000000baac10723c */ /* 0x040fee0000001810 */
[----:B------:R-:W-:Y:S01]  /*70e0*/  @P5 IADD3.X R186, R246, UR20, RZ, P6, !PT ;  /* 0x00000014f6ba5c10 */ /* 0x000fe2000b7fe4ff */
[C---:B----4-:R-:W-:Y:S01]  /*70f0*/  HMMA.16816.F32 R20, R172.reuse, R188, R20 ;  /* 0x000000bcac14723c */ /* 0x050fe20000001814 */
[----:B------:R-:W-:Y:S01]  /*7100*/  PLOP3.LUT P5, PT, PT, PT, UP3, 0x80, 0x0 ;  /* 0x000000000000781c */ /* 0x000fe20003faf038 */
[----:B------:R-:W-:Y:S02]  /*7110*/  @UP3 UIADD3.X UR20, UR12, UR20, URZ, UP0, !UPT ;  /* 0x000000140c143290 */ /* 0x000fe400087fe43f */
[C---:B------:R-:W-:Y:S02]  /*7120*/  @P0 LEA R202, P6, R203.reuse, c[0x0][0x1c8], 0x1 ;  /* 0x00007200cbca0a11 */ /* 0x040fe400078c08ff */
[----:B------:R-:W-:Y:S02]  /*7130*/  PLOP3.LUT P0, PT, PT, PT, UP3, 0x80, 0x0 ;  /* 0x000000000000781c */ /* 0x000fe40003f0f038 */
[C---:B------:R-:W-:Y:S01]  /*7140*/  HMMA.16816.F32 R24, R172.reuse, R190, R24 ;  /* 0x000000beac18723c */ /* 0x040fe20000001818 */
[----:B------:R-:W-:Y:S07]  /*7150*/  LDSM.16.M88.4 R188, [R204] ;  /* 0x00000000ccbc783b */ /* 0x000fee0000000200 */
[C---:B-1----:R-:W-:Y:S04]  /*7160*/  HMMA.16816.F32 R28, R172.reuse, R164, R28 ;  /* 0x000000a4ac1c723c */ /* 0x042fe8000000181c */
[----:B------:R-:W-:Y:S02]  /*7170*/  @P5 LEA.HI.X R203, R203, c[0x0][0x1cc], R186, 0x1, P6 ;  /* 0x00007300cbcb5a11 */ /* 0x000fe400030f0cba */
[----:B------:R-:W1:Y:S01]  /*7180*/  LDSM.16.M88.4 R184, [R205] ;  /* 0x00000000cdb8783b */ /* 0x000e620000000200 */
[----:B------:R-:W-:Y:S01]  /*7190*/  PLOP3.LUT P5, PT, PT, PT, UP3, 0x80, 0x0 ;  /* 0x000000000000781c */ /* 0x000fe20003faf038 */
[----:B------:R-:W-:Y:S03]  /*71a0*/  HMMA.16816.F32 R32, R172, R166, R32 ;  /* 0x000000a6ac20723c */ /* 0x000fe60000001820 */
[----:B------:R-:W-:Y:S01]  /*71b0*/  LDSM.16.M88.4 R164, [R225+0x1c100] ;  /* 0x01c10000e1a4783b */ /* 0x000fe20000000200 */
[----:B------:R-:W-:Y:S02]  /*71c0*/  @P0 IADD3 R201, P6, R236, UR21, RZ ;  /* 0x00000015ecc90c10 */ /* 0x000fe4000ffde0ff */
[----:B------:R-:W-:Y:S02]  /*71d0*/  PLOP3.LUT P0, PT, PT, PT, UP3, 0x80, 0x0 ;  /* 0x000000000000781c */ /* 0x000fe40003f0f038 */
[C---:B-----5:R-:W-:Y:S08]  /*71e0*/  HMMA.16816.F32 R4, R168.reuse, R176, R4 ;  /* 0x000000b0a804723c */ /* 0x060ff00000001804 */
[C---:B------:R-:W-:Y:S01]  /*71f0*/  HMMA.16816.F32 R8, R168.reuse, R178, R8 ;  /* 0x000000b2a808723c */ /* 0x040fe20000001808 */
[----:B------:R-:W-:Y:S03]  /*7200*/  LDSM.16.M88.4 R176, [R224+0xe900] ;  /* 0x00e90000e0b0783b */ /* 0x000fe60000000200 */
[----:B------:R-:W-:Y:S02]  /*7210*/  @P5 IADD3.X R174, R243, UR20, RZ, P6, !PT ;  /* 0x00000014f3ae5c10 */ /* 0x000fe4000b7fe4ff */
[----:B------:R-:W-:Y:S02]  /*7220*/  PLOP3.LUT P5, PT, PT, PT, UP3, 0x80, 0x0 ;  /* 0x000000000000781c */ /* 0x000fe40003faf038 */
[C---:B--2---:R-:W-:Y:S04]  /*7230*/  HMMA.16816.F32 R12, R168.reuse, R180, R12 ;  /* 0x000000b4a80c723c */ /* 0x044fe8000000180c */
[C---:B------:R-:W-:Y:S02]  /*7240*/  @P0 LEA R197, P6, R201.reuse, c[0x0][0x1c8], 0x1 ;  /* 0x00007200c9c50a11 */ /* 0x040fe400078c08ff */
[----:B------:R-:W-:Y:S02]  /*7250*/  PLOP3.LUT P0, PT, PT, PT, UP3, 0x80, 0x0 ;  /* 0x000000000000781c */ /* 0x000fe40003f0f038 */
[C---:B------:R-:W-:Y:S01]  /*7260*/  HMMA.16816.F32 R16, R168.reuse, R182, R16 ;  /* 0x000000b6a810723c */ /* 0x040fe20000001810 */
[----:B------:R-:W-:Y:S07]  /*7270*/  LDSM.16.M88.4 R180, [R224+0xf100] ;  /* 0x00f10000e0b4783b */ /* 0x000fee0000000200 */
[C---:B-1----:R-:W-:Y:S04]  /*7280*/  HMMA.16816.F32 R20, R168.reuse, R184, R20 ;  /* 0x000000b8a814723c */ /* 0x042fe80000001814 */
[----:B------:R-:W-:Y:S02]  /*7290*/  @P5 LEA.HI.X R201, R201, c[0x0][0x1cc], R174, 0x1, P6 ;  /* 0x00007300c9c95a11 */ /* 0x000fe400030f0cae */
[----:B------:R-:W1:Y:S01]  /*72a0*/  LDSM.16.M88.4 R172, [R224+0xe100] ;  /* 0x00e10000e0ac783b */ /* 0x000e620000000200 */
[----:B------:R-:W-:Y:S01]  /*72b0*/  @P0 IADD3 R192, P6, R251, UR21, RZ ;  /* 0x00000015fbc00c10 */ /* 0x000fe2000ffde0ff */
[C---:B------:R-:W-:Y:S01]  /*72c0*/  HMMA.16816.F32 R24, R168.reuse, R186, R24 ;  /* 0x000000baa818723c */ /* 0x040fe20000001818 */
[----:B------:R-:W-:Y:S02]  /*72d0*/  PLOP3.LUT P0, PT, PT, PT, UP3, 0x80, 0x0 ;  /* 0x000000000000781c */ /* 0x000fe40003f0f038 */
[----:B------:R-:W-:Y:S05]  /*72e0*/  PLOP3.LUT P5, PT, PT, PT, UP3, 0x80, 0x0 ;  /* 0x000000000000781c */ /* 0x000fea0003faf038 */
[C---:B------:R-:W-:Y:S08]  /*72f0*/  HMMA.16816.F32 R28, R168.reuse, R188, R28 ;  /* 0x000000bca81c723c */ /* 0x040ff0000000181c */
[----:B------:R-:W-:Y:S01]  /*7300*/  HMMA.16816.F32 R32, R168, R190, R32 ;  /* 0x000000bea820723c */ /* 0x000fe20000001820 */
[----:B------:R-:W2:Y:S03]  /*7310*/  LDSM.16.M88.4 R168, [R224+0xf900] ;  /* 0x00f90000e0a8783b */ /* 0x000ea60000000200 */
[----:B------:R-:W-:Y:S02]  /*7320*/  @P5 IADD3.X R187, R250, UR20, RZ, P6, !PT ;  /* 0x00000014fabb5c10 */ /* 0x000fe4000b7fe4ff */
[C---:B------:R-:W-:Y:S02]  /*7330*/  @P0 LEA R186, P6, R192.reuse, c[0x0][0x1c8], 0x1 ;  /* 0x00007200c0ba0a11 */ /* 0x040fe400078c08ff */
[----:B------:R-:W-:Y:S02]  /*7340*/  PLOP3.LUT P5, PT, PT, PT, UP3, 0x80, 0x0 ;  /* 0x000000000000781c */ /* 0x000fe40003faf038 */
[----:B------:R-:W-:Y:S11]  /*7350*/  PLOP3.LUT P0, PT, PT, PT, UP3, 0x80, 0x0 ;  /* 0x000000000000781c */ /* 0x000ff60003f0f038 */
[----:B------:R-:W-:Y:S01]  /*7360*/  @P5 LEA.HI.X R187, R192, c[0x0][0x1cc], R187, 0x1, P6 ;  /* 0x00007300c0bb5a11 */ /* 0x000fe200030f0cbb */
[C---:B-1----:R-:W-:Y:S01]  /*7370*/  HMMA.16816.F32 R4, R164.reuse, R172, R4 ;  /* 0x000000aca404723c */ /* 0x042fe20000001804 */
[----:B------:R-:W-:Y:S04]  /*7380*/  PLOP3.LUT P5, PT, PT, PT, UP3, 0x80, 0x0 ;  /* 0x000000000000781c */ /* 0x000fe80003faf038 */
[----:B------:R-:W-:Y:S02]  /*7390*/  @P0 IADD3 R185, P6, R249, UR21, RZ ;  /* 0x00000015f9b90c10 */ /* 0x000fe4000ffde0ff */
[----:B------:R-:W-:Y:S01]  /*73a0*/  PLOP3.LUT P0, PT, PT, PT, UP3, 0x80, 0x0 ;  /* 0x000000000000781c */ /* 0x000fe20003f0f038 */
[C---:B------:R-:W-:Y:S01]  /*73b0*/  HMMA.16816.F32 R8, R164.reuse, R174, R8 ;  /* 0x000000aea408723c */ /* 0x040fe20000001808 */
[----:B------:R-:W-:Y:S07]  /*73c0*/  LDSM.16.M88.4 R172, [R216+0x6800] ;  /* 0x00680000d8ac783b */ /* 0x000fee0000000200 */
[C---:B------:R-:W-:Y:S04]  /*73d0*/  HMMA.16816.F32 R12, R164.reuse, R176, R12 ;  /* 0x000000b0a40c723c */ /* 0x040fe8000000180c */
[C---:B------:R-:W-:Y:S02]  /*73e0*/  @P0 LEA R190, P0, R185.reuse, c[0x0][0x1c8], 0x1 ;  /* 0x00007200b9be0a11 */ /* 0x040fe400078008ff */
[----:B------:R-:W-:Y:S02]  /*73f0*/  @P5 IADD3.X R191, R248, UR20, RZ, P6, !PT ;  /* 0x00000014f8bf5c10 */ /* 0x000fe4000b7fe4ff */
[C---:B------:R-:W-:Y:S01]  /*7400*/  HMMA.16816.F32 R16, R164.reuse, R178, R16 ;  /* 0x000000b2a410723c */ /* 0x040fe20000001810 */
[----:B------:R-:W-:Y:S01]  /*7410*/  LDSM.16.M88.4 R176, [R216+0x7000] ;  /* 0x00700000d8b0783b */ /* 0x000fe20000000200 */
[----:B------:R-:W-:Y:S02]  /*7420*/  PLOP3.LUT P5, PT, PT, PT, UP3, 0x80, 0x0 ;  /* 0x000000000000781c */ /* 0x000fe40003faf038 */
[----:B------:R-:W-:Y:S04]  /*7430*/  PLOP3.LUT P6, PT, PT, PT, UP3, 0x80, 0x0 ;  /* 0x000000000000781c */ /* 0x000fe80003fcf038 */
[C---:B------:R-:W-:Y:S07]  /*7440*/  HMMA.16816.F32 R20, R164.reuse, R180, R20 ;  /* 0x000000b4a414723c */ /* 0x040fee0000001814 */
[----:B------:R-:W-:Y:S01]  /*7450*/  @P5 LEA.HI.X R191, R185, c[0x0][0x1cc], R191, 0x1, P0 ;  /* 0x00007300b9bf5a11 */ /* 0x000fe200000f0cbf */
[C---:B------:R-:W-:Y:S01]  /*7460*/  HMMA.16816.F32 R24, R164.reuse, R182, R24 ;  /* 0x000000b6a418723c */ /* 0x040fe20000001818 */
[----:B------:R-:W-:Y:S01]  /*7470*/  LDSM.16.M88.4 R180, [R216+0x7800] ;  /* 0x00780000d8b4783b */ /* 0x000fe20000000200 */
[----:B------:R-:W-:Y:S02]  /*7480*/  PLOP3.LUT P5, PT, PT, PT, UP3, 0x80, 0x0 ;  /* 0x000000000000781c */ /* 0x000fe40003faf038 */
[----:B------:R-:W-:Y:S02]  /*7490*/  PLOP3.LUT P0, PT, PT, PT, UP3, 0x80, 0x0 ;  /* 0x000000000000781c */ /* 0x000fe40003f0f038 */
[----:B------:R-:W-:Y:S02]  /*74a0*/  @P6 IADD3 R189, P6, R247, UR21, RZ ;  /* 0x00000015f7bd6c10 */ /* 0x000fe4000ffde0ff */
[C---:B--2---:R-:W-:Y:S08]  /*74b0*/  HMMA.16816.F32 R28, R164.reuse, R168, R28 ;  /* 0x000000a8a41c723c */ /* 0x044ff0000000181c */
[----:B------:R-:W-:Y:S01]  /*74c0*/  HMMA.16816.F32 R32, R164, R170, R32 ;  /* 0x000000aaa420723c */ /* 0x000fe20000001820 */
[----:B------:R-:W-:Y:S03]  /*74d0*/  LDSM.16.M88.4 R164, [R223+0x1c100] ;  /* 0x01c10000dfa4783b */ /* 0x000fe60000000200 */
[----:B------:R-:W-:Y:S01]  /*74e0*/  @P0 IMAD.MOV.U32 R192, RZ, RZ, R0 ;  /* 0x000000ffffc00224 */ /* 0x000fe200078e0000 */
[----:B------:R-:W-:Y:S01]  /*74f0*/  PLOP3.LUT P0, PT, PT, PT, UP3, 0x80, 0x0 ;  /* 0x000000000000781c */ /* 0x000fe20003f0f038 */
[----:B------:R-:W1:Y:S02]  /*7500*/  LDSM.16.M88.4 R168, [R216+0x6000] ;  /* 0x00600000d8a8783b */ /* 0x000e640000000200 */
[----:B------:R-:W-:Y:S04]  /*7510*/  DEPBAR.LE SB0, 0x0 ;  /* 0x000080000000791a */ /* 0x000fe80000000000 */
[----:B------:R-:W-:Y:S06]  /*7520*/  BAR.SYNC.DEFER_BLOCKING 0x0 ;  /* 0x0000000000007b1d */ /* 0x000fec0000010000 */
[----:B------:R-:W-:Y:S01]  /*7530*/  @P0 IADD3.X R0, R246, UR20, RZ, P6, !PT ;  /* 0x00000014f6000c10 */ /* 0x000fe2000b7fe4ff */
[----:B------:R-:W-:Y:S01]  /*7540*/  USHF.L.U32 UR20, UR14, 0x6, URZ ;  /* 0x000000060e147899 */ /* 0x000fe2000800063f */
[----:B------:R-:W-:Y:S02]  /*7550*/  PLOP3.LUT P0, PT, PT, PT, UP3, 0x80, 0x0 ;  /* 0x000000000000781c */ /* 0x000fe40003f0f038 */
[----:B------:R-:W-:Y:S02]  /*7560*/  PLOP3.LUT P6, PT, PT, PT, UP3, 0x80, 0x0 ;  /* 0x000000000000781c */ /* 0x000fe40003fcf038 */
[----:B------:R-:W-:Y:S01]  /*7570*/  PLOP3.LUT P6, PT, PT, PT, UP3, 0x80, 0x0 ;  /* 0x000000000000781c */ /* 0x000fe20003fcf038 */
[----:B------:R-:W-:Y:S01]  /*7580*/  @!PT LDS RZ, [RZ] ;  /* 0x00000000fffff984 */ /* 0x000fe20000000800 */
[----:B------:R-:W-:Y:S01]  /*7590*/  @!PT LDS RZ, [RZ] ;  /* 0x00000000fffff984 */ /* 0x000fe20000000800 */
[----:B------:R-:W-:Y:S01]  /*75a0*/  @!PT LDS RZ, [RZ] ;  /* 0x00000000fffff984 */ /* 0x000fe20000000800 */
[----:B------:R2:W-:Y:S01]  /*75b0*/  @P5 LDGSTS.E.BYPASS.LTC128B.128 [R231+0x8100], [R192.64], !P4 ;  /* 0x08100000c0e75fae */ /* 0x0005e2000e101d52 */
[----:B------:R-:W-:Y:S01]  /*75c0*/  PLOP3.LUT P5, PT, PT, PT, UP3, 0x80, 0x0 ;  /* 0x000000000000781c */ /* 0x000fe20003faf038 */
[C---:B-1----:R-:W-:Y:S11]  /*75d0*/  HMMA.16816.F32 R4, R164.reuse, R168, R4 ;  /* 0x000000a8a404723c */ /* 0x042ff60000001804 */
[----:B------:R-:W-:Y:S01]  /*75e0*/  @!UPT UIADD3 URZ, URZ, URZ, URZ ;  /* 0x0000003f3f3ff290 */ /* 0x000fe2000fffe03f */
[C---:B------:R-:W-:Y:S01]  /*75f0*/  @P5 LEA R185, P5, R189.reuse, c[0x0][0x1c8], 0x1 ;  /* 0x00007200bdb95a11 */ /* 0x040fe200078a08ff */
[C---:B------:R-:W-:Y:S08]  /*7600*/  HMMA.16816.F32 R8, R164.reuse, R170, R8 ;  /* 0x000000aaa408723c */ /* 0x040ff00000001808 */
[C---:B------:R-:W-:Y:S04]  /*7610*/  HMMA.16816.F32 R12, R164.reuse, R172, R12 ;  /* 0x000000aca40c723c */ /* 0x040fe8000000180c */
[----:B------:R-:W-:Y:S01]  /*7620*/  @P0 LEA.HI.X R0, R189, c[0x0][0x1cc], R0, 0x1, P5 ;  /* 0x00007300bd000a11 */ /* 0x000fe200028f0c00 */
[----:B--2---:R-:W-:Y:S01]  /*7630*/  IMAD.MOV.U32 R193, RZ, RZ, R233 ;  /* 0x000000ffffc17224 */ /* 0x004fe200078e00e9 */
[----:B------:R-:W-:Y:S02]  /*7640*/  PLOP3.LUT P5, PT, PT, PT, UP3, 0x80, 0x0 ;  /* 0x000000000000781c */ /* 0x000fe40003faf038 */
[----:B------:R-:W-:Y:S01]  /*7650*/  PLOP3.LUT P0, PT, PT, PT, UP3, 0x80, 0x0 ;  /* 0x000000000000781c */ /* 0x000fe20003f0f038 */
[C---:B------:R-:W-:Y:S01]  /*7660*/  HMMA.16816.F32 R16, R164.reuse, R174, R16 ;  /* 0x000000aea410723c */ /* 0x040fe20000001810 */
[----:B------:R-:W-:Y:S07]  /*7670*/  PLOP3.LUT P0, PT, PT, PT, UP3, 0x80, 0x0 ;  /* 0x000000000000781c */ /* 0x000fee0003f0f038 */
[C---:B------:R-:W-:Y:S02]  /*7680*/  HMMA.16816.F32 R20, R164.reuse, R176, R20 ;  /* 0x000000b0a414723c */ /* 0x040fe40000001814 */
[----:B------:R1:W-:Y:S01]  /*7690*/  @P5 LDGSTS.E.BYPASS.LTC128B.128 [R231+0xa100], [R194.64], !P3 ;  /* 0x0a100000c2e75fae */ /* 0x0003e2000d901d52 */
[----:B------:R-:W-:Y:S02]  /*76a0*/  PLOP3.LUT P5, PT, PT, PT, UP3, 0x80, 0x0 ;  /* 0x000000000000781c */ /* 0x000fe40003faf038 */
[----:B------:R-:W-:Y:S02]  /*76b0*/  PLOP3.LUT P5, PT, PT, PT, UP3, 0x80, 0x0 ;  /* 0x000000000000781c */ /* 0x000fe40003faf038 */
[----:B------:R2:W-:Y:S01]  /*76c0*/  @P6 LDGSTS.E.BYPASS.LTC128B.128 [R231+0xc100], [R198.64], !P2 ;  /* 0x0c100000c6e76fae */ /* 0x0005e2000d101d52 */
[----:B------:R-:W-:Y:S01]  /*76d0*/  PLOP3.LUT P6, PT, PT, PT, UP3, 0x80, 0x0 ;  /* 0x000000000000781c */ /* 0x000fe20003fcf038 */
[C---:B------:R-:W-:Y:S03]  /*76e0*/  HMMA.16816.F32 R24, R164.reuse, R178, R24 ;  /* 0x000000b2a418723c */ /* 0x040fe60000001818 */
[----:B------:R2:W-:Y:S01]  /*76f0*/  @P0 LDGSTS.E.BYPASS.LTC128B.128 [R231+0xe100], [R202.64], !P1 ;  /* 0x0e100000cae70fae */ /* 0x0005e2000c901d52 */
[----:B------:R-:W-:Y:S02]  /*7700*/  PLOP3.LUT P0, PT, PT, PT, UP3, 0x80, 0x0 ;  /* 0x000000000000781c */ /* 0x000fe40003f0f038 */
[----:B------:R-:W-:Y:S02]  /*7710*/  PLOP3.LUT P0, PT, PT, PT, UP3, 0x80, 0x0 ;  /* 0x000000000000781c */ /* 0x000fe40003f0f038 */
[----:B------:R-:W-:Y:S01]  /*7720*/  PLOP3.LUT P0, PT, PT, PT, UP3, 0x80, 0x0 ;  /* 0x000000000000781c */ /* 0x000fe20003f0f038 */
[C---:B------:R-:W-:Y:S03]  /*7730*/  HMMA.16816.F32 R28, R164.reuse, R180, R28 ;  /* 0x000000b4a41c723c */ /* 0x040fe6000000181c */
[----:B------:R-:W-:Y:S01]  /*7740*/  @P6 IMAD.MOV.U32 R200, RZ, RZ, R197 ;  /* 0x000000ffffc86224 */ /* 0x000fe200078e00c5 */
[----:B------:R-:W-:Y:S04]  /*7750*/  PLOP3.LUT P6, PT, PT, PT, UP3, 0x80, 0x0 ;  /* 0x000000000000781c */ /* 0x000fe80003fcf038 */
[----:B------:R2:W-:Y:S01]  /*7760*/  @P5 LDGSTS.E.BYPASS.LTC128B.128 [R231+0x9100], [R200.64], !P4 ;  /* 0x09100000c8e75fae */ /* 0x0005e2000e101d52 */
[----:B------:R-:W-:Y:S01]  /*7770*/  PLOP3.LUT P5, PT, PT, PT, UP2, 0x80, 0x0 ;  /* 0x000000000000781c */ /* 0x000fe20003faf028 */
[----:B------:R-:W-:Y:S07]  /*7780*/  HMMA.16816.F32 R32, R164, R182, R32 ;  /* 0x000000b6a420723c */ /* 0x000fee0000001820 */
[----:B------:R3:W-:Y:S01]  /*7790*/  @P6 LDGSTS.E.BYPASS.LTC128B.128 [R231+0xb100], [R186.64], !P3 ;  /* 0x0b100000bae76fae */ /* 0x0007e2000d901d52 */
[----:B------:R-:W-:Y:S04]  /*77a0*/  PLOP3.LUT P6, PT, PT, PT, UP3, 0x80, 0x0 ;  /* 0x000000000000781c */ /* 0x000fe80003fcf038 */
[----:B------:R-:W-:Y:S01]  /*77b0*/  @P5 IMAD.MOV.U32 R193, RZ, RZ, R245 ;  /* 0x000000ffffc15224 */ /* 0x000fe200078e00f5 */
[----:B------:R-:W-:Y:S04]  /*77c0*/  PLOP3.LUT P5, PT, PT, PT, UP3, 0x80, 0x0 ;  /* 0x000000000000781c */ /* 0x000fe80003faf038 */
[----:B-1----:R-:W1:Y:S05]  /*77d0*/  SHFL.IDX PT, R194, R193, RZ, 0x1c1f ;  /* 0x001c1fffc1c27589 */ /* 0x002e6a00000e0000 */
[----:B------:R4:W-:Y:S04]  /*77e0*/  @P6 LDGSTS.E.BYPASS.LTC128B.128 [R231+0xd100], [R190.64], !P2 ;  /* 0x0d100000bee76fae */ /* 0x0009e8000d101d52 */
[----:B----4-:R-:W-:Y:S02]  /*77f0*/  @P5 IMAD.MOV.U32 R190, RZ, RZ, R185 ;  /* 0x000000ffffbe5224 */ /* 0x010fe400078e00b9 */
[----:B------:R-:W-:Y:S02]  /*7800*/  @P5 IMAD.MOV.U32 R191, RZ, RZ, R0 ;  /* 0x000000ffffbf5224 */ /* 0x000fe400078e0000 */
[----:B------:R-:W-:Y:S02]  /*7810*/  IMAD.U32 R0, RZ, RZ, UR20 ;  /* 0x00000014ff007e24 */ /* 0x000fe4000f8e00ff */
[----:B------:R-:W-:Y:S01]  /*7820*/  IMAD.U32 R185, RZ, RZ, UR16 ;  /* 0x00000010ffb97e24 */ /* 0x000fe2000f8e00ff */
[----:B------:R4:W-:Y:S01]  /*7830*/  @P0 LDGSTS.E.BYPASS.LTC128B.128 [R231+0xf100], [R190.64], !P1 ;  /* 0x0f100000bee70fae */ /* 0x0009e2000c901d52 */
[----:B------:R-:W-:Y:S02]  /*7840*/  PLOP3.LUT P0, PT, PT, PT, UP1, 0x40, 0x0 ;  /* 0x000000000000781c */ /* 0x000fe40003f0e818 */
[----:B---3--:R-:W-:Y:S02]  /*7850*/  IADD3 R186, -R240, 0x1, -R0 ;  /* 0x00000001f0ba7810 */ /* 0x008fe40007ffe900 */
[----:B------:R-:W0:Y:S02]  /*7860*/  LDGDEPBAR ;  /* 0x00000000000079af */ /* 0x000e240000000000 */
[----:B------:R-:W-:Y:S04]  /*7870*/  IADD3 R185, -R185, UR9, R186 ;  /* 0x00000009b9b97c10 */ /* 0x000fe8000fffe1ba */
[C---:B------:R-:W-:Y:S02]  /*7880*/  IADD3 R187, R185.reuse, c[0x0][0x328], RZ ;  /* 0x0000ca00b9bb7a10 */ /* 0x040fe40007ffe0ff */
[----:B------:R-:W-:Y:S03]  /*7890*/  IADD3 R185, R185, UR15, RZ ;  /* 0x0000000fb9b97c10 */ /* 0x000fe6000fffe0ff */
[--C-:B-1----:R-:W-:Y:S02]  /*78a0*/  IMAD.IADD R195, R187, 0x1, R194.reuse ;  /* 0x00000001bbc37824 */ /* 0x102fe400078e02c2 */
[----:B----4-:R-:W-:Y:S01]  /*78b0*/  IMAD.IADD R191, R185, 0x1, R194 ;  /* 0x00000001b9bf7824 */ /* 0x010fe200078e02c2 */
[----:B------:R-:W-:-:S05]  /*78c0*/  @P0 BRA `(.L_x_963) ;  /* 0x0000019000000947 */ /* 0x000fca0003800000 */
[----:B--2---:R-:W-:Y:S01]  /*78d0*/  IMAD.U32 R165, RZ, RZ, UR16 ;  /* 0x00000010ffa57e24 */ /* 0x004fe2000f8e00ff */
        /* <DEDUP_REMOVED lines=13> */
.L_x_965:
[----:B------:R-:W-:Y:S04]  /*79b0*/  MOV R164, c[0x0][0x32c] ;  /* 0x0000cb0000a47a02 */ /* 0x000fe80000000f00 */
[----:B------:R-:W-:Y:S11]  /*79c0*/  ISETP.NE.AND P0, PT, R164, 0x1, PT ;  /* 0x00000001a400780c */ /* 0x000ff60003f05270 */
[----:B------:R-:W-:Y:S02]  /*79d0*/  @!UPT UIADD3 URZ, URZ, URZ, URZ ;  /* 0x0000003f3f3ff290 */ /* 0x000fe4000fffe03f */
[----:B------:R-:W-:Y:S05]  /*79e0*/  @P0 IMAD.HI.U32 R164, R165, c[0x0][0x330], RZ ;  /* 0x0000cc00a5a40a27 */ /* 0x000fea00078e00ff */
[----:B------:R-:W-:Y:S02]  /*79f0*/  @P0 SHF.R.U32.HI R165, RZ, c[0x0][0x334], R164 ;  /* 0x0000cd00ffa50a19 */ /* 0x000fe400000116a4 */
.L_x_966:
[----:B------:R-:W-:Y:S05]  /*7a00*/  BSYNC B0 ;  /* 0x0000000000007941 */ /* 0x000fea0003800000 */
.L_x_964:
[----:B------:R-:W-:Y:S04]  /*7a10*/  IMAD R165, R165, c[0x0][0x32c], -R0 ;  /* 0x0000cb00a5a57a24 */ /* 0x000fe800078e0a00 */
[----:B------:R-:W-:Y:S05]  /*7a20*/  IMAD.IADD R166, R165, 0x1, -R240 ;  /* 0x00000001a5a67824 */ /* 0x000fea00078e0af0 */
[----:B------:R-:W-:Y:S02]  /*7a30*/  IADD3 R164, R166, c[0x0][0x32c], RZ ;  /* 0x0000cb00a6a47a10 */ /* 0x000fe40007ffe0ff */
[----:B------:R-:W-:Y:S02]  /*7a40*/  IMNMX R191, R191, R166, !PT ;  /* 0x000000a6bfbf7217 */ /* 0x000fe40007800200 */
[----:B------:R-:W-:Y:S02]  /*7a50*/  IMNMX R195, R195, R164, PT ;  /* 0x000000a4c3c37217 */ /* 0x000fe40003800200 */
.L_x_963:
[----:B--2---:R-:W-:Y:S06]  /*7a60*/  UISETP.GT.AND UP0, UPT, UR14, -0x1, UPT ;  /* 0xffffffff0e00788c */ /* 0x004fec000bf04270 */
[----:B------:R-:W-:Y:S02]  /*7a70*/  PLOP3.LUT P0, PT, PT, PT, UP0, 0x80, 0x0 ;  /* 0x000000000000781c */ /* 0x000fe40003f0f008 */
[----:B------:R-:W-:Y:S02]  /*7a80*/  PLOP3.LUT P6, PT, PT, PT, UP0, 0x80, 0x0 ;  /* 0x000000000000781c */ /* 0x000fe40003fcf008 */
[C---:B------:R-:W-:Y:S02]  /*7a90*/  ISETP.GT.AND P0, PT, R191.reuse, RZ, P0 ;  /* 0x000000ffbf00720c */ /* 0x040fe40000704270 */
[----:B------:R-:W-:Y:S02]  /*7aa0*/  ISETP.GT.AND P6, PT, R191, 0x8, P6 ;  /* 0x00000008bf00780c */ /* 0x000fe400037c4270 */
[----:B------:R-:W-:Y:S02]  /*7ab0*/  ISETP.LT.OR P5, PT, R195, 0x1, P0 ;  /* 0x00000001c300780c */ /* 0x000fe400007a1670 */
[----:B------:R-:W-:Y:S02]  /*7ac0*/  PLOP3.LUT P0, PT, PT, PT, UP0, 0x80, 0x0 ;  /* 0x000000000000781c */ /* 0x000fe40003f0f008 */
[----:B------:R-:W-:Y:S02]  /*7ad0*/  FSEL R170, R4, -INF , !P5 ;  /* 0xff80000004aa7808 */ /* 0x000fe40006800000 */
[----:B------:R-:W-:Y:S01]  /*7ae0*/  ISETP.GT.AND P0, PT, R191, 0x1, P0 ;  /* 0x00000001bf00780c */ /* 0x000fe20000704270 */
[----:B------:R-:W1:Y:S01]  /*7af0*/  SHFL.IDX PT, R4, R193, 0x1, 0x1c1f ;  /* 0x003c1f00c1047f89 */ /* 0x000e6200000e0000 */
[----:B------:R-:W-:Y:S02]  /*7b00*/  PLOP3.LUT P5, PT, PT, PT, UP0, 0x80, 0x0 ;  /* 0x000000000000781c */ /* 0x000fe40003faf008 */
[----:B------:R-:W-:Y:S02]  /*7b10*/  ISETP.LT.OR P0, PT, R195, 0x2, P0 ;  /* 0x00000002c300780c */ /* 0x000fe40000701670 */
[----:B------:R-:W-:Y:S02]  /*7b20*/  ISETP.GT.AND P5, PT, R191, 0x9, P5 ;  /* 0x00000009bf00780c */ /* 0x000fe40002fa4270 */
[----:B------:R-:W-:Y:S02]  /*7b30*/  FSEL R168, R5, -INF , !P0 ;  /* 0xff80000005a87808 */ /* 0x000fe40004000000 */
[----:B------:R-:W-:Y:S02]  /*7b40*/  PLOP3.LUT P0, PT, PT, PT, UP0, 0x80, 0x0 ;  /* 0x000000000000781c */ /* 0x000fe40003f0f008 */
[----:B------:R-:W-:Y:S02]  /*7b50*/  ISETP.LT.OR P6, PT, R195, 0x9, P6 ;  /* 0x00000009c300780c */ /* 0x000fe400037c1670 */
[----:B------:R-:W-:Y:S02]  /*7b60*/  ISETP.GT.AND P0, PT, R191, 0x10, P0 ;  /* 0x00000010bf00780c */ /* 0x000fe40000704270 */
[C---:B------:R-:W-:Y:S02]  /*7b70*/  ISETP.LT.OR P5, PT, R195.reuse, 0xa, P5 ;  /* 0x0000000ac300780c */ /* 0x040fe40002fa1670 */
[----:B------:R-:W-:Y:S02]  /*7b80*/  ISETP.LT.OR P0, PT, R195, 0x11, P0 ;  /* 0x00000011c300780c */ /* 0x000fe40000701670 */
[----:B------:R-:W-:Y:S02]  /*7b90*/  FSEL R166, R8, -INF , !P6 ;  /* 0xff80000008a67808 */ /* 0x000fe40007000000 */
[----:B------:R-:W-:Y:S02]  /*7ba0*/  FSEL R186, R12, -INF , !P0 ;  /* 0xff8000000cba7808 */ /* 0x000fe40004000000 */
[----:B------:R-:W-:Y:S01]  /*7bb0*/  PLOP3.LUT P0, PT, PT, PT, UP0, 0x80, 0x0 ;  /* 0x000000000000781c */ /* 0x000fe20003f0f008 */
[--C-:B-1----:R-:W-:Y:S01]  /*7bc0*/  IMAD.IADD R187, R187, 0x1, R4.reuse ;  /* 0x00000001bbbb7824 */ /* 0x102fe200078e0204 */
[----:B------:R-:W-:Y:S01]  /*7bd0*/  PLOP3.LUT P6, PT, PT, PT, UP0, 0x80, 0x0 ;  /* 0x000000000000781c */ /* 0x000fe20003fcf008 */
[----:B------:R-:W-:Y:S01]  /*7be0*/  IMAD.IADD R185, R185, 0x1, R4 ;  /* 0x00000001b9b97824 */ /* 0x000fe200078e0204 */
        /* <DEDUP_REMOVED lines=43> */
[----:B------:R-:W-:Y:S01]  /*7ea0*/  FSEL R174, R33, -INF , !P5 ;  /* 0xff80000021ae7808 */ /* 0x000fe20006800000 */
        /* <DEDUP_REMOVED lines=15> */
.L_x_969:
[----:B------:R-:W-:Y:S04]  /*7fa0*/  MOV R4, c[0x0][0x32c] ;  /* 0x0000cb0000047a02 */ /* 0x000fe80000000f00 */
[----:B------:R-:W-:Y:S11]  /*7fb0*/  ISETP.NE.AND P0, PT, R4, 0x1, PT ;  /* 0x000000010400780c */ /* 0x000ff60003f05270 */
[----:B------:R-:W-:Y:S02]  /*7fc0*/  @!UPT UIADD3 URZ, URZ, URZ, URZ ;  /* 0x0000003f3f3ff290 */ /* 0x000fe4000fffe03f */
[----:B------:R-:W-:Y:S05]  /*7fd0*/  @P0 IMAD.HI.U32 R4, R5, c[0x0][0x330], RZ ;  /* 0x0000cc0005040a27 */ /* 0x000fea00078e00ff */
[----:B------:R-:W-:Y:S02]  /*7fe0*/  @P0 SHF.R.U32.HI R5, RZ, c[0x0][0x334], R4 ;  /* 0x0000cd00ff050a19 */ /* 0x000fe40000011604 */
.L_x_970:
[----:B------:R-:W-:Y:S05]  /*7ff0*/  BSYNC B0 ;  /* 0x0000000000007941 */ /* 0x000fea0003800000 */
.L_x_968:
[----:B------:R-:W-:Y:S04]  /*8000*/  IMAD R0, R5, c[0x0][0x32c], -R0 ;  /* 0x0000cb0005007a24 */ /* 0x000fe800078e0a00 */
[----:B------:R-:W-:Y:S05]  /*8010*/  IMAD.IADD R4, R0, 0x1, -R240 ;  /* 0x0000000100047824 */ /* 0x000fea00078e0af0 */
[----:B------:R-:W-:Y:S02]  /*8020*/  IADD3 R0, R4, c[0x0][0x32c], RZ ;  /* 0x0000cb0004007a10 */ /* 0x000fe40007ffe0ff */
[----:B------:R-:W-:Y:S02]  /*8030*/  IMNMX R185, R185, R4, !PT ;  /* 0x00000004b9b97217 */ /* 0x000fe40007800200 */
[----:B------:R-:W-:Y:S02]  /*8040*/  IMNMX R187, R187, R0, PT ;  /* 0x00000000bbbb7217 */ /* 0x000fe40003800200 */
.L_x_967:
[----:B------:R-:W-:Y:S02]  /*8050*/  FMNMX.FTZ R5, R170, R3, !PT ;  /* 0x00000003aa057209 */ /* 0x000fe40007810000 */
[----:B------:R-:W-:Y:S02]  /*8060*/  PLOP3.LUT P5, PT, PT, PT, UP0, 0x80, 0x0 ;  /* 0x000000000000781c */ /* 0x000fe40003faf008 */
[----:B------:R-:W-:Y:S02]  /*8070*/  FMNMX.FTZ R5, R168, R5, !PT ;  /* 0x00000005a8057209 */ /* 0x000fe40007810000 */
[C---:B------:R-:W-:Y:S02]  /*8080*/  ISETP.GT.AND P5, PT, R185.reuse, RZ, P5 ;  /* 0x000000ffb900720c */ /* 0x040fe40002fa4270 */
[----:B------:R-:W-:Y:S02]  /*8090*/  FMNMX.FTZ R5, R166, R5, !PT ;  /* 0x00000005a6057209 */ /* 0x000fe40007810000 */
[----:B------:R-:W-:Y:S02]  /*80a0*/  PLOP3.LUT P0, PT, PT, PT, UP0, 0x80, 0x0 ;  /* 0x000000000000781c */ /* 0x000fe40003f0f008 */
[----:B------:R-:W-:Y:S02]  /*80b0*/  FMNMX.FTZ R5, R8, R5, !PT ;  /* 0x0000000508057209 */ /* 0x000fe40007810000 */
[----:B------:R-:W-:Y:S02]  /*80c0*/  ISETP.GT.AND P0, PT, R185, 0x1, P0 ;  /* 0x00000001b900780c */ /* 0x000fe40000704270 */
[----:B------:R-:W-:Y:S02]  /*80d0*/  FMNMX.FTZ R0, R186, R5, !PT ;  /* 0x00000005ba007209 */ /* 0x000fe40007810000 */
[----:B------:R-:W-:Y:S02]  /*80e0*/  ISETP.LT.OR P5, PT, R187, 0x1, P5 ;  /* 0x00000001bb00780c */ /* 0x000fe40002fa1670 */
[----:B------:R-:W-:Y:S02]  /*80f0*/  FMNMX.FTZ R5, R189, R0, !PT ;  /* 0x00000000bd057209 */ /* 0x000fe40007810000 */
[----:B------:R-:W-:Y:S02]  /*8100*/  ISETP.LT.OR P0, PT, R187, 0x2, P0 ;  /* 0x00000002bb00780c */ /* 0x000fe40000701670 */
[----:B------:R-:W-:Y:S02]  /*8110*/  FMNMX.FTZ R5, R188, R5, !PT ;  /* 0x00000005bc057209 */ /* 0x000fe40007810000 */
[----:B------:R-:W-:Y:S02]  /*8120*/  FSEL R17, R6, -INF , !P5 ;  /* 0xff80000006117808 */ /* 0x000fe40006800000 */
[----:B------:R-:W-:Y:S02]  /*8130*/  FMNMX.FTZ R5, R190, R5, !PT ;  /* 0x00000005be057209 */ /* 0x000fe40007810000 */
[----:B------:R-:W-:Y:S02]  /*8140*/  PLOP3.LUT P6, PT, PT, PT, UP0, 0x80, 0x0 ;  /* 0x000000000000781c */ /* 0x000fe40003fcf008 */
[----:B------:R-:W-:Y:S02]  /*8150*/  PLOP3.LUT P5, PT, PT, PT, UP0, 0x80, 0x0 ;  /* 0x000000000000781c */ /* 0x000fe40003faf008 */
[----:B------:R-:W-:Y:S02]  /*8160*/  FMNMX.FTZ R5, R200, R5, !PT ;  /* 0x00000005c8057209 */ /* 0x000fe40007810000 */
[----:B------:R-:W-:Y:S02]  /*8170*/  FSEL R13, R7, -INF , !P0 ;  /* 0xff800000070d7808 */ /* 0x000fe40004000000 */
[C---:B------:R-:W-:Y:S02]  /*8180*/  ISETP.GT.AND P6, PT, R185.reuse, 0x8, P6 ;  /* 0x00000008b900780c */ /* 0x040fe400037c4270 */
[----:B------:R-:W-:Y:S02]  /*8190*/  ISETP.GT.AND P5, PT, R185, 0x9, P5 ;  /* 0x00000009b900780c */ /* 0x000fe40002fa4270 */
[----:B------:R-:W-:Y:S02]  /*81a0*/  PLOP3.LUT P0, PT, PT, PT, UP0, 0x80, 0x0 ;  /* 0x000000000000781c */ /* 0x000fe40003f0f008 */
[----:B------:R-:W-:Y:S02]  /*81b0*/  FMNMX.FTZ R5, R198, R5, !PT ;  /* 0x00000005c6057209 */ /* 0x000fe40007810000 */
[----:B------:R-:W-:Y:S02]  /*81c0*/  FMNMX.FTZ R0, R17, R2, !PT ;  /* 0x0000000211007209 */ /* 0x000fe40007810000 */
[C---:B------:R-:W-:Y:S02]  /*81d0*/  ISETP.LT.OR P6, PT, R187.reuse, 0x9, P6 ;  /* 0x00000009bb00780c */ /* 0x040fe400037c1670 */
[----:B------:R-:W-:Y:S02]  /*81e0*/  ISETP.LT.OR P5, PT, R187, 0xa, P5 ;  /* 0x0000000abb00780c */ /* 0x000fe40002fa1670 */
[----:B------:R-:W-:Y:S02]  /*81f0*/  ISETP.GT.AND P0, PT, R185, 0x10, P0 ;  /* 0x00000010b900780c */ /* 0x000fe40000704270 */
[----:B------:R-:W-:Y:S02]  /*8200*/  FMNMX.FTZ R5, R196, R5, !PT ;  /* 0x00000005c4057209 */ /* 0x000fe40007810000 */
[----:B------:R-:W-:Y:S02]  /*8210*/  FMNMX.FTZ R0, R13, R0, !PT ;  /* 0x000000000d007209 */ /* 0x000fe40007810000 */
[----:B------:R-:W-:Y:S02]  /*8220*/  FSEL R9, R10, -INF , !P6 ;  /* 0xff8000000a097808 */ /* 0x000fe40007000000 */
[----:B------:R-:W-:Y:S02]  /*8230*/  FSEL R11, R11, -INF , !P5 ;  /* 0xff8000000b0b7808 */ /* 0x000fe40006800000 */
[----:B------:R-:W-:Y:S02]  /*8240*/  ISETP.LT.OR P0, PT, R187, 0x11, P0 ;  /* 0x00000011bb00780c */ /* 0x000fe40000701670 */
[----:B------:R-:W-:Y:S02]  /*8250*/  PLOP3.LUT P6, PT, PT, PT, UP0, 0x80, 0x0 ;  /* 0x000000000000781c */ /* 0x000fe40003fcf008 */
[----:B------:R-:W-:Y:S02]  /*8260*/  PLOP3.LUT P5, PT, PT, PT, UP0, 0x80, 0x0 ;  /* 0x000000000000781c */ /* 0x000fe40003faf008 */
[----:B------:R-:W-:Y:S02]  /*8270*/  FMNMX.FTZ R4, R194, R5, !PT ;  /* 0x00000005c2047209 */ /* 0x000fe40007810000 */
[----:B------:R-:W-:Y:S02]  /*8280*/  FSEL R202, R14, -INF , !P0 ;  /* 0xff8000000eca7808 */ /* 0x000fe40004000000 */
[----:B------:R-:W-:Y:S02]  /*8290*/  FMNMX.FTZ R0, R9, R0, !PT ;  /* 0x0000000009007209 */ /* 0x000fe40007810000 */
[C---:B------:R-:W-:Y:S02]  /*82a0*/  ISETP.GT.AND P6, PT, R185.reuse, 0x11, P6 ;  /* 0x00000011b900780c */ /* 0x040fe400037c4270 */
[----:B------:R-:W-:Y:S02]  /*82b0*/  ISETP.GT.AND P5, PT, R185, 0x18, P5 ;  /* 0x00000018b900780c */ /* 0x000fe40002fa4270 */
[----:B------:R-:W-:Y:S02]  /*82c0*/  PLOP3.LUT P0, PT, PT, PT, UP0, 0x80, 0x0 ;  /* 0x000000000000781c */ /* 0x000fe40003f0f008 */
[----:B------:R-:W-:Y:S02]  /*82d0*/  FMNMX.FTZ R5, R179, R4, !PT ;  /* 0x00000004b3057209 */ /* 0x000fe40007810000 */
[----:B------:R-:W-:Y:S02]  /*82e0*/  FMNMX.FTZ R7, R11, R0, !PT ;  /* 0x000000000b077209 */ /* 0x000fe40007810000 */
[----:B------:R-:W-:Y:S02]  /*82f0*/  ISETP.GT.AND P0, PT, R185, 0x19, P0 ;  /* 0x00000019b900780c */ /* 0x000fe40000704270 */
[C---:B------:R-:W-:Y:S02]  /*8300*/  ISETP.LT.OR P5, PT, R187.reuse, 0x19, P5 ;  /* 0x00000019bb00780c */ /* 0x040fe40002fa1670 */
[C---:B------:R-:W-:Y:S02]  /*8310*/  ISETP.LT.OR P6, PT, R187.reuse, 0x12, P6 ;  /* 0x00000012bb00780c */ /* 0x040fe400037c1670 */
[----:B------:R-:W-:Y:S02]  /*8320*/  FMNMX.FTZ R5, R178, R5, !PT ;  /* 0x00000005b2057209 */ /* 0x000fe40007810000 */
[----:B------:R-:W-:Y:S02]  /*8330*/  FSEL R192, R18, -INF , !P5 ;  /* 0xff80000012c07808 */ /* 0x000fe40006800000 */
[----:B------:R-:W-:Y:S02]  /*8340*/  ISETP.LT.OR P0, PT, R187, 0x1a, P0 ;  /* 0x0000001abb00780c */ /* 0x000fe40000701670 */
[----:B------:R-:W-:Y:S02]  /*8350*/  FSEL R193, R15, -INF , !P6 ;  /* 0xff8000000fc17808 */ /* 0x000fe40007000000 */
[----:B------:R-:W-:Y:S02]  /*8360*/  FMNMX.FTZ R0, R202, R7, !PT ;  /* 0x00000007ca007209 */ /* 0x000fe40007810000 */
[----:B------:R-:W-:Y:S02]  /*8370*/  PLOP3.LUT P5, PT, PT, PT, UP0, 0x80, 0x0 ;  /* 0x000000000000781c */ /* 0x000fe40003faf008 */
[----:B------:R-:W-:Y:S02]  /*8380*/  FMNMX.FTZ R15, R176, R5, !PT ;  /* 0x00000005b00f7209 */ /* 0x000fe40007810000 */
[----:B------:R-:W-:Y:S02]  /*8390*/  FSEL R195, R19, -INF , !P0 ;  /* 0xff80000013c37808 */ /* 0x000fe40004000000 */
[----:B------:R-:W-:Y:S02]  /*83a0*/  ISETP.GT.AND P5, PT, R185, 0x20, P5 ;  /* 0x00000020b900780c */ /* 0x000fe40002fa4270 */
[----:B------:R-:W-:Y:S02]  /*83b0*/  FMNMX.FTZ R7, R193, R0, !PT ;  /* 0x00000000c1077209 */ /* 0x000fe40007810000 */
[----:B------:R-:W-:Y:S02]  /*83c0*/  PLOP3.LUT P0, PT, PT, PT, UP0, 0x80, 0x0 ;  /* 0x000000000000781c */ /* 0x000fe40003f0f008 */
[----:B------:R-:W-:Y:S02]  /*83d0*/  FMNMX.FTZ R5, R174, R15, !PT ;  /* 0x0000000fae057209 */ /* 0x000fe40007810000 */
[----:B------:R-:W-:Y:S02]  /*83e0*/  ISETP.LT.OR P5, PT, R187, 0x21, P5 ;  /* 0x00000021bb00780c */ /* 0x000fe40002fa1670 */
[----:B------:R-:W-:Y:S01]  /*83f0*/  ISETP.GT.AND P0, PT, R185, 0x21, P0 ;  /* 0x00000021b900780c */ /* 0x000fe20000704270 */
[----:B------:R-:W1:Y:S01]  /*8400*/  SHFL.BFLY PT, R0, R5, 0x2, 0x1f ;  /* 0x0c401f0005007f89 */ /* 0x000e6200000e0000 */
[----:B------:R-:W-:Y:S02]  /*8410*/  FMNMX.FTZ R4, R192, R7, !PT ;  /* 0x00000007c0047209 */ /* 0x000fe40007810000 */
[----:B------:R-:W-:Y:S02]  /*8420*/  PLOP3.LUT P6, PT, PT, PT, UP0, 0x80, 0x0 ;  /* 0x000000000000781c */ /* 0x000fe40003fcf008 */
[----:B------:R-:W-:Y:S02]  /*8430*/  FSEL R203, R22, -INF , !P5 ;  /* 0xff80000016cb7808 */ /* 0x000fe40006800000 */
[----:B------:R-:W-:Y:S02]  /*8440*/  ISETP.LT.OR P0, PT, R187, 0x22, P0 ;  /* 0x00000022bb00780c */ /* 0x000fe40000701670 */
[----:B------:R-:W-:Y:S02]  /*8450*/  ISETP.GT.AND P6, PT, R185, 0x28, P6 ;  /* 0x00000028b900780c */ /* 0x000fe400037c4270 */
[----:B------:R-:W-:Y:S02]  /*8460*/  FMNMX.FTZ R4, R195, R4, !PT ;  /* 0x00000004c3047209 */ /* 0x000fe40007810000 */
[----:B------:R-:W-:Y:S02]  /*8470*/  PLOP3.LUT P5, PT, PT, PT, UP0, 0x80, 0x0 ;  /* 0x000000000000781c */ /* 0x000fe40003faf008 */
[----:B------:R-:W-:Y:S02]  /*8480*/  FSEL R201, R23, -INF , !P0 ;  /* 0xff80000017c97808 */ /* 0x000fe40004000000 */
[----:B------:R-:W-:Y:S01]  /*8490*/  FMNMX.FTZ R4, R203, R4, !PT ;  /* 0x00000004cb047209 */ /* 0x000fe20007810000 */
[----:B------:R-:W-:Y:S01]  /*84a0*/  LDSM.16.MT88.4 R20, [R222+0x100] ;  /* 0x00010000de14783b */ /* 0x000fe20000004200 */
[----:B------:R-:W-:Y:S02]  /*84b0*/  ISETP.GT.AND P5, PT, R185, 0x29, P5 ;  /* 0x00000029b900780c */ /* 0x000fe40002fa4270 */
[C---:B------:R-:W-:Y:S02]  /*84c0*/  ISETP.LT.OR P6, PT, R187.reuse, 0x29, P6 ;  /* 0x00000029bb00780c */ /* 0x040fe400037c1670 */
[----:B------:R-:W-:Y:S02]  /*84d0*/  PLOP3.LUT P0, PT, PT, PT, UP0, 0x80, 0x0 ;  /* 0x000000000000781c */ /* 0x000fe40003f0f008 */
[----:B------:R-:W-:Y:S02]  /*84e0*/  FSEL R199, R26, -INF , !P6 ;  /* 0xff8000001ac77808 */ /* 0x000fe40007000000 */
[----:B------:R-:W-:Y:S02]  /*84f0*/  ISETP.LT.OR P5, PT, R187, 0x2a, P5 ;  /* 0x0000002abb00780c */ /* 0x000fe40002fa1670 */
[----:B------:R-:W-:Y:S02]  /*8500*/  ISETP.GT.AND P0, PT, R185, 0x30, P0 ;  /* 0x00000030b900780c */ /* 0x000fe40000704270 */
        /* <DEDUP_REMOVED lines=11> */
[----:B------:R-:W-:Y:S01]  /*85c0*/  PLOP3.LUT P0, PT, PT, PT, UP0, 0x80, 0x0 ;  /* 0x000000000000781c */ /* 0x000fe20003f0f008 */
[----:B------:R-:W-:Y:S01]  /*85d0*/  UISETP.GT.AND UP0, UPT, UR14, UR17, UPT ;  /* 0x000000110e00728c */ /* 0x000fe2000bf04270 */
[----:B------:R-:W-:Y:S01]  /*85e0*/  FSEL R175, R31, -INF , !P6 ;  /* 0xff8000001faf7808 */ /* 0x000fe20007000000 */
[----:B------:R-:W-:Y:S01]  /*85f0*/  UIADD3 UR14, UR14, -0x1, URZ ;  /* 0xffffffff0e0e7890 */ /* 0x000fe2000fffe03f */
[----:B------:R-:W-:Y:S01]  /*8600*/  ISETP.LT.OR P5, PT, R187, 0x39, P5 ;  /* 0x00000039bb00780c */ /* 0x000fe20002fa1670 */
[----:B------:R-:W-:Y:S01]  /*8610*/  LDSM.16.MT88.4 R28, [R221+0x100] ;  /* 0x00010000dd1c783b */ /* 0x000fe20000004200 */
[----:B------:R-:W-:Y:S02]  /*8620*/  FMNMX.FTZ R4, R177, R4, !PT ;  /* 0x00000004b1047209 */ /* 0x000fe40007810000 */
[----:B------:R-:W-:Y:S02]  /*8630*/  ISETP.GT.AND P0, PT, R185, 0x39, P0 ;  /* 0x00000039b900780c */ /* 0x000fe40000704270 */
[----:B------:R-:W-:Y:S02]  /*8640*/  FSEL R173, R34, -INF , !P5 ;  /* 0xff80000022ad7808 */ /* 0x000fe40006800000 */
[----:B------:R-:W-:Y:S04]  /*8650*/  ISETP.LT.OR P0, PT, R187, 0x3a, P0 ;  /* 0x0000003abb00780c */ /* 0x000fe80000701670 */
        /* <DEDUP_REMOVED lines=22> */
[--C-:B------:R-:W-:Y:S02]  /*87c0*/  FFMA.FTZ R176, R176, c[0x0][0x2d0], -R187.reuse ;  /* 0x0000b400b0b07a23 */ /* 0x100fe400000108bb */
[--C-:B------:R-:W-:Y:S01]  /*87d0*/  FFMA.FTZ R186, R186, c[0x0][0x2d0], -R187.reuse ;  /* 0x0000b400baba7a23 */ /* 0x100fe200000108bb */
[----:B------:R-:W2:Y:S01]  /*87e0*/  MUFU.EX2 R3, R6 ;  /* 0x0000000600037308 */ /* 0x000ea20000000800 */
[--C-:B------:R-:W-:Y:S02]  /*87f0*/  FFMA.FTZ R189, R189, c[0x0][0x2d0], -R187.reuse ;  /* 0x0000b400bdbd7a23 */ /* 0x100fe400000108bb */
[--C-:B------:R-:W-:Y:S01]  /*8800*/  FFMA.FTZ R188, R188, c[0x0][0x2d0], -R187.reuse ;  /* 0x0000b400bcbc7a23 */ /* 0x100fe200000108bb */
[----:B-1----:R-:W-:Y:S01]  /*8810*/  FMNMX.FTZ R164, R5, R164, !PT ;  /* 0x000000a405a47209 */ /* 0x002fe20007810000 */
[--C-:B------:R-:W-:Y:S02]  /*8820*/  FFMA.FTZ R191, R190, c[0x0][0x2d0], -R187.reuse ;  /* 0x0000b400bebf7a23 */ /* 0x100fe400000108bb */
[--C-:B------:R-:W-:Y:S01]  /*8830*/  FFMA.FTZ R200, R200, c[0x0][0x2d0], -R187.reuse ;  /* 0x0000b400c8c87a23 */ /* 0x100fe200000108bb */
[C---:B------:R-:W-:Y:S01]  /*8840*/  FSETP.NEU.FTZ.AND P0, PT, R164.reuse, -INF , PT ;  /* 0xff800000a400780b */ /* 0x040fe20003f1d000 */
[----:B------:R-:W-:Y:S01]  /*8850*/  FMUL.FTZ R172, R164, c[0x0][0x2d0] ;  /* 0x0000b400a4ac7a20 */ /* 0x000fe20000410000 */
[----:B------:R-:W1:Y:S01]  /*8860*/  MUFU.EX2 R167, R167 ;  /* 0x000000a700a77308 */ /* 0x000e620000000800 */
[--C-:B------:R-:W-:Y:S01]  /*8870*/  FFMA.FTZ R198, R198, c[0x0][0x2d0], -R187.reuse ;  /* 0x0000b400c6c67a23 */ /* 0x100fe200000108bb */
[----:B------:R-:W-:Y:S01]  /*8880*/  FSEL R5, R164, RZ, P0 ;  /* 0x000000ffa4057208 */ /* 0x000fe20000000000 */
[--C-:B------:R-:W-:Y:S01]  /*8890*/  FFMA.FTZ R196, R196, c[0x0][0x2d0], -R187.reuse ;  /* 0x0000b400c4c47a23 */ /* 0x100fe200000108bb */
[----:B------:R-:W-:Y:S01]  /*88a0*/  FSEL R172, R172, RZ, P0 ;  /* 0x000000ffacac7208 */ /* 0x000fe20000000000 */
[--C-:B------:R-:W-:Y:S01]  /*88b0*/  FFMA.FTZ R194, R194, c[0x0][0x2d0], -R187.reuse ;  /* 0x0000b400c2c27a23 */ /* 0x100fe200000108bb */
        /* <DEDUP_REMOVED lines=21> */
[----:B------:R-:W-:Y:S01]  /*8a10*/  FMUL.FTZ R33, R3, R153 ;  /* 0x0000009903217220 */ /* 0x000fe20000410000 */
[----:B------:R-:W-:Y:S01]  /*8a20*/  MUFU.EX2 R185, R185 ;  /* 0x000000b900b97308 */ /* 0x000fe20000000800 */
[--C-:B------:R-:W-:Y:S02]  /*8a30*/  FFMA.FTZ R177, R177, c[0x0][0x2d0], -R172.reuse ;  /* 0x0000b400b1b17a23 */ /* 0x100fe400000108ac */
[--C-:B------:R-:W-:Y:S01]  /*8a40*/  FFMA.FTZ R175, R175, c[0x0][0x2d0], -R172.reuse ;  /* 0x0000b400afaf7a23 */ /* 0x100fe200000108ac */
        /* <DEDUP_REMOVED lines=9> */
[C---:B------:R-:W-:Y:S01]  /*8ae0*/  FMUL.FTZ R10, R2.reuse, R158 ;  /* 0x0000009e020a7220 */ /* 0x040fe20000410000 */
[----:B------:R-:W-:Y:S01]  /*8af0*/  MUFU.EX2 R183, R183 ;  /* 0x000000b700b77308 */ /* 0x000fe20000000800 */
[C---:B------:R-:W-:Y:S01]  /*8b00*/  FMUL.FTZ R11, R2.reuse, R159 ;  /* 0x0000009f020b7220 */ /* 0x040fe20000410000 */
[----:B------:R-:W-:Y:S01]  /*8b10*/  LDSM.16.MT88.4 R160, [R222+0x4900] ;  /* 0x00490000dea0783b */ /* 0x000fe20000004200 */
[C---:B------:R-:W-:Y:S02]  /*8b20*/  FMUL.FTZ R18, R2.reuse, R138 ;  /* 0x0000008a02127220 */ /* 0x040fe40000410000 */
[C---:B------:R-:W-:Y:S02]  /*8b30*/  FMUL.FTZ R19, R2.reuse, R139 ;  /* 0x0000008b02137220 */ /* 0x040fe40000410000 */
[C---:B------:R-:W-:Y:S02]  /*8b40*/  FMUL.FTZ R26, R2.reuse, R146 ;  /* 0x00000092021a7220 */ /* 0x040fe40000410000 */
[C---:B------:R-:W-:Y:S01]  /*8b50*/  FMUL.FTZ R27, R2.reuse, R147 ;  /* 0x00000093021b7220 */ /* 0x040fe20000410000 */
[----:B------:R-:W1:Y:S01]  /*8b60*/  MUFU.EX2 R182, R182 ;  /* 0x000000b600b67308 */ /* 0x000e620000000800 */
[----:B------:R-:W-:Y:S01]  /*8b70*/  LDSM.16.MT88.4 R136, [R227+0x2100] ;  /* 0x00210000e388783b */ /* 0x000fe20000004200 */
[----:B------:R-:W-:Y:S01]  /*8b80*/  FMUL.FTZ R34, R2, R154 ;  /* 0x0000009a02227220 */ /* 0x000fe20000410000 */
[----:B--2---:R-:W-:Y:S01]  /*8b90*/  F2FP.PACK_AB R169, R184, R185 ;  /* 0x000000b9b8a9723e */ /* 0x004fe200000000ff */
[C---:B------:R-:W-:Y:S02]  /*8ba0*/  FMUL.FTZ R35, R2.reuse, R155 ;  /* 0x0000009b02237220 */ /* 0x040fe40000410000 */
[C---:B------:R-:W-:Y:S03]  /*8bb0*/  FMUL.FTZ R38, R2.reuse, R38 ;  /* 0x0000002602267220 */ /* 0x040fe60000410000 */
[----:B------:R-:W-:Y:S01]  /*8bc0*/  LDSM.16.MT88.4 R144, [R222+0x900] ;  /* 0x00090000de90783b */ /* 0x000fe20000004200 */
[C---:B------:R-:W-:Y:S01]  /*8bd0*/  FMUL.FTZ R39, R2.reuse, R39 ;  /* 0x0000002702277220 */ /* 0x040fe20000410000 */
[----:B------:R-:W-:Y:S01]  /*8be0*/  MUFU.EX2 R186, R186 ;  /* 0x000000ba00ba7308 */ /* 0x000fe20000000800 */
[C---:B------:R-:W-:Y:S02]  /*8bf0*/  FMUL.FTZ R42, R2.reuse, R42 ;  /* 0x0000002a022a7220 */ /* 0x040fe40000410000 */
[C---:B------:R-:W-:Y:S02]  /*8c00*/  FMUL.FTZ R43, R2.reuse, R43 ;  /* 0x0000002b022b7220 */ /* 0x040fe40000410000 */
[C---:B------:R-:W-:Y:S01]  /*8c10*/  FMUL.FTZ R45, R3.reuse, R45 ;  /* 0x0000002d032d7220 */ /* 0x040fe20000410000 */
[----:B------:R-:W-:Y:S01]  /*8c20*/  LDSM.16.MT88.4 R152, [R227+0x2900] ;  /* 0x00290000e398783b */ /* 0x000fe20000004200 */
[C---:B------:R-:W-:Y:S02]  /*8c30*/  FMUL.FTZ R46, R2.reuse, R46 ;  /* 0x0000002e022e7220 */ /* 0x040fe40000410000 */
[----:B------:R-:W-:Y:S01]  /*8c40*/  FMUL.FTZ R47, R2, R47 ;  /* 0x0000002f022f7220 */ /* 0x000fe20000410000 */
[----:B------:R-:W2:Y:S01]  /*8c50*/  MUFU.EX2 R189, R189 ;  /* 0x000000bd00bd7308 */ /* 0x000ea20000000800 */
[C---:B------:R-:W-:Y:S01]  /*8c60*/  FMUL.FTZ R48, R3.reuse, R48 ;  /* 0x0000003003307220 */ /* 0x040fe20000410000 */
[----:B-1----:R-:W-:Y:S02]  /*8c70*/  F2FP.PACK_AB R171, R182, R183 ;  /* 0x000000b7b6ab723e */ /* 0x002fe400000000ff */
[----:B------:R-:W-:Y:S01]  /*8c80*/  LDSM.16.MT88.4 R156, [R227+0x4900] ;  /* 0x00490000e39c783b */ /* 0x000fe20000004200 */
[C---:B------:R-:W-:Y:S02]  /*8c90*/  FMUL.FTZ R49, R3.reuse, R49 ;  /* 0x0000003103317220 */ /* 0x040fe40000410000 */
[C---:B------:R-:W-:Y:S02]  /*8ca0*/  FMUL.FTZ R50, R2.reuse, R50 ;  /* 0x0000003202327220 */ /* 0x040fe40000410000 */
[C---:B------:R-:W-:Y:S01]  /*8cb0*/  FMUL.FTZ R51, R2.reuse, R51 ;  /* 0x0000003302337220 */ /* 0x040fe20000410000 */
[C---:B---3--:R-:W-:Y:S01]  /*8cc0*/  HMMA.16816.F32 R4, R168.reuse, R12, R4 ;  /* 0x0000000ca804723c */ /* 0x048fe20000001804 */
[----:B------:R-:W-:Y:S04]  /*8cd0*/  MUFU.EX2 R188, R188 ;  /* 0x000000bc00bc7308 */ /* 0x000fe80000000800 */
[C---:B------:R-:W-:Y:S02]  /*8ce0*/  FMUL.FTZ R52, R3.reuse, R52 ;  /* 0x0000003403347220 */ /* 0x040fe40000410000 */
[C---:B------:R-:W-:Y:S01]  /*8cf0*/  FMUL.FTZ R12, R3.reuse, R132 ;  /* 0x00000084030c7220 */ /* 0x040fe20000410000 */
[C---:B------:R-:W-:Y:S03]  /*8d00*/  HMMA.16816.F32 R8, R168.reuse, R14, R8 ;  /* 0x0000000ea808723c */ /* 0x040fe60000001808 */
[----:B------:R-:W-:Y:S01]  /*8d10*/  MUFU.EX2 R191, R191 ;  /* 0x000000bf00bf7308 */ /* 0x000fe20000000800 */
[C---:B------:R-:W-:Y:S02]  /*8d20*/  FMUL.FTZ R13, R3.reuse, R133 ;  /* 0x00000085030d7220 */ /* 0x040fe40000410000 */
[C---:B------:R-:W-:Y:S02]  /*8d30*/  FMUL.FTZ R53, R3.reuse, R53 ;  /* 0x0000003503357220 */ /* 0x040fe40000410000 */
[C---:B------:R-:W-:Y:S04]  /*8d40*/  FMUL.FTZ R14, R2.reuse, R134 ;  /* 0x00000086020e7220 */ /* 0x040fe80000410000 */
[C---:B------:R-:W-:Y:S01]  /*8d50*/  FMUL.FTZ R15, R2.reuse, R135 ;  /* 0x00000087020f7220 */ /* 0x040fe20000410000 */
[----:B------:R-:W-:Y:S01]  /*8d60*/  MUFU.EX2 R200, R200 ;  /* 0x000000c800c87308 */ /* 0x000fe20000000800 */
[----:B------:R-:W1:Y:S01]  /*8d70*/  LDSM.16.MT88.4 R132, [R220+0x100] ;  /* 0x00010000dc84783b */ /* 0x000e620000004200 */
[C---:B------:R-:W-:Y:S02]  /*8d80*/  FMUL.FTZ R54, R2.reuse, R54 ;  /* 0x0000003602367220 */ /* 0x040fe40000410000 */
[C---:B------:R-:W-:Y:S02]  /*8d90*/  FMUL.FTZ R55, R2.reuse, R55 ;  /* 0x0000003702377220 */ /* 0x040fe40000410000 */
[C---:B------:R-:W-:Y:S03]  /*8da0*/  HMMA.16816.F32 R12, R168.reuse, R20, R12 ;  /* 0x00000014a80c723c */ /* 0x040fe6000000180c */
[C---:B------:R-:W-:Y:S01]  /*8db0*/  FMUL.FTZ R56, R3.reuse, R56 ;  /* 0x0000003803387220 */ /* 0x040fe20000410000 */
[----:B------:R-:W-:Y:S01]  /*8dc0*/  MUFU.EX2 R198, R198 ;  /* 0x000000c600c67308 */ /* 0x000fe20000000800 */
[C---:B------:R-:W-:Y:S02]  /*8dd0*/  FMUL.FTZ R57, R3.reuse, R57 ;  /* 0x0000003903397220 */ /* 0x040fe40000410000 */
[C---:B------:R-:W-:Y:S01]  /*8de0*/  FMUL.FTZ R20, R3.reuse, R140 ;  /* 0x0000008c03147220 */ /* 0x040fe20000410000 */
[C---:B------:R-:W-:Y:S04]  /*8df0*/  HMMA.16816.F32 R16, R168.reuse, R22, R16 ;  /* 0x00000016a810723c */ /* 0x040fe80000001810 */
[C---:B------:R-:W-:Y:S02]  /*8e00*/  FMUL.FTZ R21, R3.reuse, R141 ;  /* 0x0000008d03157220 */ /* 0x040fe40000410000 */
[C---:B------:R-:W-:Y:S01]  /*8e10*/  FMUL.FTZ R58, R2.reuse, R58 ;  /* 0x0000003a023a7220 */ /* 0x040fe20000410000 */
[----:B------:R-:W-:Y:S01]  /*8e20*/  MUFU.EX2 R196, R196 ;  /* 0x000000c400c47308 */ /* 0x000fe20000000800 */
[C---:B------:R-:W-:Y:S04]  /*8e30*/  FMUL.FTZ R22, R2.reuse, R142 ;  /* 0x0000008e02167220 */ /* 0x040fe80000410000 */
[C---:B------:R-:W-:Y:S02]  /*8e40*/  FMUL.FTZ R23, R2.reuse, R143 ;  /* 0x0000008f02177220 */ /* 0x040fe40000410000 */
[----:B------:R-:W3:Y:S01]  /*8e50*/  LDSM.16.MT88.4 R140, [R222+0x2100] ;  /* 0x00210000de8c783b */ /* 0x000ee20000004200 */
[C---:B------:R-:W-:Y:S02]  /*8e60*/  FMUL.FTZ R59, R2.reuse, R59 ;  /* 0x0000003b023b7220 */ /* 0x040fe40000410000 */
[C---:B------:R-:W-:Y:S01]  /*8e70*/  FMUL.FTZ R60, R3.reuse, R60 ;  /* 0x0000003c033c7220 */ /* 0x040fe20000410000 */
[----:B------:R-:W-:Y:S01]  /*8e80*/  MUFU.EX2 R194, R194 ;  /* 0x000000c200c27308 */ /* 0x000fe20000000800 */
        /* <DEDUP_REMOVED lines=24> */
[----:B------:R-:W4:Y:S03]  /*9010*/  LDSM.16.MT88.4 R136, [R220+0x2100] ;  /* 0x00210000dc88783b */ /* 0x000f260000004200 */
        /* <DEDUP_REMOVED lines=64> */
[C---:B------:R-:W-:Y:S03]  /*9420*/  FMUL.FTZ R113, R3.reuse, R113 ;  /* 0x0000007103717220 */ /* 0x040fe60000410000 */
[C---:B----4-:R-:W-:Y:S03]  /*9430*/  HMMA.16816.F32 R108, R168.reuse, R136, R108 ;  /* 0x00000088a86c723c */ /* 0x050fe6000000186c */
[C---:B------:R-:W-:Y:S02]  /*9440*/  FMUL.FTZ R114, R2.reuse, R114 ;  /* 0x0000007202727220 */ /* 0x040fe40000410000 */
[C---:B------:R-:W-:Y:S02]  /*9450*/  FMUL.FTZ R115, R2.reuse, R115 ;  /* 0x0000007302737220 */ /* 0x040fe40000410000 */
[C---:B------:R-:W-:Y:S02]  /*9460*/  FMUL.FTZ R116, R3.reuse, R116 ;  /* 0x0000007403747220 */ /* 0x040fe40000410000 */
[----:B------:R-:W-:Y:S03]  /*9470*/  FMUL.FTZ R117, R3, R117 ;  /* 0x0000007503757220 */ /* 0x000fe60000410000 */
[C---:B------:R-:W-:Y:S01]  /*9480*/  HMMA.16816.F32 R112, R168.reuse, R138, R112 ;  /* 0x0000008aa870723c */ /* 0x040fe20000001870 */
[----:B------:R-:W4:Y:S02]  /*9490*/  LDSM.16.MT88.4 R136, [R227+0x900] ;  /* 0x00090000e388783b */ /* 0x000f240000004200 */
[C---:B------:R-:W-:Y:S02]  /*94a0*/  FMUL.FTZ R118, R2.reuse, R118 ;  /* 0x0000007602767220 */ /* 0x040fe40000410000 */
[----:B------:R-:W-:Y:S02]  /*94b0*/  FMUL.FTZ R119, R2, R119 ;  /* 0x0000007702777220 */ /* 0x000fe40000410000 */
[--C-:B------:R-:W-:Y:S02]  /*94c0*/  FFMA.FTZ R190, R202, c[0x0][0x2d0], -R172.reuse ;  /* 0x0000b400cabe7a23 */ /* 0x100fe400000108ac */
[--C-:B------:R-:W-:Y:S03]  /*94d0*/  FFMA.FTZ R193, R193, c[0x0][0x2d0], -R172.reuse ;  /* 0x0000b400c1c17a23 */ /* 0x100fe600000108ac */
[C---:B---3--:R-:W-:Y:S01]  /*94e0*/  HMMA.16816.F32 R116, R168.reuse, R140, R116 ;  /* 0x0000008ca874723c */ /* 0x048fe20000001874 */
[----:B------:R-:W-:Y:S02]  /*94f0*/  MUFU.EX2 R190, R190 ;  /* 0x000000be00be7308 */ /* 0x000fe40000000800 */
[--C-:B------:R-:W-:Y:S02]  /*9500*/  FFMA.FTZ R192, R192, c[0x0][0x2d0], -R172.reuse ;  /* 0x0000b400c0c07a23 */ /* 0x100fe400000108ac */
[C---:B------:R-:W-:Y:S02]  /*9510*/  FMUL.FTZ R120, R3.reuse, R120 ;  /* 0x0000007803787220 */ /* 0x040fe40000410000 */
[----:B------:R-:W-:Y:S02]  /*9520*/  FMUL.FTZ R121, R3, R121 ;  /* 0x0000007903797220 */ /* 0x000fe40000410000 */
[C---:B------:R-:W-:Y:S02]  /*9530*/  FMUL.FTZ R122, R2.reuse, R122 ;  /* 0x0000007a027a7220 */ /* 0x040fe40000410000 */
[----:B------:R-:W3:Y:S01]  /*9540*/  MUFU.EX2 R193, R193 ;  /* 0x000000c100c17308 */ /* 0x000ee20000000800 */
[C---:B------:R-:W-:Y:S02]  /*9550*/  FMUL.FTZ R123, R2.reuse, R123 ;  /* 0x0000007b027b7220 */ /* 0x040fe40000410000 */
[--C-:B------:R-:W-:Y:S02]  /*9560*/  FFMA.FTZ R195, R195, c[0x0][0x2d0], -R172.reuse ;  /* 0x0000b400c3c37a23 */ /* 0x100fe400000108ac */
[--C-:B------:R-:W-:Y:S02]  /*9570*/  FFMA.FTZ R202, R203, c[0x0][0x2d0], -R172.reuse ;  /* 0x0000b400cbca7a23 */ /* 0x100fe400000108ac */
[--C-:B------:R-:W-:Y:S01]  /*9580*/  FFMA.FTZ R203, R179, c[0x0][0x2d0], -R187.reuse ;  /* 0x0000b400b3cb7a23 */ /* 0x100fe200000108bb */
[C---:B------:R-:W-:Y:S01]  /*9590*/  HMMA.16816.F32 R120, R168.reuse, R142, R120 ;  /* 0x0000008ea878723c */ /* 0x040fe20000001878 */
[----:B------:R-:W5:Y:S01]  /*95a0*/  LDSM.16.MT88.4 R140, [R221+0x900] ;  /* 0x00090000dd8c783b */ /* 0x000f620000004200 */
[----:B------:R-:W-:Y:S01]  /*95b0*/  MUFU.EX2 R192, R192 ;  /* 0x000000c000c07308 */ /* 0x000fe20000000800 */
[C---:B------:R-:W-:Y:S02]  /*95c0*/  FMUL.FTZ R124, R3.reuse, R124 ;  /* 0x0000007c037c7220 */ /* 0x040fe40000410000 */
[----:B------:R-:W-:Y:S02]  /*95d0*/  FMUL.FTZ R125, R3, R125 ;  /* 0x0000007d037d7220 */ /* 0x000fe40000410000 */
[C---:B------:R-:W-:Y:S02]  /*95e0*/  FMUL.FTZ R126, R2.reuse, R126 ;  /* 0x0000007e027e7220 */ /* 0x040fe40000410000 */
[----:B------:R-:W-:Y:S03]  /*95f0*/  FMUL.FTZ R127, R2, R127 ;  /* 0x0000007f027f7220 */ /* 0x000fe60000410000 */
[----:B------:R-:W4:Y:S01]  /*9600*/  MUFU.EX2 R195, R195 ;  /* 0x000000c300c37308 */ /* 0x000f220000000800 */
[----:B------:R-:W-:Y:S02]  /*9610*/  FFMA.FTZ R187, R174, c[0x0][0x2d0], -R187 ;  /* 0x0000b400aebb7a23 */ /* 0x000fe400000108bb */
[--C-:B------:R-:W-:Y:S01]  /*9620*/  FFMA.FTZ R201, R201, c[0x0][0x2d0], -R172.reuse ;  /* 0x0000b400c9c97a23 */ /* 0x100fe200000108ac */
[C---:B-1----:R-:W-:Y:S03]  /*9630*/  HMMA.16816.F32 R124, R168.reuse, R132, R124 ;  /* 0x00000084a87c723c */ /* 0x042fe6000000187c */
[C---:B------:R-:W-:Y:S02]  /*9640*/  FMUL.FTZ R128, R3.reuse, R128 ;  /* 0x0000008003807220 */ /* 0x040fe40000410000 */
[----:B------:R-:W-:Y:S01]  /*9650*/  FMUL.FTZ R129, R3, R129 ;  /* 0x0000008103817220 */ /* 0x000fe20000410000 */
[----:B------:R-:W1:Y:S01]  /*9660*/  MUFU.EX2 R202, R202 ;  /* 0x000000ca00ca7308 */ /* 0x000e620000000800 */
[C---:B------:R-:W-:Y:S01]  /*9670*/  FMUL.FTZ R130, R2.reuse, R130 ;  /* 0x0000008202827220 */ /* 0x040fe20000410000 */
[----:B--2---:R-:W-:Y:S01]  /*9680*/  F2FP.PACK_AB R132, R189, R186 ;  /* 0x000000babd84723e */ /* 0x004fe200000000ff */
[C---:B------:R-:W-:Y:S03]  /*9690*/  FMUL.FTZ R131, R2.reuse, R131 ;  /* 0x0000008302837220 */ /* 0x040fe60000410000 */
[----:B---3--:R-:W-:Y:S01]  /*96a0*/  F2FP.PACK_AB R133, R193, R190 ;  /* 0x000000bec185723e */ /* 0x008fe200000000ff */
[--C-:B------:R-:W-:Y:S02]  /*96b0*/  FFMA.FTZ R199, R199, c[0x0][0x2d0], -R172.reuse ;  /* 0x0000b400c7c77a23 */ /* 0x100fe400000108ac */
[----:B------:R-:W-:Y:S01]  /*96c0*/  FFMA.FTZ R197, R197, c[0x0][0x2d0], -R172 ;  /* 0x0000b400c5c57a23 */ /* 0x000fe200000108ac */
[----:B------:R-:W-:Y:S01]  /*96d0*/  HMMA.16816.F32 R128, R168, R134, R128 ;  /* 0x00000086a880723c */ /* 0x000fe20000001880 */
[----:B------:R-:W-:Y:S02]  /*96e0*/  MUFU.EX2 R169, R176 ;  /* 0x000000b000a97308 */ /* 0x000fe40000000800 */
[----:B------:R-:W-:Y:S02]  /*96f0*/  FFMA.FTZ R180, R3, R244, R180 ;  /* 0x000000f403b47223 */ /* 0x000fe400000100b4 */
[----:B------:R-:W-:Y:S02]  /*9700*/  FFMA.FTZ R185, R2, R241, R185 ;  /* 0x000000f102b97223 */ /* 0x000fe400000100b9 */
[----:B------:R-:W-:Y:S01]  /*9710*/  F2FP.PACK_AB R134, R191, R188 ;  /* 0x000000bcbf86723e */ /* 0x000fe200000000ff */
[----:B------:R-:W-:Y:S01]  /*9720*/  FADD.FTZ R167, R167, R180 ;  /* 0x000000b4a7a77221 */ /* 0x000fe20000010000 */
[----:B----4-:R-:W-:Y:S02]  /*9730*/  F2FP.PACK_AB R135, R195, R192 ;  /* 0x000000c0c387723e */ /* 0x010fe400000000ff */
[----:B------:R-:W-:Y:S01]  /*9740*/  MUFU.EX2 R168, R177 ;  /* 0x000000b100a87308 */ /* 0x000fe20000000800 */
[----:B------:R-:W-:Y:S02]  /*9750*/  FADD.FTZ R184, R184, R185 ;  /* 0x000000b9b8b87221 */ /* 0x000fe40000010000 */
[----:B------:R-:W-:Y:S02]  /*9760*/  FADD.FTZ R166, R166, R167 ;  /* 0x000000a7a6a67221 */ /* 0x000fe40000010000 */
[C---:B------:R-:W-:Y:S05]  /*9770*/  HMMA.16816.F32 R4, R132.reuse, R136, R4 ;  /* 0x000000888404723c */ /* 0x040fea0000001804 */
[----:B------:R-:W-:Y:S01]  /*9780*/  MUFU.EX2 R170, R175 ;  /* 0x000000af00aa7308 */ /* 0x000fe20000000800 */
[----:B------:R-:W-:Y:S02]  /*9790*/  FADD.FTZ R3, R183, R184 ;  /* 0x000000b8b7037221 */ /* 0x000fe40000010000 */
[C---:B------:R-:W-:Y:S01]  /*97a0*/  HMMA.16816.F32 R8, R132.reuse, R138, R8 ;  /* 0x0000008a8408723c */ /* 0x040fe20000001808 */
[----:B------:R-:W2:Y:S03]  /*97b0*/  LDSM.16.MT88.4 R136, [R222+0x2900] ;  /* 0x00290000de88783b */ /* 0x000ea60000004200 */
[----:B------:R-:W-:Y:S02]  /*97c0*/  FADD.FTZ R181, R181, R166 ;  /* 0x000000a6b5b57221 */ /* 0x000fe40000010000 */
[----:B------:R-:W-:Y:S01]  /*97d0*/  FADD.FTZ R3, R182, R3 ;  /* 0x00000003b6037221 */ /* 0x000fe20000010000 */
[----:B------:R-:W3:Y:S01]  /*97e0*/  MUFU.EX2 R201, R201 ;  /* 0x000000c900c97308 */ /* 0x000ee20000000800 */
[C---:B------:R-:W-:Y:S04]  /*97f0*/  HMMA.16816.F32 R12, R132.reuse, R144, R12 ;  /* 0x00000090840c723c */ /* 0x040fe8000000180c */
[----:B------:R-:W-:Y:S02]  /*9800*/  FADD.FTZ R186, R186, R181 ;  /* 0x000000b5baba7221 */ /* 0x000fe40000010000 */
[----:B------:R-:W-:Y:S02]  /*9810*/  FADD.FTZ R190, R190, R3 ;  /* 0x00000003bebe7221 */ /* 0x000fe40000010000 */
[C---:B------:R-:W-:Y:S01]  /*9820*/  HMMA.16816.F32 R16, R132.reuse, R146, R16 ;  /* 0x000000928410723c */ /* 0x040fe20000001810 */
[----:B------:R-:W-:Y:S01]  /*9830*/  LDSM.16.MT88.4 R144, [R220+0x2900] ;  /* 0x00290000dc90783b */ /* 0x000fe20000004200 */
[----:B------:R-:W4:Y:S02]  /*9840*/  MUFU.EX2 R199, R199 ;  /* 0x000000c700c77308 */ /* 0x000f240000000800 */
[----:B------:R-:W-:Y:S02]  /*9850*/  FADD.FTZ R189, R189, R186 ;  /* 0x000000babdbd7221 */ /* 0x000fe40000010000 */
[----:B------:R-:W-:Y:S02]  /*9860*/  FADD.FTZ R193, R193, R190 ;  /* 0x000000bec1c17221 */ /* 0x000fe40000010000 */
[C---:B-----5:R-:W-:Y:S04]  /*9870*/  HMMA.16816.F32 R20, R132.reuse, R140, R20 ;  /* 0x0000008c8414723c */ /* 0x060fe80000001814 */
[----:B------:R-:W5:Y:S01]  /*9880*/  MUFU.EX2 R197, R197 ;  /* 0x000000c500c57308 */ /* 0x000f620000000800 */
[----:B------:R-:W-:Y:S02]  /*9890*/  FADD.FTZ R188, R188, R189 ;  /* 0x000000bdbcbc7221 */ /* 0x000fe40000010000 */
[----:B------:R-:W-:Y:S01]  /*98a0*/  FADD.FTZ R192, R192, R193 ;  /* 0x000000c1c0c07221 */ /* 0x000fe20000010000 */
[C---:B------:R-:W-:Y:S01]  /*98b0*/  HMMA.16816.F32 R24, R132.reuse, R142, R24 ;  /* 0x0000008e8418723c */ /* 0x040fe20000001818 */
[----:B------:R-:W5:Y:S03]  /*98c0*/  LDSM.16.MT88.4 R140, [R221+0x2900] ;  /* 0x00290000dd8c783b */ /* 0x000f660000004200 */
[----:B------:R-:W-:Y:S02]  /*98d0*/  FADD.FTZ R3, R191, R188 ;  /* 0x000000bcbf037221 */ /* 0x000fe40000010000 */
[----:B------:R-:W-:Y:S01]  /*98e0*/  MUFU.EX2 R203, R203 ;  /* 0x000000cb00cb7308 */ /* 0x000fe20000000800 */
[----:B------:R-:W-:Y:S01]  /*98f0*/  FADD.FTZ R195, R195, R192 ;  /* 0x000000c0c3c37221 */ /* 0x000fe20000010000 */
[C---:B------:R-:W-:Y:S04]  /*9900*/  HMMA.16816.F32 R28, R132.reuse, R148, R28 ;  /* 0x00000094841c723c */ /* 0x040fe8000000181c */
[----:B------:R-:W-:Y:S02]  /*9910*/  FADD.FTZ R3, R200, R3 ;  /* 0x00000003c8037221 */ /* 0x000fe40000010000 */
[----:B-1----:R-:W-:Y:S02]  /*9920*/  FADD.FTZ R2, R202, R195 ;  /* 0x000000c3ca027221 */ /* 0x002fe40000010000 */
[C---:B------:R-:W-:Y:S01]  /*9930*/  HMMA.16816.F32 R32, R132.reuse, R150, R32 ;  /* 0x000000968420723c */ /* 0x040fe20000001820 */
[----:B------:R-:W1:Y:S01]  /*9940*/  LDSM.16.MT88.4 R148, [R221+0x4900] ;  /* 0x00490000dd94783b */ /* 0x000e620000004200 */
[----:B------:R-:W-:Y:S02]  /*9950*/  MUFU.EX2 R187, R187 ;  /* 0x000000bb00bb7308 */ /* 0x000fe40000000800 */
[----:B------:R-:W-:Y:S02]  /*9960*/  FADD.FTZ R3, R198, R3 ;  /* 0x00000003c6037221 */ /* 0x000fe40000010000 */
[----:B---3--:R-:W-:Y:S02]  /*9970*/  FADD.FTZ R2, R201, R2 ;  /* 0x00000002c9027221 */ /* 0x008fe40000010000 */
[C---:B------:R-:W-:Y:S04]  /*9980*/  HMMA.16816.F32 R36, R132.reuse, R152, R36 ;  /* 0x000000988424723c */ /* 0x040fe80000001824 */
[----:B------:R-:W-:Y:S02]  /*9990*/  FADD.FTZ R3, R196, R3 ;  /* 0x00000003c4037221 */ /* 0x000fe40000010000 */
[----:B----4-:R-:W-:Y:S02]  /*99a0*/  FADD.FTZ R2, R199, R2 ;  /* 0x00000002c7027221 */ /* 0x010fe40000010000 */
[C---:B------:R-:W-:Y:S01]  /*99b0*/  HMMA.16816.F32 R40, R132.reuse, R154, R40 ;  /* 0x0000009a8428723c */ /* 0x040fe20000001828 */
[----:B------:R-:W-:Y:S07]  /*99c0*/  LDSM.16.MT88.4 R152, [R222+0x1100] ;  /* 0x00110000de98783b */ /* 0x000fee0000004200 */
[C---:B--2---:R-:W-:Y:S08]  /*99d0*/  HMMA.16816.F32 R44, R132.reuse, R136, R44 ;  /* 0x00000088842c723c */ /* 0x044ff0000000182c */
[C---:B------:R-:W-:Y:S01]  /*99e0*/  HMMA.16816.F32 R48, R132.reuse, R138, R48 ;  /* 0x0000008a8430723c */ /* 0x040fe20000001830 */
[----:B------:R-:W2:Y:S07]  /*99f0*/  LDSM.16.MT88.4 R136, [R220+0x4900] ;  /* 0x00490000dc88783b */ /* 0x000eae0000004200 */
[C---:B-----5:R-:W-:Y:S08]  /*9a00*/  HMMA.16816.F32 R52, R132.reuse, R140, R52 ;  /* 0x0000008c8434723c */ /* 0x060ff00000001834 */
        /* <DEDUP_REMOVED lines=25> */
[----:B------:R-:W-:Y:S07]  /*9ba0*/  LDSM.16.MT88.4 R148, [R221+0x3100] ;  /* 0x00310000dd94783b */ /* 0x000fee0000004200 */
[C---:B--2---:R-:W-:Y:S08]  /*9bb0*/  HMMA.16816.F32 R124, R132.reuse, R136, R124 ;  /* 0x00000088847c723c */ /* 0x044ff0000000187c */
[----:B------:R-:W-:Y:S01]  /*9bc0*/  HMMA.16816.F32 R128, R132, R138, R128 ;  /* 0x0000008a8480723c */ /* 0x000fe20000001880 */
[----:B------:R-:W1:Y:S06]  /*9bd0*/  LDSM.16.MT88.4 R136, [R227+0x3100] ;  /* 0x00310000e388783b */ /* 0x000e6c0000004200 */
[----:B------:R-:W-:Y:S02]  /*9be0*/  F2FP.PACK_AB R132, R198, R200 ;  /* 0x000000c8c684723e */ /* 0x000fe400000000ff */
[C---:B------:R-:W-:Y:S03]  /*9bf0*/  F2FP.PACK_AB R134, R194.reuse, R196 ;  /* 0x000000c4c286723e */ /* 0x040fe600000000ff */
[----:B------:R-:W-:Y:S01]  /*9c00*/  F2FP.PACK_AB R133, R201, R202 ;  /* 0x000000cac985723e */ /* 0x000fe200000000ff */
[----:B------:R-:W-:Y:S01]  /*9c10*/  FADD.FTZ R194, R194, R3 ;  /* 0x00000003c2c27221 */ /* 0x000fe20000010000 */
[C---:B------:R-:W-:Y:S01]  /*9c20*/  F2FP.PACK_AB R135, R197.reuse, R199 ;  /* 0x000000c7c587723e */ /* 0x040fe200000000ff */
[----:B------:R-:W-:Y:S01]  /*9c30*/  FADD.FTZ R197, R197, R2 ;  /* 0x00000002c5c57221 */ /* 0x000fe20000010000 */
[----:B------:R-:W-:Y:S05]  /*9c40*/  MOV R3, R0 ;  /* 0x0000000000037202 */ /* 0x000fea0000000f00 */
        /* <DEDUP_REMOVED lines=20> */
[----:B------:R-:W-:Y:S07]  /*9d90*/  LDSM.16.MT88.4 R148, [R221+0x7100] ;  /* 0x00710000dd94783b */ /* 0x000fee0000004200 */
[C---:B---3--:R-:W-:Y:S01]  /*9da0*/  HMMA.16816.F32 R60, R132.reuse, R152, R60 ;  /* 0x00000098843c723c */ /* 0x048fe2000000183c */
[----:B------:R3:W1:Y:S07]  /*9db0*/  MUFU.EX2 R153, R178 ;  /* 0x000000b200997308 */ /* 0x00066e0000000800 */
[C---:B------:R-:W-:Y:S08]  /*9dc0*/  HMMA.16816.F32 R64, R132.reuse, R154, R64 ;  /* 0x0000009a8440723c */ /* 0x040ff00000001840 */
[C---:B----4-:R-:W-:Y:S08]  /*9dd0*/  HMMA.16816.F32 R68, R132.reuse, R144, R68 ;  /* 0x000000908444723c */ /* 0x050ff00000001844 */
[C---:B------:R-:W-:Y:S01]  /*9de0*/  HMMA.16816.F32 R72, R132.reuse, R146, R72 ;  /* 0x000000928448723c */ /* 0x040fe20000001848 */
[----:B------:R-:W4:Y:S07]  /*9df0*/  LDSM.16.MT88.4 R144, [R222+0x7100] ;  /* 0x00710000de90783b */ /* 0x000f2e0000004200 */
[C---:B------:R-:W-:Y:S01]  /*9e00*/  HMMA.16816.F32 R76, R132.reuse, R160, R76 ;  /* 0x000000a0844c723c */ /* 0x040fe2000000184c */
[----:B---3--:R-:W-:Y:S06]  /*9e10*/  LDSM.16.MT88.4 R176, [R222+0x3900] ;  /* 0x00390000deb0783b */ /* 0x008fec0000004200 */
[--C-:B------:R-:W-:Y:S01]  /*9e20*/  FFMA.FTZ R160, R173, c[0x0][0x2d0], -R172.reuse ;  /* 0x0000b400ada07a23 */ /* 0x100fe200000108ac */
[C---:B------:R-:W-:Y:S03]  /*9e30*/  HMMA.16816.F32 R80, R132.reuse, R162, R80 ;  /* 0x000000a28450723c */ /* 0x040fe60000001850 */
[----:B------:R-:W3:Y:S01]  /*9e40*/  MUFU.EX2 R171, R160 ;  /* 0x000000a000ab7308 */ /* 0x000ee20000000800 */
[----:B------:R-:W-:Y:S04]  /*9e50*/  FFMA.FTZ R172, R165, c[0x0][0x2d0], -R172 ;  /* 0x0000b400a5ac7a23 */ /* 0x000fe800000108ac */
[C---:B-----5:R-:W-:Y:S05]  /*9e60*/  HMMA.16816.F32 R84, R132.reuse, R156, R84 ;  /* 0x0000009c8454723c */ /* 0x060fea0000001854 */
[----:B------:R5:W2:Y:S03]  /*9e70*/  MUFU.EX2 R165, R172 ;  /* 0x000000ac00a57308 */ /* 0x000aa60000000800 */
[C---:B------:R-:W-:Y:S01]  /*9e80*/  HMMA.16816.F32 R88, R132.reuse, R158, R88 ;  /* 0x0000009e8458723c */ /* 0x040fe20000001858 */
[----:B------:R-:W-:Y:S07]  /*9e90*/  LDSM.16.MT88.4 R156, [R227+0x1900] ;  /* 0x00190000e39c783b */ /* 0x000fee0000004200 */
[C---:B-1----:R-:W-:Y:S08]  /*9ea0*/  HMMA.16816.F32 R92, R132.reuse, R136, R92 ;  /* 0x00000088845c723c */ /* 0x042ff0000000185c */
[C---:B------:R-:W-:Y:S01]  /*9eb0*/  HMMA.16816.F32 R96, R132.reuse, R138, R96 ;  /* 0x0000008a8460723c */ /* 0x040fe20000001860 */
[----:B------:R-:W1:Y:S07]  /*9ec0*/  LDSM.16.MT88.4 R136, [R220+0x7100] ;  /* 0x00710000dc88783b */ /* 0x000e6e0000004200 */
[C---:B--2---:R-:W-:Y:S01]  /*9ed0*/  HMMA.16816.F32 R100, R132.reuse, R140, R100 ;  /* 0x0000008c8464723c */ /* 0x044fe20000001864 */
[----:B-----5:R-:W-:Y:S07]  /*9ee0*/  LDSM.16.MT88.4 R172, [R227+0x3900] ;  /* 0x00390000e3ac783b */ /* 0x020fee0000004200 */
[C---:B------:R-:W-:Y:S01]  /*9ef0*/  HMMA.16816.F32 R104, R132.reuse, R142, R104 ;  /* 0x0000008e8468723c */ /* 0x040fe20000001868 */
[----:B------:R-:W2:Y:S07]  /*9f00*/  LDSM.16.MT88.4 R140, [R222+0x1900] ;  /* 0x00190000de8c783b */ /* 0x000eae0000004200 */
[C---:B----4-:R-:W-:Y:S08]  /*9f10*/  HMMA.16816.F32 R108, R132.reuse, R144, R108 ;  /* 0x00000090846c723c */ /* 0x050ff0000000186c */
[C---:B------:R-:W-:Y:S01]  /*9f20*/  HMMA.16816.F32 R112, R132.reuse, R146, R112 ;  /* 0x000000928470723c */ /* 0x040fe20000001870 */
[----:B------:R-:W4:Y:S07]  /*9f30*/  LDSM.16.MT88.4 R144, [R221+0x1900] ;  /* 0x00190000dd90783b */ /* 0x000f2e0000004200 */
[C---:B------:R-:W-:Y:S07]  /*9f40*/  HMMA.16816.F32 R116, R132.reuse, R148, R116 ;  /* 0x000000948474723c */ /* 0x040fee0000001874 */
[----:B------:R-:W-:Y:S01]  /*9f50*/  MOV R148, R153 ;  /* 0x0000009900947202 */ /* 0x000fe20000000f00 */
[C---:B------:R-:W-:Y:S01]  /*9f60*/  HMMA.16816.F32 R120, R132.reuse, R150, R120 ;  /* 0x000000968478723c */ /* 0x040fe20000001878 */
[----:B------:R-:W5:Y:S03]  /*9f70*/  LDSM.16.MT88.4 R152, [R220+0x1900] ;  /* 0x00190000dc98783b */ /* 0x000f660000004200 */
[----:B------:R-:W-:Y:S02]  /*9f80*/  MOV R149, R168 ;  /* 0x000000a800957202 */ /* 0x000fe40000000f00 */
[----:B------:R-:W-:Y:S01]  /*9f90*/  F2FP.PACK_AB R168, R148, R203 ;  /* 0x000000cb94a8723e */ /* 0x000fe200000000ff */
[----:B------:R-:W-:Y:S01]  /*9fa0*/  FADD.FTZ R203, R203, R194 ;  /* 0x000000c2cbcb7221 */ /* 0x000fe20000010000 */
[C---:B-1----:R-:W-:Y:S04]  /*9fb0*/  HMMA.16816.F32 R124, R132.reuse, R136, R124 ;  /* 0x00000088847c723c */ /* 0x042fe8000000187c */
[----:B------:R-:W-:Y:S02]  /*9fc0*/  MOV R150, R169 ;  /* 0x000000a900967202 */ /* 0x000fe40000000f00 */
[----:B------:R-:W-:Y:S02]  /*9fd0*/  MOV R151, R170 ;  /* 0x000000aa00977202 */ /* 0x000fe40000000f00 */
[----:B------:R-:W-:Y:S04]  /*9fe0*/  HMMA.16816.F32 R128, R132, R138, R128 ;  /* 0x0000008a8480723c */ /* 0x000fe80000001880 */
[----:B---3--:R-:W-:Y:S02]  /*9ff0*/  MOV R137, R171 ;  /* 0x000000ab00897202 */ /* 0x008fe40000000f00 */
[-C--:B------:R-:W-:Y:S02]  /*a000*/  F2FP.PACK_AB R170, R187, R150.reuse ;  /* 0x00000096bbaa723e */ /* 0x080fe400000000ff */
[----:B------:R-:W-:Y:S04]  /*a010*/  F2FP.PACK_AB R169, R151, R149 ;  /* 0x0000009597a9723e */ /* 0x000fe800000000ff */
[-C--:B------:R-:W-:Y:S07]  /*a020*/  F2FP.PACK_AB R171, R165, R137.reuse ;  /* 0x00000089a5ab723e */ /* 0x080fee00000000ff */
[C---:B------:R-:W-:Y:S01]  /*a030*/  HMMA.16816.F32 R160, R168.reuse, R156, R4 ;  /* 0x0000009ca8a0723c */ /* 0x040fe20000001804 */
[----:B------:R-:W1:Y:S07]  /*a040*/  LDSM.16.MT88.4 R4, [R221+0x3900] ;  /* 0x00390000dd04783b */ /* 0x000e6e0000004200 */
[C---:B------:R-:W-:Y:S07]  /*a050*/  HMMA.16816.F32 R156, R168.reuse, R158, R8 ;  /* 0x0000009ea89c723c */ /* 0x040fee0000001808 */
[----:B------:R-:W-:Y:S01]  /*a060*/  MOV R8, R137 ;  /* 0x0000008900087202 */ /* 0x000fe20000000f00 */
[C---:B--2---:R-:W-:Y:S01]  /*a070*/  HMMA.16816.F32 R132, R168.reuse, R140, R12 ;  /* 0x0000008ca884723c */ /* 0x044fe2000000180c */
[----:B------:R-:W-:Y:S03]  /*a080*/  LDSM.16.MT88.4 R12, [R227+0x5900] ;  /* 0x00590000e30c783b */ /* 0x000fe60000004200 */
[----:B------:R-:W-:Y:S02]  /*a090*/  MOV R9, R150 ;  /* 0x0000009600097202 */ /* 0x000fe40000000f00 */
[----:B------:R-:W-:Y:S02]  /*a0a0*/  MOV R10, R151 ;  /* 0x00000097000a7202 */ /* 0x000fe40000000f00 */
[C---:B------:R-:W-:Y:S04]  /*a0b0*/  HMMA.16816.F32 R136, R168.reuse, R142, R16 ;  /* 0x0000008ea888723c */ /* 0x040fe80000001810 */
[----:B------:R-:W-:Y:S03]  /*a0c0*/  MOV R11, R148 ;  /* 0x00000094000b7202 */ /* 0x000fe60000000f00 */
[----:B------:R-:W-:Y:S01]  /*a0d0*/  MOV R19, R149 ;  /* 0x0000009500137202 */ /* 0x000fe20000000f00 */
[C---:B----4-:R-:W-:Y:S01]  /*a0e0*/  HMMA.16816.F32 R140, R168.reuse, R144, R20 ;  /* 0x00000090a88c723c */ /* 0x050fe20000001814 */
[----:B------:R-:W-:Y:S07]  /*a0f0*/  LDSM.16.MT88.4 R20, [R221+0x5900] ;  /* 0x00590000dd14783b */ /* 0x000fee0000004200 */
[C---:B------:R-:W-:Y:S01]  /*a100*/  HMMA.16816.F32 R144, R168.reuse, R146, R24 ;  /* 0x00000092a890723c */ /* 0x040fe20000001818 */
[----:B------:R-:W-:Y:S07]  /*a110*/  LDSM.16.MT88.4 R24, [R220+0x5900] ;  /* 0x00590000dc18783b */ /* 0x000fee0000004200 */
[C---:B-----5:R-:W-:Y:S01]  /*a120*/  HMMA.16816.F32 R148, R168.reuse, R152, R28 ;  /* 0x00000098a894723c */ /* 0x060fe2000000181c */
[----:B------:R-:W-:Y:S07]  /*a130*/  LDSM.16.MT88.4 R28, [R227+0x7900] ;  /* 0x00790000e31c783b */ /* 0x000fee0000004200 */
[C---:B------:R-:W-:Y:S07]  /*a140*/  HMMA.16816.F32 R152, R168.reuse, R154, R32 ;  /* 0x0000009aa898723c */ /* 0x040fee0000001820 */
[----:B------:R-:W-:Y:S01]  /*a150*/  MOV R35, R8 ;  /* 0x0000000800237202 */ /* 0x000fe20000000f00 */
[C---:B------:R-:W-:Y:S04]  /*a160*/  HMMA.16816.F32 R36, R168.reuse, R172, R36 ;  /* 0x000000aca824723c */ /* 0x040fe80000001824 */
[----:B------:R-:W-:Y:S02]  /*a170*/  MOV R34, R9 ;  /* 0x0000000900227202 */ /* 0x000fe40000000f00 */
[----:B------:R-:W-:Y:S02]  /*a180*/  MOV R33, R10 ;  /* 0x0000000a00217202 */ /* 0x000fe40000000f00 */
[C---:B------:R-:W-:Y:S04]  /*a190*/  HMMA.16816.F32 R40, R168.reuse, R174, R40 ;  /* 0x000000aea828723c */ /* 0x040fe80000001828 */
[----:B------:R-:W-:Y:S02]  /*a1a0*/  MOV R32, R11 ;  /* 0x0000000b00207202 */ /* 0x000fe40000000f00 */
[----:B------:R-:W2:Y:S01]  /*a1b0*/  LDSM.16.MT88.4 R8, [R220+0x3900] ;  /* 0x00390000dc08783b */ /* 0x000ea20000004200 */
[----:B------:R-:W-:Y:S01]  /*a1c0*/  MOV R173, R19 ;  /* 0x0000001300ad7202 */ /* 0x000fe20000000f00 */
[C---:B------:R-:W-:Y:S04]  /*a1d0*/  HMMA.16816.F32 R44, R168.reuse, R176, R44 ;  /* 0x000000b0a82c723c */ /* 0x040fe8000000182c */
[----:B------:R-:W-:Y:S02]  /*a1e0*/  FADD.FTZ R197, R173, R197 ;  /* 0x000000c5adc57221 */ /* 0x000fe40000010000 */
[----:B------:R-:W3:Y:S01]  /*a1f0*/  LDSM.16.MT88.4 R16, [R222+0x5900] ;  /* 0x00590000de10783b */ /* 0x000ee20000004200 */
[----:B------:R-:W-:Y:S01]  /*a200*/  FADD.FTZ R203, R32, R203 ;  /* 0x000000cb20cb7221 */ /* 0x000fe20000010000 */
[C---:B------:R-:W-:Y:S04]  /*a210*/  HMMA.16816.F32 R48, R168.reuse, R178, R48 ;  /* 0x000000b2a830723c */ /* 0x040fe80000001830 */
[----:B------:R-:W-:Y:S02]  /*a220*/  FADD.FTZ R197, R33, R197 ;  /* 0x000000c521c57221 */ /* 0x000fe40000010000 */
[----:B------:R-:W-:Y:S02]  /*a230*/  FADD.FTZ R244, R34, R203 ;  /* 0x000000cb22f47221 */ /* 0x000fe40000010000 */
[C---:B-1----:R-:W-:Y:S04]  /*a240*/  HMMA.16816.F32 R52, R168.reuse, R4, R52 ;  /* 0x00000004a834723c */ /* 0x042fe80000001834 */
[----:B------:R-:W-:Y:S02]  /*a250*/  FADD.FTZ R2, R35, R197 ;  /* 0x000000c523027221 */ /* 0x000fe40000010000 */
[----:B------:R-:W-:Y:S02]  /*a260*/  FADD.FTZ R244, R187, R244 ;  /* 0x000000f4bbf47221 */ /* 0x000fe40000010000 */
[C---:B------:R-:W-:Y:S01]  /*a270*/  HMMA.16816.F32 R56, R168.reuse, R6, R56 ;  /* 0x00000006a838723c */ /* 0x040fe20000001838 */
[----:B------:R-:W1:Y:S03]  /*a280*/  LDSM.16.MT88.4 R4, [R222+0x7900] ;  /* 0x00790000de04783b */ /* 0x000e660000004200 */
[----:B------:R-:W-:Y:S01]  /*a290*/  FADD.FTZ R241, R165, R2 ;  /* 0x00000002a5f17221 */ /* 0x000fe20000010000 */
[-C--:B------:R-:W-:Y:S03]  /*a2a0*/  MOV R2, R164.reuse ;  /* 0x000000a400027202 */ /* 0x080fe60000000f00 */
[C---:B--2---:R-:W-:Y:S08]  /*a2b0*/  HMMA.16816.F32 R60, R168.reuse, R8, R60 ;  /* 0x00000008a83c723c */ /* 0x044ff0000000183c */
[C---:B------:R-:W-:Y:S01]  /*a2c0*/  HMMA.16816.F32 R64, R168.reuse, R10, R64 ;  /* 0x0000000aa840723c */ /* 0x040fe20000001840 */
[----:B------:R-:W2:Y:S07]  /*a2d0*/  LDSM.16.MT88.4 R8, [R221+0x7900] ;  /* 0x00790000dd08783b */ /* 0x000eae0000004200 */
[C---:B------:R-:W-:Y:S08]  /*a2e0*/  HMMA.16816.F32 R68, R168.reuse, R12, R68 ;  /* 0x0000000ca844723c */ /* 0x040ff00000001844 */
[C---:B------:R-:W-:Y:S01]  /*a2f0*/  HMMA.16816.F32 R72, R168.reuse, R14, R72 ;  /* 0x0000000ea848723c */ /* 0x040fe20000001848 */
[----:B------:R-:W4:Y:S07]  /*a300*/  LDSM.16.MT88.4 R12, [R220+0x7900] ;  /* 0x00790000dc0c783b */ /* 0x000f2e0000004200 */
        /* <DEDUP_REMOVED lines=12> */
[C---:B----4-:R-:W-:Y:S07]  /*a3d0*/  HMMA.16816.F32 R124, R168.reuse, R12, R124 ;  /* 0x0000000ca87c723c */ /* 0x050fee000000187c */
[----:B------:R-:W-:Y:S01]  /*a3e0*/  MOV R12, R164 ;  /* 0x000000a4000c7202 */ /* 0x000fe20000000f00 */
[----:B------:R-:W-:Y:S01]  /*a3f0*/  HMMA.16816.F32 R128, R168, R14, R128 ;  /* 0x0000000ea880723c */ /* 0x000fe20000001880 */
[----:B------:R-:W-:-:S07]  /*a400*/  @P0 BRA `(.L_x_971) ;  /* 0xffffb8e000000947 */ /* 0x000fce000383ffff */
.L_x_962:
        /* <DEDUP_REMOVED lines=23> */
.L_x_973:
[----:B------:R-:W-:Y:S02]  /*a580*/  ULDC UR4, c[0x0][0x32c] ;  /* 0x0000cb0000047ab9 */ /* 0x000fe40000000800 */
[----:B------:R-:W-:-:S03]  /*a590*/  UISETP.NE.AND UP0, UPT, UR4, 0x1, UPT ;  /* 0x000000010400788c */ /* 0x000fc6000bf05270 */
[----:B------:R-:W-:Y:S02]  /*a5a0*/  ULDC.64 UR4, c[0x0][0x330] ;  /* 0x0000cc0000047ab9 */ /* 0x000fe40000000a00 */
[----:B------:R-:W-:-:S07]  /*a5b0*/  UIMAD.WIDE.U32 UR20, UR7, UR4, URZ ;  /* 0x00000004071472a5 */ /* 0x000fce000f8e003f */
[----:B------:R-:W-:Y:S02]  /*a5c0*/  @UP0 UMOV UR17, UR21 ;  /* 0x0000001500110c82 */ /* 0x000fe40008000000 */
[----:B------:R-:W-:Y:S02]  /*a5d0*/  @UP0 USHF.R.U32.HI UR7, URZ, UR5, UR17 ;  /* 0x000000053f070299 */ /* 0x000fe40008011611 */
.L_x_974:
[----:B------:R-:W-:Y:S02]  /*a5e0*/  ULDC UR4, c[0x0][0x32c] ;  /* 0x0000cb0000047ab9 */ /* 0x000fe40000000800 */
[----:B------:R-:W-:-:S04]  /*a5f0*/  UIMAD UR4, UR7, UR4, URZ ;  /* 0x00000004070472a4 */ /* 0x000fc8000f8e023f */
[----:B------:R-:W-:-:S04]  /*a600*/  UISETP.LT.AND UP0, UPT, UR6, UR4, UPT ;  /* 0x000000040600728c */ /* 0x000fc8000bf01270 */
[----:B------:R-:W-:-:S04]  /*a610*/  USEL UR6, UR6, UR4, !UP0 ;  /* 0x0000000406067287 */ /* 0x000fc8000c000000 */
.L_x_972:
        /* <DEDUP_REMOVED lines=9> */
[C---:B------:R-:W-:Y:S01]  /*a6b0*/  IADD3 R2, P6, R234.reuse, 0x40, RZ ;  /* 0x00000040ea027810 */ /* 0x040fe20007fde0ff */
[----:B------:R-:W-:Y:S01]  /*a6c0*/  IMAD.MOV.U32 R165, RZ, RZ, R12 ;  /* 0x000000ffffa57224 */ /* 0x000fe200078e000c */
[C---:B------:R-:W-:Y:S01]  /*a6d0*/  IADD3 R3, P5, R234.reuse, 0x80, RZ ;  /* 0x00000080ea037810 */ /* 0x040fe20007fbe0ff */
[----:B------:R-:W-:Y:S01]  /*a6e0*/  UMOV UR20, UR14 ;  /* 0x0000000e00147c82 */ /* 0x000fe20008000000 */
[----:B------:R-:W-:Y:S01]  /*a6f0*/  IADD3 R251, P0, R234, 0xc0, RZ ;  /* 0x000000c0eafb7810 */ /* 0x000fe20007f1e0ff */
[----:B------:R1:W-:Y:S01]  /*a700*/  STL [R1+0x8], R2 ;  /* 0x0000080201007387 */ /* 0x0003e20000100800 */
[----:B------:R-:W-:Y:S01]  /*a710*/  ULDC.64 UR6, c[0x0][0x208] ;  /* 0x0000820000067ab9 */ /* 0x000fe20000000a00 */
[--C-:B------:R-:W-:Y:S01]  /*a720*/  IMAD.X R252, RZ, RZ, R239.reuse, P5 ;  /* 0x000000fffffc7224 */ /* 0x100fe200028e06ef */
[C---:B------:R-:W-:Y:S01]  /*a730*/  IADD3 R247, P5, R236.reuse, 0x80, RZ ;  /* 0x00000080ecf77810 */ /* 0x040fe20007fbe0ff */
[----:B------:R2:W-:Y:S01]  /*a740*/  STL [R1], R3 ;  /* 0x0000000301007387 */ /* 0x0005e20000100800 */
[----:B------:R-:W-:Y:S01]  /*a750*/  IMAD.X R250, RZ, RZ, R239, P0 ;  /* 0x000000fffffa7224 */ /* 0x000fe200000e06ef */
[----:B------:R-:W-:Y:S01]  /*a760*/  IADD3 R245, P0, R236, 0xc0, RZ ;  /* 0x000000c0ecf57810 */ /* 0x000fe20007f1e0ff */
[----:B------:R-:W-:Y:S01]  /*a770*/  ULDC.64 UR4, c[0x0][0x1e0] ;  /* 0x0000780000047ab9 */ /* 0x000fe20000000a00 */
[----:B------:R-:W-:-:S02]  /*a780*/  IMAD.X R246, RZ, RZ, R243, P5 ;  /* 0x000000fffff67224 */ /* 0x000fc400028e06f3 */
[----:B------:R-:W-:Y:S01]  /*a790*/  IADD3.X R166, RZ, R243, RZ, P0, !PT ;  /* 0x000000f3ffa67210 */ /* 0x000fe200007fe4ff */
[----:B-1----:R-:W-:Y:S01]  /*a7a0*/  IMAD.X R2, RZ, RZ, R239, P6 ;  /* 0x000000ffff027224 */ /* 0x002fe200030e06ef */
[----:B------:R-:W-:Y:S02]  /*a7b0*/  IADD3 R249, P6, R236, 0x40, RZ ;  /* 0x00000040ecf97810 */ /* 0x000fe40007fde0ff */
[----:B--2---:R-:W-:Y:S02]  /*a7c0*/  MOV R3, R0 ;  /* 0x0000000000037202 */ /* 0x004fe40000000f00 */
[----:B------:R1:W-:Y:S01]  /*a7d0*/  STL [R1+0x4], R2 ;  /* 0x0000040201007387 */ /* 0x0003e20000100800 */
[----:B------:R-:W-:-:S03]  /*a7e0*/  IMAD.X R248, RZ, RZ, R243, P6 ;  /* 0x000000fffff87224 */ /* 0x000fc600030e06f3 */
.L_x_976:
[----:B------:R-:W2:Y:S01]  /*a7f0*/  LDL R10, [R1+0x8] ;  /* 0x00000800010a7983 */ /* 0x000ea20000100800 */
[----:B------:R-:W-:Y:S01]  /*a800*/  UISETP.GT.AND UP3, UPT, UR8, UR20, UPT ;  /* 0x000000140800728c */ /* 0x000fe2000bf64270 */
[----:B------:R-:W-:Y:S04]  /*a810*/  DEPBAR.LE SB0, 0x0 ;  /* 0x000080000000791a */ /* 0x000fe80000000000 */
[----:B------:R-:W3:Y:S04]  /*a820*/  LDL R9, [R1+0x4] ;  /* 0x0000040001097983 */ /* 0x000ee80000100800 */
[----:B------:R-:W-:Y:S01]  /*a830*/  BAR.SYNC.DEFER_BLOCKING 0x0 ;  /* 0x0000000000007b1d */ /* 0x000fe20000010000 */
[----:B------:R-:W-:Y:S01]  /*a840*/  PLOP3.LUT P5, PT, PT, PT, UP3, 0x80, 0x0 ;  /* 0x000000000000781c */ /* 0x000fe20003faf038 */
[----:B------:R-:W-:Y:S01]  /*a850*/  @!UP3 UIMAD.WIDE.U32 UR22, UR20, UR6, URZ ;  /* 0x000000061416b2a5 */ /* 0x000fe2000f8e003f */
[----:B------:R-:W-:Y:S01]  /*a860*/  PLOP3.LUT P6, PT, PT, PT, UP3, 0x80, 0x0 ;  /* 0x000000000000781c */ /* 0x000fe20003fcf038 */
[----:B------:R-:W-:Y:S01]  /*a870*/  @!UP3 USHF.R.S32.HI UR14, URZ, 0x1f, UR20 ;  /* 0x0000001f3f0eb899 */ /* 0x000fe20008011414 */
[----:B------:R-:W-:Y:S01]  /*a880*/  PLOP3.LUT P0, PT, PT, PT, UP3, 0x80, 0x0 ;  /* 0x000000000000781c */ /* 0x000fe20003f0f038 */
[----:B------:R-:W-:Y:S02]  /*a890*/  @!UP3 USHF.L.U32 UR21, UR22, 0x6, URZ ;  /* 0x000000061615b899 */ /* 0x000fe4000800063f */
[----:B------:R-:W-:Y:S04]  /*a8a0*/  @!UP3 UIMAD UR14, UR14, UR6, URZ ;  /* 0x000000060e0eb2a4 */ /* 0x000fe8000f8e023f */
[----:B------:R-:W-:Y:S02]  /*a8b0*/  @!UP3 UIMAD UR14, UR20, UR7, UR14 ;  /* 0x00000007140eb2a4 */ /* 0x000fe4000f8e020e */
[----:B-1----:R-:W-:Y:S02]  /*a8c0*/  @!P5 IADD3 R2, P5, R234, UR21, RZ ;  /* 0x00000015ea02dc10 */ /* 0x002fe4000ffbe0ff */
[----:B------:R-:W-:Y:S04]  /*a8d0*/  @!UP3 UIADD3 UR14, UR23, UR14, URZ ;  /* 0x0000000e170eb290 */ /* 0x000fe8000fffe03f */
[----:B------:R-:W-:Y:S01]  /*a8e0*/  @!UP3 USHF.L.U64.HI UR14, UR22, 0x6, UR14 ;  /* 0x00000006160eb899 */ /* 0x000fe2000801020e */
[----:B------:R-:W-:Y:S06]  /*a8f0*/  LDSM.16.M88.4 R32, [R230+0x10100] ;  /* 0x01010000e620783b */ /* 0x000fec0000000200 */
[----:B------:R-:W-:Y:S02]  /*a900*/  @!P0 IADD3.X R23, R239, UR14, RZ, P5, !PT ;  /* 0x0000000eef178c10 */ /* 0x000fe4000affe4ff */
[----:B------:R-:W-:Y:S02]  /*a910*/  PLOP3.LUT P0, PT, PT, PT, UP3, 0x80, 0x0 ;  /* 0x000000000000781c */ /* 0x000fe40003f0f038 */
[----:B------:R-:W-:Y:S01]  /*a920*/  PLOP3.LUT P5, PT, PT, PT, UP3, 0x80, 0x0 ;  /* 0x000000000000781c */ /* 0x000fe20003faf038 */
[----:B------:R-:W4:Y:S04]  /*a930*/  LDL R8, [R1] ;  /* 0x0000000001087983 */ /* 0x000f280000100800 */
[----:B------:R-:W-:Y:S08]  /*a940*/  LDSM.16.M88.4 R16, [R229+0x8900] ;  /* 0x00890000e510783b */ /* 0x000ff00000000200 */
[----:B------:R-:W-:Y:S01]  /*a950*/  @!P5 LEA R22, P5, R2, c[0x0][0x1f8], 0x1 ;  /* 0x00007e000216da11 */ /* 0x000fe200078a08ff */
[----:B------:R-:W-:Y:S08]  /*a960*/  LDSM.16.M88.4 R24, [R229+0x9100] ;  /* 0x00910000e518783b */ /* 0x000ff00000000200 */
[----:B------:R-:W-:Y:S08]  /*a970*/  LDSM.16.M88.4 R168, [R229+0x9900] ;  /* 0x00990000e5a8783b */ /* 0x000ff00000000200 */
[----:B------:R-:W-:Y:S08]  /*a980*/  LDSM.16.M88.4 R172, [R226+0x10100] ;  /* 0x01010000e2ac783b */ /* 0x000ff00000000200 */
[----:B------:R-:W-:Y:S08]  /*a990*/  LDSM.16.M88.4 R176, [R228] ;  /* 0x00000000e4b0783b */ /* 0x000ff00000000200 */
[----:B------:R-:W-:Y:S08]  /*a9a0*/  LDSM.16.M88.4 R180, [R219] ;  /* 0x00000000dbb4783b */ /* 0x000ff00000000200 */
[----:B------:R-:W-:Y:S08]  /*a9b0*/  LDSM.16.M88.4 R184, [R218] ;  /* 0x00000000dab8783b */ /* 0x000ff00000000200 */
[----:B------:R-:W-:Y:S01]  /*a9c0*/  LDSM.16.M88.4 R188, [R217] ;  /* 0x00000000d9bc783b */ /* 0x000fe20000000200 */
        /* <DEDUP_REMOVED lines=9> */
[----:B------:R-:W-:Y:S02]  /*aa60*/  @!UPT UIADD3 URZ, URZ, URZ, URZ ;  /* 0x0000003f3f3ff290 */ /* 0x000fe4000fffe03f */
[----:B------:R-:W-:Y:S02]  /*aa70*/  @!P0 LEA.HI.X R5, R0, c[0x0][0x1fc], R5, 0x1, P6 ;  /* 0x00007f0000058a11 */ /* 0x000fe400030f0c05 */
[----:B----4-:R-:W-:Y:S02]  /*aa80*/  @!P5 IADD3 R0, P5, R8, UR21, RZ ;  /* 0x000000150800dc10 */ /* 0x010fe4000ffbe0ff */
[----:B------:R-:W-:Y:S02]  /*aa90*/  PLOP3.LUT P6, PT, PT, PT, UP3, 0x80, 0x0 ;  /* 0x000000000000781c */ /* 0x000fe40003fcf038 */
[----:B------:R-:W-:Y:S11]  /*aaa0*/  PLOP3.LUT P0, PT, PT, PT, UP3, 0x80, 0x0 ;  /* 0x000000000000781c */ /* 0x000ff60003f0f038 */
[----:B------:R-:W-:Y:S02]  /*aab0*/  @!P6 LEA R6, P6, R0, c[0x0][0x1f8], 0x1 ;  /* 0x00007e000006ea11 */ /* 0x000fe400078c08ff */
[----:B------:R-:W-:Y:S02]  /*aac0*/  @!P0 IADD3.X R7, R252, UR14, RZ, P5, !PT ;  /* 0x0000000efc078c10 */ /* 0x000fe4000affe4ff */
[----:B------:R-:W-:Y:S02]  /*aad0*/  PLOP3.LUT P0, PT, PT, PT, UP3, 0x80, 0x0 ;  /* 0x000000000000781c */ /* 0x000fe40003f0f038 */
[----:B------:R-:W-:Y:S11]  /*aae0*/  PLOP3.LUT P5, PT, PT, PT, UP3, 0x80, 0x0 ;  /* 0x000000000000781c */ /* 0x000ff60003faf038 */
[----:B------:R-:W-:Y:S02]  /*aaf0*/  @!P0 LEA.HI.X R7, R0, c[0x0][0x1fc], R7, 0x1, P6 ;  /* 0x00007f0000078a11 */ /* 0x000fe400030f0c07 */
[----:B------:R-:W-:Y:S01]  /*ab00*/  @!P5 IADD3 R0, P5, R251, UR21, RZ ;  /* 0x00000015fb00dc10 */ /* 0x000fe2000ffbe0ff */
[----:B------:R-:W-:Y:S01]  /*ab10*/  @!UP3 ULEA UR21, UP0, UR6, UR21, 0x5 ;  /* 0x000000150615b291 */ /* 0x000fe2000f80283f */
[----:B------:R-:W-:Y:S02]  /*ab20*/  PLOP3.LUT P6, PT, PT, PT, UP3, 0x80, 0x0 ;  /* 0x000000000000781c */ /* 0x000fe40003fcf038 */
[----:B------:R-:W-:Y:S11]  /*ab30*/  PLOP3.LUT P0, PT, PT, PT, UP3, 0x80, 0x0 ;  /* 0x000000000000781c */ /* 0x000ff60003f0f038 */
[----:B------:R-:W-:Y:S02]  /*ab40*/  @!P6 LEA R14, P6, R0, c[0x0][0x1f8], 0x1 ;  /* 0x00007e00000eea11 */ /* 0x000fe400078c08ff */
        /* <DEDUP_REMOVED lines=8> */
[C---:B------:R-:W-:Y:S02]  /*abd0*/  @!P6 LEA R20, P6, R0.reuse, c[0x0][0x1f8], 0x1 ;  /* 0x00007e000014ea11 */ /* 0x040fe400078c08ff */
[----:B------:R-:W-:Y:S02]  /*abe0*/  @!P0 IADD3.X R21, R239, UR14, RZ, P5, !PT ;  /* 0x0000000eef158c10 */ /* 0x000fe4000affe4ff */
[----:B------:R-:W-:Y:S02]  /*abf0*/  PLOP3.LUT P5, PT, PT, PT, UP3, 0x80, 0x0 ;  /* 0x000000000000781c */ /* 0x000fe40003faf038 */
[----:B------:R-:W-:Y:S11]  /*ac00*/  PLOP3.LUT P0, PT, PT, PT, UP3, 0x80, 0x0 ;  /* 0x000000000000781c */ /* 0x000ff60003f0f038 */
[----:B------:R-:W-:Y:S02]  /*ac10*/  @!UPT UIADD3 URZ, URZ, URZ, URZ ;  /* 0x0000003f3f3ff290 */ /* 0x000fe4000fffe03f */
        /* <DEDUP_REMOVED lines=8> */
[----:B------:R-:W-:Y:S02]  /*aca0*/  @!P0 LEA.HI.X R13, R0, c[0x0][0x1fc], R13, 0x1, P6 ;  /* 0x00007f00000d8a11 */ /* 0x000fe400030f0c0d */
[----:B------:R-:W-:Y:S02]  /*acb0*/  @!P5 IADD3 R0, P5, R8, UR21, RZ ;  /* 0x000000150800dc10 */ /* 0x000fe4000ffbe0ff */
[----:B------:R-:W-:Y:S01]  /*acc0*/  PLOP3.LUT P6, PT, PT, PT, UP3, 0x80, 0x0 ;  /* 0x000000000000781c */ /* 0x000fe20003fcf038 */
[----:B------:R-:W1:Y:S01]  /*acd0*/  LDSM.16.M88.4 R8, [R229+0x8100] ;  /* 0x00810000e508783b */ /* 0x000e620000000200 */
[----:B------:R-:W-:Y:S11]  /*ace0*/  PLOP3.LUT P0, PT, PT, PT, UP3, 0x80, 0x0 ;  /* 0x000000000000781c */ /* 0x000ff60003f0f038 */
[----:B------:R-:W-:Y:S02]  /*acf0*/  @!P6 LEA R192, P6, R0, c[0x0][0x1f8], 0x1 ;  /* 0x00007e0000c0ea11 */ /* 0x000fe400078c08ff */
[----:B------:R-:W-:Y:S02]  /*ad00*/  @!P0 IADD3.X R193, R252, UR14, RZ, P5, !PT ;  /* 0x0000000efcc18c10 */ /* 0x000fe4000affe4ff */
[----:B------:R-:W-:Y:S02]  /*ad10*/  PLOP3.LUT P0, PT, PT, PT, UP3, 0x80, 0x0 ;  /* 0x000000000000781c */ /* 0x000fe40003f0f038 */
[----:B------:R-:W-:Y:S11]  /*ad20*/  PLOP3.LUT P5, PT, PT, PT, UP3, 0x80, 0x0 ;  /* 0x000000000000781c */ /* 0x000ff60003faf038 */
[----:B------:R-:W-:Y:S02]  /*ad30*/  @!P0 LEA.HI.X R193, R0, c[0x0][0x1fc], R193, 0x1, P6 ;  /* 0x00007f0000c18a11 */ /* 0x000fe400030f0cc1 */
[----:B------:R-:W-:Y:S02]  /*ad40*/  PLOP3.LUT P0, PT, PT, PT, UP3, 0x80, 0x0 ;  /* 0x000000000000781c */ /* 0x000fe40003f0f038 */
[----:B------:R-:W-:Y:S02]  /*ad50*/  @!P5 IADD3 R2, P5, R251, UR21, RZ ;  /* 0x00000015fb02dc10 */ /* 0x000fe4000ffbe0ff */
[----:B------:R-:W-:Y:S11]  /*ad60*/  PLOP3.LUT P6, PT, PT, PT, UP3, 0x80, 0x0 ;  /* 0x000000000000781c */ /* 0x000ff60003fcf038 */
[----:B------:R-:W-:Y:S01]  /*ad70*/  @!P0 IADD3.X R167, R250, UR14, RZ, P5, !PT ;  /* 0x0000000efaa78c10 */ /* 0x000fe2000affe4ff */
[----:B------:R-:W-:Y:S01]  /*ad80*/  UIADD3 UR14, UR20, -0x1, URZ ;  /* 0xffffffff140e7890 */ /* 0x000fe2000fffe03f */
        /* <DEDUP_REMOVED lines=13> */
[----:B------:R-:W-:Y:S05]  /*ae60*/  PLOP3.LUT P6, PT, PT, PT, UP3, 0x80, 0x0 ;  /* 0x000000000000781c */ /* 0x000fea0003fcf038 */
        /* <DEDUP_REMOVED lines=13> */
[----:B------:R-:W-:Y:S01]  /*af40*/  PLOP3.LUT P5, PT, PT, PT, UP3, 0x80, 0x0 ;  /* 0x000000000000781c */ /* 0x000fe20003faf038 */
[----:B------:R-:W-:Y:S01]  /*af50*/  UISETP.GT.AND UP3, UPT, UR20, UR8, UPT ;  /* 0x000000081400728c */ /* 0x000fe2000bf64270 */
[C---:B-1----:R-:W-:Y:S05]  /*af60*/  HMMA.16816.F32 R4, R32.reuse, R8, RZ ;  /* 0x000000082004723c */ /* 0x042fea00000018ff */
[----:B------:R1:W-:Y:S01]  /*af70*/  @!P6 LDGSTS.E.BYPASS.LTC128B.128 [R231+0x5100], [R192.64], !P2 ;  /* 0x05100000c0e7efae */ /* 0x0003e2000d101d52 */
[----:B------:R-:W-:Y:S02]  /*af80*/  PLOP3.LUT P6, PT, PT, PT, UP3, 0x80, 0x0 ;  /* 0x000000000000781c */ /* 0x000fe40003fcf038 */
[C---:B------:R-:W-:Y:S02]  /*af90*/  HMMA.16816.F32 R8, R32.reuse, R10, RZ ;  /* 0x0000000a2008723c */ /* 0x040fe400000018ff */
[----:B------:R-:W-:Y:S02]  /*afa0*/  @UP3 UIMAD.WIDE.U32 UR24, UR14, UR4, URZ ;  /* 0x000000040e1832a5 */ /* 0x000fe4000f8e003f */
[----:B------:R-:W-:Y:S02]  /*afb0*/  @UP3 USHF.R.S32.HI UR21, URZ, 0x1f, UR14 ;  /* 0x0000001f3f153899 */ /* 0x000fe4000801140e */
[----:B------:R-:W-:Y:S02]  /*afc0*/  @UP3 USHF.L.U32 UR22, UR24, 0x6, URZ ;  /* 0x0000000618163899 */ /* 0x000fe4000800063f */
[----:B------:R-:W-:Y:S04]  /*afd0*/  @UP3 UIMAD UR21, UR21, UR4, URZ ;  /* 0x00000004151532a4 */ /* 0x000fe8000f8e023f */
[----:B------:R-:W-:Y:S01]  /*afe0*/  @UP3 UIMAD UR21, UR14, UR5, UR21 ;  /* 0x000000050e1532a4 */ /* 0x000fe2000f8e0215 */
[C---:B---3--:R-:W-:Y:S03]  /*aff0*/  HMMA.16816.F32 R12, R32.reuse, R16, RZ ;  /* 0x00000010200c723c */ /* 0x048fe600000018ff */
[----:B------:R-:W-:Y:S04]  /*b000*/  @UP3 UIADD3 UR21, UR25, UR21, URZ ;  /* 0x0000001519153290 */ /* 0x000fe8000fffe03f */
[----:B------:R-:W-:Y:S01]  /*b010*/  @UP3 USHF.L.U64.HI UR21, UR24, 0x6, UR21 ;  /* 0x0000000618153899 */ /* 0x000fe20008010215 */
[C---:B------:R-:W-:Y:S08]  /*b020*/  HMMA.16816.F32 R16, R32.reuse, R18, RZ ;  /* 0x000000122010723c */ /* 0x040ff000000018ff */
[C---:B--2---:R-:W-:Y:S08]  /*b030*/  HMMA.16816.F32 R20, R32.reuse, R24, RZ ;  /* 0x000000182014723c */ /* 0x044ff000000018ff */
[C---:B------:R-:W-:Y:S08]  /*b040*/  HMMA.16816.F32 R24, R32.reuse, R26, RZ ;  /* 0x0000001a2018723c */ /* 0x040ff000000018ff */
[C---:B------:R-:W-:Y:S07]  /*b050*/  HMMA.16816.F32 R28, R32.reuse, R168, RZ ;  /* 0x000000a8201c723c */ /* 0x040fee00000018ff */
[----:B------:R-:W-:Y:S01]  /*b060*/  @!P5 IMAD.MOV.U32 R168, RZ, RZ, R0 ;  /* 0x000000ffffa8d224 */ /* 0x000fe200078e0000 */
[----:B------:R-:W-:Y:S01]  /*b070*/  HMMA.16816.F32 R32, R32, R170, RZ ;  /* 0x000000aa2020723c */ /* 0x000fe200000018ff */
[----:B------:R-:W-:Y:S01]  /*b080*/  @!P5 IMAD.MOV.U32 R169, RZ, RZ, R167 ;  /* 0x000000ffffa9d224 */ /* 0x000fe200078e00a7 */
[----:B------:R-:W-:Y:S04]  /*b090*/  PLOP3.LUT P5, PT, PT, PT, UP3, 0x80, 0x0 ;  /* 0x000000000000781c */ /* 0x000fe80003faf038 */
[----:B------:R2:W-:Y:S01]  /*b0a0*/  @!P0 LDGSTS.E.BYPASS.LTC128B.128 [R231+0x7100], [R168.64], !P1 ;  /* 0x07100000a8e78fae */ /* 0x0005e2000c901d52 */
[----:B------:R-:W-:Y:S01]  /*b0b0*/  PLOP3.LUT P0, PT, PT, PT, UP3, 0x80, 0x0 ;  /* 0x000000000000781c */ /* 0x000fe20003f0f038 */
[C---:B------:R-:W-:Y:S06]  /*b0c0*/  HMMA.16816.F32 R4, R172.reuse, R176, R4 ;  /* 0x000000b0ac04723c */ /* 0x040fec0000001804 */
[----:B-1----:R-:W-:Y:S02]  /*b0d0*/  LDSM.16.M88.4 R192, [R225+0x10100] ;  /* 0x01010000e1c0783b */ /* 0x002fe40000000200 */
[C---:B------:R-:W-:Y:S06]  /*b0e0*/  HMMA.16816.F32 R8, R172.reuse, R178, R8 ;  /* 0x000000b2ac08723c */ /* 0x040fec0000001808 */
[----:B------:R-:W0:Y:S02]  /*b0f0*/  LDGDEPBAR ;  /* 0x00000000000079af */ /* 0x000e240000000000 */
[C---:B------:R-:W-:Y:S06]  /*b100*/  HMMA.16816.F32 R12, R172.reuse, R180, R12 ;  /* 0x000000b4ac0c723c */ /* 0x040fec000000180c */
[----:B------:R-:W1:Y:S02]  /*b110*/  LDSM.16.M88.4 R196, [R224+0x8100] ;  /* 0x00810000e0c4783b */ /* 0x000e640000000200 */
[C---:B------:R-:W-:Y:S06]  /*b120*/  HMMA.16816.F32 R16, R172.reuse, R182, R16 ;  /* 0x000000b6ac10723c */ /* 0x040fec0000001810 */
[----:B------:R-:W3:Y:S02]  /*b130*/  LDSM.16.M88.4 R200, [R224+0x8900] ;  /* 0x00890000e0c8783b */ /* 0x000ee40000000200 */
[C---:B------:R-:W-:Y:S06]  /*b140*/  HMMA.16816.F32 R20, R172.reuse, R184, R20 ;  /* 0x000000b8ac14723c */ /* 0x040fec0000001814 */
[----:B--2---:R-:W2:Y:S02]  /*b150*/  LDSM.16.M88.4 R168, [R224+0x9100] ;  /* 0x00910000e0a8783b */ /* 0x004ea40000000200 */
[C---:B------:R-:W-:Y:S06]  /*b160*/  HMMA.16816.F32 R24, R172.reuse, R186, R24 ;  /* 0x000000baac18723c */ /* 0x040fec0000001818 */
[----:B------:R-:W4:Y:S02]  /*b170*/  LDSM.16.M88.4 R176, [R224+0x9900] ;  /* 0x00990000e0b0783b */ /* 0x000f240000000200 */
[C---:B------:R-:W-:Y:S06]  /*b180*/  HMMA.16816.F32 R28, R172.reuse, R188, R28 ;  /* 0x000000bcac1c723c */ /* 0x040fec000000181c */
[----:B------:R-:W-:Y:S02]  /*b190*/  LDSM.16.M88.4 R180, [R223+0x10100] ;  /* 0x01010000dfb4783b */ /* 0x000fe40000000200 */
[----:B------:R-:W-:Y:S06]  /*b1a0*/  HMMA.16816.F32 R32, R172, R190, R32 ;  /* 0x000000beac20723c */ /* 0x000fec0000001820 */
[----:B------:R-:W5:Y:S02]  /*b1b0*/  LDSM.16.M88.4 R184, [R216] ;  /* 0x00000000d8b8783b */ /* 0x000f640000000200 */
[C---:B-1----:R-:W-:Y:S06]  /*b1c0*/  HMMA.16816.F32 R4, R192.reuse, R196, R4 ;  /* 0x000000c4c004723c */ /* 0x042fec0000001804 */
[----:B------:R-:W1:Y:S02]  /*b1d0*/  LDSM.16.M88.4 R172, [R216+0x800] ;  /* 0x00080000d8ac783b */ /* 0x000e640000000200 */
[C---:B------:R-:W-:Y:S06]  /*b1e0*/  HMMA.16816.F32 R8, R192.reuse, R198, R8 ;  /* 0x000000c6c008723c */ /* 0x040fec0000001808 */
[----:B------:R-:W1:Y:S02]  /*b1f0*/  LDSM.16.M88.4 R188, [R216+0x1000] ;  /* 0x00100000d8bc783b */ /* 0x000e640000000200 */
[C---:B---3--:R-:W-:Y:S06]  /*b200*/  HMMA.16816.F32 R12, R192.reuse, R200, R12 ;  /* 0x000000c8c00c723c */ /* 0x048fec000000180c */
[----:B------:R-:W-:Y:S02]  /*b210*/  LDSM.16.M88.4 R196, [R230+0x14100] ;  /* 0x01410000e6c4783b */ /* 0x000fe40000000200 */
[C---:B------:R-:W-:Y:S06]  /*b220*/  HMMA.16816.F32 R16, R192.reuse, R202, R16 ;  /* 0x000000cac010723c */ /* 0x040fec0000001810 */
[----:B------:R-:W-:Y:S02]  /*b230*/  LDSM.16.M88.4 R200, [R229+0xa100] ;  /* 0x00a10000e5c8783b */ /* 0x000fe40000000200 */
[C---:B--2---:R-:W-:Y:S08]  /*b240*/  HMMA.16816.F32 R20, R192.reuse, R168, R20 ;  /* 0x000000a8c014723c */ /* 0x044ff00000001814 */
[C---:B------:R-:W-:Y:S01]  /*b250*/  HMMA.16816.F32 R24, R192.reuse, R170, R24 ;  /* 0x000000aac018723c */ /* 0x040fe20000001818 */
[----:B------:R-:W2:Y:S07]  /*b260*/  LDSM.16.M88.4 R168, [R216+0x1800] ;  /* 0x00180000d8a8783b */ /* 0x000eae0000000200 */
[C---:B----4-:R-:W-:Y:S08]  /*b270*/  HMMA.16816.F32 R28, R192.reuse, R176, R28 ;  /* 0x000000b0c01c723c */ /* 0x050ff0000000181c */
[----:B------:R-:W-:Y:S01]  /*b280*/  HMMA.16816.F32 R32, R192, R178, R32 ;  /* 0x000000b2c020723c */ /* 0x000fe20000001820 */
[----:B------:R-:W3:Y:S07]  /*b290*/  LDSM.16.M88.4 R176, [R229+0xa900] ;  /* 0x00a90000e5b0783b */ /* 0x000eee0000000200 */
[C---:B-----5:R-:W-:Y:S01]  /*b2a0*/  HMMA.16816.F32 R4, R180.reuse, R184, R4 ;  /* 0x000000b8b404723c */ /* 0x060fe20000001804 */
[----:B------:R-:W4:Y:S07]  /*b2b0*/  LDSM.16.M88.4 R192, [R229+0xb100] ;  /* 0x00b10000e5c0783b */ /* 0x000f2e0000000200 */
[C---:B------:R-:W-:Y:S01]  /*b2c0*/  HMMA.16816.F32 R8, R180.reuse, R186, R8 ;  /* 0x000000bab408723c */ /* 0x040fe20000001808 */
[----:B------:R-:W5:Y:S07]  /*b2d0*/  LDSM.16.M88.4 R184, [R229+0xb900] ;  /* 0x00b90000e5b8783b */ /* 0x000f6e0000000200 */
[C---:B-1----:R-:W-:Y:S08]  /*b2e0*/  HMMA.16816.F32 R12, R180.reuse, R172, R12 ;  /* 0x000000acb40c723c */ /* 0x042ff0000000180c */
[C---:B------:R-:W-:Y:S01]  /*b2f0*/  HMMA.16816.F32 R16, R180.reuse, R174, R16 ;  /* 0x000000aeb410723c */ /* 0x040fe20000001810 */
[----:B------:R-:W-:Y:S07]  /*b300*/  LDSM.16.M88.4 R172, [R215] ;  /* 0x00000000d7ac783b */ /* 0x000fee0000000200 */
[C---:B------:R-:W-:Y:S08]  /*b310*/  HMMA.16816.F32 R20, R180.reuse, R188, R20 ;  /* 0x000000bcb414723c */ /* 0x040ff00000001814 */
[C---:B------:R-:W-:Y:S01]  /*b320*/  HMMA.16816.F32 R24, R180.reuse, R190, R24 ;  /* 0x000000beb418723c */ /* 0x040fe20000001818 */
[----:B------:R-:W-:Y:S07]  /*b330*/  LDSM.16.M88.4 R188, [R213] ;  /* 0x00000000d5bc783b */ /* 0x000fee0000000200 */
[C---:B--2---:R-:W-:Y:S08]  /*b340*/  HMMA.16816.F32 R28, R180.reuse, R168, R28 ;  /* 0x000000a8b41c723c */ /* 0x044ff0000000181c */
[----:B------:R-:W-:Y:S01]  /*b350*/  HMMA.16816.F32 R32, R180, R170, R32 ;  /* 0x000000aab420723c */ /* 0x000fe20000001820 */
[----:B------:R-:W1:Y:S07]  /*b360*/  LDSM.16.M88.4 R168, [R226+0x14100] ;  /* 0x01410000e2a8783b */ /* 0x000e6e0000000200 */
[C---:B------:R-:W-:Y:S01]  /*b370*/  HMMA.16816.F32 R4, R196.reuse, R200, R4 ;  /* 0x000000c8c404723c */ /* 0x040fe20000001804 */
[----:B------:R-:W2:Y:S07]  /*b380*/  LDSM.16.M88.4 R180, [R214] ;  /* 0x00000000d6b4783b */ /* 0x000eae0000000200 */
[C---:B------:R-:W-:Y:S01]  /*b390*/  HMMA.16816.F32 R8, R196.reuse, R202, R8 ;  /* 0x000000cac408723c */ /* 0x040fe20000001808 */
[----:B------:R-:W1:Y:S07]  /*b3a0*/  LDSM.16.M88.4 R200, [R212] ;  /* 0x00000000d4c8783b */ /* 0x000e6e0000000200 */
[C---:B---3--:R-:W-:Y:S08]  /*b3b0*/  HMMA.16816.F32 R12, R196.reuse, R176, R12 ;  /* 0x000000b0c40c723c */ /* 0x048ff0000000180c */
[C---:B------:R-:W-:Y:S01]  /*b3c0*/  HMMA.16816.F32 R16, R196.reuse, R178, R16 ;  /* 0x000000b2c410723c */ /* 0x040fe20000001810 */
[----:B------:R-:W-:Y:S07]  /*b3d0*/  LDSM.16.M88.4 R176, [R225+0x14100] ;  /* 0x01410000e1b0783b */ /* 0x000fee0000000200 */
[C---:B----4-:R-:W-:Y:S08]  /*b3e0*/  HMMA.16816.F32 R20, R196.reuse, R192, R20 ;  /* 0x000000c0c414723c */ /* 0x050ff00000001814 */
[C---:B------:R-:W-:Y:S01]  /*b3f0*/  HMMA.16816.F32 R24, R196.reuse, R194, R24 ;  /* 0x000000c2c418723c */ /* 0x040fe20000001818 */
[----:B------:R-:W3:Y:S07]  /*b400*/  LDSM.16.M88.4 R192, [R224+0xa100] ;  /* 0x00a10000e0c0783b */ /* 0x000eee0000000200 */
[C---:B-----5:R-:W-:Y:S08]  /*b410*/  HMMA.16816.F32 R28, R196.reuse, R184, R28 ;  /* 0x000000b8c41c723c */ /* 0x060ff0000000181c */
[----:B------:R-:W-:Y:S01]  /*b420*/  HMMA.16816.F32 R32, R196, R186, R32 ;  /* 0x000000bac420723c */ /* 0x000fe20000001820 */
[----:B------:R-:W4:Y:S07]  /*b430*/  LDSM.16.M88.4 R184, [R224+0xa900] ;  /* 0x00a90000e0b8783b */ /* 0x000f2e0000000200 */
[C---:B-1----:R-:W-:Y:S01]  /*b440*/  HMMA.16816.F32 R4, R168.reuse, R172, R4 ;  /* 0x000000aca804723c */ /* 0x042fe20000001804 */
[----:B------:R-:W1:Y:S07]  /*b450*/  LDSM.16.M88.4 R196, [R224+0xb100] ;  /* 0x00b10000e0c4783b */ /* 0x000e6e0000000200 */
[C---:B------:R-:W-:Y:S01]  /*b460*/  HMMA.16816.F32 R8, R168.reuse, R174, R8 ;  /* 0x000000aea808723c */ /* 0x040fe20000001808 */
[----:B------:R-:W5:Y:S07]  /*b470*/  LDSM.16.M88.4 R172, [R224+0xb900] ;  /* 0x00b90000e0ac783b */ /* 0x000f6e0000000200 */
[C---:B--2---:R-:W-:Y:S08]  /*b480*/  HMMA.16816.F32 R12, R168.reuse, R180, R12 ;  /* 0x000000b4a80c723c */ /* 0x044ff0000000180c */
[C---:B------:R-:W-:Y:S01]  /*b490*/  HMMA.16816.F32 R16, R168.reuse, R182, R16 ;  /* 0x000000b6a810723c */ /* 0x040fe20000001810 */
[----:B------:R-:W-:Y:S07]  /*b4a0*/  LDSM.16.M88.4 R180, [R223+0x14100] ;  /* 0x01410000dfb4783b */ /* 0x000fee0000000200 */
[C---:B------:R-:W-:Y:S08]  /*b4b0*/  HMMA.16816.F32 R20, R168.reuse, R188, R20 ;  /* 0x000000bca814723c */ /* 0x040ff00000001814 */
[C---:B------:R-:W-:Y:S01]  /*b4c0*/  HMMA.16816.F32 R24, R168.reuse, R190, R24 ;  /* 0x000000bea818723c */ /* 0x040fe20000001818 */
[----:B------:R-:W2:Y:S07]  /*b4d0*/  LDSM.16.M88.4 R188, [R216+0x2000] ;  /* 0x00200000d8bc783b */ /* 0x000eae0000000200 */
[C---:B------:R-:W-:Y:S08]  /*b4e0*/  HMMA.16816.F32 R28, R168.reuse, R200, R28 ;  /* 0x000000c8a81c723c */ /* 0x040ff0000000181c */
[----:B------:R-:W-:Y:S01]  /*b4f0*/  HMMA.16816.F32 R32, R168, R202, R32 ;  /* 0x000000caa820723c */ /* 0x000fe20000001820 */
[----:B------:R-:W2:Y:S07]  /*b500*/  LDSM.16.M88.4 R168, [R216+0x2800] ;  /* 0x00280000d8a8783b */ /* 0x000eae0000000200 */
[C---:B---3--:R-:W-:Y:S01]  /*b510*/  HMMA.16816.F32 R4, R176.reuse, R192, R4 ;  /* 0x000000c0b004723c */ /* 0x048fe20000001804 */
[----:B------:R-:W3:Y:S07]  /*b520*/  LDSM.16.M88.4 R200, [R216+0x3000] ;  /* 0x00300000d8c8783b */ /* 0x000eee0000000200 */
[C---:B------:R-:W-:Y:S01]  /*b530*/  HMMA.16816.F32 R8, R176.reuse, R194, R8 ;  /* 0x000000c2b008723c */ /* 0x040fe20000001808 */
[----:B------:R-:W-:Y:S07]  /*b540*/  LDSM.16.M88.4 R192, [R230+0x18100] ;  /* 0x01810000e6c0783b */ /* 0x000fee0000000200 */
[C---:B----4-:R-:W-:Y:S08]  /*b550*/  HMMA.16816.F32 R12, R176.reuse, R184, R12 ;  /* 0x000000b8b00c723c */ /* 0x050ff0000000180c */
[C---:B------:R-:W-:Y:S01]  /*b560*/  HMMA.16816.F32 R16, R176.reuse, R186, R16 ;  /* 0x000000bab010723c */ /* 0x040fe20000001810 */
[----:B------:R-:W4:Y:S07]  /*b570*/  LDSM.16.M88.4 R184, [R216+0x3800] ;  /* 0x00380000d8b8783b */ /* 0x000f2e0000000200 */
[C---:B-1----:R-:W-:Y:S08]  /*b580*/  HMMA.16816.F32 R20, R176.reuse, R196, R20 ;  /* 0x000000c4b014723c */ /* 0x042ff00000001814 */
[C---:B------:R-:W-:Y:S01]  /*b590*/  HMMA.16816.F32 R24, R176.reuse, R198, R24 ;  /* 0x000000c6b018723c */ /* 0x040fe20000001818 */
[----:B------:R-:W1:Y:S07]  /*b5a0*/  LDSM.16.M88.4 R196, [R229+0xc100] ;  /* 0x00c10000e5c4783b */ /* 0x000e6e0000000200 */
[C---:B-----5:R-:W-:Y:S08]  /*b5b0*/  HMMA.16816.F32 R28, R176.reuse, R172, R28 ;  /* 0x000000acb01c723c */ /* 0x060ff0000000181c */
[----:B------:R-:W-:Y:S01]  /*b5c0*/  HMMA.16816.F32 R32, R176, R174, R32 ;  /* 0x000000aeb020723c */ /* 0x000fe20000001820 */
[----:B------:R-:W-:Y:S07]  /*b5d0*/  LDSM.16.M88.4 R172, [R229+0xd100] ;  /* 0x00d10000e5ac783b */ /* 0x000fee0000000200 */
[C---:B--2---:R-:W-:Y:S01]  /*b5e0*/  HMMA.16816.F32 R4, R180.reuse, R188, R4 ;  /* 0x000000bcb404723c */ /* 0x044fe20000001804 */
[----:B------:R-:W-:Y:S07]  /*b5f0*/  LDSM.16.M88.4 R176, [R229+0xd900] ;  /* 0x00d90000e5b0783b */ /* 0x000fee0000000200 */
[C---:B------:R-:W-:Y:S01]  /*b600*/  HMMA.16816.F32 R8, R180.reuse, R190, R8 ;  /* 0x000000beb408723c */ /* 0x040fe20000001808 */
[----:B------:R-:W-:Y:S07]  /*b610*/  LDSM.16.M88.4 R188, [R226+0x18100] ;  /* 0x01810000e2bc783b */ /* 0x000fee0000000200 */
[C---:B------:R-:W-:Y:S08]  /*b620*/  HMMA.16816.F32 R12, R180.reuse, R168, R12 ;  /* 0x000000a8b40c723c */ /* 0x040ff0000000180c */
[C---:B------:R-:W-:Y:S01]  /*b630*/  HMMA.16816.F32 R16, R180.reuse, R170, R16 ;  /* 0x000000aab410723c */ /* 0x040fe20000001810 */
[----:B------:R-:W2:Y:S07]  /*b640*/  LDSM.16.M88.4 R168, [R229+0xc900] ;  /* 0x00c90000e5a8783b */ /* 0x000eae0000000200 */
[C---:B---3--:R-:W-:Y:S08]  /*b650*/  HMMA.16816.F32 R20, R180.reuse, R200, R20 ;  /* 0x000000c8b414723c */ /* 0x048ff00000001814 */
[C---:B------:R-:W-:Y:S01]  /*b660*/  HMMA.16816.F32 R24, R180.reuse, R202, R24 ;  /* 0x000000cab418723c */ /* 0x040fe20000001818 */
[----:B------:R-:W3:Y:S07]  /*b670*/  LDSM.16.M88.4 R200, [R211] ;  /* 0x00000000d3c8783b */ /* 0x000eee0000000200 */
[C---:B----4-:R-:W-:Y:S08]  /*b680*/  HMMA.16816.F32 R28, R180.reuse, R184, R28 ;  /* 0x000000b8b41c723c */ /* 0x050ff0000000181c */
[----:B------:R-:W-:Y:S01]  /*b690*/  HMMA.16816.F32 R32, R180, R186, R32 ;  /* 0x000000bab420723c */ /* 0x000fe20000001820 */
[----:B------:R-:W4:Y:S07]  /*b6a0*/  LDSM.16.M88.4 R180, [R210] ;  /* 0x00000000d2b4783b */ /* 0x000f2e0000000200 */
[C---:B-1----:R-:W-:Y:S01]  /*b6b0*/  HMMA.16816.F32 R4, R192.reuse, R196, R4 ;  /* 0x000000c4c004723c */ /* 0x042fe20000001804 */
[----:B------:R-:W1:Y:S07]  /*b6c0*/  LDSM.16.M88.4 R184, [R209] ;  /* 0x00000000d1b8783b */ /* 0x000e6e0000000200 */
[C---:B------:R-:W-:Y:S01]  /*b6d0*/  HMMA.16816.F32 R8, R192.reuse, R198, R8 ;  /* 0x000000c6c008723c */ /* 0x040fe20000001808 */
[----:B------:R-:W5:Y:S07]  /*b6e0*/  LDSM.16.M88.4 R196, [R208] ;  /* 0x00000000d0c4783b */ /* 0x000f6e0000000200 */
        /* <DEDUP_REMOVED lines=12> */
[----:B------:R-:W2:Y:S07]  /*b7b0*/  LDSM.16.M88.4 R200, [R224+0xd900] ;  /* 0x00d90000e0c8783b */ /* 0x000eae0000000200 */
[C---:B----4-:R-:W-:Y:S08]  /*b7c0*/  HMMA.16816.F32 R12, R188.reuse, R180, R12 ;  /* 0x000000b4bc0c723c */ /* 0x050ff0000000180c */
[C---:B------:R-:W-:Y:S01]  /*b7d0*/  HMMA.16816.F32 R16, R188.reuse, R182, R16 ;  /* 0x000000b6bc10723c */ /* 0x040fe20000001810 */
[----:B------:R-:W-:Y:S07]  /*b7e0*/  LDSM.16.M88.4 R180, [R223+0x18100] ;  /* 0x01810000dfb4783b */ /* 0x000fee0000000200 */
[C---:B-1----:R-:W-:Y:S08]  /*b7f0*/  HMMA.16816.F32 R20, R188.reuse, R184, R20 ;  /* 0x000000b8bc14723c */ /* 0x042ff00000001814 */
[C---:B------:R-:W-:Y:S01]  /*b800*/  HMMA.16816.F32 R24, R188.reuse, R186, R24 ;  /* 0x000000babc18723c */ /* 0x040fe20000001818 */
[----:B------:R-:W1:Y:S07]  /*b810*/  LDSM.16.M88.4 R184, [R216+0x4000] ;  /* 0x00400000d8b8783b */ /* 0x000e6e0000000200 */
[C---:B-----5:R-:W-:Y:S08]  /*b820*/  HMMA.16816.F32 R28, R188.reuse, R196, R28 ;  /* 0x000000c4bc1c723c */ /* 0x060ff0000000181c */
[----:B------:R-:W-:Y:S01]  /*b830*/  HMMA.16816.F32 R32, R188, R198, R32 ;  /* 0x000000c6bc20723c */ /* 0x000fe20000001820 */
[----:B------:R-:W4:Y:S07]  /*b840*/  LDSM.16.M88.4 R188, [R216+0x4800] ;  /* 0x00480000d8bc783b */ /* 0x000f2e0000000200 */
[C---:B--2---:R-:W-:Y:S01]  /*b850*/  HMMA.16816.F32 R4, R168.reuse, R172, R4 ;  /* 0x000000aca804723c */ /* 0x044fe20000001804 */
[----:B------:R-:W-:Y:S07]  /*b860*/  LDSM.16.M88.4 R196, [R229+0xe100] ;  /* 0x00e10000e5c4783b */ /* 0x000fee0000000200 */
[C---:B------:R-:W-:Y:S01]  /*b870*/  HMMA.16816.F32 R8, R168.reuse, R174, R8 ;  /* 0x000000aea808723c */ /* 0x040fe20000001808 */
[----:B------:R-:W2:Y:S07]  /*b880*/  LDSM.16.M88.4 R172, [R216+0x5000] ;  /* 0x00500000d8ac783b */ /* 0x000eae0000000200 */
[C---:B------:R-:W-:Y:S08]  /*b890*/  HMMA.16816.F32 R12, R168.reuse, R176, R12 ;  /* 0x000000b0a80c723c */ /* 0x040ff0000000180c */
[C---:B------:R-:W-:Y:S01]  /*b8a0*/  HMMA.16816.F32 R16, R168.reuse, R178, R16 ;  /* 0x000000b2a810723c */ /* 0x040fe20000001810 */
[----:B------:R-:W5:Y:S07]  /*b8b0*/  LDSM.16.M88.4 R176, [R216+0x5800] ;  /* 0x00580000d8b0783b */ /* 0x000f6e0000000200 */
[C---:B---3--:R-:W-:Y:S08]  /*b8c0*/  HMMA.16816.F32 R20, R168.reuse, R192, R20 ;  /* 0x000000c0a814723c */ /* 0x048ff00000001814 */
[C---:B------:R-:W-:Y:S01]  /*b8d0*/  HMMA.16816.F32 R24, R168.reuse, R194, R24 ;  /* 0x000000c2a818723c */ /* 0x040fe20000001818 */
[----:B------:R-:W3:Y:S07]  /*b8e0*/  LDSM.16.M88.4 R192, [R230+0x1c100] ;  /* 0x01c10000e6c0783b */ /* 0x000eee0000000200 */
        /* <DEDUP_REMOVED lines=8> */
[----:B------:R-:W-:Y:S07]  /*b970*/  LDSM.16.M88.4 R188, [R205] ;  /* 0x00000000cdbc783b */ /* 0x000fee0000000200 */
[C---:B--2---:R-:W-:Y:S08]  /*b980*/  HMMA.16816.F32 R20, R180.reuse, R172, R20 ;  /* 0x000000acb414723c */ /* 0x044ff00000001814 */
[C---:B------:R-:W-:Y:S01]  /*b990*/  HMMA.16816.F32 R24, R180.reuse, R174, R24 ;  /* 0x000000aeb418723c */ /* 0x040fe20000001818 */
[----:B------:R-:W2:Y:S07]  /*b9a0*/  LDSM.16.M88.4 R172, [R229+0xf900] ;  /* 0x00f90000e5ac783b */ /* 0x000eae0000000200 */
[C---:B-----5:R-:W-:Y:S08]  /*b9b0*/  HMMA.16816.F32 R28, R180.reuse, R176, R28 ;  /* 0x000000b0b41c723c */ /* 0x060ff0000000181c */
[----:B------:R-:W-:Y:S01]  /*b9c0*/  HMMA.16816.F32 R32, R180, R178, R32 ;  /* 0x000000b2b420723c */ /* 0x000fe20000001820 */
[----:B------:R-:W-:Y:S07]  /*b9d0*/  LDSM.16.M88.4 R176, [R207] ;  /* 0x00000000cfb0783b */ /* 0x000fee0000000200 */
[C---:B---3--:R-:W-:Y:S01]  /*b9e0*/  HMMA.16816.F32 R4, R192.reuse, R196, R4 ;  /* 0x000000c4c004723c */ /* 0x048fe20000001804 */
[----:B------:R-:W-:Y:S06]  /*b9f0*/  LDSM.16.M88.4 R180, [R206] ;  /* 0x00000000ceb4783b */ /* 0x000fec0000000200 */
[----:B------:R-:W-:Y:S01]  /*ba00*/  @P6 IADD3 R197, P6, R236, UR22, RZ ;  /* 0x00000016ecc56c10 */ /* 0x000fe2000ffde0ff */
[C---:B------:R-:W-:Y:S04]  /*ba10*/  HMMA.16816.F32 R8, R192.reuse, R198, R8 ;  /* 0x000000c6c008723c */ /* 0x040fe80000001808 */
[----:B------:R-:W-:Y:S04]  /*ba20*/  @P5 LEA R196, P5, R197, c[0x0][0x1c8], 0x1 ;  /* 0x00007200c5c45a11 */ /* 0x000fe800078a08ff */
[C---:B------:R-:W-:Y:S04]  /*ba30*/  HMMA.16816.F32 R12, R192.reuse, R168, R12 ;  /* 0x000000a8c00c723c */ /* 0x040fe8000000180c */
[----:B------:R-:W-:Y:S02]  /*ba40*/  @P0 IADD3.X R0, R243, UR21, RZ, P6, !PT ;  /* 0x00000015f3000c10 */ /* 0x000fe4000b7fe4ff */
[----:B------:R-:W-:Y:S02]  /*ba50*/  PLOP3.LUT P0, PT, PT, PT, UP3, 0x80, 0x0 ;  /* 0x000000000000781c */ /* 0x000fe40003f0f038 */
[C---:B------:R-:W-:Y:S01]  /*ba60*/  HMMA.16816.F32 R16, R192.reuse, R170, R16 ;  /* 0x000000aac010723c */ /* 0x040fe20000001810 */
[----:B------:R-:W3:Y:S01]  /*ba70*/  LDSM.16.M88.4 R168, [R226+0x1c100] ;  /* 0x01c10000e2a8783b */ /* 0x000ee20000000200 */
[----:B------:R-:W-:Y:S06]  /*ba80*/  PLOP3.LUT P6, PT, PT, PT, UP3, 0x80, 0x0 ;  /* 0x000000000000781c */ /* 0x000fec0003fcf038 */
[C---:B-1----:R-:W-:Y:S04]  /*ba90*/  HMMA.16816.F32 R20, R192.reuse, R184, R20 ;  /* 0x000000b8c014723c */ /* 0x042fe80000001814 */
[----:B------:R-:W-:Y:S02]  /*baa0*/  @P0 LEA.HI.X R197, R197, c[0x0][0x1cc], R0, 0x1, P5 ;  /* 0x00007300c5c50a11 */ /* 0x000fe400028f0c00 */
[----:B------:R-:W-:Y:S02]  /*bab0*/  PLOP3.LUT P5, PT, PT, PT, UP3, 0x80, 0x0 ;  /* 0x000000000000781c */ /* 0x000fe40003faf038 */
[C---:B------:R-:W-:Y:S01]  /*bac0*/  HMMA.16816.F32 R24, R192.reuse, R186, R24 ;  /* 0x000000bac018723c */ /* 0x040fe20000001818 */
[----:B------:R-:W-:Y:S01]  /*bad0*/  LDSM.16.M88.4 R184, [R224+0xe100] ;  /* 0x00e10000e0b8783b */ /* 0x000fe20000000200 */
[----:B------:R-:W-:Y:S02]  /*bae0*/  PLOP3.LUT P0, PT, PT, PT, UP3, 0x80, 0x0 ;  /* 0x000000000000781c */ /* 0x000fe40003f0f038 */
[----:B------:R-:W-:Y:S04]  /*baf0*/  @P6 IADD3 R199, P6, R249, UR22, RZ ;  /* 0x00000016f9c76c10 */ /* 0x000fe8000ffde0ff */
[C---:B--2---:R-:W-:Y:S04]  /*bb00*/  HMMA.16816.F32 R28, R192.reuse, R172, R28 ;  /* 0x000000acc01c723c */ /* 0x044fe8000000181c */
[C---:B------:R-:W-:Y:S04]  /*bb10*/  @P5 LEA R198, P5, R199.reuse, c[0x0][0x1c8], 0x1 ;  /* 0x00007200c7c65a11 */ /* 0x040fe800078a08ff */
[----:B------:R-:W-:Y:S01]  /*bb20*/  HMMA.16816.F32 R32, R192, R174, R32 ;  /* 0x000000aec020723c */ /* 0x000fe20000001820 */
[----:B------:R-:W1:Y:S03]  /*bb30*/  LDSM.16.M88.4 R172, [R204] ;  /* 0x00000000ccac783b */ /* 0x000e660000000200 */
[----:B------:R-:W-:Y:S02]  /*bb40*/  @P0 IADD3.X R0, R248, UR21, RZ, P6, !PT ;  /* 0x00000015f8000c10 */ /* 0x000fe4000b7fe4ff */
[----:B------:R-:W-:Y:S02]  /*bb50*/  PLOP3.LUT P0, PT, PT, PT, UP3, 0x80, 0x0 ;  /* 0x000000000000781c */ /* 0x000fe40003f0f038 */
[----:B------:R-:W-:Y:S01]  /*bb60*/  PLOP3.LUT P6, PT, PT, PT, UP3, 0x80, 0x0 ;  /* 0x000000000000781c */ /* 0x000fe20003fcf038 */
[C---:B---3--:R-:W-:Y:S01]  /*bb70*/  HMMA.16816.F32 R4, R168.reuse, R176, R4 ;  /* 0x000000b0a804723c */ /* 0x048fe20000001804 */
[----:B------:R-:W-:Y:S07]  /*bb80*/  LDSM.16.M88.4 R192, [R216+0x6000] ;  /* 0x00600000d8c0783b */ /* 0x000fee0000000200 */
[C---:B------:R-:W-:Y:S01]  /*bb90*/  HMMA.16816.F32 R8, R168.reuse, R178, R8 ;  /* 0x000000b2a808723c */ /* 0x040fe20000001808 */
[----:B------:R-:W2:Y:S03]  /*bba0*/  LDSM.16.M88.4 R176, [R225+0x1c100] ;  /* 0x01c10000e1b0783b */ /* 0x000ea60000000200 */
[----:B------:R-:W-:Y:S02]  /*bbb0*/  @P0 LEA.HI.X R199, R199, c[0x0][0x1cc], R0, 0x1, P5 ;  /* 0x00007300c7c70a11 */ /* 0x000fe400028f0c00 */
[----:B------:R-:W-:Y:S02]  /*bbc0*/  PLOP3.LUT P0, PT, PT, PT, UP3, 0x80, 0x0 ;  /* 0x000000000000781c */ /* 0x000fe40003f0f038 */
[C---:B------:R-:W-:Y:S01]  /*bbd0*/  HMMA.16816.F32 R12, R168.reuse, R180, R12 ;  /* 0x000000b4a80c723c */ /* 0x040fe2000000180c */
[----:B------:R-:W-:Y:S03]  /*bbe0*/  PLOP3.LUT P5, PT, PT, PT, UP3, 0x80, 0x0 ;  /* 0x000000000000781c */ /* 0x000fe60003faf038 */
[----:B------:R-:W-:Y:S04]  /*bbf0*/  @P6 IADD3 R201, P6, R247, UR22, RZ ;  /* 0x00000016f7c96c10 */ /* 0x000fe8000ffde0ff */
[C---:B------:R-:W-:Y:S01]  /*bc00*/  HMMA.16816.F32 R16, R168.reuse, R182, R16 ;  /* 0x000000b6a810723c */ /* 0x040fe20000001810 */
[----:B------:R-:W3:Y:S07]  /*bc10*/  LDSM.16.M88.4 R180, [R224+0xe900] ;  /* 0x00e90000e0b4783b */ /* 0x000eee0000000200 */
[C---:B------:R-:W-:Y:S04]  /*bc20*/  HMMA.16816.F32 R20, R168.reuse, R188, R20 ;  /* 0x000000bca814723c */ /* 0x040fe80000001814 */
[----:B------:R-:W-:Y:S02]  /*bc30*/  @P5 IADD3.X R0, R246, UR21, RZ, P6, !PT ;  /* 0x00000015f6005c10 */ /* 0x000fe4000b7fe4ff */
[C---:B------:R-:W-:Y:S02]  /*bc40*/  @P0 LEA R200, P6, R201.reuse, c[0x0][0x1c8], 0x1 ;  /* 0x00007200c9c80a11 */ /* 0x040fe400078c08ff */
[C---:B------:R-:W-:Y:S01]  /*bc50*/  HMMA.16816.F32 R24, R168.reuse, R190, R24 ;  /* 0x000000bea818723c */ /* 0x040fe20000001818 */
[----:B------:R-:W4:Y:S01]  /*bc60*/  LDSM.16.M88.4 R188, [R224+0xf100] ;  /* 0x00f10000e0bc783b */ /* 0x000f220000000200 */
[----:B------:R-:W-:Y:S02]  /*bc70*/  PLOP3.LUT P5, PT, PT, PT, UP3, 0x80, 0x0 ;  /* 0x000000000000781c */ /* 0x000fe40003faf038 */
[----:B------:R-:W-:Y:S04]  /*bc80*/  PLOP3.LUT P0, PT, PT, PT, UP3, 0x80, 0x0 ;  /* 0x000000000000781c */ /* 0x000fe80003f0f038 */
[C---:B-1----:R-:W-:Y:S07]  /*bc90*/  HMMA.16816.F32 R28, R168.reuse, R172, R28 ;  /* 0x000000aca81c723c */ /* 0x042fee000000181c */
[----:B------:R-:W-:Y:S01]  /*bca0*/  @P5 LEA.HI.X R201, R201, c[0x0][0x1cc], R0, 0x1, P6 ;  /* 0x00007300c9c95a11 */ /* 0x000fe200030f0c00 */
[----:B------:R-:W-:Y:S01]  /*bcb0*/  HMMA.16816.F32 R32, R168, R174, R32 ;  /* 0x000000aea820723c */ /* 0x000fe20000001820 */
[----:B------:R-:W1:Y:S01]  /*bcc0*/  LDSM.16.M88.4 R168, [R224+0xf900] ;  /* 0x00f90000e0a8783b */ /* 0x000e620000000200 */
[----:B------:R-:W-:Y:S02]  /*bcd0*/  PLOP3.LUT P5, PT, PT, PT, UP3, 0x80, 0x0 ;  /* 0x000000000000781c */ /* 0x000fe40003faf038 */
[----:B------:R-:W-:Y:S01]  /*bce0*/  @P0 IADD3 R0, P6, R245, UR22, RZ ;  /* 0x00000016f5000c10 */ /* 0x000fe2000ffde0ff */
[----:B------:R-:W-:Y:S01]  /*bcf0*/  @UP3 UIADD3 UR22, UP0, UR13, UR22, URZ ;  /* 0x000000160d163290 */ /* 0x000fe2000ff1e03f */
[----:B------:R-:W-:Y:S02]  /*bd00*/  PLOP3.LUT P0, PT, PT, PT, UP3, 0x80, 0x0 ;  /* 0x000000000000781c */ /* 0x000fe40003f0f038 */
[C---:B--2---:R-:W-:Y:S01]  /*bd10*/  HMMA.16816.F32 R4, R176.reuse, R184, R4 ;  /* 0x000000b8b004723c */ /* 0x044fe20000001804 */
[----:B------:R-:W2:Y:S07]  /*bd20*/  LDSM.16.M88.4 R172, [R223+0x1c100] ;  /* 0x01c10000dfac783b */ /* 0x000eae0000000200 */
[C---:B------:R-:W-:Y:S01]  /*bd30*/  HMMA.16816.F32 R8, R176.reuse, R186, R8 ;  /* 0x000000bab008723c */ /* 0x040fe20000001808 */
[----:B------:R-:W5:Y:S07]  /*bd40*/  LDSM.16.M88.4 R184, [R216+0x6800] ;  /* 0x00680000d8b8783b */ /* 0x000f6e0000000200 */
[C---:B---3--:R-:W-:Y:S08]  /*bd50*/  HMMA.16816.F32 R12, R176.reuse, R180, R12 ;  /* 0x000000b4b00c723c */ /* 0x048ff0000000180c */
[C---:B------:R-:W-:Y:S01]  /*bd60*/  HMMA.16816.F32 R16, R176.reuse, R182, R16 ;  /* 0x000000b6b010723c */ /* 0x040fe20000001810 */
[----:B------:R-:W3:Y:S07]  /*bd70*/  LDSM.16.M88.4 R180, [R216+0x7000] ;  /* 0x00700000d8b4783b */ /* 0x000eee0000000200 */
[C---:B----4-:R-:W-:Y:S08]  /*bd80*/  HMMA.16816.F32 R20, R176.reuse, R188, R20 ;  /* 0x000000bcb014723c */ /* 0x050ff00000001814 */
[C---:B------:R-:W-:Y:S08]  /*bd90*/  HMMA.16816.F32 R24, R176.reuse, R190, R24 ;  /* 0x000000beb018723c */ /* 0x040ff00000001818 */
[C---:B-1----:R-:W-:Y:S08]  /*bda0*/  HMMA.16816.F32 R28, R176.reuse, R168, R28 ;  /* 0x000000a8b01c723c */ /* 0x042ff0000000181c */
[----:B------:R-:W-:Y:S01]  /*bdb0*/  HMMA.16816.F32 R32, R176, R170, R32 ;  /* 0x000000aab020723c */ /* 0x000fe20000001820 */
[----:B------:R-:W1:Y:S01]  /*bdc0*/  LDSM.16.M88.4 R168, [R216+0x7800] ;  /* 0x00780000d8a8783b */ /* 0x000e620000000200 */
[----:B------:R-:W-:Y:S05]  /*bdd0*/  DEPBAR.LE SB0, 0x0 ;  /* 0x000080000000791a */ /* 0x000fea0000000000 */
[----:B------:R-:W-:Y:S01]  /*bde0*/  @P5 IADD3.X R177, R166, UR21, RZ, P6, !PT ;  /* 0x00000015a6b15c10 */ /* 0x000fe2000b7fe4ff */
[C---:B--2---:R-:W-:Y:S01]  /*bdf0*/  HMMA.16816.F32 R4, R172.reuse, R192, R4 ;  /* 0x000000c0ac04723c */ /* 0x044fe20000001804 */
[----:B------:R-:W-:Y:S01]  /*be00*/  BAR.SYNC.DEFER_BLOCKING 0x0 ;  /* 0x0000000000007b1d */ /* 0x000fe20000010000 */
[----:B------:R-:W-:Y:S01]  /*be10*/  @UP3 UIADD3.X UR21, UR12, UR21, URZ, UP0, !UPT ;  /* 0x000000150c153290 */ /* 0x000fe200087fe43f */
[----:B------:R-:W-:Y:S01]  /*be20*/  PLOP3.LUT P5, PT, PT, PT, UP3, 0x80, 0x0 ;  /* 0x000000000000781c */ /* 0x000fe20003faf038 */
[----:B------:R-:W-:Y:S01]  /*be30*/  UISETP.GT.AND UP0, UPT, UR20, UR17, UPT ;  /* 0x000000111400728c */ /* 0x000fe2000bf04270 */
[C---:B------:R-:W-:Y:S02]  /*be40*/  @P0 LEA R176, P6, R0.reuse, c[0x0][0x1c8], 0x1 ;  /* 0x0000720000b00a11 */ /* 0x040fe400078c08ff */
[----:B------:R-:W-:Y:S01]  /*be50*/  PLOP3.LUT P0, PT, PT, PT, UP3, 0x80, 0x0 ;  /* 0x000000000000781c */ /* 0x000fe20003f0f038 */
[C---:B------:R-:W-:Y:S08]  /*be60*/  HMMA.16816.F32 R8, R172.reuse, R194, R8 ;  /* 0x000000c2ac08723c */ /* 0x040ff00000001808 */
[C---:B-----5:R-:W-:Y:S04]  /*be70*/  HMMA.16816.F32 R12, R172.reuse, R184, R12 ;  /* 0x000000b8ac0c723c */ /* 0x060fe8000000180c */
[----:B------:R-:W-:Y:S02]  /*be80*/  @P5 LEA.HI.X R177, R0, c[0x0][0x1cc], R177, 0x1, P6 ;  /* 0x0000730000b15a11 */ /* 0x000fe400030f0cb1 */
[----:B------:R-:W-:Y:S02]  /*be90*/  @P0 IADD3 R179, P6, R236, UR22, RZ ;  /* 0x00000016ecb30c10 */ /* 0x000fe4000ffde0ff */
[C---:B------:R-:W-:Y:S01]  /*bea0*/  HMMA.16816.F32 R16, R172.reuse, R186, R16 ;  /* 0x000000baac10723c */ /* 0x040fe20000001810 */
[----:B------:R-:W-:Y:S02]  /*beb0*/  PLOP3.LUT P0, PT, PT, PT, UP3, 0x80, 0x0 ;  /* 0x000000000000781c */ /* 0x000fe40003f0f038 */
[----:B------:R-:W-:Y:S02]  /*bec0*/  PLOP3.LUT P5, PT, PT, PT, UP3, 0x80, 0x0 ;  /* 0x000000000000781c */ /* 0x000fe40003faf038 */
[----:B------:R-:W-:Y:S02]  /*bed0*/  FMNMX.FTZ R0, R4, R3, !PT ;  /* 0x0000000304007209 */ /* 0x000fe40007810000 */
[----:B------:R-:W-:Y:S01]  /*bee0*/  FMNMX.FTZ R164, R6, R165, !PT ;  /* 0x000000a506a47209 */ /* 0x000fe20007810000 */
[C---:B---3--:R-:W-:Y:S04]  /*bef0*/  HMMA.16816.F32 R20, R172.reuse, R180, R20 ;  /* 0x000000b4ac14723c */ /* 0x048fe80000001814 */
[----:B------:R-:W-:Y:S03]  /*bf00*/  FMNMX.FTZ R167, R5, R0, !PT ;  /* 0x0000000005a77209 */ /* 0x000fe60007810000 */
[----:B------:R-:W-:Y:S01]  /*bf10*/  FMNMX.FTZ R181, R7, R164, !PT ;  /* 0x000000a407b57209 */ /* 0x000fe20007810000 */
[C---:B------:R-:W-:Y:S04]  /*bf20*/  HMMA.16816.F32 R24, R172.reuse, R182, R24 ;  /* 0x000000b6ac18723c */ /* 0x040fe80000001818 */
[----:B------:R-:W-:Y:S02]  /*bf30*/  FMNMX.FTZ R2, R8, R167, !PT ;  /* 0x000000a708027209 */ /* 0x000fe40007810000 */
[----:B------:R-:W-:Y:S02]  /*bf40*/  FMNMX.FTZ R164, R10, R181, !PT ;  /* 0x000000b50aa47209 */ /* 0x000fe40007810000 */
[C---:B-1----:R-:W-:Y:S04]  /*bf50*/  HMMA.16816.F32 R28, R172.reuse, R168, R28 ;  /* 0x000000a8ac1c723c */ /* 0x042fe8000000181c */
[----:B------:R-:W-:Y:S02]  /*bf60*/  FMNMX.FTZ R167, R9, R2, !PT ;  /* 0x0000000209a77209 */ /* 0x000fe40007810000 */
[----:B------:R-:W-:Y:S02]  /*bf70*/  @P5 IADD3.X R0, R243, UR21, RZ, P6, !PT ;  /* 0x00000015f3005c10 */ /* 0x000fe4000b7fe4ff */
[----:B------:R-:W-:Y:S01]  /*bf80*/  HMMA.16816.F32 R32, R172, R170, R32 ;  /* 0x000000aaac20723c */ /* 0x000fe20000001820 */
[----:B------:R-:W-:Y:S03]  /*bf90*/  PLOP3.LUT P5, PT, PT, PT, UP3, 0x80, 0x0 ;  /* 0x000000000000781c */ /* 0x000fe60003faf038 */
[----:B------:R-:W-:Y:S02]  /*bfa0*/  @P0 LEA R178, P6, R179, c[0x0][0x1c8], 0x1 ;  /* 0x00007200b3b20a11 */ /* 0x000fe400078c08ff */
[----:B------:R-:W-:Y:S02]  /*bfb0*/  PLOP3.LUT P0, PT, PT, PT, UP3, 0x80, 0x0 ;  /* 0x000000000000781c */ /* 0x000fe40003f0f038 */
[----:B------:R-:W-:Y:S04]  /*bfc0*/  FMNMX.FTZ R2, R12, R167, !PT ;  /* 0x000000a70c027209 */ /* 0x000fe80007810000 */
[----:B------:R-:W-:Y:S02]  /*bfd0*/  FMNMX.FTZ R181, R11, R164, !PT ;  /* 0x000000a40bb57209 */ /* 0x000fe40007810000 */
[----:B------:R-:W-:Y:S02]  /*bfe0*/  FMNMX.FTZ R167, R13, R2, !PT ;  /* 0x000000020da77209 */ /* 0x000fe40007810000 */
[----:B------:R-:W-:Y:S02]  /*bff0*/  FMNMX.FTZ R164, R14, R181, !PT ;  /* 0x000000b50ea47209 */ /* 0x000fe40007810000 */
[----:B------:R-:W-:Y:S02]  /*c000*/  FMNMX.FTZ R2, R16, R167, !PT ;  /* 0x000000a710027209 */ /* 0x000fe40007810000 */
[----:B------:R-:W-:Y:S02]  /*c010*/  FMNMX.FTZ R181, R15, R164, !PT ;  /* 0x000000a40fb57209 */ /* 0x000fe40007810000 */
[----:B------:R-:W-:Y:S02]  /*c020*/  @P5 LEA.HI.X R179, R179, c[0x0][0x1cc], R0, 0x1, P6 ;  /* 0x00007300b3b35a11 */ /* 0x000fe400030f0c00 */
[----:B------:R-:W-:Y:S02]  /*c030*/  @P0 IADD3 R169, P6, R249, UR22, RZ ;  /* 0x00000016f9a90c10 */ /* 0x000fe4000ffde0ff */
[----:B------:R-:W-:Y:S02]  /*c040*/  PLOP3.LUT P0, PT, PT, PT, UP3, 0x80, 0x0 ;  /* 0x000000000000781c */ /* 0x000fe40003f0f038 */
[----:B------:R-:W-:Y:S02]  /*c050*/  PLOP3.LUT P5, PT, PT, PT, UP3, 0x80, 0x0 ;  /* 0x000000000000781c */ /* 0x000fe40003faf038 */
[----:B------:R-:W-:Y:S02]  /*c060*/  FMNMX.FTZ R167, R17, R2, !PT ;  /* 0x0000000211a77209 */ /* 0x000fe40007810000 */
[----:B------:R-:W-:Y:S02]  /*c070*/  FMNMX.FTZ R2, R18, R181, !PT ;  /* 0x000000b512027209 */ /* 0x000fe40007810000 */
[----:B------:R-:W-:Y:S02]  /*c080*/  FMNMX.FTZ R0, R20, R167, !PT ;  /* 0x000000a714007209 */ /* 0x000fe40007810000 */
[----:B------:R-:W-:Y:S02]  /*c090*/  FMNMX.FTZ R171, R19, R2, !PT ;  /* 0x0000000213ab7209 */ /* 0x000fe40007810000 */
[----:B------:R-:W-:Y:S02]  /*c0a0*/  FMNMX.FTZ R167, R21, R0, !PT ;  /* 0x0000000015a77209 */ /* 0x000fe40007810000 */
[----:B------:R-:W-:Y:S02]  /*c0b0*/  FMNMX.FTZ R164, R22, R171, !PT ;  /* 0x000000ab16a47209 */ /* 0x000fe40007810000 */
[----:B------:R-:W-:Y:S02]  /*c0c0*/  @P5 IADD3.X R0, R248, UR21, RZ, P6, !PT ;  /* 0x00000015f8005c10 */ /* 0x000fe4000b7fe4ff */
[----:B------:R-:W-:Y:S02]  /*c0d0*/  @P0 LEA R168, P6, R169, c[0x0][0x1c8], 0x1 ;  /* 0x00007200a9a80a11 */ /* 0x000fe400078c08ff */
        /* <DEDUP_REMOVED lines=8> */
[----:B------:R-:W-:Y:S02]  /*c160*/  @P5 LEA.HI.X R169, R169, c[0x0][0x1cc], R0, 0x1, P6 ;  /* 0x00007300a9a95a11 */ /* 0x000fe400030f0c00 */
[----:B------:R-:W-:Y:S02]  /*c170*/  FMNMX.FTZ R170, R30, R171, !PT ;  /* 0x000000ab1eaa7209 */ /* 0x000fe40007810000 */
[----:B------:R-:W-:Y:S02]  /*c180*/  @P0 IADD3 R171, P6, R247, UR22, RZ ;  /* 0x00000016f7ab0c10 */ /* 0x000fe4000ffde0ff */
[----:B------:R-:W-:Y:S02]  /*c190*/  PLOP3.LUT P0, PT, PT, PT, UP3, 0x80, 0x0 ;  /* 0x000000000000781c */ /* 0x000fe40003f0f038 */
[----:B------:R-:W-:Y:S02]  /*c1a0*/  PLOP3.LUT P5, PT, PT, PT, UP3, 0x80, 0x0 ;  /* 0x000000000000781c */ /* 0x000fe40003faf038 */
[----:B------:R-:W-:Y:S04]  /*c1b0*/  FMNMX.FTZ R167, R29, R2, !PT ;  /* 0x000000021da77209 */ /* 0x000fe80007810000 */
[----:B------:R-:W-:Y:S02]  /*c1c0*/  FMNMX.FTZ R2, R32, R167, !PT ;  /* 0x000000a720027209 */ /* 0x000fe40007810000 */
[----:B------:R-:W-:Y:S02]  /*c1d0*/  FMNMX.FTZ R167, R31, R170, !PT ;  /* 0x000000aa1fa77209 */ /* 0x000fe40007810000 */
[----:B------:R-:W-:Y:S02]  /*c1e0*/  FMNMX.FTZ R164, R33, R2, !PT ;  /* 0x0000000221a47209 */ /* 0x000fe40007810000 */
[----:B------:R-:W-:Y:S03]  /*c1f0*/  FMNMX.FTZ R2, R34, R167, !PT ;  /* 0x000000a722027209 */ /* 0x000fe60007810000 */
[----:B------:R-:W1:Y:S01]  /*c200*/  SHFL.BFLY PT, R175, R164, 0x2, 0x1f ;  /* 0x0c401f00a4af7f89 */ /* 0x000e6200000e0000 */
[----:B------:R-:W-:Y:S01]  /*c210*/  FMNMX.FTZ R0, R35, R2, !PT ;  /* 0x0000000223007209 */ /* 0x000fe20007810000 */
[----:B------:R-:W-:Y:S01]  /*c220*/  UMOV UR20, UR14 ;  /* 0x0000000e00147c82 */ /* 0x000fe20008000000 */
[----:B------:R-:W-:Y:S02]  /*c230*/  @P5 IADD3.X R2, R246, UR21, RZ, P6, !PT ;  /* 0x00000015f6025c10 */ /* 0x000fe4000b7fe4ff */
[C---:B------:R-:W-:Y:S02]  /*c240*/  @P0 LEA R170, P6, R171.reuse, c[0x0][0x1c8], 0x1 ;  /* 0x00007200abaa0a11 */ /* 0x040fe400078c08ff */
[----:B------:R-:W-:Y:S01]  /*c250*/  PLOP3.LUT P5, PT, PT, PT, UP3, 0x80, 0x0 ;  /* 0x000000000000781c */ /* 0x000fe20003faf038 */
[----:B------:R-:W2:Y:S01]  /*c260*/  SHFL.BFLY PT, R167, R0, 0x2, 0x1f ;  /* 0x0c401f0000a77f89 */ /* 0x000ea200000e0000 */
[----:B------:R-:W-:Y:S11]  /*c270*/  PLOP3.LUT P0, PT, PT, PT, UP3, 0x80, 0x0 ;  /* 0x000000000000781c */ /* 0x000ff60003f0f038 */
[----:B------:R-:W-:Y:S02]  /*c280*/  @P5 LEA.HI.X R171, R171, c[0x0][0x1cc], R2, 0x1, P6 ;  /* 0x00007300abab5a11 */ /* 0x000fe400030f0c02 */
[----:B------:R-:W-:Y:S02]  /*c290*/  PLOP3.LUT P5, PT, PT, PT, UP3, 0x80, 0x0 ;  /* 0x000000000000781c */ /* 0x000fe40003faf038 */
[----:B------:R-:W-:Y:S02]  /*c2a0*/  @P0 IADD3 R173, P6, R245, UR22, RZ ;  /* 0x00000016f5ad0c10 */ /* 0x000fe4000ffde0ff */
[----:B------:R-:W-:Y:S02]  /*c2b0*/  PLOP3.LUT P0, PT, PT, PT, UP3, 0x80, 0x0 ;  /* 0x000000000000781c */ /* 0x000fe40003f0f038 */
[----:B-1----:R-:W-:Y:S02]  /*c2c0*/  FMNMX.FTZ R175, R164, R175, !PT ;  /* 0x000000afa4af7209 */ /* 0x002fe40007810000 */
[----:B--2---:R-:W-:Y:S03]  /*c2d0*/  FMNMX.FTZ R167, R0, R167, !PT ;  /* 0x000000a700a77209 */ /* 0x004fe60007810000 */
[----:B------:R-:W1:Y:S04]  /*c2e0*/  SHFL.BFLY PT, R2, R175, 0x1, 0x1f ;  /* 0x0c201f00af027f89 */ /* 0x000e6800000e0000 */
[----:B------:R-:W-:Y:S02]  /*c2f0*/  @P5 IADD3.X R174, R166, UR21, RZ, P6, !PT ;  /* 0x00000015a6ae5c10 */ /* 0x000fe4000b7fe4ff */
[C---:B------:R-:W-:Y:S02]  /*c300*/  @P0 LEA R172, P6, R173.reuse, c[0x0][0x1c8], 0x1 ;  /* 0x00007200adac0a11 */ /* 0x040fe400078c08ff */
[----:B------:R-:W-:Y:S01]  /*c310*/  PLOP3.LUT P5, PT, PT, PT, UP3, 0x80, 0x0 ;  /* 0x000000000000781c */ /* 0x000fe20003faf038 */
[----:B------:R-:W2:Y:S01]  /*c320*/  SHFL.BFLY PT, R164, R167, 0x1, 0x1f ;  /* 0x0c201f00a7a47f89 */ /* 0x000ea200000e0000 */
[----:B------:R-:W-:Y:S02]  /*c330*/  PLOP3.LUT P0, PT, PT, PT, UP3, 0x80, 0x0 ;  /* 0x000000000000781c */ /* 0x000fe40003f0f038 */
[----:B------:R-:W-:Y:S09]  /*c340*/  PLOP3.LUT P0, PT, PT, PT, UP3, 0x80, 0x0 ;  /* 0x000000000000781c */ /* 0x000ff20003f0f038 */
[----:B------:R-:W-:Y:S02]  /*c350*/  @P5 LEA.HI.X R173, R173, c[0x0][0x1cc], R174, 0x1, P6 ;  /* 0x00007300adad5a11 */ /* 0x000fe400030f0cae */
[----:B------:R-:W-:Y:S02]  /*c360*/  PLOP3.LUT P6, PT, PT, PT, UP3, 0x80, 0x0 ;  /* 0x000000000000781c */ /* 0x000fe40003fcf038 */
[----:B------:R-:W-:Y:S02]  /*c370*/  PLOP3.LUT P5, PT, PT, PT, UP3, 0x80, 0x0 ;  /* 0x000000000000781c */ /* 0x000fe40003faf038 */
[----:B------:R-:W-:Y:S02]  /*c380*/  PLOP3.LUT P5, PT, PT, PT, UP3, 0x80, 0x0 ;  /* 0x000000000000781c */ /* 0x000fe40003faf038 */
[----:B-1----:R-:W-:Y:S02]  /*c390*/  FMNMX.FTZ R0, R175, R2, !PT ;  /* 0x00000002af007209 */ /* 0x002fe40007810000 */
[----:B--2---:R-:W-:Y:S03]  /*c3a0*/  FMNMX.FTZ R164, R167, R164, !PT ;  /* 0x000000a4a7a47209 */ /* 0x004fe60007810000 */
[----:B------:R-:W-:Y:S02]  /*c3b0*/  FMUL.FTZ R191, R0, c[0x0][0x2d0] ;  /* 0x0000b40000bf7a20 */ /* 0x000fe40000410000 */
[----:B------:R1:W-:Y:S01]  /*c3c0*/  @P6 LDGSTS.E.BYPASS.LTC128B.128 [R231+0x8100], [R196.64], !P4 ;  /* 0x08100000c4e76fae */ /* 0x0003e2000e101d52 */
[----:B------:R-:W-:Y:S01]  /*c3d0*/  PLOP3.LUT P6, PT, PT, PT, UP3, 0x80, 0x0 ;  /* 0x000000000000781c */ /* 0x000fe20003fcf038 */
[C---:B------:R-:W-:Y:S01]  /*c3e0*/  FMUL.FTZ R189, R164.reuse, c[0x0][0x2d0] ;  /* 0x0000b400a4bd7a20 */ /* 0x040fe20000410000 */
[----:B------:R-:W-:Y:S01]  /*c3f0*/  PLOP3.LUT P6, PT, PT, PT, UP3, 0x80, 0x0 ;  /* 0x000000000000781c */ /* 0x000fe20003fcf038 */
[----:B------:R-:W-:Y:S02]  /*c400*/  FADD.FTZ R165, -R164, R165 ;  /* 0x000000a5a4a57221 */ /* 0x000fe40000010100 */
[----:B------:R-:W-:Y:S02]  /*c410*/  FADD.FTZ R2, -R0, R3 ;  /* 0x0000000300027221 */ /* 0x000fe40000010100 */
[----:B------:R2:W-:Y:S01]  /*c420*/  @P0 LDGSTS.E.BYPASS.LTC128B.128 [R231+0xa100], [R198.64], !P3 ;  /* 0x0a100000c6e70fae */ /* 0x0005e2000d901d52 */
[----:B------:R-:W-:Y:S01]  /*c430*/  PLOP3.LUT P0, PT, PT, PT, UP3, 0x80, 0x0 ;  /* 0x000000000000781c */ /* 0x000fe20003f0f038 */
[--C-:B------:R-:W-:Y:S01]  /*c440*/  FFMA.FTZ R186, R4, c[0x0][0x2d0], -R191.reuse ;  /* 0x0000b40004ba7a23 */ /* 0x100fe200000108bf */
[----:B------:R-:W-:Y:S01]  /*c450*/  PLOP3.LUT P0, PT, PT, PT, UP3, 0x80, 0x0 ;  /* 0x000000000000781c */ /* 0x000fe20003f0f038 */
[--C-:B------:R-:W-:Y:S02]  /*c460*/  FFMA.FTZ R167, R8, c[0x0][0x2d0], -R191.reuse ;  /* 0x0000b40008a77a23 */ /* 0x100fe400000108bf */
[----:B------:R-:W-:Y:S02]  /*c470*/  FFMA.FTZ R184, R9, c[0x0][0x2d0], -R191 ;  /* 0x0000b40009b87a23 */ /* 0x000fe400000108bf */
[----:B------:R3:W-:Y:S01]  /*c480*/  @P5 LDGSTS.E.BYPASS.LTC128B.128 [R231+0xc100], [R200.64], !P2 ;  /* 0x0c100000c8e75fae */ /* 0x0007e2000d101d52 */
[----:B------:R-:W-:Y:S01]  /*c490*/  PLOP3.LUT P5, PT, PT, PT, UP3, 0x80, 0x0 ;  /* 0x000000000000781c */ /* 0x000fe20003faf038 */
[--C-:B------:R-:W-:Y:S01]  /*c4a0*/  FFMA.FTZ R190, R6, c[0x0][0x2d0], -R189.reuse ;  /* 0x0000b40006be7a23 */ /* 0x100fe200000108bd */
[----:B------:R-:W-:Y:S01]  /*c4b0*/  PLOP3.LUT P5, PT, PT, PT, UP3, 0x80, 0x0 ;  /* 0x000000000000781c */ /* 0x000fe20003faf038 */
[--C-:B------:R-:W-:Y:S01]  /*c4c0*/  FFMA.FTZ R185, R7, c[0x0][0x2d0], -R189.reuse ;  /* 0x0000b40007b97a23 */ /* 0x100fe200000108bd */
[----:B------:R-:W-:Y:S01]  /*c4d0*/  MUFU.EX2 R186, R186 ;  /* 0x000000ba00ba7308 */ /* 0x000fe20000000800 */
[--C-:B------:R-:W-:Y:S02]  /*c4e0*/  FFMA.FTZ R187, R10, c[0x0][0x2d0], -R189.reuse ;  /* 0x0000b4000abb7a23 */ /* 0x100fe400000108bd */
[----:B------:R4:W-:Y:S01]  /*c4f0*/  @P6 LDGSTS.E.BYPASS.LTC128B.128 [R231+0xe100], [R176.64], !P1 ;  /* 0x0e100000b0e76fae */ /* 0x0009e2000c901d52 */
[----:B------:R-:W-:Y:S01]  /*c500*/  PLOP3.LUT P6, PT, PT, PT, UP3, 0x80, 0x0 ;  /* 0x000000000000781c */ /* 0x000fe20003fcf038 */
[----:B------:R-:W-:Y:S01]  /*c510*/  FFMA.FTZ R188, R11, c[0x0][0x2d0], -R189 ;  /* 0x0000b4000bbc7a23 */ /* 0x000fe200000108bd */
[----:B------:R-:W-:Y:S01]  /*c520*/  PLOP3.LUT P6, PT, PT, PT, UP3, 0x80, 0x0 ;  /* 0x000000000000781c */ /* 0x000fe20003fcf038 */
[----:B------:R-:W-:Y:S02]  /*c530*/  FMUL.FTZ R3, R2, c[0x0][0x2d0] ;  /* 0x0000b40002037a20 */ /* 0x000fe40000410000 */
[----:B------:R-:W-:Y:S01]  /*c540*/  FMUL.FTZ R2, R165, c[0x0][0x2d0] ;  /* 0x0000b400a5027a20 */ /* 0x000fe20000410000 */
[----:B------:R-:W-:Y:S01]  /*c550*/  MUFU.EX2 R167, R167 ;  /* 0x000000a700a77308 */ /* 0x000fe20000000800 */
[----:B------:R4:W-:Y:S01]  /*c560*/  @P0 LDGSTS.E.BYPASS.LTC128B.128 [R231+0x9100], [R178.64], !P4 ;  /* 0x09100000b2e70fae */ /* 0x0009e2000e101d52 */
[----:B------:R-:W-:Y:S01]  /*c570*/  PLOP3.LUT P0, PT, PT, PT, UP3, 0x80, 0x0 ;  /* 0x000000000000781c */ /* 0x000fe20003f0f038 */
[--C-:B------:R-:W-:Y:S01]  /*c580*/  FFMA.FTZ R165, R5, c[0x0][0x2d0], -R191.reuse ;  /* 0x0000b40005a57a23 */ /* 0x100fe200000108bf */
[----:B------:R-:W-:Y:S01]  /*c590*/  PLOP3.LUT P0, PT, PT, PT, UP3, 0x80, 0x0 ;  /* 0x000000000000781c */ /* 0x000fe20003f0f038 */
[--C-:B------:R-:W-:Y:S02]  /*c5a0*/  FFMA.FTZ R192, R12, c[0x0][0x2d0], -R191.reuse ;  /* 0x0000b4000cc07a23 */ /* 0x100fe400000108bf */
[----:B------:R-:W-:Y:S02]  /*c5b0*/  FFMA.FTZ R193, R13, c[0x0][0x2d0], -R191 ;  /* 0x0000b4000dc17a23 */ /* 0x000fe400000108bf */
[----:B------:R5:W-:Y:S01]  /*c5c0*/  @P5 LDGSTS.E.BYPASS.LTC128B.128 [R231+0xb100], [R168.64], !P3 ;  /* 0x0b100000a8e75fae */ /* 0x000be2000d901d52 */
[----:B------:R-:W4:Y:S01]  /*c5d0*/  MUFU.EX2 R3, R3 ;  /* 0x0000000300037308 */ /* 0x000f220000000800 */
[--C-:B------:R-:W-:Y:S01]  /*c5e0*/  FFMA.FTZ R194, R14, c[0x0][0x2d0], -R189.reuse ;  /* 0x0000b4000ec27a23 */ /* 0x100fe200000108bd */
[----:B------:R-:W-:Y:S01]  /*c5f0*/  PLOP3.LUT P5, PT, PT, PT, UP3, 0x80, 0x0 ;  /* 0x000000000000781c */ /* 0x000fe20003faf038 */
[----:B------:R-:W-:Y:S02]  /*c600*/  FFMA.FTZ R195, R15, c[0x0][0x2d0], -R189 ;  /* 0x0000b4000fc37a23 */ /* 0x000fe400000108bd */
[--C-:B-1----:R-:W-:Y:S02]  /*c610*/  FFMA.FTZ R196, R16, c[0x0][0x2d0], -R191.reuse ;  /* 0x0000b40010c47a23 */ /* 0x102fe400000108bf */
[----:B------:R5:W-:Y:S01]  /*c620*/  @P6 LDGSTS.E.BYPASS.LTC128B.128 [R231+0xd100], [R170.64], !P2 ;  /* 0x0d100000aae76fae */ /* 0x000be2000d101d52 */
[----:B------:R-:W-:Y:S02]  /*c630*/  FFMA.FTZ R197, R17, c[0x0][0x2d0], -R191 ;  /* 0x0000b40011c57a23 */ /* 0x000fe400000108bf */
[----:B------:R-:W1:Y:S01]  /*c640*/  MUFU.EX2 R2, R2 ;  /* 0x0000000200027308 */ /* 0x000e620000000800 */
[--C-:B--2---:R-:W-:Y:S02]  /*c650*/  FFMA.FTZ R198, R18, c[0x0][0x2d0], -R189.reuse ;  /* 0x0000b40012c67a23 */ /* 0x104fe400000108bd */
[----:B------:R-:W-:Y:S02]  /*c660*/  FFMA.FTZ R199, R19, c[0x0][0x2d0], -R189 ;  /* 0x0000b40013c77a23 */ /* 0x000fe400000108bd */
[----:B------:R2:W-:Y:S01]  /*c670*/  @P0 LDGSTS.E.BYPASS.LTC128B.128 [R231+0xf100], [R172.64], !P1 ;  /* 0x0f100000ace70fae */ /* 0x0005e2000c901d52 */
[--C-:B---3--:R-:W-:Y:S01]  /*c680*/  FFMA.FTZ R200, R28, c[0x0][0x2d0], -R191.reuse ;  /* 0x0000b4001cc87a23 */ /* 0x108fe200000108bf */
[----:B------:R-:W-:Y:S01]  /*c690*/  PLOP3.LUT P0, PT, PT, PT, UP0, 0x80, 0x0 ;  /* 0x000000000000781c */ /* 0x000fe20003f0f008 */
[----:B------:R-:W-:Y:S02]  /*c6a0*/  FFMA.FTZ R201, R29, c[0x0][0x2d0], -R191 ;  /* 0x0000b4001dc97a23 */ /* 0x000fe400000108bf */
[----:B------:R-:W3:Y:S01]  /*c6b0*/  MUFU.EX2 R165, R165 ;  /* 0x000000a500a57308 */ /* 0x000ee20000000800 */
[--C-:B------:R-:W-:Y:S02]  /*c6c0*/  FFMA.FTZ R202, R30, c[0x0][0x2d0], -R189.reuse ;  /* 0x0000b4001eca7a23 */ /* 0x100fe400000108bd */
[----:B----4-:R-:W-:Y:S01]  /*c6d0*/  LDSM.16.MT88.4 R176, [R221+0x100] ;  /* 0x00010000ddb0783b */ /* 0x010fe20000004200 */
[C---:B------:R-:W-:Y:S02]  /*c6e0*/  FMUL.FTZ R4, R3.reuse, R160 ;  /* 0x000000a003047220 */ /* 0x040fe40000410000 */
[C---:B------:R-:W-:Y:S02]  /*c6f0*/  FMUL.FTZ R5, R3.reuse, R161 ;  /* 0x000000a103057220 */ /* 0x040fe40000410000 */
[C---:B------:R-:W-:Y:S02]  /*c700*/  FMUL.FTZ R8, R3.reuse, R156 ;  /* 0x0000009c03087220 */ /* 0x040fe40000410000 */
[----:B------:R-:W4:Y:S01]  /*c710*/  MUFU.EX2 R184, R184 ;  /* 0x000000b800b87308 */ /* 0x000f220000000800 */
[C---:B------:R-:W-:Y:S01]  /*c720*/  FMUL.FTZ R9, R3.reuse, R157 ;  /* 0x0000009d03097220 */ /* 0x040fe20000410000 */
[----:B------:R-:W-:Y:S01]  /*c730*/  LDSM.16.MT88.4 R12, [R220+0x6100] ;  /* 0x00610000dc0c783b */ /* 0x000fe20000004200 */
[----:B------:R-:W-:Y:S02]  /*c740*/  FMUL.FTZ R132, R3, R132 ;  /* 0x0000008403847220 */ /* 0x000fe40000410000 */
[C---:B-1----:R-:W-:Y:S02]  /*c750*/  FMUL.FTZ R6, R2.reuse, R162 ;  /* 0x000000a202067220 */ /* 0x042fe40000410000 */
[C---:B------:R-:W-:Y:S02]  /*c760*/  FMUL.FTZ R7, R2.reuse, R163 ;  /* 0x000000a302077220 */ /* 0x040fe40000410000 */
[C---:B------:R-:W-:Y:S01]  /*c770*/  FMUL.FTZ R10, R2.reuse, R158 ;  /* 0x0000009e020a7220 */ /* 0x040fe20000410000 */
[----:B-----5:R-:W1:Y:S01]  /*c780*/  LDSM.16.MT88.4 R168, [R227+0x100] ;  /* 0x00010000e3a8783b */ /* 0x020e620000004200 */
[----:B------:R-:W-:Y:S01]  /*c790*/  MUFU.EX2 R190, R190 ;  /* 0x000000be00be7308 */ /* 0x000fe20000000800 */
[C---:B------:R-:W-:Y:S01]  /*c7a0*/  FMUL.FTZ R11, R2.reuse, R159 ;  /* 0x0000009f020b7220 */ /* 0x040fe20000410000 */
[----:B---3--:R-:W-:Y:S01]  /*c7b0*/  F2FP.PACK_AB R160, R165, R186 ;  /* 0x000000baa5a0723e */ /* 0x008fe200000000ff */
[C---:B------:R-:W-:Y:S02]  /*c7c0*/  FMUL.FTZ R133, R3.reuse, R133 ;  /* 0x0000008503857220 */ /* 0x040fe40000410000 */
[C---:B------:R-:W-:Y:S02]  /*c7d0*/  FMUL.FTZ R134, R2.reuse, R134 ;  /* 0x0000008602867220 */ /* 0x040fe40000410000 */
[----:B--2---:R-:W2:Y:S01]  /*c7e0*/  LDSM.16.MT88.4 R172, [R222+0x100] ;  /* 0x00010000deac783b */ /* 0x004ea20000004200 */
[----:B------:R-:W-:Y:S02]  /*c7f0*/  FMUL.FTZ R135, R2, R135 ;  /* 0x0000008702877220 */ /* 0x000fe40000410000 */
[----:B------:R-:W3:Y:S01]  /*c800*/  MUFU.EX2 R185, R185 ;  /* 0x000000b900b97308 */ /* 0x000ee20000000800 */
[C---:B------:R-:W-:Y:S01]  /*c810*/  FMUL.FTZ R136, R3.reuse, R136 ;  /* 0x0000008803887220 */ /* 0x040fe20000410000 */
[----:B----4-:R-:W-:Y:S01]  /*c820*/  F2FP.PACK_AB R162, R184, R167 ;  /* 0x000000a7b8a2723e */ /* 0x010fe200000000ff */
[C---:B------:R-:W-:Y:S02]  /*c830*/  FMUL.FTZ R137, R3.reuse, R137 ;  /* 0x0000008903897220 */ /* 0x040fe40000410000 */
[----:B------:R-:W4:Y:S01]  /*c840*/  LDSM.16.MT88.4 R156, [R220+0x100] ;  /* 0x00010000dc9c783b */ /* 0x000f220000004200 */
[C---:B------:R-:W-:Y:S02]  /*c850*/  FMUL.FTZ R138, R2.reuse, R138 ;  /* 0x0000008a028a7220 */ /* 0x040fe40000410000 */
[C---:B------:R-:W-:Y:S02]  /*c860*/  FMUL.FTZ R139, R2.reuse, R139 ;  /* 0x0000008b028b7220 */ /* 0x040fe40000410000 */
[----:B------:R-:W-:Y:S01]  /*c870*/  MUFU.EX2 R187, R187 ;  /* 0x000000bb00bb7308 */ /* 0x000fe20000000800 */
[C---:B------:R-:W-:Y:S02]  /*c880*/  FMUL.FTZ R140, R3.reuse, R140 ;  /* 0x0000008c038c7220 */ /* 0x040fe40000410000 */
[----:B------:R-:W-:Y:S01]  /*c890*/  FMUL.FTZ R141, R3, R141 ;  /* 0x0000008d038d7220 */ /* 0x000fe20000410000 */
[----:B------:R-:W-:Y:S01]  /*c8a0*/  LDSM.16.MT88.4 R16, [R222+0x900] ;  /* 0x00090000de10783b */ /* 0x000fe20000004200 */
[C---:B------:R-:W-:Y:S02]  /*c8b0*/  FMUL.FTZ R142, R2.reuse, R142 ;  /* 0x0000008e028e7220 */ /* 0x040fe40000410000 */
[----:B------:R-:W-:Y:S02]  /*c8c0*/  FMUL.FTZ R143, R2, R143 ;  /* 0x0000008f028f7220 */ /* 0x000fe40000410000 */
[----:B------:R-:W-:Y:S01]  /*c8d0*/  FFMA.FTZ R203, R31, c[0x0][0x2d0], -R189 ;  /* 0x0000b4001fcb7a23 */ /* 0x000fe200000108bd */
[----:B------:R-:W5:Y:S01]  /*c8e0*/  MUFU.EX2 R188, R188 ;  /* 0x000000bc00bc7308 */ /* 0x000f620000000800 */
[----:B------:R-:W-:Y:S01]  /*c8f0*/  FFMA.FTZ R32, R32, c[0x0][0x2d0], -R191 ;  /* 0x0000b40020207a23 */ /* 0x000fe200000108bf */
[----:B------:R-:W-:Y:S01]  /*c900*/  LDSM.16.MT88.4 R180, [R220+0x2900] ;  /* 0x00290000dcb4783b */ /* 0x000fe20000004200 */
[----:B------:R-:W-:Y:S01]  /*c910*/  FMUL.FTZ R144, R3, R144 ;  /* 0x0000009003907220 */ /* 0x000fe20000410000 */
[----:B---3--:R-:W-:Y:S01]  /*c920*/  F2FP.PACK_AB R161, R185, R190 ;  /* 0x000000beb9a1723e */ /* 0x008fe200000000ff */
[C---:B------:R-:W-:Y:S02]  /*c930*/  FMUL.FTZ R145, R3.reuse, R145 ;  /* 0x0000009103917220 */ /* 0x040fe40000410000 */
[C---:B------:R-:W-:Y:S02]  /*c940*/  FMUL.FTZ R146, R2.reuse, R146 ;  /* 0x0000009202927220 */ /* 0x040fe40000410000 */
[C---:B------:R-:W-:Y:S01]  /*c950*/  FMUL.FTZ R147, R2.reuse, R147 ;  /* 0x0000009302937220 */ /* 0x040fe20000410000 */
[----:B------:R-:W-:Y:S01]  /*c960*/  LDSM.16.MT88.4 R28, [R221+0x7100] ;  /* 0x00710000dd1c783b */ /* 0x000fe20000004200 */
[C---:B------:R-:W-:Y:S01]  /*c970*/  FMUL.FTZ R148, R3.reuse, R148 ;  /* 0x0000009403947220 */ /* 0x040fe20000410000 */
[----:B------:R-:W-:Y:S01]  /*c980*/  MUFU.EX2 R192, R192 ;  /* 0x000000c000c07308 */ /* 0x000fe20000000800 */
[C---:B------:R-:W-:Y:S02]  /*c990*/  FMUL.FTZ R149, R3.reuse, R149 ;  /* 0x0000009503957220 */ /* 0x040fe40000410000 */
[C---:B------:R-:W-:Y:S02]  /*c9a0*/  FMUL.FTZ R150, R2.reuse, R150 ;  /* 0x0000009602967220 */ /* 0x040fe40000410000 */
[C---:B------:R-:W-:Y:S01]  /*c9b0*/  FMUL.FTZ R151, R2.reuse, R151 ;  /* 0x0000009702977220 */ /* 0x040fe20000410000 */
[----:B------:R-:W0:Y:S01]  /*c9c0*/  LDGDEPBAR ;  /* 0x00000000000079af */ /* 0x000e220000000000 */
[C---:B------:R-:W-:Y:S02]  /*c9d0*/  FMUL.FTZ R152, R3.reuse, R152 ;  /* 0x0000009803987220 */ /* 0x040fe40000410000 */
[C---:B------:R-:W-:Y:S01]  /*c9e0*/  FMUL.FTZ R153, R3.reuse, R153 ;  /* 0x0000009903997220 */ /* 0x040fe20000410000 */
[----:B------:R-:W3:Y:S01]  /*c9f0*/  MUFU.EX2 R193, R193 ;  /* 0x000000c100c17308 */ /* 0x000ee20000000800 */
[----:B------:R-:W-:Y:S01]  /*ca00*/  FMUL.FTZ R154, R2, R154 ;  /* 0x0000009a029a7220 */ /* 0x000fe20000410000 */
[----:B-----5:R-:W-:Y:S01]  /*ca10*/  F2FP.PACK_AB R163, R188, R187 ;  /* 0x000000bbbca3723e */ /* 0x020fe200000000ff */
[C---:B------:R-:W-:Y:S02]  /*ca20*/  FMUL.FTZ R155, R2.reuse, R155 ;  /* 0x0000009b029b7220 */ /* 0x040fe40000410000 */
[C---:B------:R-:W-:Y:S02]  /*ca30*/  FMUL.FTZ R36, R3.reuse, R36 ;  /* 0x0000002403247220 */ /* 0x040fe40000410000 */
[C---:B------:R-:W-:Y:S02]  /*ca40*/  FMUL.FTZ R37, R3.reuse, R37 ;  /* 0x0000002503257220 */ /* 0x040fe40000410000 */
[C---:B-1----:R-:W-:Y:S01]  /*ca50*/  HMMA.16816.F32 R4, R160.reuse, R168, R4 ;  /* 0x000000a8a004723c */ /* 0x042fe20000001804 */
[----:B------:R-:W-:Y:S04]  /*ca60*/  MUFU.EX2 R194, R194 ;  /* 0x000000c200c27308 */ /* 0x000fe80000000800 */
[C---:B------:R-:W-:Y:S02]  /*ca70*/  FMUL.FTZ R38, R2.reuse, R38 ;  /* 0x0000002602267220 */ /* 0x040fe40000410000 */
[C---:B------:R-:W-:Y:S01]  /*ca80*/  FMUL.FTZ R39, R2.reuse, R39 ;  /* 0x0000002702277220 */ /* 0x040fe20000410000 */
[C---:B------:R-:W-:Y:S01]  /*ca90*/  HMMA.16816.F32 R8, R160.reuse, R170, R8 ;  /* 0x000000aaa008723c */ /* 0x040fe20000001808 */
[----:B------:R-:W1:Y:S02]  /*caa0*/  LDSM.16.MT88.4 R168, [R227+0x2100] ;  /* 0x00210000e3a8783b */ /* 0x000e640000004200 */
[----:B------:R-:W5:Y:S01]  /*cab0*/  MUFU.EX2 R195, R195 ;  /* 0x000000c300c37308 */ /* 0x000f620000000800 */
[C---:B------:R-:W-:Y:S02]  /*cac0*/  FMUL.FTZ R40, R3.reuse, R40 ;  /* 0x0000002803287220 */ /* 0x040fe40000410000 */
[C---:B------:R-:W-:Y:S02]  /*cad0*/  FMUL.FTZ R41, R3.reuse, R41 ;  /* 0x0000002903297220 */ /* 0x040fe40000410000 */
[C---:B--2---:R-:W-:Y:S04]  /*cae0*/  HMMA.16816.F32 R132, R160.reuse, R172, R132 ;  /* 0x000000aca084723c */ /* 0x044fe80000001884 */
[C---:B------:R-:W-:Y:S01]  /*caf0*/  FMUL.FTZ R42, R2.reuse, R42 ;  /* 0x0000002a022a7220 */ /* 0x040fe20000410000 */
[----:B------:R-:W-:Y:S01]  /*cb00*/  MUFU.EX2 R196, R196 ;  /* 0x000000c400c47308 */ /* 0x000fe20000000800 */
[C---:B------:R-:W-:Y:S02]  /*cb10*/  FMUL.FTZ R43, R2.reuse, R43 ;  /* 0x0000002b022b7220 */ /* 0x040fe40000410000 */
[C---:B------:R-:W-:Y:S01]  /*cb20*/  HMMA.16816.F32 R136, R160.reuse, R174, R136 ;  /* 0x000000aea088723c */ /* 0x040fe20000001888 */
[----:B------:R-:W2:Y:S03]  /*cb30*/  LDSM.16.MT88.4 R172, [R222+0x2100] ;  /* 0x00210000deac783b */ /* 0x000ea60000004200 */
[C---:B------:R-:W-:Y:S02]  /*cb40*/  FMUL.FTZ R44, R3.reuse, R44 ;  /* 0x0000002c032c7220 */ /* 0x040fe40000410000 */
[C---:B------:R-:W-:Y:S01]  /*cb50*/  FMUL.FTZ R45, R3.reuse, R45 ;  /* 0x0000002d032d7220 */ /* 0x040fe20000410000 */
[----:B------:R-:W1:Y:S01]  /*cb60*/  MUFU.EX2 R197, R197 ;  /* 0x000000c500c57308 */ /* 0x000e620000000800 */
[C---:B------:R-:W-:Y:S04]  /*cb70*/  HMMA.16816.F32 R140, R160.reuse, R176, R140 ;  /* 0x000000b0a08c723c */ /* 0x040fe8000000188c */
[C---:B------:R-:W-:Y:S02]  /*cb80*/  FMUL.FTZ R46, R2.reuse, R46 ;  /* 0x0000002e022e7220 */ /* 0x040fe40000410000 */
[C---:B------:R-:W-:Y:S02]  /*cb90*/  FMUL.FTZ R47, R2.reuse, R47 ;  /* 0x0000002f022f7220 */ /* 0x040fe40000410000 */
[C---:B------:R-:W-:Y:S01]  /*cba0*/  HMMA.16816.F32 R144, R160.reuse, R178, R144 ;  /* 0x000000b2a090723c */ /* 0x040fe20000001890 */
[----:B------:R-:W-:Y:S01]  /*cbb0*/  LDSM.16.MT88.4 R176, [R221+0x2900] ;  /* 0x00290000ddb0783b */ /* 0x000fe20000004200 */
[----:B------:R-:W-:Y:S02]  /*cbc0*/  MUFU.EX2 R198, R198 ;  /* 0x000000c600c67308 */ /* 0x000fe40000000800 */
[C---:B------:R-:W-:Y:S02]  /*cbd0*/  FMUL.FTZ R48, R3.reuse, R48 ;  /* 0x0000003003307220 */ /* 0x040fe40000410000 */
[C---:B------:R-:W-:Y:S02]  /*cbe0*/  FMUL.FTZ R49, R3.reuse, R49 ;  /* 0x0000003103317220 */ /* 0x040fe40000410000 */
[C---:B----4-:R-:W-:Y:S04]  /*cbf0*/  HMMA.16816.F32 R148, R160.reuse, R156, R148 ;  /* 0x0000009ca094723c */ /* 0x050fe80000001894 */
[C---:B------:R-:W-:Y:S01]  /*cc00*/  FMUL.FTZ R50, R2.reuse, R50 ;  /* 0x0000003202327220 */ /* 0x040fe20000410000 */
[----:B------:R-:W4:Y:S01]  /*cc10*/  MUFU.EX2 R199, R199 ;  /* 0x000000c700c77308 */ /* 0x000f220000000800 */
[C---:B------:R-:W-:Y:S02]  /*cc20*/  FMUL.FTZ R51, R2.reuse, R51 ;  /* 0x0000003302337220 */ /* 0x040fe40000410000 */
[C---:B------:R-:W-:Y:S01]  /*cc30*/  HMMA.16816.F32 R152, R160.reuse, R158, R152 ;  /* 0x0000009ea098723c */ /* 0x040fe20000001898 */
[----:B------:R-:W3:Y:S03]  /*cc40*/  LDSM.16.MT88.4 R156, [R221+0x2100] ;  /* 0x00210000dd9c783b */ /* 0x000ee60000004200 */
[C---:B------:R-:W-:Y:S02]  /*cc50*/  FMUL.FTZ R52, R3.reuse, R52 ;  /* 0x0000003403347220 */ /* 0x040fe40000410000 */
[C---:B------:R-:W-:Y:S01]  /*cc60*/  FMUL.FTZ R53, R3.reuse, R53 ;  /* 0x0000003503357220 */ /* 0x040fe20000410000 */
[----:B------:R-:W-:Y:S01]  /*cc70*/  MUFU.EX2 R200, R200 ;  /* 0x000000c800c87308 */ /* 0x000fe20000000800 */
[C---:B-1----:R-:W-:Y:S04]  /*cc80*/  HMMA.16816.F32 R36, R160.reuse, R168, R36 ;  /* 0x000000a8a024723c */ /* 0x042fe80000001824 */
[C---:B------:R-:W-:Y:S02]  /*cc90*/  FMUL.FTZ R54, R2.reuse, R54 ;  /* 0x0000003602367220 */ /* 0x040fe40000410000 */
[C---:B------:R-:W-:Y:S02]  /*cca0*/  FMUL.FTZ R55, R2.reuse, R55 ;  /* 0x0000003702377220 */ /* 0x040fe40000410000 */
[C---:B------:R-:W-:Y:S01]  /*ccb0*/  HMMA.16816.F32 R40, R160.reuse, R170, R40 ;  /* 0x000000aaa028723c */ /* 0x040fe20000001828 */
[----:B------:R-:W1:Y:S01]  /*ccc0*/  LDSM.16.MT88.4 R168, [R220+0x2100] ;  /* 0x00210000dca8783b */ /* 0x000e620000004200 */
[----:B------:R-:W-:Y:S02]  /*ccd0*/  MUFU.EX2 R201, R201 ;  /* 0x000000c900c97308 */ /* 0x000fe40000000800 */
        /* <DEDUP_REMOVED lines=10> */
[----:B------:R-:W-:Y:S01]  /*cd80*/  MUFU.EX2 R203, R203 ;  /* 0x000000cb00cb7308 */ /* 0x000fe20000000800 */
[C---:B------:R-:W-:Y:S01]  /*cd90*/  FMUL.FTZ R62, R2.reuse, R62 ;  /* 0x0000003e023e7220 */ /* 0x040fe20000410000 */
[C---:B---3--:R-:W-:Y:S03]  /*cda0*/  HMMA.16816.F32 R52, R160.reuse, R156, R52 ;  /* 0x0000009ca034723c */ /* 0x048fe60000001834 */
[C---:B------:R-:W-:Y:S02]  /*cdb0*/  FMUL.FTZ R63, R2.reuse, R63 ;  /* 0x0000003f023f7220 */ /* 0x040fe40000410000 */
[C---:B------:R-:W-:Y:S02]  /*cdc0*/  FMUL.FTZ R64, R3.reuse, R64 ;  /* 0x0000004003407220 */ /* 0x040fe40000410000 */
[C---:B------:R-:W-:Y:S01]  /*cdd0*/  FMUL.FTZ R65, R3.reuse, R65 ;  /* 0x0000004103417220 */ /* 0x040fe20000410000 */
[C---:B------:R-:W-:Y:S01]  /*cde0*/  HMMA.16816.F32 R56, R160.reuse, R158, R56 ;  /* 0x0000009ea038723c */ /* 0x040fe20000001838 */
[----:B------:R-:W3:Y:S03]  /*cdf0*/  LDSM.16.MT88.4 R156, [R222+0x4100] ;  /* 0x00410000de9c783b */ /* 0x000ee60000004200 */
        /* <DEDUP_REMOVED lines=83> */
[----:B------:R-:W-:Y:S02]  /*d330*/  LDSM.16.MT88.4 R172, [R227+0x2900] ;  /* 0x00290000e3ac783b */ /* 0x000fe40000004200 */
[C---:B------:R-:W-:Y:S02]  /*d340*/  FMUL.FTZ R126, R2.reuse, R126 ;  /* 0x0000007e027e7220 */ /* 0x040fe40000410000 */
[C---:B------:R-:W-:Y:S02]  /*d350*/  FMUL.FTZ R127, R2.reuse, R127 ;  /* 0x0000007f027f7220 */ /* 0x040fe40000410000 */
[C---:B------:R-:W-:Y:S02]  /*d360*/  FMUL.FTZ R128, R3.reuse, R128 ;  /* 0x0000008003807220 */ /* 0x040fe40000410000 */
[----:B------:R-:W-:Y:S03]  /*d370*/  FMUL.FTZ R129, R3, R129 ;  /* 0x0000008103817220 */ /* 0x000fe60000410000 */
[C---:B------:R-:W-:Y:S03]  /*d380*/  HMMA.16816.F32 R124, R160.reuse, R12, R124 ;  /* 0x0000000ca07c723c */ /* 0x040fe6000000187c */
[C---:B------:R-:W-:Y:S02]  /*d390*/  FMUL.FTZ R130, R2.reuse, R130 ;  /* 0x0000008202827220 */ /* 0x040fe40000410000 */
[C---:B------:R-:W-:Y:S02]  /*d3a0*/  FMUL.FTZ R131, R2.reuse, R131 ;  /* 0x0000008302837220 */ /* 0x040fe40000410000 */
[----:B------:R-:W-:Y:S01]  /*d3b0*/  F2FP.PACK_AB R12, R193, R192 ;  /* 0x000000c0c10c723e */ /* 0x000fe200000000ff */
[----:B------:R-:W-:Y:S01]  /*d3c0*/  FFMA.FTZ R186, R3, R244, R186 ;  /* 0x000000f403ba7223 */ /* 0x000fe200000100ba */
[----:B-----5:R-:W-:Y:S03]  /*d3d0*/  F2FP.PACK_AB R13, R195, R194 ;  /* 0x000000c2c30d723e */ /* 0x020fe600000000ff */
[----:B------:R-:W-:Y:S01]  /*d3e0*/  HMMA.16816.F32 R128, R160, R14, R128 ;  /* 0x0000000ea080723c */ /* 0x000fe20000001880 */
[----:B------:R-:W2:Y:S02]  /*d3f0*/  LDSM.16.MT88.4 R160, [R220+0x900] ;  /* 0x00090000dca0783b */ /* 0x000ea40000004200 */
[----:B------:R-:W-:Y:S02]  /*d400*/  FFMA.FTZ R190, R2, R241, R190 ;  /* 0x000000f102be7223 */ /* 0x000fe400000100be */
[----:B------:R-:W-:Y:S02]  /*d410*/  FADD.FTZ R186, R165, R186 ;  /* 0x000000baa5ba7221 */ /* 0x000fe40000010000 */
[----:B------:R-:W-:Y:S01]  /*d420*/  F2FP.PACK_AB R14, R197, R196 ;  /* 0x000000c4c50e723e */ /* 0x000fe200000000ff */
[----:B------:R-:W-:Y:S01]  /*d430*/  FADD.FTZ R190, R185, R190 ;  /* 0x000000beb9be7221 */ /* 0x000fe20000010000 */
[----:B----4-:R-:W-:Y:S03]  /*d440*/  F2FP.PACK_AB R15, R199, R198 ;  /* 0x000000c6c70f723e */ /* 0x010fe600000000ff */
[----:B------:R-:W-:Y:S02]  /*d450*/  FADD.FTZ R167, R167, R186 ;  /* 0x000000baa7a77221 */ /* 0x000fe40000010000 */
[----:B------:R-:W-:Y:S02]  /*d460*/  FADD.FTZ R187, R187, R190 ;  /* 0x000000bebbbb7221 */ /* 0x000fe40000010000 */
[C---:B---3--:R-:W-:Y:S05]  /*d470*/  HMMA.16816.F32 R4, R12.reuse, R156, R4 ;  /* 0x0000009c0c04723c */ /* 0x048fea0000001804 */
[----:B------:R-:W-:Y:S02]  /*d480*/  FADD.FTZ R167, R184, R167 ;  /* 0x000000a7b8a77221 */ /* 0x000fe40000010000 */
[----:B------:R-:W-:Y:S01]  /*d490*/  FADD.FTZ R187, R188, R187 ;  /* 0x000000bbbcbb7221 */ /* 0x000fe20000010000 */
[C---:B------:R-:W-:Y:S01]  /*d4a0*/  HMMA.16816.F32 R8, R12.reuse, R158, R8 ;  /* 0x0000009e0c08723c */ /* 0x040fe20000001808 */
[----:B------:R-:W3:Y:S03]  /*d4b0*/  LDSM.16.MT88.4 R156, [R222+0x2900] ;  /* 0x00290000de9c783b */ /* 0x000ee60000004200 */
[----:B------:R-:W-:Y:S02]  /*d4c0*/  FADD.FTZ R192, R192, R167 ;  /* 0x000000a7c0c07221 */ /* 0x000fe40000010000 */
[----:B------:R-:W-:Y:S02]  /*d4d0*/  FADD.FTZ R194, R194, R187 ;  /* 0x000000bbc2c27221 */ /* 0x000fe40000010000 */
[C---:B------:R-:W-:Y:S04]  /*d4e0*/  HMMA.16816.F32 R132, R12.reuse, R16, R132 ;  /* 0x000000100c84723c */ /* 0x040fe80000001884 */
        /* <DEDUP_REMOVED lines=11> */
[----:B------:R-:W-:Y:S02]  /*d5a0*/  IMAD.MOV.U32 R165, RZ, RZ, R164 ;  /* 0x000000ffffa57224 */ /* 0x000fe400078e00a4 */
[----:B------:R-:W-:Y:S02]  /*d5b0*/  IMAD.MOV.U32 R3, RZ, RZ, R0 ;  /* 0x000000ffff037224 */ /* 0x000fe400078e0000 */
        /* <DEDUP_REMOVED lines=9> */
[C---:B------:R-:W-:Y:S07]  /*d650*/  HMMA.16816.F32 R52, R12.reuse, R176, R52 ;  /* 0x000000b00c34723c */ /* 0x040fee0000001834 */
[--C-:B------:R-:W-:Y:S01]  /*d660*/  FFMA.FTZ R176, R20, c[0x0][0x2d0], -R191.reuse ;  /* 0x0000b40014b07a23 */ /* 0x100fe200000108bf */
[C---:B------:R-:W-:Y:S04]  /*d670*/  HMMA.16816.F32 R56, R12.reuse, R178, R56 ;  /* 0x000000b20c38723c */ /* 0x040fe80000001838 */
[----:B------:R-:W-:Y:S01]  /*d680*/  FFMA.FTZ R177, R21, c[0x0][0x2d0], -R191 ;  /* 0x0000b40015b17a23 */ /* 0x000fe200000108bf */
[----:B------:R-:W-:Y:S02]  /*d690*/  MUFU.EX2 R176, R176 ;  /* 0x000000b000b07308 */ /* 0x000fe40000000800 */
[--C-:B------:R-:W-:Y:S01]  /*d6a0*/  FFMA.FTZ R178, R22, c[0x0][0x2d0], -R189.reuse ;  /* 0x0000b40016b27a23 */ /* 0x100fe200000108bd */
[C---:B------:R-:W-:Y:S04]  /*d6b0*/  HMMA.16816.F32 R60, R12.reuse, R180, R60 ;  /* 0x000000b40c3c723c */ /* 0x040fe8000000183c */
[----:B------:R-:W-:Y:S02]  /*d6c0*/  FFMA.FTZ R179, R23, c[0x0][0x2d0], -R189 ;  /* 0x0000b40017b37a23 */ /* 0x000fe400000108bd */
[----:B------:R-:W-:Y:S01]  /*d6d0*/  LDSM.16.MT88.4 R20, [R220+0x6900] ;  /* 0x00690000dc14783b */ /* 0x000fe20000004200 */
[--C-:B------:R-:W-:Y:S01]  /*d6e0*/  FFMA.FTZ R180, R24, c[0x0][0x2d0], -R191.reuse ;  /* 0x0000b40018b47a23 */ /* 0x100fe200000108bf */
[C---:B------:R-:W-:Y:S01]  /*d6f0*/  HMMA.16816.F32 R64, R12.reuse, R182, R64 ;  /* 0x000000b60c40723c */ /* 0x040fe20000001840 */
[----:B------:R-:W5:Y:S03]  /*d700*/  MUFU.EX2 R177, R177 ;  /* 0x000000b100b17308 */ /* 0x000f660000000800 */
[--C-:B------:R-:W-:Y:S02]  /*d710*/  FFMA.FTZ R181, R25, c[0x0][0x2d0], -R191.reuse ;  /* 0x0000b40019b57a23 */ /* 0x100fe400000108bf */
[----:B------:R-:W-:Y:S02]  /*d720*/  FFMA.FTZ R191, R33, c[0x0][0x2d0], -R191 ;  /* 0x0000b40021bf7a23 */ /* 0x000fe400000108bf */
[C---:B----4-:R-:W-:Y:S03]  /*d730*/  HMMA.16816.F32 R68, R12.reuse, R16, R68 ;  /* 0x000000100c44723c */ /* 0x050fe60000001844 */
[----:B------:R-:W-:Y:S01]  /*d740*/  MUFU.EX2 R178, R178 ;  /* 0x000000b200b27308 */ /* 0x000fe20000000800 */
[--C-:B------:R-:W-:Y:S02]  /*d750*/  FFMA.FTZ R182, R26, c[0x0][0x2d0], -R189.reuse ;  /* 0x0000b4001ab67a23 */ /* 0x100fe400000108bd */
[----:B------:R-:W-:Y:S02]  /*d760*/  FFMA.FTZ R183, R27, c[0x0][0x2d0], -R189 ;  /* 0x0000b4001bb77a23 */ /* 0x000fe400000108bd */
[C---:B------:R-:W-:Y:S01]  /*d770*/  HMMA.16816.F32 R72, R12.reuse, R18, R72 ;  /* 0x000000120c48723c */ /* 0x040fe20000001848 */
[----:B------:R-:W4:Y:S04]  /*d780*/  LDSM.16.MT88.4 R16, [R227+0x6900] ;  /* 0x00690000e310783b */ /* 0x000f280000004200 */
[----:B------:R-:W-:Y:S03]  /*d790*/  MUFU.EX2 R191, R191 ;  /* 0x000000bf00bf7308 */ /* 0x000fe60000000800 */
[C---:B-1----:R-:W-:Y:S01]  /*d7a0*/  HMMA.16816.F32 R76, R12.reuse, R168, R76 ;  /* 0x000000a80c4c723c */ /* 0x042fe2000000184c */
[----:B------:R-:W-:Y:S06]  /*d7b0*/  LDSM.16.MT88.4 R24, [R222+0x1100] ;  /* 0x00110000de18783b */ /* 0x000fec0000004200 */
[----:B------:R-:W1:Y:S01]  /*d7c0*/  MUFU.EX2 R179, R179 ;  /* 0x000000b300b37308 */ /* 0x000e620000000800 */
[C---:B------:R-:W-:Y:S01]  /*d7d0*/  HMMA.16816.F32 R80, R12.reuse, R170, R80 ;  /* 0x000000aa0c50723c */ /* 0x040fe20000001850 */
[----:B------:R-:W1:Y:S07]  /*d7e0*/  LDSM.16.MT88.4 R168, [R222+0x6900] ;  /* 0x00690000dea8783b */ /* 0x000e6e0000004200 */
[C---:B--2---:R-:W-:Y:S01]  /*d7f0*/  HMMA.16816.F32 R84, R12.reuse, R160, R84 ;  /* 0x000000a00c54723c */ /* 0x044fe20000001854 */
[----:B------:R-:W-:Y:S07]  /*d800*/  MUFU.EX2 R180, R180 ;  /* 0x000000b400b47308 */ /* 0x000fee0000000800 */
[C---:B------:R-:W-:Y:S01]  /*d810*/  HMMA.16816.F32 R88, R12.reuse, R162, R88 ;  /* 0x000000a20c58723c */ /* 0x040fe20000001858 */
[----:B------:R-:W2:Y:S02]  /*d820*/  LDSM.16.MT88.4 R160, [R221+0x6900] ;  /* 0x00690000dda0783b */ /* 0x000ea40000004200 */
[----:B------:R-:W1:Y:S05]  /*d830*/  MUFU.EX2 R181, R181 ;  /* 0x000000b500b57308 */ /* 0x000e6a0000000800 */
[C---:B---3--:R-:W-:Y:S05]  /*d840*/  HMMA.16816.F32 R92, R12.reuse, R156, R92 ;  /* 0x0000009c0c5c723c */ /* 0x048fea000000185c */
[----:B------:R-:W-:Y:S03]  /*d850*/  MUFU.EX2 R182, R182 ;  /* 0x000000b600b67308 */ /* 0x000fe60000000800 */
[C---:B------:R-:W-:Y:S01]  /*d860*/  HMMA.16816.F32 R96, R12.reuse, R158, R96 ;  /* 0x0000009e0c60723c */ /* 0x040fe20000001860 */
[----:B------:R-:W-:Y:S06]  /*d870*/  LDSM.16.MT88.4 R156, [R221+0x1100] ;  /* 0x00110000dd9c783b */ /* 0x000fec0000004200 */
[----:B------:R-:W3:Y:S01]  /*d880*/  MUFU.EX2 R183, R183 ;  /* 0x000000b700b77308 */ /* 0x000ee20000000800 */
        /* <DEDUP_REMOVED lines=8> */
[----:B------:R-:W-:Y:S07]  /*d910*/  LDSM.16.MT88.4 R160, [R227+0x3100] ;  /* 0x00310000e3a0783b */ /* 0x000fee0000004200 */
[C---:B------:R-:W-:Y:S08]  /*d920*/  HMMA.16816.F32 R124, R12.reuse, R20, R124 ;  /* 0x000000140c7c723c */ /* 0x040ff0000000187c */
[----:B------:R-:W-:Y:S01]  /*d930*/  HMMA.16816.F32 R128, R12, R22, R128 ;  /* 0x000000160c80723c */ /* 0x000fe20000001880 */
[----:B------:R-:W1:Y:S06]  /*d940*/  LDSM.16.MT88.4 R20, [R220+0x1100] ;  /* 0x00110000dc14783b */ /* 0x000e6c0000004200 */
[----:B-----5:R-:W-:Y:S01]  /*d950*/  F2FP.PACK_AB R12, R177, R176 ;  /* 0x000000b0b10c723e */ /* 0x020fe200000000ff */
[----:B------:R-:W-:Y:S01]  /*d960*/  FADD.FTZ R176, R176, R197 ;  /* 0x000000c5b0b07221 */ /* 0x000fe20000010000 */
[----:B------:R-:W-:Y:S03]  /*d970*/  F2FP.PACK_AB R13, R179, R178 ;  /* 0x000000b2b30d723e */ /* 0x000fe600000000ff */
[----:B------:R-:W-:Y:S01]  /*d980*/  F2FP.PACK_AB R14, R181, R180 ;  /* 0x000000b4b50e723e */ /* 0x000fe200000000ff */
[----:B------:R-:W-:Y:S01]  /*d990*/  FADD.FTZ R178, R178, R199 ;  /* 0x000000c7b2b27221 */ /* 0x000fe20000010000 */
[----:B---3--:R-:W-:Y:S01]  /*d9a0*/  F2FP.PACK_AB R15, R183, R182 ;  /* 0x000000b6b70f723e */ /* 0x008fe200000000ff */
[----:B------:R-:W-:Y:S02]  /*d9b0*/  FADD.FTZ R177, R177, R176 ;  /* 0x000000b0b1b17221 */ /* 0x000fe40000010000 */
[----:B------:R-:W-:Y:S02]  /*d9c0*/  FADD.FTZ R179, R179, R178 ;  /* 0x000000b2b3b37221 */ /* 0x000fe40000010000 */
[----:B------:R-:W-:Y:S02]  /*d9d0*/  FADD.FTZ R180, R180, R177 ;  /* 0x000000b1b4b47221 */ /* 0x000fe40000010000 */
[C---:B----4-:R-:W-:Y:S03]  /*d9e0*/  HMMA.16816.F32 R4, R12.reuse, R16, R4 ;  /* 0x000000100c04723c */ /* 0x050fe60000001804 */
[----:B------:R-:W-:Y:S02]  /*d9f0*/  FADD.FTZ R182, R182, R179 ;  /* 0x000000b3b6b67221 */ /* 0x000fe40000010000 */
[----:B------:R-:W-:Y:S02]  /*da00*/  FADD.FTZ R181, R181, R180 ;  /* 0x000000b4b5b57221 */ /* 0x000fe40000010000 */
[----:B------:R-:W-:Y:S01]  /*da10*/  FADD.FTZ R183, R183, R182 ;  /* 0x000000b6b7b77221 */ /* 0x000fe20000010000 */
        /* <DEDUP_REMOVED lines=11> */
[C---:B------:R-:W-:Y:S01]  /*dad0*/  HMMA.16816.F32 R36, R12.reuse, R160, R36 ;  /* 0x000000a00c24723c */ /* 0x040fe20000001824 */
[----:B------:R4:W-:Y:S06]  /*dae0*/  MUFU.EX2 R161, R32 ;  /* 0x0000002000a17308 */ /* 0x0009ec0000000800 */
[--C-:B------:R-:W-:Y:S01]  /*daf0*/  FFMA.FTZ R160, R34, c[0x0][0x2d0], -R189.reuse ;  /* 0x0000b40022a07a23 */ /* 0x100fe200000108bd */
[C---:B------:R-:W-:Y:S03]  /*db00*/  HMMA.16816.F32 R40, R12.reuse, R162, R40 ;  /* 0x000000a20c28723c */ /* 0x040fe60000001828 */
[----:B------:R-:W5:Y:S01]  /*db10*/  MUFU.EX2 R163, R160 ;  /* 0x000000a000a37308 */ /* 0x000f620000000800 */
[----:B------:R-:W-:Y:S04]  /*db20*/  FFMA.FTZ R189, R35, c[0x0][0x2d0], -R189 ;  /* 0x0000b40023bd7a23 */ /* 0x000fe800000108bd */
[C---:B------:R-:W-:Y:S05]  /*db30*/  HMMA.16816.F32 R44, R12.reuse, R168, R44 ;  /* 0x000000a80c2c723c */ /* 0x040fea000000182c */
[----:B------:R-:W1:Y:S03]  /*db40*/  MUFU.EX2 R189, R189 ;  /* 0x000000bd00bd7308 */ /* 0x000e660000000800 */
[C---:B------:R-:W-:Y:S01]  /*db50*/  HMMA.16816.F32 R48, R12.reuse, R170, R48 ;  /* 0x000000aa0c30723c */ /* 0x040fe20000001830 */
[----:B------:R-:W-:Y:S07]  /*db60*/  LDSM.16.MT88.4 R168, [R222+0x1900] ;  /* 0x00190000dea8783b */ /* 0x000fee0000004200 */
[C---:B--2---:R-:W-:Y:S01]  /*db70*/  HMMA.16816.F32 R52, R12.reuse, R16, R52 ;  /* 0x000000100c34723c */ /* 0x044fe20000001834 */
[----:B----4-:R-:W-:Y:S07]  /*db80*/  LDSM.16.MT88.4 R32, [R221+0x1900] ;  /* 0x00190000dd20783b */ /* 0x010fee0000004200 */
[C---:B------:R-:W-:Y:S01]  /*db90*/  HMMA.16816.F32 R56, R12.reuse, R18, R56 ;  /* 0x000000120c38723c */ /* 0x040fe20000001838 */
[----:B------:R-:W2:Y:S07]  /*dba0*/  LDSM.16.MT88.4 R16, [R221+0x5100] ;  /* 0x00510000dd10783b */ /* 0x000eae0000004200 */
[C---:B---3--:R-:W-:Y:S08]  /*dbb0*/  HMMA.16816.F32 R60, R12.reuse, R24, R60 ;  /* 0x000000180c3c723c */ /* 0x048ff0000000183c */
        /* <DEDUP_REMOVED lines=14> */
[C---:B------:R-:W-:Y:S08]  /*dca0*/  HMMA.16816.F32 R100, R12.reuse, R156, R100 ;  /* 0x0000009c0c64723c */ /* 0x040ff00000001864 */
[C---:B------:R-:W-:Y:S08]  /*dcb0*/  HMMA.16816.F32 R104, R12.reuse, R158, R104 ;  /* 0x0000009e0c68723c */ /* 0x040ff00000001868 */
[C---:B-1----:R-:W-:Y:S08]  /*dcc0*/  HMMA.16816.F32 R108, R12.reuse, R20, R108 ;  /* 0x000000140c6c723c */ /* 0x042ff0000000186c */
[C---:B------:R-:W-:Y:S01]  /*dcd0*/  HMMA.16816.F32 R112, R12.reuse, R22, R112 ;  /* 0x000000160c70723c */ /* 0x040fe20000001870 */
[----:B------:R-:W1:Y:S07]  /*dce0*/  LDSM.16.MT88.4 R20, [R227+0x3900] ;  /* 0x00390000e314783b */ /* 0x000e6e0000004200 */
[C---:B------:R-:W-:Y:S07]  /*dcf0*/  HMMA.16816.F32 R116, R12.reuse, R28, R116 ;  /* 0x0000001c0c74723c */ /* 0x040fee0000001874 */
[----:B-----5:R-:W-:Y:S01]  /*dd00*/  IMAD.MOV.U32 R28, RZ, RZ, R163 ;  /* 0x000000ffff1c7224 */ /* 0x020fe200078e00a3 */
[C---:B------:R-:W-:Y:S04]  /*dd10*/  HMMA.16816.F32 R120, R12.reuse, R30, R120 ;  /* 0x0000001e0c78723c */ /* 0x040fe80000001878 */
[----:B------:R-:W-:Y:S04]  /*dd20*/  IMAD.MOV.U32 R29, RZ, RZ, R161 ;  /* 0x000000ffff1d7224 */ /* 0x000fe800078e00a1 */
[C---:B--2---:R-:W-:Y:S08]  /*dd30*/  HMMA.16816.F32 R124, R12.reuse, R16, R124 ;  /* 0x000000100c7c723c */ /* 0x044ff0000000187c */
[----:B------:R-:W-:Y:S01]  /*dd40*/  HMMA.16816.F32 R128, R12, R18, R128 ;  /* 0x000000120c80723c */ /* 0x000fe20000001880 */
[----:B------:R-:W2:Y:S06]  /*dd50*/  LDSM.16.MT88.4 R16, [R222+0x3900] ;  /* 0x00390000de10783b */ /* 0x000eac0000004200 */
[----:B------:R-:W-:Y:S02]  /*dd60*/  F2FP.PACK_AB R14, R191, R29 ;  /* 0x0000001dbf0e723e */ /* 0x000fe400000000ff */
[----:B------:R-:W-:Y:S03]  /*dd70*/  F2FP.PACK_AB R15, R189, R28 ;  /* 0x0000001cbd0f723e */ /* 0x000fe600000000ff */
[----:B------:R-:W-:Y:S01]  /*dd80*/  F2FP.PACK_AB R12, R201, R200 ;  /* 0x000000c8c90c723e */ /* 0x000fe200000000ff */
[----:B------:R-:W-:Y:S01]  /*dd90*/  FADD.FTZ R200, R200, R181 ;  /* 0x000000b5c8c87221 */ /* 0x000fe20000010000 */
[----:B------:R-:W-:Y:S01]  /*dda0*/  F2FP.PACK_AB R13, R203, R202 ;  /* 0x000000cacb0d723e */ /* 0x000fe200000000ff */
[----:B------:R-:W-:Y:S02]  /*ddb0*/  FADD.FTZ R202, R202, R183 ;  /* 0x000000b7caca7221 */ /* 0x000fe40000010000 */
[----:B------:R-:W-:Y:S02]  /*ddc0*/  FADD.FTZ R200, R201, R200 ;  /* 0x000000c8c9c87221 */ /* 0x000fe40000010000 */
[----:B------:R-:W-:Y:S02]  /*ddd0*/  FADD.FTZ R202, R203, R202 ;  /* 0x000000cacbca7221 */ /* 0x000fe40000010000 */
[C---:B---3--:R-:W-:Y:S01]  /*dde0*/  HMMA.16816.F32 R160, R12.reuse, R24, R4 ;  /* 0x000000180ca0723c */ /* 0x048fe20000001804 */
[----:B------:R-:W3:Y:S07]  /*ddf0*/  LDSM.16.MT88.4 R4, [R221+0x3900] ;  /* 0x00390000dd04783b */ /* 0x000eee0000004200 */
[C---:B------:R-:W-:Y:S01]  /*de00*/  HMMA.16816.F32 R156, R12.reuse, R26, R8 ;  /* 0x0000001a0c9c723c */ /* 0x040fe20000001808 */
[----:B------:R-:W4:Y:S07]  /*de10*/  LDSM.16.MT88.4 R8, [R220+0x3900] ;  /* 0x00390000dc08783b */ /* 0x000f2e0000004200 */
[C---:B------:R-:W-:Y:S01]  /*de20*/  HMMA.16816.F32 R132, R12.reuse, R168, R132 ;  /* 0x000000a80c84723c */ /* 0x040fe20000001884 */
[----:B------:R-:W5:Y:S07]  /*de30*/  LDSM.16.MT88.4 R24, [R227+0x5900] ;  /* 0x00590000e318783b */ /* 0x000f6e0000004200 */
[C---:B------:R-:W-:Y:S01]  /*de40*/  HMMA.16816.F32 R136, R12.reuse, R170, R136 ;  /* 0x000000aa0c88723c */ /* 0x040fe20000001888 */
[----:B------:R-:W-:Y:S07]  /*de50*/  LDSM.16.MT88.4 R168, [R227+0x7900] ;  /* 0x00790000e3a8783b */ /* 0x000fee0000004200 */
[C---:B------:R-:W-:Y:S08]  /*de60*/  HMMA.16816.F32 R140, R12.reuse, R32, R140 ;  /* 0x000000200c8c723c */ /* 0x040ff0000000188c */
[C---:B------:R-:W-:Y:S01]  /*de70*/  HMMA.16816.F32 R144, R12.reuse, R34, R144 ;  /* 0x000000220c90723c */ /* 0x040fe20000001890 */
[----:B------:R-:W-:Y:S07]  /*de80*/  LDSM.16.MT88.4 R32, [R220+0x5900] ;  /* 0x00590000dc20783b */ /* 0x000fee0000004200 */
[C---:B------:R-:W-:Y:S07]  /*de90*/  HMMA.16816.F32 R148, R12.reuse, R172, R148 ;  /* 0x000000ac0c94723c */ /* 0x040fee0000001894 */
[----:B------:R-:W-:Y:S01]  /*dea0*/  IMAD.MOV.U32 R173, RZ, RZ, R28 ;  /* 0x000000ffffad7224 */ /* 0x000fe200078e001c */
[C---:B------:R-:W-:Y:S04]  /*deb0*/  HMMA.16816.F32 R152, R12.reuse, R174, R152 ;  /* 0x000000ae0c98723c */ /* 0x040fe80000001898 */
[----:B------:R-:W-:Y:S02]  /*dec0*/  IMAD.MOV.U32 R172, RZ, RZ, R29 ;  /* 0x000000ffffac7224 */ /* 0x000fe400078e001d */
[----:B------:R-:W4:Y:S01]  /*ded0*/  LDSM.16.MT88.4 R28, [R222+0x5900] ;  /* 0x00590000de1c783b */ /* 0x000f220000004200 */
[----:B------:R-:W-:Y:S01]  /*dee0*/  FADD.FTZ R202, R173, R202 ;  /* 0x000000caadca7221 */ /* 0x000fe20000010000 */
[C---:B-1----:R-:W-:Y:S04]  /*def0*/  HMMA.16816.F32 R36, R12.reuse, R20, R36 ;  /* 0x000000140c24723c */ /* 0x042fe80000001824 */
[----:B------:R-:W-:Y:S02]  /*df00*/  FADD.FTZ R200, R172, R200 ;  /* 0x000000c8acc87221 */ /* 0x000fe40000010000 */
[----:B------:R-:W-:Y:S02]  /*df10*/  FADD.FTZ R241, R189, R202 ;  /* 0x000000cabdf17221 */ /* 0x000fe40000010000 */
[C---:B------:R-:W-:Y:S01]  /*df20*/  HMMA.16816.F32 R40, R12.reuse, R22, R40 ;  /* 0x000000160c28723c */ /* 0x040fe20000001828 */
[----:B------:R-:W1:Y:S03]  /*df30*/  LDSM.16.MT88.4 R20, [R221+0x5900] ;  /* 0x00590000dd14783b */ /* 0x000e660000004200 */
[----:B------:R-:W-:Y:S04]  /*df40*/  FADD.FTZ R244, R191, R200 ;  /* 0x000000c8bff47221 */ /* 0x000fe80000010000 */
        /* <DEDUP_REMOVED lines=9> */
[C---:B-----5:R-:W-:Y:S08]  /*dfe0*/  HMMA.16816.F32 R68, R12.reuse, R24, R68 ;  /* 0x000000180c44723c */ /* 0x060ff00000001844 */
[C---:B------:R-:W-:Y:S08]  /*dff0*/  HMMA.16816.F32 R72, R12.reuse, R26, R72 ;  /* 0x0000001a0c48723c */ /* 0x040ff00000001848 */
[C---:B------:R-:W-:Y:S08]  /*e000*/  HMMA.16816.F32 R76, R12.reuse, R28, R76 ;  /* 0x0000001c0c4c723c */ /* 0x040ff0000000184c */
        /* <DEDUP_REMOVED lines=9> */
[C---:B---3--:R-:W-:Y:S08]  /*e0a0*/  HMMA.16816.F32 R116, R12.reuse, R4, R116 ;  /* 0x000000040c74723c */ /* 0x048ff00000001874 */
[C---:B------:R-:W-:Y:S08]  /*e0b0*/  HMMA.16816.F32 R120, R12.reuse, R6, R120 ;  /* 0x000000060c78723c */ /* 0x040ff00000001878 */
[C---:B----4-:R-:W-:Y:S08]  /*e0c0*/  HMMA.16816.F32 R124, R12.reuse, R8, R124 ;  /* 0x000000080c7c723c */ /* 0x050ff0000000187c */
[----:B------:R-:W-:Y:S07]  /*e0d0*/  HMMA.16816.F32 R128, R12, R10, R128 ;  /* 0x0000000a0c80723c */ /* 0x000fee0000001880 */
[----:B------:R-:W-:Y:S01]  /*e0e0*/  IMAD.MOV.U32 R12, RZ, RZ, R164 ;  /* 0x000000ffff0c7224 */ /* 0x000fe200078e00a4 */
[----:B------:R-:W-:-:S05]  /*e0f0*/  @P0 BRA `(.L_x_976) ;  /* 0xffffc6f000000947 */ /* 0x000fca000383ffff */
.L_x_975:
[----:B------:R-:W-:-:S06]  /*e100*/  UISETP.GE.AND UP0, UPT, UR14, UR8, UPT ;  /* 0x000000080e00728c */ /* 0x000fcc000bf06270 */
[----:B------:R-:W-:-:S13]  /*e110*/  PLOP3.LUT P0, PT, PT, PT, UP0, 0x80, 0x0 ;  /* 0x000000000000781c */ /* 0x000fda0003f0f008 */
[----:B------:R-:W-:Y:S05]  /*e120*/  @!P0 BRA `(.L_x_977) ;  /* 0x000043b000008947 */ /* 0x000fea0003800000 */
[C---:B------:R-:W-:Y:S01]  /*e130*/  IADD3 R202, P6, R234.reuse, 0x40, RZ ;  /* 0x00000040eaca7810 */ /* 0x040fe20007fde0ff */
[----:B------:R-:W-:Y:S01]  /*e140*/  ULDC.64 UR4, c[0x0][0x208] ;  /* 0x0000820000047ab9 */ /* 0x000fe20000000a00 */
[C---:B------:R-:W-:Y:S01]  /*e150*/  IADD3 R198, P0, R234.reuse, 0xc0, RZ ;  /* 0x000000c0eac67810 */ /* 0x040fe20007f1e0ff */
[----:B------:R-:W-:Y:S01]  /*e160*/  IMAD.MOV.U32 R3, RZ, RZ, R0 ;  /* 0x000000ffff037224 */ /* 0x000fe200078e0000 */
[----:B------:R-:W-:Y:S01]  /*e170*/  IADD3 R200, P5, R234, 0x80, RZ ;  /* 0x00000080eac87810 */ /* 0x000fe20007fbe0ff */
[--C-:B------:R-:W-:Y:S01]  /*e180*/  IMAD.X R203, RZ, RZ, R239.reuse, P6 ;  /* 0x000000ffffcb7224 */ /* 0x100fe200030e06ef */
[C---:B------:R-:W-:Y:S01]  /*e190*/  IADD3 R197, P6, R236.reuse, 0x40, RZ ;  /* 0x00000040ecc57810 */ /* 0x040fe20007fde0ff */
[--C-:B------:R-:W-:Y:S01]  /*e1a0*/  IMAD.X R199, RZ, RZ, R239.reuse, P0 ;  /* 0x000000ffffc77224 */ /* 0x100fe200000e06ef */
[C---:B------:R-:W-:Y:S01]  /*e1b0*/  IADD3 R193, P0, R236.reuse, 0xc0, RZ ;  /* 0x000000c0ecc17810 */ /* 0x040fe20007f1e0ff */
[----:B------:R-:W-:Y:S01]  /*e1c0*/  IMAD.X R201, RZ, RZ, R239, P5 ;  /* 0x000000ffffc97224 */ /* 0x000fe200028e06ef */
[----:B------:R-:W-:Y:S01]  /*e1d0*/  IADD3 R195, P5, R236, 0x80, RZ ;  /* 0x00000080ecc37810 */ /* 0x000fe20007fbe0ff */
[--C-:B------:R-:W-:Y:S01]  /*e1e0*/  IMAD.X R196, RZ, RZ, R243.reuse, P6 ;  /* 0x000000ffffc47224 */ /* 0x100fe200030e06f3 */
[----:B------:R-:W-:Y:S01]  /*e1f0*/  MOV R2, R12 ;  /* 0x0000000c00027202 */ /* 0x000fe20000000f00 */
[----:B------:R-:W-:Y:S01]  /*e200*/  IMAD.X R192, RZ, RZ, R243, P0 ;  /* 0x000000ffffc07224 */ /* 0x000fe200000e06f3 */
[----:B------:R-:W-:Y:S01]  /*e210*/  IADD3.X R194, RZ, R243, RZ, P5, !PT ;  /* 0x000000f3ffc27210 */ /* 0x000fe20002ffe4ff */
[----:B------:R-:W-:Y:S01]  /*e220*/  USHF.L.U64.HI UR21, UR4, 0x5, UR5 ;  /* 0x0000000504157899 */ /* 0x000fe20008010205 */
[----:B------:R-:W-:Y:S01]  /*e230*/  MOV R238, R234 ;  /* 0x000000ea00ee7202 */ /* 0x000fe20000000f00 */
[----:B------:R-:W-:-:S03]  /*e240*/  USHF.L.U32 UR20, UR4, 0x5, URZ ;  /* 0x0000000504147899 */ /* 0x000fc6000800063f */
[----:B------:R-:W-:Y:S02]  /*e250*/  ULDC.64 UR4, c[0x0][0x1e0] ;  /* 0x0000780000047ab9 */ /* 0x000fe40000000a00 */
.L_x_986:
[----:B------:R-:W-:Y:S04]  /*e260*/  DEPBAR.LE SB0, 0x0 ;  /* 0x000080000000791a */ /* 0x000fe80000000000 */
[----:B------:R-:W-:Y:S01]  /*e270*/  BAR.SYNC.DEFER_BLOCKING 0x0 ;  /* 0x0000000000007b1d */ /* 0x000fe20000010000 */
[----:B------:R-:W-:Y:S01]  /*e280*/  USHF.R.S32.HI UR7, URZ, 0x1f, UR14 ;  /* 0x0000001f3f077899 */ /* 0x000fe2000801140e */
[----:B------:R-:W-:Y:S01]  /*e290*/  IMAD.U32 R13, RZ, RZ, UR14 ;  /* 0x0000000eff0d7e24 */ /* 0x000fe2000f8e00ff */
[----:B------:R-:W-:Y:S01]  /*e2a0*/  UIMAD UR6, UR10, UR14, URZ ;  /* 0x0000000e0a0672a4 */ /* 0x000fe2000f8e023f */
[----:B------:R-:W-:Y:S01]  /*e2b0*/  IMAD.U32 R21, RZ, RZ, UR14 ;  /* 0x0000000eff157e24 */ /* 0x000fe2000f8e00ff */
[----:B------:R-:W-:Y:S01]  /*e2c0*/  UIMAD.WIDE.U32 UR22, UR14, UR11, UR20 ;  /* 0x0000000b0e1672a5 */ /* 0x000fe2000f8e0014 */
[----:B------:R-:W-:Y:S01]  /*e2d0*/  IMAD.U32 R15, RZ, RZ, UR14 ;  /* 0x0000000eff0f7e24 */ /* 0x000fe2000f8e00ff */
[----:B------:R-:W-:Y:S01]  /*e2e0*/  UIMAD UR6, UR7, UR11, UR6 ;  /* 0x0000000b070672a4 */ /* 0x000fe2000f8e0206 */
[----:B------:R-:W-:Y:S01]  /*e2f0*/  IMAD.WIDE.U32 R168, R13, UR11, R198 ;  /* 0x0000000b0da87c25 */ /* 0x000fe2000f8e00c6 */
[----:B------:R-:W-:Y:S03]  /*e300*/  UISETP.GT.AND UP3, UPT, UR14, UR8, UPT ;  /* 0x000000080e00728c */ /* 0x000fe6000bf64270 */
[----:B------:R-:W-:Y:S04]  /*e310*/  IMAD.WIDE.U32 R20, R21, UR11, R238 ;  /* 0x0000000b15147c25 */ /* 0x000fe8000f8e00ee */
[----:B------:R-:W-:Y:S01]  /*e320*/  IMAD.WIDE.U32 R28, R15, UR11, R200 ;  /* 0x0000000b0f1c7c25 */ /* 0x000fe2000f8e00c8 */
[----:B------:R-:W-:Y:S02]  /*e330*/  LEA R30, P0, R20, c[0x0][0x1f8], 0x1 ;  /* 0x00007e00141e7a11 */ /* 0x000fe400078008ff */
[----:B------:R-:W-:Y:S01]  /*e340*/  IADD3 R0, R21, UR6, RZ ;  /* 0x0000000615007c10 */ /* 0x000fe2000fffe0ff */
[----:B------:R-:W-:Y:S01]  /*e350*/  IMAD.U32 R23, RZ, RZ, UR14 ;  /* 0x0000000eff177e24 */ /* 0x000fe2000f8e00ff */
[----:B------:R-:W-:Y:S01]  /*e360*/  LEA R250, P5, R28, c[0x0][0x1f8], 0x1 ;  /* 0x00007e001cfa7a11 */ /* 0x000fe200078a08ff */
[----:B------:R-:W-:Y:S01]  /*e370*/  @UP3 UIADD3 UR17, UR14, -0x1, URZ ;  /* 0xffffffff0e113890 */ /* 0x000fe2000fffe03f */
[----:B------:R-:W-:Y:S01]  /*e380*/  LEA.HI.X R31, R20, c[0x0][0x1fc], R0, 0x1, P0 ;  /* 0x00007f00141f7a11 */ /* 0x000fe200000f0c00 */
[----:B------:R-:W-:Y:S01]  /*e390*/  LDSM.16.M88.4 R32, [R230+0x10100] ;  /* 0x01010000e620783b */ /* 0x000fe20000000200 */
[----:B------:R-:W-:Y:S01]  /*e3a0*/  LEA R248, P0, R168, c[0x0][0x1f8], 0x1 ;  /* 0x00007e00a8f87a11 */ /* 0x000fe200078008ff */
[----:B------:R-:W-:Y:S01]  /*e3b0*/  IMAD.WIDE.U32 R22, R23, UR11, R202 ;  /* 0x0000000b17167c25 */ /* 0x000fe2000f8e00ca */
[----:B------:R-:W-:Y:S02]  /*e3c0*/  IADD3 R20, R29, UR6, RZ ;  /* 0x000000061d147c10 */ /* 0x000fe4000fffe0ff */
[----:B------:R-:W1:Y:S02]  /*e3d0*/  LDSM.16.M88.4 R8, [R229+0x8100] ;  /* 0x00810000e508783b */ /* 0x000e640000000200 */
[----:B------:R-:W-:Y:S02]  /*e3e0*/  LEA R188, P6, R22, c[0x0][0x1f8], 0x1 ;  /* 0x00007e0016bc7a11 */ /* 0x000fe400078c08ff */
[----:B------:R-:W-:Y:S01]  /*e3f0*/  LEA.HI.X R251, R28, c[0x0][0x1fc], R20, 0x1, P5 ;  /* 0x00007f001cfb7a11 */ /* 0x000fe200028f0c14 */
[----:B------:R-:W2:Y:S01]  /*e400*/  LDSM.16.M88.4 R16, [R229+0x8900] ;  /* 0x00890000e510783b */ /* 0x000ea20000000200 */
[----:B------:R-:W-:Y:S02]  /*e410*/  IADD3 R0, R23, UR6, RZ ;  /* 0x0000000617007c10 */ /* 0x000fe4000fffe0ff */
[----:B------:R-:W-:Y:S02]  /*e420*/  IADD3 R28, P5, R234, UR22, RZ ;  /* 0x00000016ea1c7c10 */ /* 0x000fe4000ffbe0ff */
[----:B------:R-:W3:Y:S01]  /*e430*/  LDSM.16.M88.4 R24, [R229+0x9100] ;  /* 0x00910000e518783b */ /* 0x000ee20000000200 */
[----:B------:R-:W-:Y:S04]  /*e440*/  LEA.HI.X R189, R22, c[0x0][0x1fc], R0, 0x1, P6 ;  /* 0x00007f0016bd7a11 */ /* 0x000fe800030f0c00 */
[----:B------:R-:W4:Y:S05]  /*e450*/  LDSM.16.M88.4 R164, [R229+0x9900] ;  /* 0x00990000e5a4783b */ /* 0x000f2a0000000200 */
[----:B------:R-:W-:Y:S05]  /*e460*/  LDSM.16.M88.4 R172, [R228] ;  /* 0x00000000e4ac783b */ /* 0x000fea0000000200 */
[----:B------:R-:W-:Y:S05]  /*e470*/  LDSM.16.M88.4 R176, [R219] ;  /* 0x00000000dbb0783b */ /* 0x000fea0000000200 */
[----:B------:R-:W-:Y:S05]  /*e480*/  LDSM.16.M88.4 R180, [R218] ;  /* 0x00000000dab4783b */ /* 0x000fea0000000200 */
[----:B------:R-:W-:Y:S01]  /*e490*/  LDSM.16.M88.4 R184, [R217] ;  /* 0x00000000d9b8783b */ /* 0x000fe20000000200 */
[C---:B-1----:R-:W-:Y:S08]  /*e4a0*/  HMMA.16816.F32 R4, R32.reuse, R8, RZ ;  /* 0x000000082004723c */ /* 0x042ff000000018ff */
[C---:B------:R-:W-:Y:S08]  /*e4b0*/  HMMA.16816.F32 R8, R32.reuse, R10, RZ ;  /* 0x0000000a2008723c */ /* 0x040ff000000018ff */
[C---:B--2---:R-:W-:Y:S07]  /*e4c0*/  HMMA.16816.F32 R12, R32.reuse, R16, RZ ;  /* 0x00000010200c723c */ /* 0x044fee00000018ff */
[----:B------:R-:W-:Y:S01]  /*e4d0*/  IADD3 R16, R169, UR6, RZ ;  /* 0x00000006a9107c10 */ /* 0x000fe2000fffe0ff */
[----:B------:R-:W-:Y:S04]  /*e4e0*/  UIADD3 UR6, UR6, UR23, URZ ;  /* 0x0000001706067290 */ /* 0x000fe8000fffe03f */
[----:B------:R-:W-:Y:S02]  /*e4f0*/  LEA.HI.X R249, R168, c[0x0][0x1fc], R16, 0x1, P0 ;  /* 0x00007f00a8f97a11 */ /* 0x000fe400000f0c10 */
[C---:B------:R-:W-:Y:S01]  /*e500*/  HMMA.16816.F32 R16, R32.reuse, R18, RZ ;  /* 0x000000122010723c */ /* 0x040fe200000018ff */
[----:B------:R-:W1:Y:S01]  /*e510*/  LDSM.16.M88.4 R168, [R226+0x10100] ;  /* 0x01010000e2a8783b */ /* 0x000e620000000200 */
[----:B------:R-:W-:Y:S02]  /*e520*/  LEA R190, P0, R28, c[0x0][0x1f8], 0x1 ;  /* 0x00007e001cbe7a11 */ /* 0x000fe400078008ff */
[----:B------:R-:W-:Y:S02]  /*e530*/  IADD3.X R29, R239, UR6, RZ, P5, !PT ;  /* 0x00000006ef1d7c10 */ /* 0x000fe4000affe4ff */
[----:B------:R-:W-:Y:S01]  /*e540*/  @!PT LDS RZ, [RZ] ;  /* 0x00000000fffff984 */ /* 0x000fe20000000800 */
[----:B------:R-:W-:Y:S01]  /*e550*/  @!PT LDS RZ, [RZ] ;  /* 0x00000000fffff984 */ /* 0x000fe20000000800 */
[----:B------:R-:W-:Y:S01]  /*e560*/  @!PT LDS RZ, [RZ] ;  /* 0x00000000fffff984 */ /* 0x000fe20000000800 */
[----:B------:R4:W-:Y:S01]  /*e570*/  LDGSTS.E.BYPASS.LTC128B.128 [R231+0x100], [R30.64], !P4 ;  /* 0x001000001ee77fae */ /* 0x0009e2000e101d52 */
[----:B------:R-:W-:Y:S01]  /*e580*/  IADD3 R0, P5, R202, UR22, RZ ;  /* 0x00000016ca007c10 */ /* 0x000fe2000ffbe0ff */
[C---:B---3--:R-:W-:Y:S01]  /*e590*/  HMMA.16816.F32 R20, R32.reuse, R24, RZ ;  /* 0x000000182014723c */ /* 0x048fe200000018ff */
[----:B------:R-:W-:Y:S02]  /*e5a0*/  LEA.HI.X R191, R28, c[0x0][0x1fc], R29, 0x1, P0 ;  /* 0x00007f001cbf7a11 */ /* 0x000fe400000f0c1d */
[----:B------:R2:W-:Y:S01]  /*e5b0*/  LDGSTS.E.BYPASS.LTC128B.128 [R231+0x2100], [R188.64], !P3 ;  /* 0x02100000bce77fae */ /* 0x0005e2000d901d52 */
[----:B------:R-:W-:Y:S04]  /*e5c0*/  LEA R246, P0, R0, c[0x0][0x1f8], 0x1 ;  /* 0x00007e0000f67a11 */ /* 0x000fe800078008ff */
[C---:B------:R-:W-:Y:S01]  /*e5d0*/  HMMA.16816.F32 R24, R32.reuse, R26, RZ ;  /* 0x0000001a2018723c */ /* 0x040fe200000018ff */
[----:B------:R3:W-:Y:S05]  /*e5e0*/  LDGSTS.E.BYPASS.LTC128B.128 [R231+0x4100], [R250.64], !P2 ;  /* 0x04100000fae77fae */ /* 0x0007ea000d101d52 */
[----:B------:R5:W-:Y:S05]  /*e5f0*/  LDGSTS.E.BYPASS.LTC128B.128 [R231+0x6100], [R248.64], !P1 ;  /* 0x06100000f8e77fae */ /* 0x000bea000c901d52 */
[----:B------:R3:W-:Y:S01]  /*e600*/  LDGSTS.E.BYPASS.LTC128B.128 [R231+0x1100], [R190.64], !P4 ;  /* 0x01100000bee77fae */ /* 0x0007e2000e101d52 */
[C---:B----4-:R-:W-:Y:S01]  /*e610*/  HMMA.16816.F32 R28, R32.reuse, R164, RZ ;  /* 0x000000a4201c723c */ /* 0x050fe200000018ff */
[----:B--2---:R-:W-:Y:S06]  /*e620*/  IADD3.X R189, R203, UR6, RZ, P5, !PT ;  /* 0x00000006cbbd7c10 */ /* 0x004fec000affe4ff */
[----:B------:R-:W-:Y:S01]  /*e630*/  IADD3 R164, P5, R198, UR22, RZ ;  /* 0x00000016c6a47c10 */ /* 0x000fe2000ffbe0ff */
[----:B------:R-:W-:Y:S01]  /*e640*/  HMMA.16816.F32 R32, R32, R166, RZ ;  /* 0x000000a62020723c */ /* 0x000fe200000018ff */
[----:B------:R-:W-:Y:S03]  /*e650*/  LEA.HI.X R247, R0, c[0x0][0x1fc], R189, 0x1, P0 ;  /* 0x00007f0000f77a11 */ /* 0x000fe600000f0cbd */
[----:B------:R-:W-:Y:S01]  /*e660*/  IADD3 R0, P0, R200, UR22, RZ ;  /* 0x00000016c8007c10 */ /* 0x000fe2000ff1e0ff */
[----:B------:R-:W-:Y:S01]  /*e670*/  @UP3 UIMAD.WIDE.U32 UR22, UR17, UR4, URZ ;  /* 0x00000004111632a5 */ /* 0x000fe2000f8e003f */
[----:B------:R2:W-:Y:S01]  /*e680*/  LDGSTS.E.BYPASS.LTC128B.128 [R231+0x3100], [R246.64], !P3 ;  /* 0x03100000f6e77fae */ /* 0x0005e2000d901d52 */
[----:B------:R-:W-:Y:S01]  /*e690*/  IADD3.X R167, R199, UR6, RZ, P5, !PT ;  /* 0x00000006c7a77c10 */ /* 0x000fe2000affe4ff */
[C---:B-1----:R-:W-:Y:S01]  /*e6a0*/  HMMA.16816.F32 R4, R168.reuse, R172, R4 ;  /* 0x000000aca804723c */ /* 0x042fe20000001804 */
[----:B------:R-:W-:Y:S01]  /*e6b0*/  @UP3 USHF.L.U32 UR7, UR22, 0x6, URZ ;  /* 0x0000000616073899 */ /* 0x000fe2000800063f */
[----:B------:R-:W-:Y:S03]  /*e6c0*/  PLOP3.LUT P5, PT, PT, PT, UP3, 0x80, 0x0 ;  /* 0x000000000000781c */ /* 0x000fe60003faf038 */
[----:B------:R-:W-:Y:S01]  /*e6d0*/  IADD3.X R165, R201, UR6, RZ, P0, !PT ;  /* 0x00000006c9a57c10 */ /* 0x000fe200087fe4ff */
[----:B------:R-:W-:Y:S01]  /*e6e0*/  @UP3 USHF.R.S32.HI UR6, URZ, 0x1f, UR17 ;  /* 0x0000001f3f063899 */ /* 0x000fe20008011411 */
[C---:B-----5:R-:W-:Y:S01]  /*e6f0*/  LEA R248, P6, R0.reuse, c[0x0][0x1f8], 0x1 ;  /* 0x00007e0000f87a11 */ /* 0x060fe200078c08ff */
[C---:B------:R-:W-:Y:S02]  /*e700*/  HMMA.16816.F32 R8, R168.reuse, R174, R8 ;  /* 0x000000aea808723c */ /* 0x040fe40000001808 */
[----:B------:R-:W-:Y:S02]  /*e710*/  @UP3 UIMAD UR6, UR6, UR4, URZ ;  /* 0x00000004060632a4 */ /* 0x000fe4000f8e023f */
[----:B------:R-:W-:Y:S02]  /*e720*/  LEA.HI.X R249, R0, c[0x0][0x1fc], R165, 0x1, P6 ;  /* 0x00007f0000f97a11 */ /* 0x000fe400030f0ca5 */
[C---:B---3--:R-:W-:Y:S01]  /*e730*/  LEA R250, P0, R164.reuse, c[0x0][0x1f8], 0x1 ;  /* 0x00007e00a4fa7a11 */ /* 0x048fe200078008ff */
[----:B------:R-:W-:Y:S01]  /*e740*/  @UP3 UIMAD UR6, UR17, UR5, UR6 ;  /* 0x00000005110632a4 */ /* 0x000fe2000f8e0206 */
[C---:B------:R-:W-:Y:S01]  /*e750*/  HMMA.16816.F32 R12, R168.reuse, R176, R12 ;  /* 0x000000b0a80c723c */ /* 0x040fe2000000180c */
[----:B------:R1:W-:Y:S01]  /*e760*/  LDGSTS.E.BYPASS.LTC128B.128 [R231+0x5100], [R248.64], !P2 ;  /* 0x05100000f8e77fae */ /* 0x0003e2000d101d52 */
[----:B------:R-:W-:Y:S01]  /*e770*/  PLOP3.LUT P6, PT, PT, PT, UP3, 0x80, 0x0 ;  /* 0x000000000000781c */ /* 0x000fe20003fcf038 */
[----:B------:R-:W-:Y:S01]  /*e780*/  @UP3 UIADD3 UR6, UR23, UR6, URZ ;  /* 0x0000000617063290 */ /* 0x000fe2000fffe03f */
[----:B------:R-:W-:Y:S02]  /*e790*/  LEA.HI.X R251, R164, c[0x0][0x1fc], R167, 0x1, P0 ;  /* 0x00007f00a4fb7a11 */ /* 0x000fe400000f0ca7 */
[----:B------:R-:W-:Y:S01]  /*e7a0*/  PLOP3.LUT P0, PT, PT, PT, UP3, 0x80, 0x0 ;  /* 0x000000000000781c */ /* 0x000fe20003f0f038 */
[----:B------:R-:W-:Y:S01]  /*e7b0*/  @UP3 USHF.L.U64.HI UR6, UR22, 0x6, UR6 ;  /* 0x0000000616063899 */ /* 0x000fe20008010206 */
[C---:B------:R-:W-:Y:S01]  /*e7c0*/  HMMA.16816.F32 R16, R168.reuse, R178, R16 ;  /* 0x000000b2a810723c */ /* 0x040fe20000001810 */
[----:B------:R1:W-:Y:S05]  /*e7d0*/  LDGSTS.E.BYPASS.LTC128B.128 [R231+0x7100], [R250.64], !P1 ;  /* 0x07100000fae77fae */ /* 0x0003ea000c901d52 */
[----:B------:R-:W-:Y:S01]  /*e7e0*/  LDSM.16.M88.4 R164, [R225+0x10100] ;  /* 0x01010000e1a4783b */ /* 0x000fe20000000200 */
[----:B------:R-:W-:Y:S01]  /*e7f0*/  @P6 IADD3 R245, P6, R236, UR7, RZ ;  /* 0x00000007ecf56c10 */ /* 0x000fe2000ffde0ff */
[C---:B------:R-:W-:Y:S03]  /*e800*/  HMMA.16816.F32 R20, R168.reuse, R180, R20 ;  /* 0x000000b4a814723c */ /* 0x040fe60000001814 */
[----:B------:R-:W3:Y:S01]  /*e810*/  LDSM.16.M88.4 R188, [R224+0x8100] ;  /* 0x00810000e0bc783b */ /* 0x000ee20000000200 */
[----:B------:R-:W-:Y:S04]  /*e820*/  @P5 LEA R0, P5, R245, c[0x0][0x1c8], 0x1 ;  /* 0x00007200f5005a11 */ /* 0x000fe800078a08ff */
[C---:B------:R-:W-:Y:S01]  /*e830*/  HMMA.16816.F32 R24, R168.reuse, R182, R24 ;  /* 0x000000b6a818723c */ /* 0x040fe20000001818 */
[----:B------:R-:W4:Y:S05]  /*e840*/  LDSM.16.M88.4 R172, [R224+0x8900] ;  /* 0x00890000e0ac783b */ /* 0x000f2a0000000200 */
[----:B------:R-:W0:Y:S02]  /*e850*/  LDGDEPBAR ;  /* 0x00000000000079af */ /* 0x000e240000000000 */
[C---:B------:R-:W-:Y:S03]  /*e860*/  HMMA.16816.F32 R28, R168.reuse, R184, R28 ;  /* 0x000000b8a81c723c */ /* 0x040fe6000000181c */
[----:B------:R-:W-:Y:S05]  /*e870*/  LDSM.16.M88.4 R176, [R224+0x9900] ;  /* 0x00990000e0b0783b */ /* 0x000fea0000000200 */
[----:B------:R-:W-:Y:S01]  /*e880*/  HMMA.16816.F32 R32, R168, R186, R32 ;  /* 0x000000baa820723c */ /* 0x000fe20000001820 */
[----:B------:R-:W5:Y:S05]  /*e890*/  LDSM.16.M88.4 R168, [R224+0x9100] ;  /* 0x00910000e0a8783b */ /* 0x000f6a0000000200 */
[----:B------:R-:W-:Y:S05]  /*e8a0*/  LDSM.16.M88.4 R180, [R223+0x10100] ;  /* 0x01010000dfb4783b */ /* 0x000fea0000000200 */
[----:B------:R-:W1:Y:S01]  /*e8b0*/  LDSM.16.M88.4 R184, [R216] ;  /* 0x00000000d8b8783b */ /* 0x000e620000000200 */
[C---:B---3--:R-:W-:Y:S08]  /*e8c0*/  HMMA.16816.F32 R4, R164.reuse, R188, R4 ;  /* 0x000000bca404723c */ /* 0x048ff00000001804 */
[C---:B------:R-:W-:Y:S01]  /*e8d0*/  HMMA.16816.F32 R8, R164.reuse, R190, R8 ;  /* 0x000000bea408723c */ /* 0x040fe20000001808 */
[----:B------:R-:W3:Y:S07]  /*e8e0*/  LDSM.16.M88.4 R188, [R216+0x800] ;  /* 0x00080000d8bc783b */ /* 0x000eee0000000200 */
[C---:B----4-:R-:W-:Y:S08]  /*e8f0*/  HMMA.16816.F32 R12, R164.reuse, R172, R12 ;  /* 0x000000aca40c723c */ /* 0x050ff0000000180c */
[C---:B------:R-:W-:Y:S01]  /*e900*/  HMMA.16816.F32 R16, R164.reuse, R174, R16 ;  /* 0x000000aea410723c */ /* 0x040fe20000001810 */
[----:B------:R-:W4:Y:S07]  /*e910*/  LDSM.16.M88.4 R172, [R216+0x1000] ;  /* 0x00100000d8ac783b */ /* 0x000f2e0000000200 */
[C---:B-----5:R-:W-:Y:S08]  /*e920*/  HMMA.16816.F32 R20, R164.reuse, R168, R20 ;  /* 0x000000a8a414723c */ /* 0x060ff00000001814 */
[C---:B------:R-:W-:Y:S01]  /*e930*/  HMMA.16816.F32 R24, R164.reuse, R170, R24 ;  /* 0x000000aaa418723c */ /* 0x040fe20000001818 */
[----:B------:R-:W-:Y:S07]  /*e940*/  LDSM.16.M88.4 R168, [R230+0x14100] ;  /* 0x01410000e6a8783b */ /* 0x000fee0000000200 */
[C---:B------:R-:W-:Y:S08]  /*e950*/  HMMA.16816.F32 R28, R164.reuse, R176, R28 ;  /* 0x000000b0a41c723c */ /* 0x040ff0000000181c */
[----:B------:R-:W-:Y:S01]  /*e960*/  HMMA.16816.F32 R32, R164, R178, R32 ;  /* 0x000000b2a420723c */ /* 0x000fe20000001820 */
[----:B------:R-:W5:Y:S05]  /*e970*/  LDSM.16.M88.4 R164, [R216+0x1800] ;  /* 0x00180000d8a4783b */ /* 0x000f6a0000000200 */
[----:B------:R-:W2:Y:S02]  /*e980*/  LDSM.16.M88.4 R176, [R229+0xa100] ;  /* 0x00a10000e5b0783b */ /* 0x000ea40000000200 */
[C---:B-1----:R-:W-:Y:S08]  /*e990*/  HMMA.16816.F32 R4, R180.reuse, R184, R4 ;  /* 0x000000b8b404723c */ /* 0x042ff00000001804 */
[C---:B------:R-:W-:Y:S01]  /*e9a0*/  HMMA.16816.F32 R8, R180.reuse, R186, R8 ;  /* 0x000000bab408723c */ /* 0x040fe20000001808 */
[----:B------:R-:W1:Y:S07]  /*e9b0*/  LDSM.16.M88.4 R184, [R229+0xa900] ;  /* 0x00a90000e5b8783b */ /* 0x000e6e0000000200 */
[C---:B---3--:R-:W-:Y:S08]  /*e9c0*/  HMMA.16816.F32 R12, R180.reuse, R188, R12 ;  /* 0x000000bcb40c723c */ /* 0x048ff0000000180c */
[C---:B------:R-:W-:Y:S01]  /*e9d0*/  HMMA.16816.F32 R16, R180.reuse, R190, R16 ;  /* 0x000000beb410723c */ /* 0x040fe20000001810 */
[----:B------:R-:W3:Y:S07]  /*e9e0*/  LDSM.16.M88.4 R188, [R229+0xb100] ;  /* 0x00b10000e5bc783b */ /* 0x000eee0000000200 */
[C---:B----4-:R-:W-:Y:S08]  /*e9f0*/  HMMA.16816.F32 R20, R180.reuse, R172, R20 ;  /* 0x000000acb414723c */ /* 0x050ff00000001814 */
[C---:B------:R-:W-:Y:S01]  /*ea00*/  HMMA.16816.F32 R24, R180.reuse, R174, R24 ;  /* 0x000000aeb418723c */ /* 0x040fe20000001818 */
[----:B------:R-:W4:Y:S07]  /*ea10*/  LDSM.16.M88.4 R172, [R229+0xb900] ;  /* 0x00b90000e5ac783b */ /* 0x000f2e0000000200 */
[C---:B-----5:R-:W-:Y:S08]  /*ea20*/  HMMA.16816.F32 R28, R180.reuse, R164, R28 ;  /* 0x000000a4b41c723c */ /* 0x060ff0000000181c */
[----:B------:R-:W-:Y:S01]  /*ea30*/  HMMA.16816.F32 R32, R180, R166, R32 ;  /* 0x000000a6b420723c */ /* 0x000fe20000001820 */
[----:B------:R-:W-:Y:S05]  /*ea40*/  LDSM.16.M88.4 R164, [R226+0x14100] ;  /* 0x01410000e2a4783b */ /* 0x000fea0000000200 */
[----:B------:R-:W-:Y:S02]  /*ea50*/  LDSM.16.M88.4 R180, [R214] ;  /* 0x00000000d6b4783b */ /* 0x000fe40000000200 */
[C---:B--2---:R-:W-:Y:S08]  /*ea60*/  HMMA.16816.F32 R4, R168.reuse, R176, R4 ;  /* 0x000000b0a804723c */ /* 0x044ff00000001804 */
[C---:B------:R-:W-:Y:S01]  /*ea70*/  HMMA.16816.F32 R8, R168.reuse, R178, R8 ;  /* 0x000000b2a808723c */ /* 0x040fe20000001808 */
[----:B------:R-:W2:Y:S07]  /*ea80*/  LDSM.16.M88.4 R176, [R215] ;  /* 0x00000000d7b0783b */ /* 0x000eae0000000200 */
[C---:B-1----:R-:W-:Y:S08]  /*ea90*/  HMMA.16816.F32 R12, R168.reuse, R184, R12 ;  /* 0x000000b8a80c723c */ /* 0x042ff0000000180c */
[C---:B------:R-:W-:Y:S01]  /*eaa0*/  HMMA.16816.F32 R16, R168.reuse, R186, R16 ;  /* 0x000000baa810723c */ /* 0x040fe20000001810 */
[----:B------:R-:W1:Y:S07]  /*eab0*/  LDSM.16.M88.4 R184, [R213] ;  /* 0x00000000d5b8783b */ /* 0x000e6e0000000200 */
[C---:B---3--:R-:W-:Y:S08]  /*eac0*/  HMMA.16816.F32 R20, R168.reuse, R188, R20 ;  /* 0x000000bca814723c */ /* 0x048ff00000001814 */
[C---:B------:R-:W-:Y:S01]  /*ead0*/  HMMA.16816.F32 R24, R168.reuse, R190, R24 ;  /* 0x000000bea818723c */ /* 0x040fe20000001818 */
[----:B------:R-:W3:Y:S07]  /*eae0*/  LDSM.16.M88.4 R188, [R212] ;  /* 0x00000000d4bc783b */ /* 0x000eee0000000200 */
[C---:B----4-:R-:W-:Y:S08]  /*eaf0*/  HMMA.16816.F32 R28, R168.reuse, R172, R28 ;  /* 0x000000aca81c723c */ /* 0x050ff0000000181c */
[----:B------:R-:W-:Y:S01]  /*eb00*/  HMMA.16816.F32 R32, R168, R174, R32 ;  /* 0x000000aea820723c */ /* 0x000fe20000001820 */
[----:B------:R-:W-:Y:S05]  /*eb10*/  LDSM.16.M88.4 R168, [R225+0x14100] ;  /* 0x01410000e1a8783b */ /* 0x000fea0000000200 */
[----:B------:R-:W4:Y:S02]  /*eb20*/  LDSM.16.M88.4 R172, [R224+0xa100] ;  /* 0x00a10000e0ac783b */ /* 0x000f240000000200 */
[C---:B--2---:R-:W-:Y:S08]  /*eb30*/  HMMA.16816.F32 R4, R164.reuse, R176, R4 ;  /* 0x000000b0a404723c */ /* 0x044ff00000001804 */
[C---:B------:R-:W-:Y:S01]  /*eb40*/  HMMA.16816.F32 R8, R164.reuse, R178, R8 ;  /* 0x000000b2a408723c */ /* 0x040fe20000001808 */
[----:B------:R-:W2:Y:S07]  /*eb50*/  LDSM.16.M88.4 R176, [R224+0xa900] ;  /* 0x00a90000e0b0783b */ /* 0x000eae0000000200 */
[C---:B------:R-:W-:Y:S08]  /*eb60*/  HMMA.16816.F32 R12, R164.reuse, R180, R12 ;  /* 0x000000b4a40c723c */ /* 0x040ff0000000180c */
[C---:B------:R-:W-:Y:S01]  /*eb70*/  HMMA.16816.F32 R16, R164.reuse, R182, R16 ;  /* 0x000000b6a410723c */ /* 0x040fe20000001810 */
[----:B------:R-:W5:Y:S07]  /*eb80*/  LDSM.16.M88.4 R180, [R224+0xb100] ;  /* 0x00b10000e0b4783b */ /* 0x000f6e0000000200 */
[C---:B-1----:R-:W-:Y:S08]  /*eb90*/  HMMA.16816.F32 R20, R164.reuse, R184, R20 ;  /* 0x000000b8a414723c */ /* 0x042ff00000001814 */
[C---:B------:R-:W-:Y:S01]  /*eba0*/  HMMA.16816.F32 R24, R164.reuse, R186, R24 ;  /* 0x000000baa418723c */ /* 0x040fe20000001818 */
[----:B------:R-:W1:Y:S07]  /*ebb0*/  LDSM.16.M88.4 R184, [R224+0xb900] ;  /* 0x00b90000e0b8783b */ /* 0x000e6e0000000200 */
[C---:B---3--:R-:W-:Y:S08]  /*ebc0*/  HMMA.16816.F32 R28, R164.reuse, R188, R28 ;  /* 0x000000bca41c723c */ /* 0x048ff0000000181c */
[----:B------:R-:W-:Y:S01]  /*ebd0*/  HMMA.16816.F32 R32, R164, R190, R32 ;  /* 0x000000bea420723c */ /* 0x000fe20000001820 */
[----:B------:R-:W-:Y:S05]  /*ebe0*/  LDSM.16.M88.4 R164, [R223+0x14100] ;  /* 0x01410000dfa4783b */ /* 0x000fea0000000200 */
[----:B------:R-:W3:Y:S02]  /*ebf0*/  LDSM.16.M88.4 R188, [R216+0x2000] ;  /* 0x00200000d8bc783b */ /* 0x000ee40000000200 */
[C---:B----4-:R-:W-:Y:S08]  /*ec00*/  HMMA.16816.F32 R4, R168.reuse, R172, R4 ;  /* 0x000000aca804723c */ /* 0x050ff00000001804 */
[C---:B------:R-:W-:Y:S01]  /*ec10*/  HMMA.16816.F32 R8, R168.reuse, R174, R8 ;  /* 0x000000aea808723c */ /* 0x040fe20000001808 */
[----:B------:R-:W4:Y:S07]  /*ec20*/  LDSM.16.M88.4 R172, [R216+0x2800] ;  /* 0x00280000d8ac783b */ /* 0x000f2e0000000200 */
[C---:B--2---:R-:W-:Y:S08]  /*ec30*/  HMMA.16816.F32 R12, R168.reuse, R176, R12 ;  /* 0x000000b0a80c723c */ /* 0x044ff0000000180c */
[C---:B------:R-:W-:Y:S01]  /*ec40*/  HMMA.16816.F32 R16, R168.reuse, R178, R16 ;  /* 0x000000b2a810723c */ /* 0x040fe20000001810 */
[----:B------:R-:W-:Y:S07]  /*ec50*/  LDSM.16.M88.4 R176, [R216+0x3800] ;  /* 0x00380000d8b0783b */ /* 0x000fee0000000200 */
[C---:B-----5:R-:W-:Y:S08]  /*ec60*/  HMMA.16816.F32 R20, R168.reuse, R180, R20 ;  /* 0x000000b4a814723c */ /* 0x060ff00000001814 */
[C---:B------:R-:W-:Y:S01]  /*ec70*/  HMMA.16816.F32 R24, R168.reuse, R182, R24 ;  /* 0x000000b6a818723c */ /* 0x040fe20000001818 */
[----:B------:R-:W-:Y:S07]  /*ec80*/  LDSM.16.M88.4 R180, [R230+0x18100] ;  /* 0x01810000e6b4783b */ /* 0x000fee0000000200 */
[C---:B-1----:R-:W-:Y:S08]  /*ec90*/  HMMA.16816.F32 R28, R168.reuse, R184, R28 ;  /* 0x000000b8a81c723c */ /* 0x042ff0000000181c */
[----:B------:R-:W-:Y:S01]  /*eca0*/  HMMA.16816.F32 R32, R168, R186, R32 ;  /* 0x000000baa820723c */ /* 0x000fe20000001820 */
[----:B------:R-:W1:Y:S05]  /*ecb0*/  LDSM.16.M88.4 R168, [R216+0x3000] ;  /* 0x00300000d8a8783b */ /* 0x000e6a0000000200 */
[----:B------:R-:W2:Y:S02]  /*ecc0*/  LDSM.16.M88.4 R184, [R229+0xc100] ;  /* 0x00c10000e5b8783b */ /* 0x000ea40000000200 */
        /* <DEDUP_REMOVED lines=8> */
[----:B------:R-:W1:Y:S07]  /*ed50*/  LDSM.16.M88.4 R168, [R229+0xd900] ;  /* 0x00d90000e5a8783b */ /* 0x000e6e0000000200 */
[C---:B------:R-:W-:Y:S08]  /*ed60*/  HMMA.16816.F32 R28, R164.reuse, R176, R28 ;  /* 0x000000b0a41c723c */ /* 0x040ff0000000181c */
[----:B------:R-:W-:Y:S01]  /*ed70*/  HMMA.16816.F32 R32, R164, R178, R32 ;  /* 0x000000b2a420723c */ /* 0x000fe20000001820 */
[----:B------:R-:W-:Y:S05]  /*ed80*/  LDSM.16.M88.4 R164, [R226+0x18100] ;  /* 0x01810000e2a4783b */ /* 0x000fea0000000200 */
[----:B------:R-:W5:Y:S02]  /*ed90*/  LDSM.16.M88.4 R176, [R211] ;  /* 0x00000000d3b0783b */ /* 0x000f640000000200 */
[C---:B--2---:R-:W-:Y:S08]  /*eda0*/  HMMA.16816.F32 R4, R180.reuse, R184, R4 ;  /* 0x000000b8b404723c */ /* 0x044ff00000001804 */
[C---:B------:R-:W-:Y:S01]  /*edb0*/  HMMA.16816.F32 R8, R180.reuse, R186, R8 ;  /* 0x000000bab408723c */ /* 0x040fe20000001808 */
[----:B------:R-:W2:Y:S07]  /*edc0*/  LDSM.16.M88.4 R184, [R210] ;  /* 0x00000000d2b8783b */ /* 0x000eae0000000200 */
[C---:B---3--:R-:W-:Y:S08]  /*edd0*/  HMMA.16816.F32 R12, R180.reuse, R188, R12 ;  /* 0x000000bcb40c723c */ /* 0x048ff0000000180c */
[C---:B------:R-:W-:Y:S01]  /*ede0*/  HMMA.16816.F32 R16, R180.reuse, R190, R16 ;  /* 0x000000beb410723c */ /* 0x040fe20000001810 */
[----:B------:R-:W3:Y:S07]  /*edf0*/  LDSM.16.M88.4 R188, [R209] ;  /* 0x00000000d1bc783b */ /* 0x000eee0000000200 */
[C---:B----4-:R-:W-:Y:S08]  /*ee00*/  HMMA.16816.F32 R20, R180.reuse, R172, R20 ;  /* 0x000000acb414723c */ /* 0x050ff00000001814 */
[C---:B------:R-:W-:Y:S01]  /*ee10*/  HMMA.16816.F32 R24, R180.reuse, R174, R24 ;  /* 0x000000aeb418723c */ /* 0x040fe20000001818 */
[----:B------:R-:W4:Y:S07]  /*ee20*/  LDSM.16.M88.4 R172, [R208] ;  /* 0x00000000d0ac783b */ /* 0x000f2e0000000200 */
[C---:B-1----:R-:W-:Y:S08]  /*ee30*/  HMMA.16816.F32 R28, R180.reuse, R168, R28 ;  /* 0x000000a8b41c723c */ /* 0x042ff0000000181c */
[----:B------:R-:W-:Y:S01]  /*ee40*/  HMMA.16816.F32 R32, R180, R170, R32 ;  /* 0x000000aab420723c */ /* 0x000fe20000001820 */
[----:B------:R-:W-:Y:S05]  /*ee50*/  LDSM.16.M88.4 R168, [R225+0x18100] ;  /* 0x01810000e1a8783b */ /* 0x000fea0000000200 */
[----:B------:R-:W1:Y:S02]  /*ee60*/  LDSM.16.M88.4 R180, [R224+0xc100] ;  /* 0x00c10000e0b4783b */ /* 0x000e640000000200 */
[C---:B-----5:R-:W-:Y:S08]  /*ee70*/  HMMA.16816.F32 R4, R164.reuse, R176, R4 ;  /* 0x000000b0a404723c */ /* 0x060ff00000001804 */
[C---:B------:R-:W-:Y:S01]  /*ee80*/  HMMA.16816.F32 R8, R164.reuse, R178, R8 ;  /* 0x000000b2a408723c */ /* 0x040fe20000001808 */
[----:B------:R-:W5:Y:S07]  /*ee90*/  LDSM.16.M88.4 R176, [R224+0xc900] ;  /* 0x00c90000e0b0783b */ /* 0x000f6e0000000200 */
        /* <DEDUP_REMOVED lines=8> */
[----:B------:R-:W-:Y:S05]  /*ef20*/  LDSM.16.M88.4 R164, [R223+0x18100] ;  /* 0x01810000dfa4783b */ /* 0x000fea0000000200 */
[----:B------:R-:W4:Y:S02]  /*ef30*/  LDSM.16.M88.4 R172, [R216+0x4000] ;  /* 0x00400000d8ac783b */ /* 0x000f240000000200 */
[C---:B-1----:R-:W-:Y:S08]  /*ef40*/  HMMA.16816.F32 R4, R168.reuse, R180, R4 ;  /* 0x000000b4a804723c */ /* 0x042ff00000001804 */
[C---:B------:R-:W-:Y:S01]  /*ef50*/  HMMA.16816.F32 R8, R168.reuse, R182, R8 ;  /* 0x000000b6a808723c */ /* 0x040fe20000001808 */
[----:B------:R-:W1:Y:S07]  /*ef60*/  LDSM.16.M88.4 R180, [R216+0x4800] ;  /* 0x00480000d8b4783b */ /* 0x000e6e0000000200 */
[C---:B-----5:R-:W-:Y:S08]  /*ef70*/  HMMA.16816.F32 R12, R168.reuse, R176, R12 ;  /* 0x000000b0a80c723c */ /* 0x060ff0000000180c */
[C---:B------:R-:W-:Y:S01]  /*ef80*/  HMMA.16816.F32 R16, R168.reuse, R178, R16 ;  /* 0x000000b2a810723c */ /* 0x040fe20000001810 */
[----:B------:R-:W-:Y:S07]  /*ef90*/  LDSM.16.M88.4 R176, [R216+0x5800] ;  /* 0x00580000d8b0783b */ /* 0x000fee0000000200 */
[C---:B--2---:R-:W-:Y:S08]  /*efa0*/  HMMA.16816.F32 R20, R168.reuse, R184, R20 ;  /* 0x000000b8a814723c */ /* 0x044ff00000001814 */
[C---:B------:R-:W-:Y:S01]  /*efb0*/  HMMA.16816.F32 R24, R168.reuse, R186, R24 ;  /* 0x000000baa818723c */ /* 0x040fe20000001818 */
[----:B------:R-:W-:Y:S07]  /*efc0*/  LDSM.16.M88.4 R184, [R230+0x1c100] ;  /* 0x01c10000e6b8783b */ /* 0x000fee0000000200 */
[C---:B---3--:R-:W-:Y:S08]  /*efd0*/  HMMA.16816.F32 R28, R168.reuse, R188, R28 ;  /* 0x000000bca81c723c */ /* 0x048ff0000000181c */
[----:B------:R-:W-:Y:S01]  /*efe0*/  HMMA.16816.F32 R32, R168, R190, R32 ;  /* 0x000000bea820723c */ /* 0x000fe20000001820 */
[----:B------:R-:W2:Y:S05]  /*eff0*/  LDSM.16.M88.4 R168, [R216+0x5000] ;  /* 0x00500000d8a8783b */ /* 0x000eaa0000000200 */
[----:B------:R-:W3:Y:S02]  /*f000*/  LDSM.16.M88.4 R188, [R229+0xe100] ;  /* 0x00e10000e5bc783b */ /* 0x000ee40000000200 */
[C---:B----4-:R-:W-:Y:S08]  /*f010*/  HMMA.16816.F32 R4, R164.reuse, R172, R4 ;  /* 0x000000aca404723c */ /* 0x050ff00000001804 */
[C---:B------:R-:W-:Y:S01]  /*f020*/  HMMA.16816.F32 R8, R164.reuse, R174, R8 ;  /* 0x000000aea408723c */ /* 0x040fe20000001808 */
[----:B------:R-:W4:Y:S07]  /*f030*/  LDSM.16.M88.4 R172, [R229+0xe900] ;  /* 0x00e90000e5ac783b */ /* 0x000f2e0000000200 */
[C---:B-1----:R-:W-:Y:S08]  /*f040*/  HMMA.16816.F32 R12, R164.reuse, R180, R12 ;  /* 0x000000b4a40c723c */ /* 0x042ff0000000180c */
[C---:B------:R-:W-:Y:S01]  /*f050*/  HMMA.16816.F32 R16, R164.reuse, R182, R16 ;  /* 0x000000b6a410723c */ /* 0x040fe20000001810 */
[----:B------:R-:W1:Y:S07]  /*f060*/  LDSM.16.M88.4 R180, [R229+0xf100] ;  /* 0x00f10000e5b4783b */ /* 0x000e6e0000000200 */
[C---:B--2---:R-:W-:Y:S08]  /*f070*/  HMMA.16816.F32 R20, R164.reuse, R168, R20 ;  /* 0x000000a8a414723c */ /* 0x044ff00000001814 */
[C---:B------:R-:W-:Y:S01]  /*f080*/  HMMA.16816.F32 R24, R164.reuse, R170, R24 ;  /* 0x000000aaa418723c */ /* 0x040fe20000001818 */
[----:B------:R-:W-:Y:S07]  /*f090*/  LDSM.16.M88.4 R168, [R226+0x1c100] ;  /* 0x01c10000e2a8783b */ /* 0x000fee0000000200 */
[C---:B------:R-:W-:Y:S08]  /*f0a0*/  HMMA.16816.F32 R28, R164.reuse, R176, R28 ;  /* 0x000000b0a41c723c */ /* 0x040ff0000000181c */
[----:B------:R-:W-:Y:S01]  /*f0b0*/  HMMA.16816.F32 R32, R164, R178, R32 ;  /* 0x000000b2a420723c */ /* 0x000fe20000001820 */
[----:B------:R-:W2:Y:S05]  /*f0c0*/  LDSM.16.M88.4 R164, [R229+0xf900] ;  /* 0x00f90000e5a4783b */ /* 0x000eaa0000000200 */
[----:B------:R-:W-:Y:S02]  /*f0d0*/  LDSM.16.M88.4 R176, [R206] ;  /* 0x00000000ceb0783b */ /* 0x000fe40000000200 */
[C---:B---3--:R-:W-:Y:S08]  /*f0e0*/  HMMA.16816.F32 R4, R184.reuse, R188, R4 ;  /* 0x000000bcb804723c */ /* 0x048ff00000001804 */
[C---:B------:R-:W-:Y:S01]  /*f0f0*/  HMMA.16816.F32 R8, R184.reuse, R190, R8 ;  /* 0x000000beb808723c */ /* 0x040fe20000001808 */
[----:B------:R-:W-:Y:S07]  /*f100*/  LDSM.16.M88.4 R188, [R204] ;  /* 0x00000000ccbc783b */ /* 0x000fee0000000200 */
[C---:B----4-:R-:W-:Y:S08]  /*f110*/  HMMA.16816.F32 R12, R184.reuse, R172, R12 ;  /* 0x000000acb80c723c */ /* 0x050ff0000000180c */
[C---:B------:R-:W-:Y:S01]  /*f120*/  HMMA.16816.F32 R16, R184.reuse, R174, R16 ;  /* 0x000000aeb810723c */ /* 0x040fe20000001810 */
[----:B------:R-:W3:Y:S07]  /*f130*/  LDSM.16.M88.4 R172, [R207] ;  /* 0x00000000cfac783b */ /* 0x000eee0000000200 */
[C---:B-1----:R-:W-:Y:S08]  /*f140*/  HMMA.16816.F32 R20, R184.reuse, R180, R20 ;  /* 0x000000b4b814723c */ /* 0x042ff00000001814 */
[C---:B------:R-:W-:Y:S01]  /*f150*/  HMMA.16816.F32 R24, R184.reuse, R182, R24 ;  /* 0x000000b6b818723c */ /* 0x040fe20000001818 */
[----:B------:R-:W1:Y:S07]  /*f160*/  LDSM.16.M88.4 R180, [R205] ;  /* 0x00000000cdb4783b */ /* 0x000e6e0000000200 */
[C---:B--2---:R-:W-:Y:S07]  /*f170*/  HMMA.16816.F32 R28, R184.reuse, R164, R28 ;  /* 0x000000a4b81c723c */ /* 0x044fee000000181c */
[----:B------:R-:W-:Y:S01]  /*f180*/  @P0 IADD3.X R164, R243, UR6, RZ, P6, !PT ;  /* 0x00000006f3a40c10 */ /* 0x000fe2000b7fe4ff */
[----:B------:R-:W-:Y:S01]  /*f190*/  HMMA.16816.F32 R32, R184, R166, R32 ;  /* 0x000000a6b820723c */ /* 0x000fe20000001820 */
[----:B------:R-:W-:Y:S02]  /*f1a0*/  PLOP3.LUT P0, PT, PT, PT, UP3, 0x80, 0x0 ;  /* 0x000000000000781c */ /* 0x000fe40003f0f038 */
[----:B------:R-:W-:Y:S05]  /*f1b0*/  PLOP3.LUT P6, PT, PT, PT, UP3, 0x80, 0x0 ;  /* 0x000000000000781c */ /* 0x000fea0003fcf038 */
[C---:B---3--:R-:W-:Y:S06]  /*f1c0*/  HMMA.16816.F32 R4, R168.reuse, R172, R4 ;  /* 0x000000aca804723c */ /* 0x048fec0000001804 */
[----:B------:R-:W-:Y:S02]  /*f1d0*/  @P0 LEA.HI.X R185, R245, c[0x0][0x1cc], R164, 0x1, P5 ;  /* 0x00007300f5b90a11 */ /* 0x000fe400028f0ca4 */
[----:B------:R-:W-:Y:S01]  /*f1e0*/  LDSM.16.M88.4 R164, [R225+0x1c100] ;  /* 0x01c10000e1a4783b */ /* 0x000fe20000000200 */
[C---:B------:R-:W-:Y:S01]  /*f1f0*/  HMMA.16816.F32 R8, R168.reuse, R174, R8 ;  /* 0x000000aea808723c */ /* 0x040fe20000001808 */
[----:B------:R-:W-:Y:S02]  /*f200*/  PLOP3.LUT P5, PT, PT, PT, UP3, 0x80, 0x0 ;  /* 0x000000000000781c */ /* 0x000fe40003faf038 */
[----:B------:R-:W-:Y:S01]  /*f210*/  PLOP3.LUT P0, PT, PT, PT, UP3, 0x80, 0x0 ;  /* 0x000000000000781c */ /* 0x000fe20003f0f038 */
[----:B------:R-:W2:Y:S01]  /*f220*/  LDSM.16.M88.4 R172, [R224+0xe100] ;  /* 0x00e10000e0ac783b */ /* 0x000ea20000000200 */
[----:B------:R-:W-:Y:S03]  /*f230*/  @P6 IADD3 R187, P6, R197, UR7, RZ ;  /* 0x00000007c5bb6c10 */ /* 0x000fe6000ffde0ff */
[C---:B------:R-:W-:Y:S06]  /*f240*/  HMMA.16816.F32 R12, R168.reuse, R176, R12 ;  /* 0x000000b0a80c723c */ /* 0x040fec000000180c */
[C---:B------:R-:W-:Y:S02]  /*f250*/  @P5 LEA R186, P5, R187.reuse, c[0x0][0x1c8], 0x1 ;  /* 0x00007200bbba5a11 */ /* 0x040fe400078a08ff */
[C---:B------:R-:W-:Y:S01]  /*f260*/  HMMA.16816.F32 R16, R168.reuse, R178, R16 ;  /* 0x000000b2a810723c */ /* 0x040fe20000001810 */
[----:B------:R-:W3:Y:S03]  /*f270*/  LDSM.16.M88.4 R176, [R224+0xe900] ;  /* 0x00e90000e0b0783b */ /* 0x000ee60000000200 */
[----:B------:R-:W-:Y:S02]  /*f280*/  @P0 IADD3.X R184, R196, UR6, RZ, P6, !PT ;  /* 0x00000006c4b80c10 */ /* 0x000fe4000b7fe4ff */
[----:B------:R-:W-:Y:S02]  /*f290*/  PLOP3.LUT P0, PT, PT, PT, UP3, 0x80, 0x0 ;  /* 0x000000000000781c */ /* 0x000fe40003f0f038 */
[C---:B-1----:R-:W-:Y:S01]  /*f2a0*/  HMMA.16816.F32 R20, R168.reuse, R180, R20 ;  /* 0x000000b4a814723c */ /* 0x042fe20000001814 */
[----:B------:R-:W-:Y:S07]  /*f2b0*/  PLOP3.LUT P6, PT, PT, PT, UP3, 0x80, 0x0 ;  /* 0x000000000000781c */ /* 0x000fee0003fcf038 */
[C---:B------:R-:W-:Y:S01]  /*f2c0*/  HMMA.16816.F32 R24, R168.reuse, R182, R24 ;  /* 0x000000b6a818723c */ /* 0x040fe20000001818 */
[----:B------:R-:W1:Y:S03]  /*f2d0*/  LDSM.16.M88.4 R180, [R224+0xf100] ;  /* 0x00f10000e0b4783b */ /* 0x000e660000000200 */
[----:B------:R-:W-:Y:S02]  /*f2e0*/  @P0 LEA.HI.X R187, R187, c[0x0][0x1cc], R184, 0x1, P5 ;  /* 0x00007300bbbb0a11 */ /* 0x000fe400028f0cb8 */
[----:B------:R-:W-:Y:S02]  /*f2f0*/  @P6 IADD3 R184, P6, R195, UR7, RZ ;  /* 0x00000007c3b86c10 */ /* 0x000fe4000ffde0ff */
[C---:B------:R-:W-:Y:S01]  /*f300*/  HMMA.16816.F32 R28, R168.reuse, R188, R28 ;  /* 0x000000bca81c723c */ /* 0x040fe2000000181c */
[----:B------:R-:W-:Y:S02]  /*f310*/  PLOP3.LUT P5, PT, PT, PT, UP3, 0x80, 0x0 ;  /* 0x000000000000781c */ /* 0x000fe40003faf038 */
[----:B------:R-:W-:Y:S05]  /*f320*/  PLOP3.LUT P0, PT, PT, PT, UP3, 0x80, 0x0 ;  /* 0x000000000000781c */ /* 0x000fea0003f0f038 */
[----:B------:R-:W-:Y:S01]  /*f330*/  HMMA.16816.F32 R32, R168, R190, R32 ;  /* 0x000000bea820723c */ /* 0x000fe20000001820 */
[----:B------:R-:W4:Y:S05]  /*f340*/  LDSM.16.M88.4 R168, [R224+0xf900] ;  /* 0x00f90000e0a8783b */ /* 0x000f2a0000000200 */
[----:B------:R-:W-:Y:S02]  /*f350*/  @P5 IADD3.X R189, R194, UR6, RZ, P6, !PT ;  /* 0x00000006c2bd5c10 */ /* 0x000fe4000b7fe4ff */
[----:B------:R-:W-:Y:S01]  /*f360*/  PLOP3.LUT P5, PT, PT, PT, UP3, 0x80, 0x0 ;  /* 0x000000000000781c */ /* 0x000fe20003faf038 */
[C---:B--2---:R-:W-:Y:S01]  /*f370*/  HMMA.16816.F32 R4, R164.reuse, R172, R4 ;  /* 0x000000aca404723c */ /* 0x044fe20000001804 */
[----:B------:R-:W-:Y:S04]  /*f380*/  PLOP3.LUT P6, PT, PT, PT, UP3, 0x80, 0x0 ;  /* 0x000000000000781c */ /* 0x000fe80003fcf038 */
[C---:B------:R-:W-:Y:S03]  /*f390*/  @P0 LEA R188, P0, R184.reuse, c[0x0][0x1c8], 0x1 ;  /* 0x00007200b8bc0a11 */ /* 0x040fe600078008ff */
[C---:B------:R-:W-:Y:S01]  /*f3a0*/  HMMA.16816.F32 R8, R164.reuse, R174, R8 ;  /* 0x000000aea408723c */ /* 0x040fe20000001808 */
[----:B------:R-:W-:Y:S07]  /*f3b0*/  LDSM.16.M88.4 R172, [R216+0x6800] ;  /* 0x00680000d8ac783b */ /* 0x000fee0000000200 */
[C---:B---3--:R-:W-:Y:S04]  /*f3c0*/  HMMA.16816.F32 R12, R164.reuse, R176, R12 ;  /* 0x000000b0a40c723c */ /* 0x048fe8000000180c */
[----:B------:R-:W-:Y:S02]  /*f3d0*/  @P5 LEA.HI.X R189, R184, c[0x0][0x1cc], R189, 0x1, P0 ;  /* 0x00007300b8bd5a11 */ /* 0x000fe400000f0cbd */
[----:B------:R-:W-:Y:S02]  /*f3e0*/  PLOP3.LUT P0, PT, PT, PT, UP3, 0x80, 0x0 ;  /* 0x000000000000781c */ /* 0x000fe40003f0f038 */
[----:B------:R-:W-:Y:S01]  /*f3f0*/  PLOP3.LUT P5, PT, PT, PT, UP3, 0x80, 0x0 ;  /* 0x000000000000781c */ /* 0x000fe20003faf038 */
[C---:B------:R-:W-:Y:S01]  /*f400*/  HMMA.16816.F32 R16, R164.reuse, R178, R16 ;  /* 0x000000b2a410723c */ /* 0x040fe20000001810 */
[----:B------:R-:W-:Y:S07]  /*f410*/  LDSM.16.M88.4 R176, [R216+0x7000] ;  /* 0x00700000d8b0783b */ /* 0x000fee0000000200 */
[C---:B-1----:R-:W-:Y:S04]  /*f420*/  HMMA.16816.F32 R20, R164.reuse, R180, R20 ;  /* 0x000000b4a414723c */ /* 0x042fe80000001814 */
[----:B------:R-:W-:Y:S01]  /*f430*/  @P0 IMAD.MOV.U32 R184, RZ, RZ, R0 ;  /* 0x000000ffffb80224 */ /* 0x000fe200078e0000 */
[----:B------:R-:W-:Y:S02]  /*f440*/  PLOP3.LUT P0, PT, PT, PT, UP3, 0x80, 0x0 ;  /* 0x000000000000781c */ /* 0x000fe40003f0f038 */
[----:B------:R-:W-:Y:S01]  /*f450*/  @P6 IADD3 R0, P6, R193, UR7, RZ ;  /* 0x00000007c1006c10 */ /* 0x000fe2000ffde0ff */
[C---:B------:R-:W-:Y:S01]  /*f460*/  HMMA.16816.F32 R24, R164.reuse, R182, R24 ;  /* 0x000000b6a418723c */ /* 0x040fe20000001818 */
[----:B------:R-:W-:Y:S01]  /*f470*/  LDSM.16.M88.4 R180, [R216+0x7800] ;  /* 0x00780000d8b4783b */ /* 0x000fe20000000200 */
[----:B------:R-:W-:Y:S06]  /*f480*/  @UP3 UIADD3 UR7, UP0, UR13, UR7, URZ ;  /* 0x000000070d073290 */ /* 0x000fec000ff1e03f */
[C---:B----4-:R-:W-:Y:S04]  /*f490*/  HMMA.16816.F32 R28, R164.reuse, R168, R28 ;  /* 0x000000a8a41c723c */ /* 0x050fe8000000181c */
[----:B------:R-:W-:Y:S01]  /*f4a0*/  @P0 IADD3.X R245, R192, UR6, RZ, P6, !PT ;  /* 0x00000006c0f50c10 */ /* 0x000fe2000b7fe4ff */
[----:B------:R-:W-:Y:S01]  /*f4b0*/  @UP3 UIADD3.X UR6, UR12, UR6, URZ, UP0, !UPT ;  /* 0x000000060c063290 */ /* 0x000fe200087fe43f */
[----:B------:R-:W-:Y:S02]  /*f4c0*/  PLOP3.LUT P0, PT, PT, PT, UP3, 0x80, 0x0 ;  /* 0x000000000000781c */ /* 0x000fe40003f0f038 */
[----:B------:R-:W-:Y:S01]  /*f4d0*/  HMMA.16816.F32 R32, R164, R170, R32 ;  /* 0x000000aaa420723c */ /* 0x000fe20000001820 */
[----:B------:R-:W-:Y:S05]  /*f4e0*/  LDSM.16.M88.4 R164, [R223+0x1c100] ;  /* 0x01c10000dfa4783b */ /* 0x000fea0000000200 */
[----:B------:R-:W1:Y:S02]  /*f4f0*/  LDSM.16.M88.4 R168, [R216+0x6000] ;  /* 0x00600000d8a8783b */ /* 0x000e640000000200 */
[----:B------:R-:W-:Y:S04]  /*f500*/  DEPBAR.LE SB0, 0x0 ;  /* 0x000080000000791a */ /* 0x000fe80000000000 */
[----:B------:R-:W-:Y:S06]  /*f510*/  BAR.SYNC.DEFER_BLOCKING 0x0 ;  /* 0x0000000000007b1d */ /* 0x000fec0000010000 */
[----:B------:R-:W-:Y:S01]  /*f520*/  @!PT LDS RZ, [RZ] ;  /* 0x00000000fffff984 */ /* 0x000fe20000000800 */
[----:B------:R-:W-:Y:S01]  /*f530*/  @!PT LDS RZ, [RZ] ;  /* 0x00000000fffff984 */ /* 0x000fe20000000800 */
[----:B------:R-:W-:Y:S01]  /*f540*/  @!PT LDS RZ, [RZ] ;  /* 0x00000000fffff984 */ /* 0x000fe20000000800 */
[----:B------:R2:W-:Y:S01]  /*f550*/  @P5 LDGSTS.E.BYPASS.LTC128B.128 [R231+0x8100], [R184.64], !P4 ;  /* 0x08100000b8e75fae */ /* 0x0005e2000e101d52 */
[----:B------:R-:W-:Y:S01]  /*f560*/  PLOP3.LUT P5, PT, PT, PT, UP3, 0x80, 0x0 ;  /* 0x000000000000781c */ /* 0x000fe20003faf038 */
[C---:B-1----:R-:W-:Y:S11]  /*f570*/  HMMA.16816.F32 R4, R164.reuse, R168, R4 ;  /* 0x000000a8a404723c */ /* 0x042ff60000001804 */
[----:B------:R-:W-:Y:S01]  /*f580*/  @!UPT UIADD3 URZ, URZ, URZ, URZ ;  /* 0x0000003f3f3ff290 */ /* 0x000fe2000fffe03f */
[C---:B------:R-:W-:Y:S02]  /*f590*/  @P5 LEA R246, P6, R0.reuse, c[0x0][0x1c8], 0x1 ;  /* 0x0000720000f65a11 */ /* 0x040fe400078c08ff */
[----:B------:R-:W-:Y:S01]  /*f5a0*/  PLOP3.LUT P5, PT, PT, PT, UP3, 0x80, 0x0 ;  /* 0x000000000000781c */ /* 0x000fe20003faf038 */
[C---:B------:R-:W-:Y:S01]  /*f5b0*/  HMMA.16816.F32 R8, R164.reuse, R170, R8 ;  /* 0x000000aaa408723c */ /* 0x040fe20000001808 */
[----:B------:R-:W-:Y:S07]  /*f5c0*/  PLOP3.LUT P5, PT, PT, PT, UP3, 0x80, 0x0 ;  /* 0x000000000000781c */ /* 0x000fee0003faf038 */
[C---:B------:R-:W-:Y:S04]  /*f5d0*/  HMMA.16816.F32 R12, R164.reuse, R172, R12 ;  /* 0x000000aca40c723c */ /* 0x040fe8000000180c */
[----:B------:R-:W-:Y:S02]  /*f5e0*/  @P0 LEA.HI.X R245, R0, c[0x0][0x1cc], R245, 0x1, P6 ;  /* 0x0000730000f50a11 */ /* 0x000fe400030f0cf5 */
[----:B------:R-:W-:Y:S02]  /*f5f0*/  PLOP3.LUT P6, PT, PT, PT, UP3, 0x80, 0x0 ;  /* 0x000000000000781c */ /* 0x000fe40003fcf038 */
[----:B------:R-:W-:Y:S01]  /*f600*/  PLOP3.LUT P0, PT, PT, PT, UP3, 0x80, 0x0 ;  /* 0x000000000000781c */ /* 0x000fe20003f0f038 */
[C---:B------:R-:W-:Y:S08]  /*f610*/  HMMA.16816.F32 R16, R164.reuse, R174, R16 ;  /* 0x000000aea410723c */ /* 0x040ff00000001810 */
[C---:B------:R-:W-:Y:S04]  /*f620*/  HMMA.16816.F32 R20, R164.reuse, R176, R20 ;  /* 0x000000b0a414723c */ /* 0x040fe80000001814 */
[----:B------:R-:W-:Y:S01]  /*f630*/  @P6 IADD3 R0, P6, R236, UR7, RZ ;  /* 0x00000007ec006c10 */ /* 0x000fe2000ffde0ff */
[----:B------:R1:W-:Y:S01]  /*f640*/  @P0 LDGSTS.E.BYPASS.LTC128B.128 [R231+0xa100], [R186.64], !P3 ;  /* 0x0a100000bae70fae */ /* 0x0003e2000d901d52 */
[----:B------:R-:W-:Y:S02]  /*f650*/  PLOP3.LUT P0, PT, PT, PT, UP3, 0x80, 0x0 ;  /* 0x000000000000781c */ /* 0x000fe40003f0f038 */
[C---:B------:R-:W-:Y:S08]  /*f660*/  HMMA.16816.F32 R24, R164.reuse, R178, R24 ;  /* 0x000000b2a418723c */ /* 0x040ff00000001818 */
[C---:B------:R-:W-:Y:S04]  /*f670*/  HMMA.16816.F32 R28, R164.reuse, R180, R28 ;  /* 0x000000b4a41c723c */ /* 0x040fe8000000181c */
[----:B------:R-:W-:Y:S02]  /*f680*/  @P5 IADD3.X R191, R243, UR6, RZ, P6, !PT ;  /* 0x00000006f3bf5c10 */ /* 0x000fe4000b7fe4ff */
[----:B------:R-:W-:Y:S02]  /*f690*/  PLOP3.LUT P5, PT, PT, PT, UP3, 0x80, 0x0 ;  /* 0x000000000000781c */ /* 0x000fe40003faf038 */
[C---:B------:R-:W-:Y:S01]  /*f6a0*/  @P0 LEA R190, P6, R0.reuse, c[0x0][0x1c8], 0x1 ;  /* 0x0000720000be0a11 */ /* 0x040fe200078c08ff */
[----:B------:R-:W-:Y:S01]  /*f6b0*/  HMMA.16816.F32 R32, R164, R182, R32 ;  /* 0x000000b6a420723c */ /* 0x000fe20000001820 */
[----:B------:R-:W-:Y:S02]  /*f6c0*/  PLOP3.LUT P0, PT, PT, PT, UP3, 0x80, 0x0 ;  /* 0x000000000000781c */ /* 0x000fe40003f0f038 */
[----:B------:R-:W-:Y:S04]  /*f6d0*/  PLOP3.LUT P0, PT, PT, PT, UP3, 0x80, 0x0 ;  /* 0x000000000000781c */ /* 0x000fe80003f0f038 */
[----:B------:R-:W-:Y:S05]  /*f6e0*/  IMAD.U32 R166, RZ, RZ, UR16 ;  /* 0x00000010ffa67e24 */ /* 0x000fea000f8e00ff */
[----:B------:R-:W-:Y:S02]  /*f6f0*/  @P5 LEA.HI.X R191, R0, c[0x0][0x1cc], R191, 0x1, P6 ;  /* 0x0000730000bf5a11 */ /* 0x000fe400030f0cbf */
[----:B------:R-:W-:Y:S02]  /*f700*/  PLOP3.LUT P6, PT, PT, PT, UP3, 0x80, 0x0 ;  /* 0x000000000000781c */ /* 0x000fe40003fcf038 */
[----:B------:R-:W-:Y:S11]  /*f710*/  PLOP3.LUT P5, PT, PT, PT, UP3, 0x80, 0x0 ;  /* 0x000000000000781c */ /* 0x000ff60003faf038 */
[----:B------:R-:W-:Y:S02]  /*f720*/  @P6 IADD3 R0, P6, R197, UR7, RZ ;  /* 0x00000007c5006c10 */ /* 0x000fe4000ffde0ff */
[----:B------:R3:W-:Y:S01]  /*f730*/  @P5 LDGSTS.E.BYPASS.LTC128B.128 [R231+0xc100], [R188.64], !P2 ;  /* 0x0c100000bce75fae */ /* 0x0007e2000d101d52 */
[----:B------:R-:W-:Y:S10]  /*f740*/  PLOP3.LUT P5, PT, PT, PT, UP3, 0x80, 0x0 ;  /* 0x000000000000781c */ /* 0x000ff40003faf038 */
[----:B--2---:R-:W-:Y:S02]  /*f750*/  @P0 IADD3.X R185, R196, UR6, RZ, P6, !PT ;  /* 0x00000006c4b90c10 */ /* 0x004fe4000b7fe4ff */
[----:B------:R-:W-:Y:S02]  /*f760*/  PLOP3.LUT P0, PT, PT, PT, UP3, 0x80, 0x0 ;  /* 0x000000000000781c */ /* 0x000fe40003f0f038 */
[C---:B------:R-:W-:Y:S02]  /*f770*/  @P5 LEA R184, P6, R0.reuse, c[0x0][0x1c8], 0x1 ;  /* 0x0000720000b85a11 */ /* 0x040fe400078c08ff */
[----:B------:R-:W-:Y:S11]  /*f780*/  PLOP3.LUT P5, PT, PT, PT, UP3, 0x80, 0x0 ;  /* 0x000000000000781c */ /* 0x000ff60003faf038 */
[----:B------:R-:W-:Y:S02]  /*f790*/  @P0 LEA.HI.X R185, R0, c[0x0][0x1cc], R185, 0x1, P6 ;  /* 0x0000730000b90a11 */ /* 0x000fe400030f0cb9 */
[----:B------:R-:W-:Y:S02]  /*f7a0*/  PLOP3.LUT P0, PT, PT, PT, UP3, 0x80, 0x0 ;  /* 0x000000000000781c */ /* 0x000fe40003f0f038 */
[----:B------:R-:W-:Y:S02]  /*f7b0*/  @P5 IADD3 R0, P6, R195, UR7, RZ ;  /* 0x00000007c3005c10 */ /* 0x000fe4000ffde0ff */
[----:B------:R-:W-:Y:S11]  /*f7c0*/  PLOP3.LUT P5, PT, PT, PT, UP3, 0x80, 0x0 ;  /* 0x000000000000781c */ /* 0x000ff60003faf038 */
[----:B------:R-:W-:Y:S02]  /*f7d0*/  @P0 IADD3.X R169, R194, UR6, RZ, P6, !PT ;  /* 0x00000006c2a90c10 */ /* 0x000fe4000b7fe4ff */
[----:B------:R-:W-:Y:S02]  /*f7e0*/  PLOP3.LUT P0, PT, PT, PT, UP3, 0x80, 0x0 ;  /* 0x000000000000781c */ /* 0x000fe40003f0f038 */
[C---:B------:R-:W-:Y:S02]  /*f7f0*/  @P5 LEA R168, P6, R0.reuse, c[0x0][0x1c8], 0x1 ;  /* 0x0000720000a85a11 */ /* 0x040fe400078c08ff */
[----:B------:R-:W-:Y:S11]  /*f800*/  PLOP3.LUT P5, PT, PT, PT, UP3, 0x80, 0x0 ;  /* 0x000000000000781c */ /* 0x000ff60003faf038 */
[----:B------:R-:W-:Y:S02]  /*f810*/  @P0 LEA.HI.X R169, R0, c[0x0][0x1cc], R169, 0x1, P6 ;  /* 0x0000730000a90a11 */ /* 0x000fe400030f0ca9 */
[----:B------:R-:W-:Y:S02]  /*f820*/  PLOP3.LUT P0, PT, PT, PT, UP3, 0x80, 0x0 ;  /* 0x000000000000781c */ /* 0x000fe40003f0f038 */
[----:B------:R-:W-:Y:S02]  /*f830*/  @P5 IADD3 R0, P6, R193, UR7, RZ ;  /* 0x00000007c1005c10 */ /* 0x000fe4000ffde0ff */
[----:B------:R-:W-:Y:S11]  /*f840*/  PLOP3.LUT P5, PT, PT, PT, UP3, 0x80, 0x0 ;  /* 0x000000000000781c */ /* 0x000ff60003faf038 */
[----:B------:R-:W-:Y:S01]  /*f850*/  @P0 IADD3.X R171, R192, UR6, RZ, P6, !PT ;  /* 0x00000006c0ab0c10 */ /* 0x000fe2000b7fe4ff */
[----:B------:R-:W-:Y:S01]  /*f860*/  USHF.L.U32 UR6, UR14, 0x6, URZ ;  /* 0x000000060e067899 */ /* 0x000fe2000800063f */
[----:B------:R-:W-:Y:S02]  /*f870*/  PLOP3.LUT P0, PT, PT, PT, UP3, 0x80, 0x0 ;  /* 0x000000000000781c */ /* 0x000fe40003f0f038 */
[C---:B------:R-:W-:Y:S02]  /*f880*/  @P5 LEA R170, P6, R0.reuse, c[0x0][0x1c8], 0x1 ;  /* 0x0000720000aa5a11 */ /* 0x040fe400078c08ff */
[----:B------:R-:W-:Y:S11]  /*f890*/  PLOP3.LUT P5, PT, PT, PT, UP2, 0x80, 0x0 ;  /* 0x000000000000781c */ /* 0x000ff60003faf028 */
[----:B------:R-:W-:Y:S01]  /*f8a0*/  @P0 LEA.HI.X R171, R0, c[0x0][0x1cc], R171, 0x1, P6 ;  /* 0x0000730000ab0a11 */ /* 0x000fe200030f0cab */
[----:B------:R-:W-:Y:S01]  /*f8b0*/  IMAD.MOV.U32 R0, RZ, RZ, R233 ;  /* 0x000000ffff007224 */ /* 0x000fe200078e00e9 */
[----:B------:R-:W-:Y:S01]  /*f8c0*/  PLOP3.LUT P6, PT, PT, PT, UP3, 0x80, 0x0 ;  /* 0x000000000000781c */ /* 0x000fe20003fcf038 */
[----:B-1----:R-:W-:Y:S01]  /*f8d0*/  @P5 IMAD.HI.U32 R186, R233, c[0x0][0x2c8], RZ ;  /* 0x0000b200e9ba5a27 */ /* 0x002fe200078e00ff */
[----:B------:R-:W-:Y:S02]  /*f8e0*/  PLOP3.LUT P0, PT, PT, PT, UP2, 0x80, 0x0 ;  /* 0x000000000000781c */ /* 0x000fe40003f0f028 */
[----:B------:R-:W-:Y:S09]  /*f8f0*/  PLOP3.LUT P5, PT, PT, PT, UP3, 0x80, 0x0 ;  /* 0x000000000000781c */ /* 0x000ff20003faf038 */
[----:B------:R-:W-:Y:S01]  /*f900*/  @P6 IMAD.MOV.U32 R247, RZ, RZ, R245 ;  /* 0x000000fffff76224 */ /* 0x000fe200078e00f5 */
[----:B------:R-:W-:Y:S02]  /*f910*/  PLOP3.LUT P6, PT, PT, PT, UP3, 0x80, 0x0 ;  /* 0x000000000000781c */ /* 0x000fe40003fcf038 */
[----:B------:R-:W-:Y:S02]  /*f920*/  @P0 SHF.R.U32.HI R0, RZ, c[0x0][0x2cc], R186 ;  /* 0x0000b300ff000a19 */ /* 0x000fe400000116ba */
[----:B------:R1:W-:Y:S01]  /*f930*/  @P5 LDGSTS.E.BYPASS.LTC128B.128 [R231+0xe100], [R246.64], !P1 ;  /* 0x0e100000f6e75fae */ /* 0x0003e2000c901d52 */
[----:B------:R-:W-:Y:S02]  /*f940*/  PLOP3.LUT P0, PT, PT, PT, UP3, 0x80, 0x0 ;  /* 0x000000000000781c */ /* 0x000fe40003f0f038 */
[----:B------:R-:W-:Y:S02]  /*f950*/  PLOP3.LUT P0, PT, PT, PT, UP3, 0x80, 0x0 ;  /* 0x000000000000781c */ /* 0x000fe40003f0f038 */
[----:B------:R-:W2:Y:S01]  /*f960*/  SHFL.IDX PT, R173, R0, RZ, 0x1c1f ;  /* 0x001c1fff00ad7589 */ /* 0x000ea200000e0000 */
[----:B------:R-:W-:Y:S02]  /*f970*/  PLOP3.LUT P5, PT, PT, PT, UP3, 0x80, 0x0 ;  /* 0x000000000000781c */ /* 0x000fe40003faf038 */
[----:B------:R-:W-:Y:S02]  /*f980*/  PLOP3.LUT P5, PT, PT, PT, UP3, 0x80, 0x0 ;  /* 0x000000000000781c */ /* 0x000fe40003faf038 */
[----:B------:R3:W-:Y:S01]  /*f990*/  @P6 LDGSTS.E.BYPASS.LTC128B.128 [R231+0x9100], [R190.64], !P4 ;  /* 0x09100000bee76fae */ /* 0x0007e2000e101d52 */
[----:B------:R-:W-:Y:S02]  /*f9a0*/  PLOP3.LUT P6, PT, PT, PT, UP3, 0x80, 0x0 ;  /* 0x000000000000781c */ /* 0x000fe40003fcf038 */
[----:B------:R-:W-:Y:S03]  /*f9b0*/  PLOP3.LUT P6, PT, PT, PT, UP3, 0x80, 0x0 ;  /* 0x000000000000781c */ /* 0x000fe60003fcf038 */
[----:B------:R3:W-:Y:S01]  /*f9c0*/  @P0 LDGSTS.E.BYPASS.LTC128B.128 [R231+0xb100], [R184.64], !P3 ;  /* 0x0b100000b8e70fae */ /* 0x0007e2000d901d52 */
[----:B------:R-:W-:Y:S02]  /*f9d0*/  PLOP3.LUT P0, PT, PT, PT, UP3, 0x80, 0x0 ;  /* 0x000000000000781c */ /* 0x000fe40003f0f038 */
[----:B------:R-:W-:Y:S02]  /*f9e0*/  PLOP3.LUT P0, PT, PT, PT, UP1, 0x40, 0x0 ;  /* 0x000000000000781c */ /* 0x000fe40003f0e818 */
[----:B------:R2:W-:Y:S05]  /*f9f0*/  @P5 LDGSTS.E.BYPASS.LTC128B.128 [R231+0xd100], [R168.64], !P2 ;  /* 0x0d100000a8e75fae */ /* 0x0005ea000d101d52 */
[----:B------:R3:W-:Y:S01]  /*fa00*/  @P6 LDGSTS.E.BYPASS.LTC128B.128 [R231+0xf100], [R170.64], !P1 ;  /* 0x0f100000aae76fae */ /* 0x0007e2000c901d52 */
[----:B-1----:R-:W-:Y:S04]  /*fa10*/  IMAD.U32 R247, RZ, RZ, UR6 ;  /* 0x00000006fff77e24 */ /* 0x002fe8000f8e00ff */
[----:B------:R-:W0:Y:S01]  /*fa20*/  LDGDEPBAR ;  /* 0x00000000000079af */ /* 0x000e220000000000 */
[----:B------:R-:W-:Y:S04]  /*fa30*/  IADD3 R165, -R240, 0x1, -R247 ;  /* 0x00000001f0a57810 */ /* 0x000fe80007ffe9f7 */
[----:B------:R-:W-:Y:S04]  /*fa40*/  IADD3 R166, -R166, UR9, R165 ;  /* 0x00000009a6a67c10 */ /* 0x000fe8000fffe1a5 */
[C---:B------:R-:W-:Y:S02]  /*fa50*/  IADD3 R172, R166.reuse, c[0x0][0x328], RZ ;  /* 0x0000ca00a6ac7a10 */ /* 0x040fe40007ffe0ff */
[----:B------:R-:W-:Y:S03]  /*fa60*/  IADD3 R166, R166, UR15, RZ ;  /* 0x0000000fa6a67c10 */ /* 0x000fe6000fffe0ff */
[--C-:B--2---:R-:W-:Y:S02]  /*fa70*/  IMAD.IADD R169, R172, 0x1, R173.reuse ;  /* 0x00000001aca97824 */ /* 0x104fe400078e02ad */
[----:B------:R-:W-:Y:S01]  /*fa80*/  IMAD.IADD R168, R166, 0x1, R173 ;  /* 0x00000001a6a87824 */ /* 0x000fe200078e02ad */
[----:B------:R-:W-:-:S05]  /*fa90*/  @P0 BRA `(.L_x_978) ;  /* 0x0000019000000947 */ /* 0x000fca0003800000 */
[----:B------:R-:W-:Y:S01]  /*faa0*/  IMAD.U32 R164, RZ, RZ, UR16 ;  /* 0x00000010ffa47e24 */ /* 0x000fe2000f8e00ff */
[----:B------:R-:W-:Y:S04]  /*fab0*/  BSSY B0, `(.L_x_979) ;  /* 0x0000012000007945 */ /* 0x000fe80003800000 */
[----:B---3--:R-:W-:Y:S04]  /*fac0*/  IADD3 R170, -R164, UR9, R173 ;  /* 0x00000009a4aa7c10 */ /* 0x008fe8000fffe1ad */
        /* <DEDUP_REMOVED lines=11> */
.L_x_980:
[----:B------:R-:W-:Y:S04]  /*fb80*/  MOV R164, c[0x0][0x32c] ;  /* 0x0000cb0000a47a02 */ /* 0x000fe80000000f00 */
[----:B------:R-:W-:Y:S11]  /*fb90*/  ISETP.NE.AND P0, PT, R164, 0x1, PT ;  /* 0x00000001a400780c */ /* 0x000ff60003f05270 */
[----:B------:R-:W-:Y:S02]  /*fba0*/  @!UPT UIADD3 URZ, URZ, URZ, URZ ;  /* 0x0000003f3f3ff290 */ /* 0x000fe4000fffe03f */
[----:B------:R-:W-:Y:S05]  /*fbb0*/  @P0 IMAD.HI.U32 R164, R170, c[0x0][0x330], RZ ;  /* 0x0000cc00aaa40a27 */ /* 0x000fea00078e00ff */
[----:B------:R-:W-:Y:S02]  /*fbc0*/  @P0 SHF.R.U32.HI R170, RZ, c[0x0][0x334], R164 ;  /* 0x0000cd00ffaa0a19 */ /* 0x000fe400000116a4 */
.L_x_981:
[----:B------:R-:W-:Y:S05]  /*fbd0*/  BSYNC B0 ;  /* 0x0000000000007941 */ /* 0x000fea0003800000 */
.L_x_979:
[----:B------:R-:W-:Y:S04]  /*fbe0*/  IMAD R165, R170, c[0x0][0x32c], -R247 ;  /* 0x0000cb00aaa57a24 */ /* 0x000fe800078e0af7 */
[----:B------:R-:W-:Y:S05]  /*fbf0*/  IMAD.IADD R165, R165, 0x1, -R240 ;  /* 0x00000001a5a57824 */ /* 0x000fea00078e0af0 */
[----:B------:R-:W-:Y:S02]  /*fc00*/  IADD3 R164, R165, c[0x0][0x32c], RZ ;  /* 0x0000cb00a5a47a10 */ /* 0x000fe40007ffe0ff */
[----:B------:R-:W-:Y:S02]  /*fc10*/  IMNMX R168, R168, R165, !PT ;  /* 0x000000a5a8a87217 */ /* 0x000fe40007800200 */
[----:B------:R-:W-:Y:S02]  /*fc20*/  IMNMX R169, R169, R164, PT ;  /* 0x000000a4a9a97217 */ /* 0x000fe40003800200 */
.L_x_978:
[----:B------:R-:W-:Y:S06]  /*fc30*/  UISETP.GT.AND UP0, UPT, UR14, -0x1, UPT ;  /* 0xffffffff0e00788c */ /* 0x000fec000bf04270 */
[----:B------:R-:W-:Y:S02]  /*fc40*/  PLOP3.LUT P0, PT, PT, PT, UP0, 0x80, 0x0 ;  /* 0x000000000000781c */ /* 0x000fe40003f0f008 */
[----:B------:R-:W-:Y:S02]  /*fc50*/  PLOP3.LUT P6, PT, PT, PT, UP0, 0x80, 0x0 ;  /* 0x000000000000781c */ /* 0x000fe40003fcf008 */
[C---:B------:R-:W-:Y:S02]  /*fc60*/  ISETP.GT.AND P0, PT, R168.reuse, RZ, P0 ;  /* 0x000000ffa800720c */ /* 0x040fe40000704270 */
[----:B------:R-:W-:Y:S02]  /*fc70*/  ISETP.GT.AND P6, PT, R168, 0x8, P6 ;  /* 0x00000008a800780c */ /* 0x000fe400037c4270 */
[C---:B------:R-:W-:Y:S02]  /*fc80*/  ISETP.LT.OR P5, PT, R169.reuse, 0x1, P0 ;  /* 0x00000001a900780c */ /* 0x040fe400007a1670 */
[----:B------:R-:W-:Y:S02]  /*fc90*/  PLOP3.LUT P0, PT, PT, PT, UP0, 0x80, 0x0 ;  /* 0x000000000000781c */ /* 0x000fe40003f0f008 */
[----:B------:R-:W-:Y:S02]  /*fca0*/  FSEL R164, R4, -INF , !P5 ;  /* 0xff80000004a47808 */ /* 0x000fe40006800000 */
[C---:B------:R-:W-:Y:S02]  /*fcb0*/  ISETP.GT.AND P0, PT, R168.reuse, 0x1, P0 ;  /* 0x00000001a800780c */ /* 0x040fe40000704270 */
[----:B------:R-:W-:Y:S02]  /*fcc0*/  PLOP3.LUT P5, PT, PT, PT, UP0, 0x80, 0x0 ;  /* 0x000000000000781c */ /* 0x000fe40003faf008 */
[----:B------:R-:W-:Y:S02]  /*fcd0*/  ISETP.LT.OR P0, PT, R169, 0x2, P0 ;  /* 0x00000002a900780c */ /* 0x000fe40000701670 */
[C---:B------:R-:W-:Y:S02]  /*fce0*/  ISETP.GT.AND P5, PT, R168.reuse, 0x9, P5 ;  /* 0x00000009a800780c */ /* 0x040fe40002fa4270 */
[----:B------:R-:W-:Y:S02]  /*fcf0*/  FSEL R167, R5, -INF , !P0 ;  /* 0xff80000005a77808 */ /* 0x000fe40004000000 */
[----:B------:R-:W-:Y:S01]  /*fd00*/  PLOP3.LUT P0, PT, PT, PT, UP0, 0x80, 0x0 ;  /* 0x000000000000781c */ /* 0x000fe20003f0f008 */
[----:B------:R-:W1:Y:S01]  /*fd10*/  SHFL.IDX PT, R5, R0, 0x1, 0x1c1f ;  /* 0x003c1f0000057f89 */ /* 0x000e6200000e0000 */
[C---:B------:R-:W-:Y:S02]  /*fd20*/  ISETP.LT.OR P6, PT, R169.reuse, 0x9, P6 ;  /* 0x00000009a900780c */ /* 0x040fe400037c1670 */
[----:B------:R-:W-:Y:S02]  /*fd30*/  ISETP.GT.AND P0, PT, R168, 0x10, P0 ;  /* 0x00000010a800780c */ /* 0x000fe40000704270 */
[C---:B------:R-:W-:Y:S02]  /*fd40*/  ISETP.LT.OR P5, PT, R169.reuse, 0xa, P5 ;  /* 0x0000000aa900780c */ /* 0x040fe40002fa1670 */
[----:B------:R-:W-:Y:S02]  /*fd50*/  ISETP.LT.OR P0, PT, R169, 0x11, P0 ;  /* 0x00000011a900780c */ /* 0x000fe40000701670 */
[----:B------:R-:W-:Y:S02]  /*fd60*/  FSEL R165, R8, -INF , !P6 ;  /* 0xff80000008a57808 */ /* 0x000fe40007000000 */
[----:B------:R-:W-:Y:S02]  /*fd70*/  FSEL R179, R12, -INF , !P0 ;  /* 0xff8000000cb37808 */ /* 0x000fe40004000000 */
[----:B------:R-:W-:Y:S02]  /*fd80*/  PLOP3.LUT P0, PT, PT, PT, UP0, 0x80, 0x0 ;  /* 0x000000000000781c */ /* 0x000fe40003f0f008 */
[----:B------:R-:W-:Y:S02]  /*fd90*/  PLOP3.LUT P6, PT, PT, PT, UP0, 0x80, 0x0 ;  /* 0x000000000000781c */ /* 0x000fe40003fcf008 */
[----:B------:R-:W-:Y:S02]  /*fda0*/  FSEL R9, R9, -INF , !P5 ;  /* 0xff80000009097808 */ /* 0x000fe40006800000 */
[----:B------:R-:W-:Y:S02]  /*fdb0*/  PLOP3.LUT P5, PT, PT, PT, UP0, 0x80, 0x0 ;  /* 0x000000000000781c */ /* 0x000fe40003faf008 */
[C---:B------:R-:W-:Y:S02]  /*fdc0*/  ISETP.GT.AND P0, PT, R168.reuse, 0x19, P0 ;  /* 0x00000019a800780c */ /* 0x040fe40000704270 */
[----:B------:R-:W-:Y:S01]  /*fdd0*/  ISETP.GT.AND P6, PT, R168, 0x11, P6 ;  /* 0x00000011a800780c */ /* 0x000fe200037c4270 */
[--C-:B-1----:R-:W-:Y:S01]  /*fde0*/  IMAD.IADD R0, R172, 0x1, R5.reuse ;  /* 0x00000001ac007824 */ /* 0x102fe200078e0205 */
[----:B------:R-:W-:Y:S01]  /*fdf0*/  ISETP.GT.AND P5, PT, R168, 0x18, P5 ;  /* 0x00000018a800780c */ /* 0x000fe20002fa4270 */
[----:B------:R-:W-:Y:S01]  /*fe00*/  IMAD.IADD R166, R166, 0x1, R5 ;  /* 0x00000001a6a67824 */ /* 0x000fe200078e0205 */
[C---:B------:R-:W-:Y:S02]  /*fe10*/  ISETP.LT.OR P0, PT, R169.reuse, 0x1a, P0 ;  /* 0x0000001aa900780c */ /* 0x040fe40000701670 */
[C---:B------:R-:W-:Y:S02]  /*fe20*/  ISETP.LT.OR P6, PT, R169.reuse, 0x12, P6 ;  /* 0x00000012a900780c */ /* 0x040fe400037c1670 */
[----:B------:R-:W-:Y:S02]  /*fe30*/  ISETP.LT.OR P5, PT, R169, 0x19, P5 ;  /* 0x00000019a900780c */ /* 0x000fe40002fa1670 */
[----:B------:R-:W-:Y:S02]  /*fe40*/  FSEL R183, R17, -INF , !P0 ;  /* 0xff80000011b77808 */ /* 0x000fe40004000000 */
[----:B------:R-:W-:Y:S02]  /*fe50*/  PLOP3.LUT P0, PT, PT, PT, UP0, 0x80, 0x0 ;  /* 0x000000000000781c */ /* 0x000fe40003f0f008 */
[----:B---3--:R-:W-:Y:S02]  /*fe60*/  FSEL R185, R13, -INF , !P6 ;  /* 0xff8000000db97808 */ /* 0x008fe40007000000 */
        /* <DEDUP_REMOVED lines=48> */
.L_x_984:
[----:B------:R-:W-:Y:S04]  /*10170*/  MOV R4, c[0x0][0x32c] ;  /* 0x0000cb0000047a02 */ /* 0x000fe80000000f00 */
[----:B------:R-:W-:Y:S11]  /*10180*/  ISETP.NE.AND P0, PT, R4, 0x1, PT ;  /* 0x000000010400780c */ /* 0x000ff60003f05270 */
[----:B------:R-:W-:Y:S02]  /*10190*/  @!UPT UIADD3 URZ, URZ, URZ, URZ ;  /* 0x0000003f3f3ff290 */ /* 0x000fe4000fffe03f */
[----:B------:R-:W-:Y:S05]  /*101a0*/  @P0 IMAD.HI.U32 R4, R8, c[0x0][0x330], RZ ;  /* 0x0000cc0008040a27 */ /* 0x000fea00078e00ff */
[----:B------:R-:W-:Y:S02]  /*101b0*/  @P0 SHF.R.U32.HI R8, RZ, c[0x0][0x334], R4 ;  /* 0x0000cd00ff080a19 */ /* 0x000fe40000011604 */
.L_x_985:
[----:B------:R-:W-:Y:S05]  /*101c0*/  BSYNC B0 ;  /* 0x0000000000007941 */ /* 0x000fea0003800000 */
.L_x_983:
[----:B------:R-:W-:Y:S04]  /*101d0*/  IMAD R247, R8, c[0x0][0x32c], -R247 ;  /* 0x0000cb0008f77a24 */ /* 0x000fe800078e0af7 */
[----:B------:R-:W-:Y:S05]  /*101e0*/  IMAD.IADD R247, R247, 0x1, -R240 ;  /* 0x00000001f7f77824 */ /* 0x000fea00078e0af0 */
[----:B------:R-:W-:Y:S02]  /*101f0*/  IADD3 R5, R247, c[0x0][0x32c], RZ ;  /* 0x0000cb00f7057a10 */ /* 0x000fe40007ffe0ff */
[----:B------:R-:W-:Y:S02]  /*10200*/  IMNMX R166, R166, R247, !PT ;  /* 0x000000f7a6a67217 */ /* 0x000fe40007800200 */
[----:B------:R-:W-:Y:S02]  /*10210*/  IMNMX R0, R0, R5, PT ;  /* 0x0000000500007217 */ /* 0x000fe40003800200 */
.L_x_982:
        /* <DEDUP_REMOVED lines=8> */
[----:B------:R-:W-:Y:S02]  /*102a0*/  ISETP.LT.OR P5, PT, R0, 0x1, P5 ;  /* 0x000000010000780c */ /* 0x000fe40002fa1670 */
[----:B------:R-:W-:Y:S02]  /*102b0*/  FMNMX.FTZ R4, R179, R4, !PT ;  /* 0x00000004b3047209 */ /* 0x000fe40007810000 */
[----:B------:R-:W-:Y:S02]  /*102c0*/  FSEL R17, R6, -INF , !P5 ;  /* 0xff80000006117808 */ /* 0x000fe40006800000 */
[----:B------:R-:W-:Y:S02]  /*102d0*/  PLOP3.LUT P6, PT, PT, PT, UP0, 0x80, 0x0 ;  /* 0x000000000000781c */ /* 0x000fe40003fcf008 */
[----:B------:R-:W-:Y:S02]  /*102e0*/  ISETP.LT.OR P0, PT, R0, 0x2, P0 ;  /* 0x000000020000780c */ /* 0x000fe40000701670 */
[----:B------:R-:W-:Y:S02]  /*102f0*/  PLOP3.LUT P5, PT, PT, PT, UP0, 0x80, 0x0 ;  /* 0x000000000000781c */ /* 0x000fe40003faf008 */
[----:B------:R-:W-:Y:S02]  /*10300*/  FMNMX.FTZ R4, R185, R4, !PT ;  /* 0x00000004b9047209 */ /* 0x000fe40007810000 */
[----:B------:R-:W-:Y:S02]  /*10310*/  FSEL R16, R7, -INF , !P0 ;  /* 0xff80000007107808 */ /* 0x000fe40004000000 */
[C---:B------:R-:W-:Y:S02]  /*10320*/  ISETP.GT.AND P6, PT, R166.reuse, 0x8, P6 ;  /* 0x00000008a600780c */ /* 0x040fe400037c4270 */
[----:B------:R-:W-:Y:S02]  /*10330*/  ISETP.GT.AND P5, PT, R166, 0x9, P5 ;  /* 0x00000009a600780c */ /* 0x000fe40002fa4270 */
[----:B------:R-:W-:Y:S02]  /*10340*/  PLOP3.LUT P0, PT, PT, PT, UP0, 0x80, 0x0 ;  /* 0x000000000000781c */ /* 0x000fe40003f0f008 */
        /* <DEDUP_REMOVED lines=8> */
[----:B------:R-:W-:Y:S02]  /*103d0*/  FMNMX.FTZ R7, R16, R7, !PT ;  /* 0x0000000710077209 */ /* 0x000fe40007810000 */
[----:B------:R-:W-:Y:S02]  /*103e0*/  ISETP.LT.OR P0, PT, R0, 0x11, P0 ;  /* 0x000000110000780c */ /* 0x000fe40000701670 */
[----:B------:R-:W-:Y:S02]  /*103f0*/  PLOP3.LUT P6, PT, PT, PT, UP0, 0x80, 0x0 ;  /* 0x000000000000781c */ /* 0x000fe40003fcf008 */
[----:B------:R-:W-:Y:S02]  /*10400*/  PLOP3.LUT P5, PT, PT, PT, UP0, 0x80, 0x0 ;  /* 0x000000000000781c */ /* 0x000fe40003faf008 */
[----:B------:R-:W-:Y:S02]  /*10410*/  FMNMX.FTZ R4, R245, R4, !PT ;  /* 0x00000004f5047209 */ /* 0x000fe40007810000 */
[----:B------:R-:W-:Y:S02]  /*10420*/  FMNMX.FTZ R7, R10, R7, !PT ;  /* 0x000000070a077209 */ /* 0x000fe40007810000 */
[C---:B------:R-:W-:Y:S02]  /*10430*/  ISETP.GT.AND P6, PT, R166.reuse, 0x11, P6 ;  /* 0x00000011a600780c */ /* 0x040fe400037c4270 */
[----:B------:R-:W-:Y:S02]  /*10440*/  ISETP.GT.AND P5, PT, R166, 0x18, P5 ;  /* 0x00000018a600780c */ /* 0x000fe40002fa4270 */
[----:B------:R-:W-:Y:S02]  /*10450*/  FSEL R250, R14, -INF , !P0 ;  /* 0xff8000000efa7808 */ /* 0x000fe40004000000 */
[----:B------:R-:W-:Y:S02]  /*10460*/  PLOP3.LUT P0, PT, PT, PT, UP0, 0x80, 0x0 ;  /* 0x000000000000781c */ /* 0x000fe40003f0f008 */
[----:B------:R-:W-:Y:S02]  /*10470*/  FMNMX.FTZ R4, R191, R4, !PT ;  /* 0x00000004bf047209 */ /* 0x000fe40007810000 */
[----:B------:R-:W-:Y:S02]  /*10480*/  FMNMX.FTZ R7, R8, R7, !PT ;  /* 0x0000000708077209 */ /* 0x000fe40007810000 */
[----:B------:R-:W-:Y:S02]  /*10490*/  ISETP.GT.AND P0, PT, R166, 0x19, P0 ;  /* 0x00000019a600780c */ /* 0x000fe40000704270 */
[C---:B------:R-:W-:Y:S02]  /*104a0*/  ISETP.LT.OR P5, PT, R0.reuse, 0x19, P5 ;  /* 0x000000190000780c */ /* 0x040fe40002fa1670 */
[C---:B------:R-:W-:Y:S02]  /*104b0*/  ISETP.LT.OR P6, PT, R0.reuse, 0x12, P6 ;  /* 0x000000120000780c */ /* 0x040fe400037c1670 */
[----:B------:R-:W-:Y:S02]  /*104c0*/  FMNMX.FTZ R4, R189, R4, !PT ;  /* 0x00000004bd047209 */ /* 0x000fe40007810000 */
[----:B------:R-:W-:Y:S02]  /*104d0*/  ISETP.LT.OR P0, PT, R0, 0x1a, P0 ;  /* 0x0000001a0000780c */ /* 0x000fe40000701670 */
[----:B------:R-:W-:Y:S02]  /*104e0*/  FSEL R186, R18, -INF , !P5 ;  /* 0xff80000012ba7808 */ /* 0x000fe40006800000 */
[----:B------:R-:W-:Y:S02]  /*104f0*/  FSEL R184, R15, -INF , !P6 ;  /* 0xff8000000fb87808 */ /* 0x000fe40007000000 */
[----:B------:R-:W-:Y:S02]  /*10500*/  PLOP3.LUT P5, PT, PT, PT, UP0, 0x80, 0x0 ;  /* 0x000000000000781c */ /* 0x000fe40003faf008 */
[----:B------:R-:W-:Y:S02]  /*10510*/  FMNMX.FTZ R7, R250, R7, !PT ;  /* 0x00000007fa077209 */ /* 0x000fe40007810000 */
[----:B------:R-:W-:Y:S02]  /*10520*/  FMNMX.FTZ R4, R187, R4, !PT ;  /* 0x00000004bb047209 */ /* 0x000fe40007810000 */
[----:B------:R-:W-:Y:S02]  /*10530*/  FSEL R32, R19, -INF , !P0 ;  /* 0xff80000013207808 */ /* 0x000fe40004000000 */
[----:B------:R-:W-:Y:S02]  /*10540*/  ISETP.GT.AND P5, PT, R166, 0x20, P5 ;  /* 0x00000020a600780c */ /* 0x000fe40002fa4270 */
[----:B------:R-:W-:Y:S02]  /*10550*/  FMNMX.FTZ R7, R184, R7, !PT ;  /* 0x00000007b8077209 */ /* 0x000fe40007810000 */
[----:B------:R-:W-:Y:S02]  /*10560*/  PLOP3.LUT P0, PT, PT, PT, UP0, 0x80, 0x0 ;  /* 0x000000000000781c */ /* 0x000fe40003f0f008 */
[----:B------:R-:W-:Y:S02]  /*10570*/  FMNMX.FTZ R4, R177, R4, !PT ;  /* 0x00000004b1047209 */ /* 0x000fe40007810000 */
[----:B------:R-:W-:Y:S02]  /*10580*/  ISETP.LT.OR P5, PT, R0, 0x21, P5 ;  /* 0x000000210000780c */ /* 0x000fe40002fa1670 */
[----:B------:R-:W-:Y:S02]  /*10590*/  FMNMX.FTZ R7, R186, R7, !PT ;  /* 0x00000007ba077209 */ /* 0x000fe40007810000 */
[----:B------:R-:W-:Y:S02]  /*105a0*/  ISETP.GT.AND P0, PT, R166, 0x21, P0 ;  /* 0x00000021a600780c */ /* 0x000fe40000704270 */
[----:B------:R-:W-:Y:S02]  /*105b0*/  PLOP3.LUT P6, PT, PT, PT, UP0, 0x80, 0x0 ;  /* 0x000000000000781c */ /* 0x000fe40003fcf008 */
[----:B------:R-:W-:Y:S02]  /*105c0*/  FMNMX.FTZ R5, R175, R4, !PT ;  /* 0x00000004af057209 */ /* 0x000fe40007810000 */
[----:B------:R-:W-:Y:S02]  /*105d0*/  FSEL R248, R22, -INF , !P5 ;  /* 0xff80000016f87808 */ /* 0x000fe40006800000 */
[----:B------:R-:W-:Y:S02]  /*105e0*/  FMNMX.FTZ R7, R32, R7, !PT ;  /* 0x0000000720077209 */ /* 0x000fe40007810000 */
[----:B------:R-:W-:Y:S02]  /*105f0*/  ISETP.LT.OR P0, PT, R0, 0x22, P0 ;  /* 0x000000220000780c */ /* 0x000fe40000701670 */
[----:B------:R-:W-:Y:S02]  /*10600*/  ISETP.GT.AND P6, PT, R166, 0x28, P6 ;  /* 0x00000028a600780c */ /* 0x000fe400037c4270 */
[----:B------:R-:W-:Y:S02]  /*10610*/  PLOP3.LUT P5, PT, PT, PT, UP0, 0x80, 0x0 ;  /* 0x000000000000781c */ /* 0x000fe40003faf008 */
[----:B------:R-:W-:Y:S02]  /*10620*/  FMNMX.FTZ R4, R174, R5, !PT ;  /* 0x00000005ae047209 */ /* 0x000fe40007810000 */
[----:B------:R-:W-:Y:S02]  /*10630*/  FSEL R246, R23, -INF , !P0 ;  /* 0xff80000017f67808 */ /* 0x000fe40004000000 */
[----:B------:R-:W-:Y:S01]  /*10640*/  ISETP.LT.OR P6, PT, R0, 0x29, P6 ;  /* 0x000000290000780c */ /* 0x000fe200037c1670 */
[----:B------:R-:W-:Y:S01]  /*10650*/  LDSM.16.MT88.4 R20, [R227+0x100] ;  /* 0x00010000e314783b */ /* 0x000fe20000004200 */
[----:B------:R-:W-:Y:S02]  /*10660*/  ISETP.GT.AND P5, PT, R166, 0x29, P5 ;  /* 0x00000029a600780c */ /* 0x000fe40002fa4270 */
[----:B------:R-:W-:Y:S02]  /*10670*/  PLOP3.LUT P0, PT, PT, PT, UP0, 0x80, 0x0 ;  /* 0x000000000000781c */ /* 0x000fe40003f0f008 */
[----:B------:R-:W-:Y:S02]  /*10680*/  FMNMX.FTZ R7, R248, R7, !PT ;  /* 0x00000007f8077209 */ /* 0x000fe40007810000 */
[----:B------:R-:W-:Y:S02]  /*10690*/  FMNMX.FTZ R5, R173, R4, !PT ;  /* 0x00000004ad057209 */ /* 0x000fe40007810000 */
[----:B------:R-:W-:Y:S02]  /*106a0*/  FSEL R190, R26, -INF , !P6 ;  /* 0xff8000001abe7808 */ /* 0x000fe40007000000 */
[----:B------:R-:W-:Y:S01]  /*106b0*/  ISETP.LT.OR P5, PT, R0, 0x2a, P5 ;  /* 0x0000002a0000780c */ /* 0x000fe20002fa1670 */
[----:B------:R-:W1:Y:S01]  /*106c0*/  SHFL.BFLY PT, R4, R5, 0x2, 0x1f ;  /* 0x0c401f0005047f89 */ /* 0x000e6200000e0000 */
        /* <DEDUP_REMOVED lines=16> */
[----:B------:R-:W-:Y:S02]  /*107d0*/  FSEL R172, R31, -INF , !P6 ;  /* 0xff8000001fac7808 */ /* 0x000fe40007000000 */
[----:B------:R-:W-:Y:S01]  /*107e0*/  ISETP.LT.OR P5, PT, R0, 0x39, P5 ;  /* 0x000000390000780c */ /* 0x000fe20002fa1670 */
[----:B------:R-:W-:Y:S01]  /*107f0*/  LDSM.16.MT88.4 R28, [R221+0x100] ;  /* 0x00010000dd1c783b */ /* 0x000fe20000004200 */
[----:B------:R-:W-:Y:S02]  /*10800*/  ISETP.GT.AND P0, PT, R166, 0x39, P0 ;  /* 0x00000039a600780c */ /* 0x000fe40000704270 */
[----:B------:R-:W-:Y:S02]  /*10810*/  FMNMX.FTZ R11, R176, R11, !PT ;  /* 0x0000000bb00b7209 */ /* 0x000fe40007810000 */
[----:B------:R-:W-:Y:S02]  /*10820*/  FSEL R170, R34, -INF , !P5 ;  /* 0xff80000022aa7808 */ /* 0x000fe40006800000 */
[----:B------:R-:W-:Y:S02]  /*10830*/  ISETP.LT.OR P0, PT, R0, 0x3a, P0 ;  /* 0x0000003a0000780c */ /* 0x000fe40000701670 */
[----:B------:R-:W-:Y:S02]  /*10840*/  FMNMX.FTZ R11, R172, R11, !PT ;  /* 0x0000000bac0b7209 */ /* 0x000fe40007810000 */
[----:B------:R-:W-:Y:S02]  /*10850*/  FSEL R13, R35, -INF , !P0 ;  /* 0xff800000230d7808 */ /* 0x000fe40004000000 */
[----:B------:R-:W-:Y:S04]  /*10860*/  FMNMX.FTZ R0, R170, R11, !PT ;  /* 0x0000000baa007209 */ /* 0x000fe80007810000 */
[----:B------:R-:W-:Y:S02]  /*10870*/  FMNMX.FTZ R7, R13, R0, !PT ;  /* 0x000000000d077209 */ /* 0x000fe40007810000 */
[----:B-1----:R-:W-:Y:S03]  /*10880*/  FMNMX.FTZ R6, R5, R4, !PT ;  /* 0x0000000405067209 */ /* 0x002fe60007810000 */
[----:B------:R-:W1:Y:S08]  /*10890*/  SHFL.BFLY PT, R4, R7, 0x2, 0x1f ;  /* 0x0c401f0007047f89 */ /* 0x000e7000000e0000 */
[----:B------:R-:W2:Y:S01]  /*108a0*/  SHFL.BFLY PT, R11, R6, 0x1, 0x1f ;  /* 0x0c201f00060b7f89 */ /* 0x000ea200000e0000 */
[----:B-1----:R-:W-:Y:S07]  /*108b0*/  FMNMX.FTZ R5, R7, R4, !PT ;  /* 0x0000000407057209 */ /* 0x002fee0007810000 */
[----:B------:R-:W1:Y:S01]  /*108c0*/  SHFL.BFLY PT, R12, R5, 0x1, 0x1f ;  /* 0x0c201f00050c7f89 */ /* 0x000e6200000e0000 */
[----:B--2---:R-:W-:Y:S04]  /*108d0*/  FMNMX.FTZ R0, R6, R11, !PT ;  /* 0x0000000b06007209 */ /* 0x004fe80007810000 */
[C---:B------:R-:W-:Y:S01]  /*108e0*/  FSETP.NEU.FTZ.AND P0, PT, R0.reuse, -INF , PT ;  /* 0xff8000000000780b */ /* 0x040fe20003f1d000 */
[C---:B------:R-:W-:Y:S03]  /*108f0*/  FMUL.FTZ R178, R0.reuse, c[0x0][0x2d0] ;  /* 0x0000b40000b27a20 */ /* 0x040fe60000410000 */
[----:B------:R-:W-:Y:S02]  /*10900*/  FSEL R4, R0, RZ, P0 ;  /* 0x000000ff00047208 */ /* 0x000fe40000000000 */
[----:B------:R-:W-:Y:S03]  /*10910*/  FSEL R178, R178, RZ, P0 ;  /* 0x000000ffb2b27208 */ /* 0x000fe60000000000 */
[----:B------:R-:W-:Y:S02]  /*10920*/  FADD.FTZ R3, -R4, R3 ;  /* 0x0000000304037221 */ /* 0x000fe40000010100 */
[--C-:B------:R-:W-:Y:S02]  /*10930*/  FFMA.FTZ R15, R167, c[0x0][0x2d0], -R178.reuse ;  /* 0x0000b400a70f7a23 */ /* 0x100fe400000108b2 */
[--C-:B------:R-:W-:Y:S02]  /*10940*/  FFMA.FTZ R14, R165, c[0x0][0x2d0], -R178.reuse ;  /* 0x0000b400a50e7a23 */ /* 0x100fe400000108b2 */
[--C-:B------:R-:W-:Y:S01]  /*10950*/  FFMA.FTZ R165, R9, c[0x0][0x2d0], -R178.reuse ;  /* 0x0000b40009a57a23 */ /* 0x100fe200000108b2 */
[----:B-1----:R-:W-:Y:S01]  /*10960*/  FMNMX.FTZ R12, R5, R12, !PT ;  /* 0x0000000c050c7209 */ /* 0x002fe20007810000 */
[--C-:B------:R-:W-:Y:S01]  /*10970*/  FFMA.FTZ R164, R164, c[0x0][0x2d0], -R178.reuse ;  /* 0x0000b400a4a47a23 */ /* 0x100fe200000108b2 */
[----:B------:R-:W-:Y:S01]  /*10980*/  MUFU.EX2 R15, R15 ;  /* 0x0000000f000f7308 */ /* 0x000fe20000000800 */
[----:B------:R-:W-:Y:S01]  /*10990*/  FMUL.FTZ R6, R3, c[0x0][0x2d0] ;  /* 0x0000b40003067a20 */ /* 0x000fe20000410000 */
[C---:B------:R-:W-:Y:S01]  /*109a0*/  FSETP.NEU.FTZ.AND P0, PT, R12.reuse, -INF , PT ;  /* 0xff8000000c00780b */ /* 0x040fe20003f1d000 */
[C---:B------:R-:W-:Y:S02]  /*109b0*/  FMUL.FTZ R171, R12.reuse, c[0x0][0x2d0] ;  /* 0x0000b4000cab7a20 */ /* 0x040fe40000410000 */
[--C-:B------:R-:W-:Y:S01]  /*109c0*/  FFMA.FTZ R180, R185, c[0x0][0x2d0], -R178.reuse ;  /* 0x0000b400b9b47a23 */ /* 0x100fe200000108b2 */
[----:B------:R-:W-:Y:S01]  /*109d0*/  FSEL R5, R12, RZ, P0 ;  /* 0x000000ff0c057208 */ /* 0x000fe20000000000 */
[--C-:B------:R-:W-:Y:S01]  /*109e0*/  FFMA.FTZ R179, R179, c[0x0][0x2d0], -R178.reuse ;  /* 0x0000b400b3b37a23 */ /* 0x100fe200000108b2 */
[----:B------:R-:W-:Y:S01]  /*109f0*/  FSEL R171, R171, RZ, P0 ;  /* 0x000000ffabab7208 */ /* 0x000fe20000000000 */
[----:B------:R-:W-:Y:S01]  /*10a00*/  FFMA.FTZ R181, R181, c[0x0][0x2d0], -R178 ;  /* 0x0000b400b5b57a23 */ /* 0x000fe200000108b2 */
[----:B------:R-:W1:Y:S01]  /*10a10*/  MUFU.EX2 R3, R6 ;  /* 0x0000000600037308 */ /* 0x000e620000000800 */
[----:B------:R-:W-:Y:S01]  /*10a20*/  FADD.FTZ R5, -R5, R2 ;  /* 0x0000000205057221 */ /* 0x000fe20000010100 */
[----:B------:R-:W-:Y:S01]  /*10a30*/  PLOP3.LUT P0, PT, PT, PT, UP0, 0x80, 0x0 ;  /* 0x000000000000781c */ /* 0x000fe20003f0f008 */
[--C-:B------:R-:W-:Y:S02]  /*10a40*/  FFMA.FTZ R167, R10, c[0x0][0x2d0], -R171.reuse ;  /* 0x0000b4000aa77a23 */ /* 0x100fe400000108ab */
[--C-:B------:R-:W-:Y:S02]  /*10a50*/  FFMA.FTZ R166, R8, c[0x0][0x2d0], -R171.reuse ;  /* 0x0000b40008a67a23 */ /* 0x100fe400000108ab */
[--C-:B------:R-:W-:Y:S02]  /*10a60*/  FFMA.FTZ R169, R17, c[0x0][0x2d0], -R171.reuse ;  /* 0x0000b40011a97a23 */ /* 0x100fe400000108ab */
[--C-:B------:R-:W-:Y:S01]  /*10a70*/  FFMA.FTZ R168, R16, c[0x0][0x2d0], -R171.reuse ;  /* 0x0000b40010a87a23 */ /* 0x100fe200000108ab */
[----:B------:R-:W2:Y:S01]  /*10a80*/  MUFU.EX2 R164, R164 ;  /* 0x000000a400a47308 */ /* 0x000ea20000000800 */
[----:B------:R-:W-:Y:S02]  /*10a90*/  FMUL.FTZ R2, R5, c[0x0][0x2d0] ;  /* 0x0000b40005027a20 */ /* 0x000fe40000410000 */
[--C-:B------:R-:W-:Y:S02]  /*10aa0*/  FFMA.FTZ R185, R186, c[0x0][0x2d0], -R171.reuse ;  /* 0x0000b400bab97a23 */ /* 0x100fe400000108ab */
[--C-:B------:R-:W-:Y:S02]  /*10ab0*/  FFMA.FTZ R186, R32, c[0x0][0x2d0], -R171.reuse ;  /* 0x0000b40020ba7a23 */ /* 0x100fe400000108ab */
[----:B------:R-:W-:Y:S01]  /*10ac0*/  LDSM.16.MT88.4 R32, [R221+0x900] ;  /* 0x00090000dd20783b */ /* 0x000fe20000004200 */
[--C-:B------:R-:W-:Y:S02]  /*10ad0*/  FFMA.FTZ R182, R183, c[0x0][0x2d0], -R178.reuse ;  /* 0x0000b400b7b67a23 */ /* 0x100fe400000108b2 */
[----:B------:R-:W3:Y:S01]  /*10ae0*/  MUFU.EX2 R2, R2 ;  /* 0x0000000200027308 */ /* 0x000ee20000000800 */
[--C-:B------:R-:W-:Y:S02]  /*10af0*/  FFMA.FTZ R183, R250, c[0x0][0x2d0], -R171.reuse ;  /* 0x0000b400fab77a23 */ /* 0x100fe400000108ab */
[--C-:B------:R-:W-:Y:S02]  /*10b00*/  FFMA.FTZ R184, R184, c[0x0][0x2d0], -R171.reuse ;  /* 0x0000b400b8b87a23 */ /* 0x100fe400000108ab */
[C---:B-1----:R-:W-:Y:S02]  /*10b10*/  FMUL.FTZ R4, R3.reuse, R160 ;  /* 0x000000a003047220 */ /* 0x042fe40000410000 */
[C---:B------:R-:W-:Y:S02]  /*10b20*/  FMUL.FTZ R5, R3.reuse, R161 ;  /* 0x000000a103057220 */ /* 0x040fe40000410000 */
[C---:B------:R-:W-:Y:S01]  /*10b30*/  FMUL.FTZ R8, R3.reuse, R156 ;  /* 0x0000009c03087220 */ /* 0x040fe20000410000 */
[----:B------:R-:W-:Y:S01]  /*10b40*/  MUFU.EX2 R14, R14 ;  /* 0x0000000e000e7308 */ /* 0x000fe20000000800 */
[C---:B------:R-:W-:Y:S02]  /*10b50*/  FMUL.FTZ R9, R3.reuse, R157 ;  /* 0x0000009d03097220 */ /* 0x040fe40000410000 */
[----:B------:R-:W-:Y:S01]  /*10b60*/  FMUL.FTZ R132, R3, R132 ;  /* 0x0000008403847220 */ /* 0x000fe20000410000 */
[----:B--2---:R-:W-:Y:S01]  /*10b70*/  F2FP.PACK_AB R16, R15, R164 ;  /* 0x000000a40f10723e */ /* 0x004fe200000000ff */
[C---:B------:R-:W-:Y:S02]  /*10b80*/  FMUL.FTZ R133, R3.reuse, R133 ;  /* 0x0000008503857220 */ /* 0x040fe40000410000 */
[C---:B------:R-:W-:Y:S02]  /*10b90*/  FMUL.FTZ R136, R3.reuse, R136 ;  /* 0x0000008803887220 */ /* 0x040fe40000410000 */
[C---:B------:R-:W-:Y:S01]  /*10ba0*/  FMUL.FTZ R137, R3.reuse, R137 ;  /* 0x0000008903897220 */ /* 0x040fe20000410000 */
[----:B------:R-:W1:Y:S01]  /*10bb0*/  MUFU.EX2 R165, R165 ;  /* 0x000000a500a57308 */ /* 0x000e620000000800 */
[C---:B------:R-:W-:Y:S02]  /*10bc0*/  FMUL.FTZ R140, R3.reuse, R140 ;  /* 0x0000008c038c7220 */ /* 0x040fe40000410000 */
[----:B------:R-:W-:Y:S02]  /*10bd0*/  FMUL.FTZ R141, R3, R141 ;  /* 0x0000008d038d7220 */ /* 0x000fe40000410000 */
[C---:B---3--:R-:W-:Y:S02]  /*10be0*/  FMUL.FTZ R6, R2.reuse, R162 ;  /* 0x000000a202067220 */ /* 0x048fe40000410000 */
[C---:B------:R-:W-:Y:S02]  /*10bf0*/  FMUL.FTZ R7, R2.reuse, R163 ;  /* 0x000000a302077220 */ /* 0x040fe40000410000 */
[C---:B------:R-:W-:Y:S01]  /*10c00*/  FMUL.FTZ R10, R2.reuse, R158 ;  /* 0x0000009e020a7220 */ /* 0x040fe20000410000 */
[----:B------:R-:W-:Y:S01]  /*10c10*/  MUFU.EX2 R169, R169 ;  /* 0x000000a900a97308 */ /* 0x000fe20000000800 */
[C---:B------:R-:W-:Y:S02]  /*10c20*/  FMUL.FTZ R11, R2.reuse, R159 ;  /* 0x0000009f020b7220 */ /* 0x040fe40000410000 */
[C---:B------:R-:W-:Y:S01]  /*10c30*/  FMUL.FTZ R134, R2.reuse, R134 ;  /* 0x0000008602867220 */ /* 0x040fe20000410000 */
[----:B------:R-:W-:Y:S01]  /*10c40*/  LDSM.16.MT88.4 R156, [R220+0x900] ;  /* 0x00090000dc9c783b */ /* 0x000fe20000004200 */
[C---:B------:R-:W-:Y:S02]  /*10c50*/  FMUL.FTZ R135, R2.reuse, R135 ;  /* 0x0000008702877220 */ /* 0x040fe40000410000 */
[C---:B------:R-:W-:Y:S02]  /*10c60*/  FMUL.FTZ R138, R2.reuse, R138 ;  /* 0x0000008a028a7220 */ /* 0x040fe40000410000 */
[C---:B------:R-:W-:Y:S01]  /*10c70*/  FMUL.FTZ R139, R2.reuse, R139 ;  /* 0x0000008b028b7220 */ /* 0x040fe20000410000 */
[----:B------:R-:W2:Y:S01]  /*10c80*/  MUFU.EX2 R168, R168 ;  /* 0x000000a800a87308 */ /* 0x000ea20000000800 */
[C---:B------:R-:W-:Y:S02]  /*10c90*/  FMUL.FTZ R142, R2.reuse, R142 ;  /* 0x0000008e028e7220 */ /* 0x040fe40000410000 */
[C---:B------:R-:W-:Y:S01]  /*10ca0*/  FMUL.FTZ R143, R2.reuse, R143 ;  /* 0x0000008f028f7220 */ /* 0x040fe20000410000 */
[----:B-1----:R-:W-:Y:S01]  /*10cb0*/  F2FP.PACK_AB R18, R165, R14 ;  /* 0x0000000ea512723e */ /* 0x002fe200000000ff */
        /* <DEDUP_REMOVED lines=8> */
[----:B------:R-:W-:Y:S01]  /*10d40*/  FMUL.FTZ R151, R2, R151 ;  /* 0x0000009702977220 */ /* 0x000fe20000410000 */
[----:B------:R-:W1:Y:S01]  /*10d50*/  MUFU.EX2 R166, R166 ;  /* 0x000000a600a67308 */ /* 0x000e620000000800 */
[C---:B------:R-:W-:Y:S02]  /*10d60*/  FMUL.FTZ R152, R3.reuse, R152 ;  /* 0x0000009803987220 */ /* 0x040fe40000410000 */
[C---:B------:R-:W-:Y:S01]  /*10d70*/  FMUL.FTZ R153, R3.reuse, R153 ;  /* 0x0000009903997220 */ /* 0x040fe20000410000 */
[----:B--2---:R-:W-:Y:S01]  /*10d80*/  F2FP.PACK_AB R17, R168, R169 ;  /* 0x000000a9a811723e */ /* 0x004fe200000000ff */
        /* <DEDUP_REMOVED lines=9> */
[----:B------:R-:W2:Y:S01]  /*10e20*/  MUFU.EX2 R180, R180 ;  /* 0x000000b400b47308 */ /* 0x000ea20000000800 */
[C---:B------:R-:W-:Y:S02]  /*10e30*/  FMUL.FTZ R42, R2.reuse, R42 ;  /* 0x0000002a022a7220 */ /* 0x040fe40000410000 */
[----:B------:R-:W-:Y:S01]  /*10e40*/  FMUL.FTZ R43, R2, R43 ;  /* 0x0000002b022b7220 */ /* 0x000fe20000410000 */
[----:B-1----:R-:W-:Y:S01]  /*10e50*/  F2FP.PACK_AB R19, R166, R167 ;  /* 0x000000a7a613723e */ /* 0x002fe200000000ff */
[C---:B------:R-:W-:Y:S02]  /*10e60*/  FMUL.FTZ R44, R3.reuse, R44 ;  /* 0x0000002c032c7220 */ /* 0x040fe40000410000 */
[C---:B------:R-:W-:Y:S02]  /*10e70*/  FMUL.FTZ R45, R3.reuse, R45 ;  /* 0x0000002d032d7220 */ /* 0x040fe40000410000 */
[C---:B------:R-:W-:Y:S01]  /*10e80*/  FMUL.FTZ R46, R2.reuse, R46 ;  /* 0x0000002e022e7220 */ /* 0x040fe20000410000 */
[----:B------:R-:W-:Y:S01]  /*10e90*/  MUFU.EX2 R181, R181 ;  /* 0x000000b500b57308 */ /* 0x000fe20000000800 */
[C---:B------:R-:W-:Y:S05]  /*10ea0*/  HMMA.16816.F32 R4, R16.reuse, R20, R4 ;  /* 0x000000141004723c */ /* 0x040fea0000001804 */
[C---:B------:R-:W-:Y:S02]  /*10eb0*/  FMUL.FTZ R47, R2.reuse, R47 ;  /* 0x0000002f022f7220 */ /* 0x040fe40000410000 */
[C---:B------:R-:W-:Y:S01]  /*10ec0*/  FMUL.FTZ R48, R3.reuse, R48 ;  /* 0x0000003003307220 */ /* 0x040fe20000410000 */
[C---:B------:R-:W-:Y:S01]  /*10ed0*/  HMMA.16816.F32 R8, R16.reuse, R22, R8 ;  /* 0x000000161008723c */ /* 0x040fe20000001808 */
[----:B------:R-:W1:Y:S01]  /*10ee0*/  LDSM.16.MT88.4 R20, [R220+0x100] ;  /* 0x00010000dc14783b */ /* 0x000e620000004200 */
[----:B------:R-:W3:Y:S02]  /*10ef0*/  MUFU.EX2 R182, R182 ;  /* 0x000000b600b67308 */ /* 0x000ee40000000800 */
[C---:B------:R-:W-:Y:S02]  /*10f00*/  FMUL.FTZ R49, R3.reuse, R49 ;  /* 0x0000003103317220 */ /* 0x040fe40000410000 */
[C---:B------:R-:W-:Y:S02]  /*10f10*/  FMUL.FTZ R50, R2.reuse, R50 ;  /* 0x0000003202327220 */ /* 0x040fe40000410000 */
[C---:B------:R-:W-:Y:S04]  /*10f20*/  HMMA.16816.F32 R132, R16.reuse, R24, R132 ;  /* 0x000000181084723c */ /* 0x040fe80000001884 */
[C---:B------:R-:W-:Y:S01]  /*10f30*/  FMUL.FTZ R51, R2.reuse, R51 ;  /* 0x0000003302337220 */ /* 0x040fe20000410000 */
[----:B------:R-:W-:Y:S01]  /*10f40*/  MUFU.EX2 R183, R183 ;  /* 0x000000b700b77308 */ /* 0x000fe20000000800 */
[C---:B------:R-:W-:Y:S02]  /*10f50*/  FMUL.FTZ R52, R3.reuse, R52 ;  /* 0x0000003403347220 */ /* 0x040fe40000410000 */
[C---:B------:R-:W-:Y:S01]  /*10f60*/  HMMA.16816.F32 R136, R16.reuse, R26, R136 ;  /* 0x0000001a1088723c */ /* 0x040fe20000001888 */
[----:B------:R-:W4:Y:S03]  /*10f70*/  LDSM.16.MT88.4 R24, [R227+0x2100] ;  /* 0x00210000e318783b */ /* 0x000f260000004200 */
[C---:B------:R-:W-:Y:S02]  /*10f80*/  FMUL.FTZ R53, R3.reuse, R53 ;  /* 0x0000003503357220 */ /* 0x040fe40000410000 */
[C---:B------:R-:W-:Y:S01]  /*10f90*/  FMUL.FTZ R54, R2.reuse, R54 ;  /* 0x0000003602367220 */ /* 0x040fe20000410000 */
[----:B------:R-:W5:Y:S01]  /*10fa0*/  MUFU.EX2 R184, R184 ;  /* 0x000000b800b87308 */ /* 0x000f620000000800 */
[C---:B------:R-:W-:Y:S04]  /*10fb0*/  HMMA.16816.F32 R140, R16.reuse, R28, R140 ;  /* 0x0000001c108c723c */ /* 0x040fe8000000188c */
[C---:B------:R-:W-:Y:S02]  /*10fc0*/  FMUL.FTZ R55, R2.reuse, R55 ;  /* 0x0000003702377220 */ /* 0x040fe40000410000 */
[C---:B------:R-:W-:Y:S02]  /*10fd0*/  FMUL.FTZ R56, R3.reuse, R56 ;  /* 0x0000003803387220 */ /* 0x040fe40000410000 */
[C---:B------:R-:W-:Y:S01]  /*10fe0*/  HMMA.16816.F32 R144, R16.reuse, R30, R144 ;  /* 0x0000001e1090723c */ /* 0x040fe20000001890 */
[----:B------:R-:W2:Y:S01]  /*10ff0*/  LDSM.16.MT88.4 R28, [R222+0x2100] ;  /* 0x00210000de1c783b */ /* 0x000ea20000004200 */
[----:B------:R-:W-:Y:S02]  /*11000*/  MUFU.EX2 R185, R185 ;  /* 0x000000b900b97308 */ /* 0x000fe40000000800 */
[C---:B------:R-:W-:Y:S02]  /*11010*/  FMUL.FTZ R57, R3.reuse, R57 ;  /* 0x0000003903397220 */ /* 0x040fe40000410000 */
[C---:B------:R-:W-:Y:S02]  /*11020*/  FMUL.FTZ R58, R2.reuse, R58 ;  /* 0x0000003a023a7220 */ /* 0x040fe40000410000 */
[C---:B------:R-:W-:Y:S01]  /*11030*/  FMUL.FTZ R59, R2.reuse, R59 ;  /* 0x0000003b023b7220 */ /* 0x040fe20000410000 */
[C---:B-1----:R-:W-:Y:S03]  /*11040*/  HMMA.16816.F32 R148, R16.reuse, R20, R148 ;  /* 0x000000141094723c */ /* 0x042fe60000001894 */
[C---:B------:R-:W-:Y:S01]  /*11050*/  FMUL.FTZ R60, R3.reuse, R60 ;  /* 0x0000003c033c7220 */ /* 0x040fe20000410000 */
[----:B------:R-:W1:Y:S01]  /*11060*/  MUFU.EX2 R186, R186 ;  /* 0x000000ba00ba7308 */ /* 0x000e620000000800 */
        /* <DEDUP_REMOVED lines=103> */
[----:B------:R-:W-:Y:S03]  /*116e0*/  FMUL.FTZ R129, R3, R129 ;  /* 0x0000008103817220 */ /* 0x000fe60000410000 */
[C---:B-1----:R-:W-:Y:S03]  /*116f0*/  HMMA.16816.F32 R124, R16.reuse, R20, R124 ;  /* 0x00000014107c723c */ /* 0x042fe6000000187c */
[C---:B------:R-:W-:Y:S02]  /*11700*/  FMUL.FTZ R130, R2.reuse, R130 ;  /* 0x0000008202827220 */ /* 0x040fe40000410000 */
[----:B------:R-:W-:Y:S02]  /*11710*/  FMUL.FTZ R131, R2, R131 ;  /* 0x0000008302837220 */ /* 0x000fe40000410000 */
[--C-:B------:R-:W-:Y:S02]  /*11720*/  FFMA.FTZ R245, R245, c[0x0][0x2d0], -R178.reuse ;  /* 0x0000b400f5f57a23 */ /* 0x100fe400000108b2 */
[--C-:B------:R-:W-:Y:S03]  /*11730*/  FFMA.FTZ R250, R191, c[0x0][0x2d0], -R178.reuse ;  /* 0x0000b400bffa7a23 */ /* 0x100fe600000108b2 */
[----:B------:R-:W-:Y:S01]  /*11740*/  HMMA.16816.F32 R128, R16, R22, R128 ;  /* 0x000000161080723c */ /* 0x000fe20000001880 */
[----:B------:R-:W1:Y:S01]  /*11750*/  LDSM.16.MT88.4 R20, [R227+0x2900] ;  /* 0x00290000e314783b */ /* 0x000e620000004200 */
[----:B------:R-:W-:Y:S01]  /*11760*/  MUFU.EX2 R245, R245 ;  /* 0x000000f500f57308 */ /* 0x000fe20000000800 */
[--C-:B------:R-:W-:Y:S02]  /*11770*/  FFMA.FTZ R189, R189, c[0x0][0x2d0], -R178.reuse ;  /* 0x0000b400bdbd7a23 */ /* 0x100fe400000108b2 */
[--C-:B------:R-:W-:Y:S02]  /*11780*/  FFMA.FTZ R252, R187, c[0x0][0x2d0], -R178.reuse ;  /* 0x0000b400bbfc7a23 */ /* 0x100fe400000108b2 */
[----:B------:R-:W-:Y:S01]  /*11790*/  F2FP.PACK_AB R16, R180, R179 ;  /* 0x000000b3b410723e */ /* 0x000fe200000000ff */
[--C-:B------:R-:W-:Y:S01]  /*117a0*/  FFMA.FTZ R187, R248, c[0x0][0x2d0], -R171.reuse ;  /* 0x0000b400f8bb7a23 */ /* 0x100fe200000108ab */
[----:B---3--:R-:W-:Y:S03]  /*117b0*/  F2FP.PACK_AB R18, R182, R181 ;  /* 0x000000b5b612723e */ /* 0x008fe600000000ff */
[----:B-----5:R-:W-:Y:S01]  /*117c0*/  F2FP.PACK_AB R17, R184, R183 ;  /* 0x000000b7b811723e */ /* 0x020fe200000000ff */
[----:B------:R-:W-:Y:S01]  /*117d0*/  MUFU.EX2 R250, R250 ;  /* 0x000000fa00fa7308 */ /* 0x000fe20000000800 */
[----:B------:R-:W-:Y:S01]  /*117e0*/  F2FP.PACK_AB R19, R186, R185 ;  /* 0x000000b9ba13723e */ /* 0x000fe200000000ff */
[--C-:B------:R-:W-:Y:S02]  /*117f0*/  FFMA.FTZ R246, R246, c[0x0][0x2d0], -R171.reuse ;  /* 0x0000b400f6f67a23 */ /* 0x100fe400000108ab */
[--C-:B------:R-:W-:Y:S02]  /*11800*/  FFMA.FTZ R190, R190, c[0x0][0x2d0], -R171.reuse ;  /* 0x0000b400bebe7a23 */ /* 0x100fe400000108ab */
[--C-:B------:R-:W-:Y:S02]  /*11810*/  FFMA.FTZ R191, R188, c[0x0][0x2d0], -R171.reuse ;  /* 0x0000b400bcbf7a23 */ /* 0x100fe400000108ab */
[C---:B----4-:R-:W-:Y:S02]  /*11820*/  HMMA.16816.F32 R4, R16.reuse, R24, R4 ;  /* 0x000000181004723c */ /* 0x050fe40000001804 */
[----:B------:R-:W-:Y:S01]  /*11830*/  MUFU.EX2 R189, R189 ;  /* 0x000000bd00bd7308 */ /* 0x000fe20000000800 */
[--C-:B------:R-:W-:Y:S02]  /*11840*/  FFMA.FTZ R177, R177, c[0x0][0x2d0], -R178.reuse ;  /* 0x0000b400b1b17a23 */ /* 0x100fe400000108b2 */
[--C-:B------:R-:W-:Y:S02]  /*11850*/  FFMA.FTZ R188, R175, c[0x0][0x2d0], -R178.reuse ;  /* 0x0000b400afbc7a23 */ /* 0x100fe400000108b2 */
[--C-:B------:R-:W-:Y:S01]  /*11860*/  FFMA.FTZ R174, R174, c[0x0][0x2d0], -R178.reuse ;  /* 0x0000b400aeae7a23 */ /* 0x100fe200000108b2 */
[C---:B------:R-:W-:Y:S01]  /*11870*/  HMMA.16816.F32 R8, R16.reuse, R26, R8 ;  /* 0x0000001a1008723c */ /* 0x040fe20000001808 */
[----:B------:R-:W3:Y:S03]  /*11880*/  LDSM.16.MT88.4 R24, [R222+0x2900] ;  /* 0x00290000de18783b */ /* 0x000ee60000004200 */
[----:B------:R-:W-:Y:S01]  /*11890*/  MUFU.EX2 R252, R252 ;  /* 0x000000fc00fc7308 */ /* 0x000fe20000000800 */
[--C-:B------:R-:W-:Y:S02]  /*118a0*/  FFMA.FTZ R175, R176, c[0x0][0x2d0], -R171.reuse ;  /* 0x0000b400b0af7a23 */ /* 0x100fe400000108ab */
[--C-:B------:R-:W-:Y:S01]  /*118b0*/  FFMA.FTZ R172, R172, c[0x0][0x2d0], -R171.reuse ;  /* 0x0000b400acac7a23 */ /* 0x100fe200000108ab */
[C---:B--2---:R-:W-:Y:S04]  /*118c0*/  HMMA.16816.F32 R132, R16.reuse, R28, R132 ;  /* 0x0000001c1084723c */ /* 0x044fe80000001884 */
[--C-:B------:R-:W-:Y:S02]  /*118d0*/  FFMA.FTZ R170, R170, c[0x0][0x2d0], -R171.reuse ;  /* 0x0000b400aaaa7a23 */ /* 0x100fe400000108ab */
[----:B------:R-:W2:Y:S01]  /*118e0*/  MUFU.EX2 R187, R187 ;  /* 0x000000bb00bb7308 */ /* 0x000ea20000000800 */
[----:B------:R-:W-:Y:S01]  /*118f0*/  FFMA.FTZ R171, R13, c[0x0][0x2d0], -R171 ;  /* 0x0000b4000dab7a23 */ /* 0x000fe200000108ab */
[C---:B------:R-:W-:Y:S01]  /*11900*/  HMMA.16816.F32 R136, R16.reuse, R30, R136 ;  /* 0x0000001e1088723c */ /* 0x040fe20000001888 */
[----:B------:R-:W4:Y:S03]  /*11910*/  LDSM.16.MT88.4 R28, [R221+0x2900] ;  /* 0x00290000dd1c783b */ /* 0x000f260000004200 */
[----:B------:R-:W-:Y:S02]  /*11920*/  FFMA.FTZ R178, R173, c[0x0][0x2d0], -R178 ;  /* 0x0000b400adb27a23 */ /* 0x000fe400000108b2 */
[----:B------:R-:W-:Y:S02]  /*11930*/  FFMA.FTZ R164, R3, R244, R164 ;  /* 0x000000f403a47223 */ /* 0x000fe400000100a4 */
[C---:B------:R-:W-:Y:S01]  /*11940*/  HMMA.16816.F32 R140, R16.reuse, R32, R140 ;  /* 0x00000020108c723c */ /* 0x040fe2000000188c */
[----:B------:R-:W5:Y:S03]  /*11950*/  MUFU.EX2 R246, R246 ;  /* 0x000000f600f67308 */ /* 0x000f660000000800 */
[----:B------:R-:W-:Y:S02]  /*11960*/  FFMA.FTZ R169, R2, R241, R169 ;  /* 0x000000f102a97223 */ /* 0x000fe400000100a9 */
[----:B------:R-:W-:Y:S02]  /*11970*/  FADD.FTZ R15, R15, R164 ;  /* 0x000000a40f0f7221 */ /* 0x000fe40000010000 */
[C---:B------:R-:W-:Y:S01]  /*11980*/  HMMA.16816.F32 R144, R16.reuse, R34, R144 ;  /* 0x000000221090723c */ /* 0x040fe20000001890 */
[----:B------:R-:W2:Y:S02]  /*11990*/  LDSM.16.MT88.4 R32, [R220+0x2900] ;  /* 0x00290000dc20783b */ /* 0x000ea40000004200 */
[----:B------:R-:W2:Y:S01]  /*119a0*/  MUFU.EX2 R190, R190 ;  /* 0x000000be00be7308 */ /* 0x000ea20000000800 */
[----:B------:R-:W-:Y:S02]  /*119b0*/  FADD.FTZ R168, R168, R169 ;  /* 0x000000a9a8a87221 */ /* 0x000fe40000010000 */
[----:B------:R-:W-:Y:S02]  /*119c0*/  FADD.FTZ R14, R14, R15 ;  /* 0x0000000f0e0e7221 */ /* 0x000fe40000010000 */
[C---:B------:R-:W-:Y:S04]  /*119d0*/  HMMA.16816.F32 R148, R16.reuse, R156, R148 ;  /* 0x0000009c1094723c */ /* 0x040fe80000001894 */
[----:B------:R-:W-:Y:S01]  /*119e0*/  FADD.FTZ R167, R167, R168 ;  /* 0x000000a8a7a77221 */ /* 0x000fe20000010000 */
[----:B------:R-:W2:Y:S01]  /*119f0*/  MUFU.EX2 R191, R191 ;  /* 0x000000bf00bf7308 */ /* 0x000ea20000000800 */
[----:B------:R-:W-:Y:S02]  /*11a00*/  FADD.FTZ R14, R165, R14 ;  /* 0x0000000ea50e7221 */ /* 0x000fe40000010000 */
[C---:B------:R-:W-:Y:S01]  /*11a10*/  HMMA.16816.F32 R152, R16.reuse, R158, R152 ;  /* 0x0000009e1098723c */ /* 0x040fe20000001898 */
[----:B------:R-:W2:Y:S03]  /*11a20*/  LDSM.16.MT88.4 R156, [R227+0x4900] ;  /* 0x00490000e39c783b */ /* 0x000ea60000004200 */
[----:B------:R-:W-:Y:S02]  /*11a30*/  FADD.FTZ R166, R166, R167 ;  /* 0x000000a7a6a67221 */ /* 0x000fe40000010000 */
[----:B------:R-:W-:Y:S01]  /*11a40*/  FADD.FTZ R179, R179, R14 ;  /* 0x0000000eb3b37221 */ /* 0x000fe20000010000 */
[----:B------:R-:W-:Y:S01]  /*11a50*/  MUFU.EX2 R177, R177 ;  /* 0x000000b100b17308 */ /* 0x000fe20000000800 */
[C---:B-1----:R-:W-:Y:S04]  /*11a60*/  HMMA.16816.F32 R36, R16.reuse, R20, R36 ;  /* 0x000000141024723c */ /* 0x042fe80000001824 */
[----:B------:R-:W-:Y:S02]  /*11a70*/  FADD.FTZ R183, R183, R166 ;  /* 0x000000a6b7b77221 */ /* 0x000fe40000010000 */
[----:B------:R-:W-:Y:S02]  /*11a80*/  FADD.FTZ R180, R180, R179 ;  /* 0x000000b3b4b47221 */ /* 0x000fe40000010000 */
[C---:B------:R-:W-:Y:S01]  /*11a90*/  HMMA.16816.F32 R40, R16.reuse, R22, R40 ;  /* 0x000000161028723c */ /* 0x040fe20000001828 */
[----:B------:R-:W1:Y:S01]  /*11aa0*/  LDSM.16.MT88.4 R20, [R222+0x4900] ;  /* 0x00490000de14783b */ /* 0x000e620000004200 */
[----:B------:R-:W1:Y:S02]  /*11ab0*/  MUFU.EX2 R188, R188 ;  /* 0x000000bc00bc7308 */ /* 0x000e640000000800 */
[----:B------:R-:W-:Y:S02]  /*11ac0*/  FADD.FTZ R184, R184, R183 ;  /* 0x000000b7b8b87221 */ /* 0x000fe40000010000 */
[----:B------:R-:W-:Y:S02]  /*11ad0*/  FADD.FTZ R181, R181, R180 ;  /* 0x000000b4b5b57221 */ /* 0x000fe40000010000 */
[C---:B---3--:R-:W-:Y:S04]  /*11ae0*/  HMMA.16816.F32 R44, R16.reuse, R24, R44 ;  /* 0x00000018102c723c */ /* 0x048fe8000000182c */
[----:B------:R-:W-:Y:S01]  /*11af0*/  MUFU.EX2 R174, R174 ;  /* 0x000000ae00ae7308 */ /* 0x000fe20000000800 */
[----:B------:R-:W-:Y:S02]  /*11b00*/  FADD.FTZ R185, R185, R184 ;  /* 0x000000b8b9b97221 */ /* 0x000fe40000010000 */
[----:B------:R-:W-:Y:S01]  /*11b10*/  FADD.FTZ R182, R182, R181 ;  /* 0x000000b5b6b67221 */ /* 0x000fe20000010000 */
[C---:B------:R-:W-:Y:S01]  /*11b20*/  HMMA.16816.F32 R48, R16.reuse, R26, R48 ;  /* 0x0000001a1030723c */ /* 0x040fe20000001830 */
[----:B------:R-:W3:Y:S03]  /*11b30*/  LDSM.16.MT88.4 R24, [R221+0x4900] ;  /* 0x00490000dd18783b */ /* 0x000ee60000004200 */
[----:B------:R-:W-:Y:S02]  /*11b40*/  FADD.FTZ R186, R186, R185 ;  /* 0x000000b9baba7221 */ /* 0x000fe40000010000 */
[----:B------:R-:W1:Y:S02]  /*11b50*/  MUFU.EX2 R173, R178 ;  /* 0x000000b200ad7308 */ /* 0x000e640000000800 */
[C---:B----4-:R-:W-:Y:S04]  /*11b60*/  HMMA.16816.F32 R52, R16.reuse, R28, R52 ;  /* 0x0000001c1034723c */ /* 0x050fe80000001834 */
[----:B--2---:R-:W-:Y:S04]  /*11b70*/  FADD.FTZ R3, R187, R186 ;  /* 0x000000babb037221 */ /* 0x004fe80000010000 */
[C---:B------:R-:W-:Y:S01]  /*11b80*/  HMMA.16816.F32 R56, R16.reuse, R30, R56 ;  /* 0x0000001e1038723c */ /* 0x040fe20000001838 */
[----:B------:R-:W2:Y:S01]  /*11b90*/  LDSM.16.MT88.4 R28, [R220+0x4900] ;  /* 0x00490000dc1c783b */ /* 0x000ea20000004200 */
[----:B------:R-:W-:Y:S02]  /*11ba0*/  MUFU.EX2 R175, R175 ;  /* 0x000000af00af7308 */ /* 0x000fe40000000800 */
[----:B-----5:R-:W-:Y:S04]  /*11bb0*/  FADD.FTZ R3, R246, R3 ;  /* 0x00000003f6037221 */ /* 0x020fe80000010000 */
[C---:B------:R-:W-:Y:S04]  /*11bc0*/  HMMA.16816.F32 R60, R16.reuse, R32, R60 ;  /* 0x00000020103c723c */ /* 0x040fe8000000183c */
[----:B------:R-:W4:Y:S01]  /*11bd0*/  MUFU.EX2 R172, R172 ;  /* 0x000000ac00ac7308 */ /* 0x000f220000000800 */
[----:B------:R-:W-:Y:S01]  /*11be0*/  FADD.FTZ R2, R190, R3 ;  /* 0x00000003be027221 */ /* 0x000fe20000010000 */
[----:B------:R-:W-:Y:S02]  /*11bf0*/  MOV R3, R0 ;  /* 0x0000000000037202 */ /* 0x000fe40000000f00 */
[C---:B------:R-:W-:Y:S01]  /*11c00*/  HMMA.16816.F32 R64, R16.reuse, R34, R64 ;  /* 0x000000221040723c */ /* 0x040fe20000001840 */
[----:B------:R-:W5:Y:S03]  /*11c10*/  LDSM.16.MT88.4 R32, [R227+0x6900] ;  /* 0x00690000e320783b */ /* 0x000f660000004200 */
[----:B------:R-:W-:Y:S02]  /*11c20*/  FADD.FTZ R2, R191, R2 ;  /* 0x00000002bf027221 */ /* 0x000fe40000010000 */
[----:B------:R-:W-:Y:S02]  /*11c30*/  MUFU.EX2 R170, R170 ;  /* 0x000000aa00aa7308 */ /* 0x000fe40000000800 */
[C---:B------:R-:W-:Y:S08]  /*11c40*/  HMMA.16816.F32 R68, R16.reuse, R156, R68 ;  /* 0x0000009c1044723c */ /* 0x040ff00000001844 */
[C---:B------:R-:W-:Y:S01]  /*11c50*/  HMMA.16816.F32 R72, R16.reuse, R158, R72 ;  /* 0x0000009e1048723c */ /* 0x040fe20000001848 */
[----:B------:R-:W-:Y:S01]  /*11c60*/  LDSM.16.MT88.4 R156, [R221+0x1100] ;  /* 0x00110000dd9c783b */ /* 0x000fe20000004200 */
[----:B------:R-:W2:Y:S06]  /*11c70*/  MUFU.EX2 R171, R171 ;  /* 0x000000ab00ab7308 */ /* 0x000eac0000000800 */
        /* <DEDUP_REMOVED lines=18> */
[C---:B--2---:R-:W-:Y:S08]  /*11da0*/  HMMA.16816.F32 R124, R16.reuse, R28, R124 ;  /* 0x0000001c107c723c */ /* 0x044ff0000000187c */
[----:B------:R-:W-:Y:S01]  /*11db0*/  HMMA.16816.F32 R128, R16, R30, R128 ;  /* 0x0000001e1080723c */ /* 0x000fe20000001880 */
[----:B------:R-:W2:Y:S06]  /*11dc0*/  LDSM.16.MT88.4 R28, [R227+0x3100] ;  /* 0x00310000e31c783b */ /* 0x000eac0000004200 */
[----:B------:R-:W-:Y:S01]  /*11dd0*/  F2FP.PACK_AB R16, R250, R245 ;  /* 0x000000f5fa10723e */ /* 0x000fe200000000ff */
[----:B------:R-:W-:Y:S01]  /*11de0*/  FADD.FTZ R245, R245, R182 ;  /* 0x000000b6f5f57221 */ /* 0x000fe20000010000 */
[----:B------:R-:W-:Y:S03]  /*11df0*/  F2FP.PACK_AB R18, R252, R189 ;  /* 0x000000bdfc12723e */ /* 0x000fe600000000ff */
[----:B------:R-:W-:Y:S01]  /*11e00*/  F2FP.PACK_AB R17, R246, R187 ;  /* 0x000000bbf611723e */ /* 0x000fe200000000ff */
[----:B------:R-:W-:Y:S01]  /*11e10*/  FADD.FTZ R250, R250, R245 ;  /* 0x000000f5fafa7221 */ /* 0x000fe20000010000 */
[----:B------:R-:W-:Y:S03]  /*11e20*/  F2FP.PACK_AB R19, R191, R190 ;  /* 0x000000bebf13723e */ /* 0x000fe600000000ff */
[----:B------:R-:W-:Y:S04]  /*11e30*/  FADD.FTZ R189, R189, R250 ;  /* 0x000000fabdbd7221 */ /* 0x000fe80000010000 */
[C---:B-----5:R-:W-:Y:S03]  /*11e40*/  HMMA.16816.F32 R4, R16.reuse, R32, R4 ;  /* 0x000000201004723c */ /* 0x060fe60000001804 */
[----:B------:R-:W-:Y:S05]  /*11e50*/  FADD.FTZ R252, R252, R189 ;  /* 0x000000bdfcfc7221 */ /* 0x000fea0000010000 */
[C---:B------:R-:W-:Y:S01]  /*11e60*/  HMMA.16816.F32 R8, R16.reuse, R34, R8 ;  /* 0x000000221008723c */ /* 0x040fe20000001808 */
[----:B------:R-:W5:Y:S07]  /*11e70*/  LDSM.16.MT88.4 R32, [R222+0x3100] ;  /* 0x00310000de20783b */ /* 0x000f6e0000004200 */
[C---:B-1----:R-:W-:Y:S08]  /*11e80*/  HMMA.16816.F32 R132, R16.reuse, R20, R132 ;  /* 0x000000141084723c */ /* 0x042ff00000001884 */
[C---:B------:R-:W-:Y:S01]  /*11e90*/  HMMA.16816.F32 R136, R16.reuse, R22, R136 ;  /* 0x000000161088723c */ /* 0x040fe20000001888 */
[----:B------:R-:W1:Y:S07]  /*11ea0*/  LDSM.16.MT88.4 R20, [R221+0x3100] ;  /* 0x00310000dd14783b */ /* 0x000e6e0000004200 */
[C---:B------:R-:W-:Y:S08]  /*11eb0*/  HMMA.16816.F32 R140, R16.reuse, R156, R140 ;  /* 0x0000009c108c723c */ /* 0x040ff0000000188c */
[C---:B------:R-:W-:Y:S01]  /*11ec0*/  HMMA.16816.F32 R144, R16.reuse, R158, R144 ;  /* 0x0000009e1090723c */ /* 0x040fe20000001890 */
[----:B------:R-:W-:Y:S07]  /*11ed0*/  LDSM.16.MT88.4 R156, [R227+0x5100] ;  /* 0x00510000e39c783b */ /* 0x000fee0000004200 */
        /* <DEDUP_REMOVED lines=17> */
[----:B------:R-:W-:Y:S07]  /*11ff0*/  LDSM.16.MT88.4 R156, [R227+0x1900] ;  /* 0x00190000e39c783b */ /* 0x000fee0000004200 */
        /* <DEDUP_REMOVED lines=19> */
[----:B------:R-:W-:Y:S01]  /*12130*/  HMMA.16816.F32 R128, R16, R22, R128 ;  /* 0x000000161080723c */ /* 0x000fe20000001880 */
[----:B------:R-:W-:Y:S06]  /*12140*/  LDSM.16.MT88.4 R20, [R221+0x3900] ;  /* 0x00390000dd14783b */ /* 0x000fec0000004200 */
[----:B------:R-:W-:Y:S01]  /*12150*/  F2FP.PACK_AB R16, R188, R177 ;  /* 0x000000b1bc10723e */ /* 0x000fe200000000ff */
[----:B------:R-:W-:Y:S01]  /*12160*/  FADD.FTZ R177, R177, R252 ;  /* 0x000000fcb1b17221 */ /* 0x000fe20000010000 */
[----:B------:R-:W-:Y:S03]  /*12170*/  F2FP.PACK_AB R18, R173, R174 ;  /* 0x000000aead12723e */ /* 0x000fe600000000ff */
[----:B----4-:R-:W-:Y:S01]  /*12180*/  F2FP.PACK_AB R17, R172, R175 ;  /* 0x000000afac11723e */ /* 0x010fe200000000ff */
[----:B------:R-:W-:Y:S01]  /*12190*/  FADD.FTZ R175, R175, R2 ;  /* 0x00000002afaf7221 */ /* 0x000fe20000010000 */
[----:B------:R-:W-:Y:S01]  /*121a0*/  F2FP.PACK_AB R19, R171, R170 ;  /* 0x000000aaab13723e */ /* 0x000fe200000000ff */
[----:B------:R-:W-:Y:S01]  /*121b0*/  FADD.FTZ R177, R188, R177 ;  /* 0x000000b1bcb17221 */ /* 0x000fe20000010000 */
[----:B------:R-:W-:Y:S01]  /*121c0*/  MOV R2, R12 ;  /* 0x0000000c00027202 */ /* 0x000fe20000000f00 */
[----:B------:R-:W-:Y:S02]  /*121d0*/  FADD.FTZ R175, R172, R175 ;  /* 0x000000afacaf7221 */ /* 0x000fe40000010000 */
[----:B------:R-:W-:Y:S02]  /*121e0*/  FADD.FTZ R174, R174, R177 ;  /* 0x000000b1aeae7221 */ /* 0x000fe40000010000 */
[C---:B------:R-:W-:Y:S01]  /*121f0*/  HMMA.16816.F32 R160, R16.reuse, R156, R4 ;  /* 0x0000009c10a0723c */ /* 0x040fe20000001804 */
[----:B------:R-:W1:Y:S02]  /*12200*/  LDSM.16.MT88.4 R4, [R227+0x3900] ;  /* 0x00390000e304783b */ /* 0x000e640000004200 */
[----:B------:R-:W-:Y:S02]  /*12210*/  FADD.FTZ R170, R170, R175 ;  /* 0x000000afaaaa7221 */ /* 0x000fe40000010000 */
[----:B------:R-:W-:Y:S02]  /*12220*/  FADD.FTZ R244, R173, R174 ;  /* 0x000000aeadf47221 */ /* 0x000fe40000010000 */
[----:B------:R-:W-:Y:S01]  /*12230*/  FADD.FTZ R241, R171, R170 ;  /* 0x000000aaabf17221 */ /* 0x000fe20000010000 */
        /* <DEDUP_REMOVED lines=10> */
[----:B------:R-:W-:Y:S07]  /*122e0*/  LDSM.16.MT88.4 R32, [R227+0x7900] ;  /* 0x00790000e320783b */ /* 0x000fee0000004200 */
        /* <DEDUP_REMOVED lines=8> */
[----:B------:R-:W5:Y:S07]  /*12370*/  LDSM.16.MT88.4 R20, [R220+0x5900] ;  /* 0x00590000dc14783b */ /* 0x000f6e0000004200 */
        /* <DEDUP_REMOVED lines=9> */
[C---:B----4-:R-:W-:Y:S08]  /*12410*/  HMMA.16816.F32 R84, R16.reuse, R8, R84 ;  /* 0x000000081054723c */ /* 0x050ff00000001854 */
[C---:B------:R-:W-:Y:S08]  /*12420*/  HMMA.16816.F32 R88, R16.reuse, R10, R88 ;  /* 0x0000000a1058723c */ /* 0x040ff00000001858 */
[C---:B-----5:R-:W-:Y:S08]  /*12430*/  HMMA.16816.F32 R92, R16.reuse, R20, R92 ;  /* 0x00000014105c723c */ /* 0x060ff0000000185c */
[C---:B------:R-:W-:Y:S08]  /*12440*/  HMMA.16816.F32 R96, R16.reuse, R22, R96 ;  /* 0x000000161060723c */ /* 0x040ff00000001860 */
[C---:B------:R-:W-:Y:S08]  /*12450*/  HMMA.16816.F32 R100, R16.reuse, R32, R100 ;  /* 0x000000201064723c */ /* 0x040ff00000001864 */
[C---:B------:R-:W-:Y:S08]  /*12460*/  HMMA.16816.F32 R104, R16.reuse, R34, R104 ;  /* 0x000000221068723c */ /* 0x040ff00000001868 */
[C---:B---3--:R-:W-:Y:S08]  /*12470*/  HMMA.16816.F32 R108, R16.reuse, R24, R108 ;  /* 0x00000018106c723c */ /* 0x048ff0000000186c */
[C---:B------:R-:W-:Y:S08]  /*12480*/  HMMA.16816.F32 R112, R16.reuse, R26, R112 ;  /* 0x0000001a1070723c */ /* 0x040ff00000001870 */
[C---:B--2---:R-:W-:Y:S08]  /*12490*/  HMMA.16816.F32 R116, R16.reuse, R28, R116 ;  /* 0x0000001c1074723c */ /* 0x044ff00000001874 */
[C---:B------:R-:W-:Y:S08]  /*124a0*/  HMMA.16816.F32 R120, R16.reuse, R30, R120 ;  /* 0x0000001e1078723c */ /* 0x040ff00000001878 */
[C---:B-1----:R-:W-:Y:S08]  /*124b0*/  HMMA.16816.F32 R124, R16.reuse, R4, R124 ;  /* 0x00000004107c723c */ /* 0x042ff0000000187c */
[----:B------:R-:W-:Y:S01]  /*124c0*/  HMMA.16816.F32 R128, R16, R6, R128 ;  /* 0x000000061080723c */ /* 0x000fe20000001880 */
[----:B------:R-:W-:-:S07]  /*124d0*/  @P0 BRA `(.L_x_986) ;  /* 0xffffbd8000000947 */ /* 0x000fce000383ffff */
.L_x_977:
[----:B------:R-:W1:Y:S01]  /*124e0*/  SHFL.BFLY PT, R3, R244, 0x2, 0x1f ;  /* 0x0c401f00f4037f89 */ /* 0x000e6200000e0000 */
[----:B------:R-:W-:-:S02]  /*124f0*/  MOV R4, RZ ;  /* 0x000000ff00047202 */ /* 0x000fc40000000f00 */
[----:B------:R-:W-:Y:S01]  /*12500*/  PLOP3.LUT P1, PT, PT, PT, PT, 0x8, 0x0 ;  /* 0x000000000000781c */ /* 0x000fe20003f2e170 */
[----:B------:R-:W2:Y:S01]  /*12510*/  SHFL.BFLY PT, R2, R241, 0x2, 0x1f ;  /* 0x0c401f00f1027f89 */ /* 0x000ea200000e0000 */
        /* <DEDUP_REMOVED lines=8> */
[----:B------:R-:W-:Y:S02]  /*125a0*/  MOV R7, 0xff800000 ;  /* 0xff80000000077802 */ /* 0x000fe40000000f00 */
[----:B------:R-:W-:-:S09]  /*125b0*/  FSETP.NE.FTZ.AND P0, PT, R2, RZ, PT ;  /* 0x000000ff0200720b */ /* 0x000fd20003f15000 */
[----:B------:R-:W1:Y:S01]  /*125c0*/  @P2 MUFU.RCP R4, R5 ;  /* 0x0000000500042308 */ /* 0x000e620000001000 */
[----:B------:R-:W-:-:S03]  /*125d0*/  @P2 MOV R8, 0x3f317218 ;  /* 0x3f31721800082802 */ /* 0x000fc60000000f00 */
[----:B------:R-:W-:Y:S02]  /*125e0*/  @P0 MOV R6, 0x3f317218 ;  /* 0x3f31721800060802 */ /* 0x000fe40000000f00 */
        /* <DEDUP_REMOVED lines=138> */
.L_x_944:
[----:B------:R-:W-:Y:S05]  /*12e90*/  @P1 BRA `(.L_x_987) ;  /* 0x00001aa000001947 */ /* 0x000fea0003800000 */
[----:B------:R-:W1:Y:S01]  /*12ea0*/  S2R R0, SR_TID.X ;  /* 0x0000000000007919 */ /* 0x000e620000002100 */
[----:B------:R-:W-:Y:S02]  /*12eb0*/  F2FP.PACK_AB R160, R161, R160 ;  /* 0x000000a0a1a0723e */ /* 0x000fe400000000ff */
[----:B------:R-:W-:Y:S01]  /*12ec0*/  F2FP.PACK_AB R162, R163, R162 ;  /* 0x000000a2a3a2723e */ /* 0x000fe200000000ff */
[----:B------:R-:W-:Y:S01]  /*12ed0*/  BAR.SYNC.DEFER_BLOCKING 0x1, 0x100 ;  /* 0x0044000000007b1d */ /* 0x000fe20000010000 */
        /* <DEDUP_REMOVED lines=10> */
[----:B-1----:R-:W-:Y:S02]  /*12f80*/  SHF.R.S32.HI R5, RZ, 0x1f, R0 ;  /* 0x0000001fff057819 */ /* 0x002fe40000011400 */
[----:B------:R-:W-:Y:S02]  /*12f90*/  F2FP.PACK_AB R148, R149, R148 ;  /* 0x000000949594723e */ /* 0x000fe400000000ff */
[----:B------:R-:W-:-:S02]  /*12fa0*/  LEA.HI R2, R5, R0, RZ, 0x2 ;  /* 0x0000000005027211 */ /* 0x000fc400078f10ff */
[----:B------:R-:W-:Y:S02]  /*12fb0*/  F2FP.PACK_AB R150, R151, R150 ;  /* 0x000000969796723e */ /* 0x000fe400000000ff */
[--C-:B------:R-:W-:Y:S02]  /*12fc0*/  SHF.R.S32.HI R9, RZ, 0x2, R2.reuse ;  /* 0x00000002ff097819 */ /* 0x100fe40000011402 */
[----:B------:R-:W-:Y:S02]  /*12fd0*/  SHF.R.S32.HI R6, RZ, 0x1f, R2 ;  /* 0x0000001fff067819 */ /* 0x000fe40000011402 */
[----:B------:R-:W-:Y:S02]  /*12fe0*/  LOP3.LUT R11, R2, 0xfffffffc, RZ, 0xc0, !PT ;  /* 0xfffffffc020b7812 */ /* 0x000fe400078ec0ff */
[----:B------:R-:W-:Y:S02]  /*12ff0*/  LEA.HI R6, R6, R9, RZ, 0x3 ;  /* 0x0000000906067211 */ /* 0x000fe400078f18ff */
[----:B------:R-:W-:Y:S01]  /*13000*/  F2FP.PACK_AB R152, R153, R152 ;  /* 0x000000989998723e */ /* 0x000fe200000000ff */
[----:B------:R-:W-:Y:S01]  /*13010*/  IMAD.IADD R11, R0, 0x1, -R11 ;  /* 0x00000001000b7824 */ /* 0x000fe200078e0a0b */
[----:B------:R-:W-:-:S02]  /*13020*/  LOP3.LUT R6, R6, 0xfffffff8, RZ, 0xc0, !PT ;  /* 0xfffffff806067812 */ /* 0x000fc400078ec0ff */
[----:B------:R-:W-:Y:S02]  /*13030*/  F2FP.PACK_AB R154, R155, R154 ;  /* 0x0000009a9b9a723e */ /* 0x000fe400000000ff */
[----:B------:R-:W-:Y:S01]  /*13040*/  F2FP.PACK_AB R36, R37, R36 ;  /* 0x000000242524723e */ /* 0x000fe200000000ff */
[----:B------:R-:W-:Y:S01]  /*13050*/  IMAD.IADD R9, R9, 0x1, -R6 ;  /* 0x0000000109097824 */ /* 0x000fe200078e0a06 */
[----:B------:R-:W-:Y:S02]  /*13060*/  LEA.HI R6, R5, R0, RZ, 0x5 ;  /* 0x0000000005067211 */ /* 0x000fe400078f28ff */
[----:B------:R-:W-:Y:S01]  /*13070*/  F2FP.PACK_AB R38, R39, R38 ;  /* 0x000000262726723e */ /* 0x000fe200000000ff */
[C---:B------:R-:W-:Y:S01]  /*13080*/  IMAD.SHL.U32 R8, R9.reuse, 0x40, RZ ;  /* 0x0000004009087824 */ /* 0x040fe200078e00ff */
[----:B------:R-:W-:Y:S02]  /*13090*/  SHF.R.S32.HI R2, RZ, 0x5, R6 ;  /* 0x00000005ff027819 */ /* 0x000fe40000011406 */
[----:B------:R-:W-:-:S02]  /*130a0*/  LOP3.LUT R12, R9, 0x1, RZ, 0xc0, !PT ;  /* 0x00000001090c7812 */ /* 0x000fc400078ec0ff */
        /* <DEDUP_REMOVED lines=9> */
[----:B------:R-:W-:Y:S01]  /*13140*/  F2FP.PACK_AB R44, R45, R44 ;  /* 0x0000002c2d2c723e */ /* 0x000fe200000000ff */
[----:B------:R-:W-:Y:S01]  /*13150*/  IMAD.SHL.U32 R13, R10, 0x2, RZ ;  /* 0x000000020a0d7824 */ /* 0x000fe200078e00ff */
[----:B------:R-:W-:Y:S02]  /*13160*/  F2FP.PACK_AB R46, R47, R46 ;  /* 0x0000002e2f2e723e */ /* 0x000fe400000000ff */
[----:B------:R-:W-:Y:S02]  /*13170*/  F2FP.PACK_AB R48, R49, R48 ;  /* 0x000000303130723e */ /* 0x000fe400000000ff */
[C---:B------:R-:W-:Y:S01]  /*13180*/  IADD3 R8, R13.reuse, 0x80, RZ ;  /* 0x000000800d087810 */ /* 0x040fe20007ffe0ff */
[----:B------:R-:W-:Y:S01]  /*13190*/  STS [R13+0x80], R160 ;  /* 0x000080a00d007388 */ /* 0x000fe20000000800 */
[----:B------:R-:W-:Y:S02]  /*131a0*/  IADD3 R15, R13, 0x70, RZ ;  /* 0x000000700d0f7810 */ /* 0x000fe40007ffe0ff */
[----:B------:R-:W-:Y:S01]  /*131b0*/  @P0 IADD3 R15, R8, 0x10, RZ ;  /* 0x00000010080f0810 */ /* 0x000fe20007ffe0ff */
[----:B------:R-:W-:Y:S01]  /*131c0*/  STS [R13+0x480], R162 ;  /* 0x000480a20d007388 */ /* 0x000fe20000000800 */
[----:B------:R-:W-:Y:S01]  /*131d0*/  SEL R8, R9, 0xffffffe0, !P1 ;  /* 0xffffffe009087807 */ /* 0x000fe20004800000 */
[----:B------:R-:W-:Y:S01]  /*131e0*/  IMAD.MOV.U32 R9, RZ, RZ, 0x40 ;  /* 0x00000040ff097424 */ /* 0x000fe200078e00ff */
[----:B------:R-:W-:Y:S01]  /*131f0*/  F2FP.PACK_AB R50, R51, R50 ;  /* 0x000000323332723e */ /* 0x000fe200000000ff */
[----:B------:R-:W-:Y:S01]  /*13200*/  STS [R15], R156 ;  /* 0x0000009c0f007388 */ /* 0x000fe20000000800 */
[----:B------:R-:W-:Y:S01]  /*13210*/  F2FP.PACK_AB R52, R53, R52 ;  /* 0x000000343534723e */ /* 0x000fe200000000ff */
[----:B------:R-:W-:Y:S01]  /*13220*/  IMAD.IADD R17, R13, 0x1, R8 ;  /* 0x000000010d117824 */ /* 0x000fe200078e0208 */
[----:B------:R-:W-:Y:S01]  /*13230*/  SEL R10, R9, 0xffffffc0, !P2 ;  /* 0xffffffc0090a7807 */ /* 0x000fe20005000000 */
[----:B------:R-:W-:Y:S01]  /*13240*/  IMAD.IADD R9, R8, 0x1, R15 ;  /* 0x0000000108097824 */ /* 0x000fe200078e020f */
[----:B------:R-:W-:Y:S01]  /*13250*/  STS [R15+0x400], R158 ;  /* 0x0004009e0f007388 */ /* 0x000fe20000000800 */
[----:B------:R-:W-:-:S02]  /*13260*/  F2FP.PACK_AB R54, R55, R54 ;  /* 0x000000363736723e */ /* 0x000fc400000000ff */
[--C-:B------:R-:W-:Y:S01]  /*13270*/  IMAD.IADD R19, R13, 0x1, R10.reuse ;  /* 0x000000010d137824 */ /* 0x100fe200078e020a */
[----:B------:R-:W-:Y:S01]  /*13280*/  STS [R17+0x80], R132 ;  /* 0x0000808411007388 */ /* 0x000fe20000000800 */
[C---:B------:R-:W-:Y:S01]  /*13290*/  IMAD.IADD R21, R10.reuse, 0x1, R15 ;  /* 0x000000010a157824 */ /* 0x040fe200078e020f */
[----:B------:R-:W-:Y:S01]  /*132a0*/  F2FP.PACK_AB R56, R57, R56 ;  /* 0x000000383938723e */ /* 0x000fe200000000ff */
[----:B------:R-:W-:Y:S01]  /*132b0*/  IMAD.IADD R23, R10, 0x1, R17 ;  /* 0x000000010a177824 */ /* 0x000fe200078e0211 */
[----:B------:R-:W-:Y:S01]  /*132c0*/  STS [R17+0x480], R134 ;  /* 0x0004808611007388 */ /* 0x000fe20000000800 */
[----:B------:R-:W-:Y:S01]  /*132d0*/  IMAD.IADD R25, R9, 0x1, R10 ;  /* 0x0000000109197824 */ /* 0x000fe200078e020a */
[----:B------:R-:W-:Y:S02]  /*132e0*/  F2FP.PACK_AB R58, R59, R58 ;  /* 0x0000003a3b3a723e */ /* 0x000fe400000000ff */
        /* <DEDUP_REMOVED lines=87> */
[----:B------:R-:W-:Y:S04]  /*13860*/  STS [R17+0xc480], R110 ;  /* 0x00c4806e11007388 */ /* 0x000fe80000000800 */
[----:B------:R-:W-:Y:S04]  /*13870*/  STS [R9+0xc000], R112 ;  /* 0x00c0007009007388 */ /* 0x000fe80000000800 */
[----:B------:R3:W-:Y:S01]  /*13880*/  STS [R9+0xc400], R114 ;  /* 0x00c4007209007388 */ /* 0x0007e20000000800 */
[----:B-1----:R-:W-:-:S03]  /*13890*/  IMAD.MOV.U32 R13, RZ, RZ, 0x4 ;  /* 0x00000004ff0d7424 */ /* 0x002fc600078e00ff */
[----:B------:R-:W-:Y:S04]  /*138a0*/  STS [R19+0xc080], R116 ;  /* 0x00c0807413007388 */ /* 0x000fe80000000800 */
[----:B------:R-:W-:Y:S01]  /*138b0*/  STS [R19+0xc480], R118 ;  /* 0x00c4807613007388 */ /* 0x000fe20000000800 */
[----:B--2---:R-:W-:-:S03]  /*138c0*/  IMAD.WIDE R14, R232, R13, c[0x0][0x500] ;  /* 0x00014000e80e7625 */ /* 0x004fc600078e020d */
[----:B------:R-:W-:Y:S04]  /*138d0*/  STS [R21+0xc000], R120 ;  /* 0x00c0007815007388 */ /* 0x000fe80000000800 */
[----:B------:R1:W-:Y:S04]  /*138e0*/  STS [R21+0xc400], R122 ;  /* 0x00c4007a15007388 */ /* 0x0003e80000000800 */
[----:B------:R2:W-:Y:S04]  /*138f0*/  STS [R23+0xc080], R124 ;  /* 0x00c0807c17007388 */ /* 0x0005e80000000800 */
[----:B------:R2:W-:Y:S04]  /*13900*/  STS [R23+0xc480], R126 ;  /* 0x00c4807e17007388 */ /* 0x0005e80000000800 */
[----:B------:R2:W-:Y:S04]  /*13910*/  STS [R25+0xc000], R128 ;  /* 0x00c0008019007388 */ /* 0x0005e80000000800 */
[----:B------:R2:W-:Y:S04]  /*13920*/  STS [R25+0xc400], R3 ;  /* 0x00c4000319007388 */ /* 0x0005e80000000800 */
[----:B------:R-:W-:Y:S01]  /*13930*/  BAR.SYNC.DEFER_BLOCKING 0x1, 0x100 ;  /* 0x0044000000007b1d */ /* 0x000fe20000010000 */
[----:B------:R-:W-:-:S02]  /*13940*/  IMAD.MOV.U32 R8, RZ, RZ, c[0x0][0x388] ;  /* 0x0000e200ff087624 */ /* 0x000fc400078e00ff */
[----:B------:R-:W-:-:S03]  /*13950*/  @P1 IMAD.WIDE R12, R232, R13, c[0x0][0x508] ;  /* 0x00014200e80c1625 */ /* 0x000fc600078e020d */
[----:B---3--:R-:W3:Y:S04]  /*13960*/  @P0 LDG.E R9, [R14.64] ;  /* 0x000000120e090981 */ /* 0x008ee8000c1e1900 */
        /* <DEDUP_REMOVED lines=9> */
.L_x_988:
[----:B--2---:R-:W-:Y:S01]  /*13a00*/  LOP3.LUT R3, R6, 0xffffffe0, RZ, 0xc0, !PT ;  /* 0xffffffe006037812 */ /* 0x004fe200078ec0ff */
[----:B------:R-:W1:Y:S01]  /*13a10*/  S2R R75, SR_CTAID.X ;  /* 0x00000000004b7919 */ /* 0x000e620000002500 */
[----:B------:R-:W-:Y:S01]  /*13a20*/  SHF.R.S32.HI R9, RZ, 0x1f, R2 ;  /* 0x0000001fff097819 */ /* 0x000fe20000011402 */
[----:B------:R-:W-:Y:S01]  /*13a30*/  IMAD.MOV.U32 R13, RZ, RZ, c[0x0][0x4e8] ;  /* 0x00013a00ff0d7624 */ /* 0x000fe200078e00ff */
[----:B------:R-:W-:Y:S01]  /*13a40*/  LEA.HI R10, R11, R11, RZ, 0x1 ;  /* 0x0000000b0b0a7211 */ /* 0x000fe200078f08ff */
[----:B------:R-:W-:Y:S01]  /*13a50*/  IMAD.IADD R6, R0, 0x1, -R3 ;  /* 0x0000000100067824 */ /* 0x000fe200078e0a03 */
[----:B------:R-:W2:Y:S01]  /*13a60*/  S2R R12, SR_CTAID.Y ;  /* 0x00000000000c7919 */ /* 0x000ea20000002600 */
[----:B------:R-:W-:Y:S01]  /*13a70*/  LEA.HI R9, R9, R2, RZ, 0x3 ;  /* 0x0000000209097211 */ /* 0x000fe200078f18ff */
[----:B------:R-:W-:Y:S01]  /*13a80*/  IMAD.WIDE.U32 R18, R20, c[0x0][0x3a0], RZ ;  /* 0x0000e80014127a25 */ /* 0x000fe200078e00ff */
[----:B------:R-:W-:Y:S01]  /*13a90*/  LOP3.LUT R10, R10, 0x1ffffffe, RZ, 0xc0, !PT ;  /* 0x1ffffffe0a0a7812 */ /* 0x000fe200078ec0ff */
[----:B------:R-:W-:Y:S01]  /*13aa0*/  BSSY B0, `(.L_x_989) ;  /* 0x000008c000007945 */ /* 0x000fe20003800000 */
[----:B------:R-:W-:Y:S01]  /*13ab0*/  SHF.R.S32.HI R3, RZ, 0x1f, R6 ;  /* 0x0000001fff037819 */ /* 0x000fe20000011406 */
[----:B------:R-:W-:Y:S01]  /*13ac0*/  IMAD.MOV.U32 R23, RZ, RZ, R21 ;  /* 0x000000ffff177224 */ /* 0x000fe200078e0015 */
[----:B------:R-:W-:Y:S01]  /*13ad0*/  LOP3.LUT R9, R9, 0xffffff8, RZ, 0xc0, !PT ;  /* 0x0ffffff809097812 */ /* 0x000fe200078ec0ff */
[----:B------:R-:W-:Y:S01]  /*13ae0*/  IMAD.IADD R11, R11, 0x1, -R10 ;  /* 0x000000010b0b7824 */ /* 0x000fe200078e0a0a */
[----:B------:R-:W-:-:S02]  /*13af0*/  LEA.HI R3, R3, R6, RZ, 0x2 ;  /* 0x0000000603037211 */ /* 0x000fc400078f10ff */
[----:B------:R-:W-:Y:S02]  /*13b00*/  IADD3 R2, -R9, R2, RZ ;  /* 0x0000000209027210 */ /* 0x000fe40007ffe1ff */
[-C--:B------:R-:W-:Y:S02]  /*13b10*/  LEA.HI R16, R5, R0.reuse, RZ, 0x3 ;  /* 0x0000000005107211 */ /* 0x080fe400078f18ff */
[----:B------:R-:W-:Y:S02]  /*13b20*/  SHF.R.S32.HI R3, RZ, 0x2, R3 ;  /* 0x00000002ff037819 */ /* 0x000fe40000011403 */
[----:B------:R-:W-:Y:S02]  /*13b30*/  ISETP.NE.AND P1, PT, R13, 0x1, PT ;  /* 0x000000010d00780c */ /* 0x000fe40003f25270 */
[----:B------:R-:W-:Y:S01]  /*13b40*/  LOP3.LUT R9, R16, 0xfffffff8, RZ, 0xc0, !PT ;  /* 0xfffffff810097812 */ /* 0x000fe200078ec0ff */
[----:B------:R-:W-:Y:S01]  /*13b50*/  IMAD R2, R2, 0x10, R3 ;  /* 0x0000001002027824 */ /* 0x000fe200078e0203 */
[-C--:B------:R-:W-:Y:S01]  /*13b60*/  LEA.HI R5, R5, R0.reuse, RZ, 0x6 ;  /* 0x0000000005057211 */ /* 0x080fe200078f30ff */
[----:B------:R-:W-:Y:S01]  /*13b70*/  IMAD R3, R21, c[0x0][0x3a0], RZ ;  /* 0x0000e80015037a24 */ /* 0x000fe200078e02ff */
[----:B------:R-:W-:Y:S01]  /*13b80*/  IADD3 R9, -R9, R0, RZ ;  /* 0x0000000009097210 */ /* 0x000fe20007ffe1ff */
[----:B------:R-:W-:Y:S01]  /*13b90*/  IMAD R0, R11, 0x8, R2 ;  /* 0x000000080b007824 */ /* 0x000fe200078e0202 */
[----:B--2---:R-:W-:Y:S01]  /*13ba0*/  SHF.R.S32.HI R15, RZ, 0x1f, R12 ;  /* 0x0000001fff0f7819 */ /* 0x004fe2000001140c */
[----:B------:R-:W-:Y:S01]  /*13bb0*/  IMAD R3, R20, c[0x0][0x3a4], R3 ;  /* 0x0000e90014037a24 */ /* 0x000fe200078e0203 */
[----:B------:R-:W-:Y:S01]  /*13bc0*/  MOV R22, R20 ;  /* 0x0000001400167202 */ /* 0x000fe20000000f00 */
[----:B-1----:R-:W-:Y:S01]  /*13bd0*/  IMAD R0, R75, 0x80, R0 ;  /* 0x000000804b007824 */ /* 0x002fe200078e0200 */
[----:B------:R-:W-:Y:S01]  /*13be0*/  SHF.R.S32.HI R16, RZ, 0x3, R16 ;  /* 0x00000003ff107819 */ /* 0x000fe20000011410 */
[----:B------:R-:W-:Y:S01]  /*13bf0*/  IMAD.IADD R19, R19, 0x1, R3 ;  /* 0x0000000113137824 */ /* 0x000fe200078e0203 */
[----:B------:R-:W-:Y:S01]  /*13c00*/  LOP3.LUT P2, RZ, R6, 0x3, RZ, 0xc0, !PT ;  /* 0x0000000306ff7812 */ /* 0x000fe2000784c0ff */
[----:B------:R-:W-:Y:S01]  /*13c10*/  @P1 IMAD.HI.U32 R3, R0, c[0x0][0x4ec], RZ ;  /* 0x00013b0000031a27 */ /* 0x000fe200078e00ff */
[----:B------:R-:W-:-:S02]  /*13c20*/  MOV R20, R0 ;  /* 0x0000000000147202 */ /* 0x000fc40000000f00 */
[----:B------:R-:W-:Y:S01]  /*13c30*/  LEA R10, R9, R16, 0x5 ;  /* 0x00000010090a7211 */ /* 0x000fe200078e28ff */
[----:B------:R-:W-:Y:S01]  /*13c40*/  IMAD R11, R15, c[0x0][0x490], RZ ;  /* 0x000124000f0b7a24 */ /* 0x000fe200078e02ff */
[----:B------:R-:W-:Y:S01]  /*13c50*/  @P1 SHF.R.U32.HI R20, RZ, c[0x0][0x4f0], R3 ;  /* 0x00013c00ff141a19 */ /* 0x000fe20000011603 */
[----:B------:R-:W-:Y:S01]  /*13c60*/  IMAD.WIDE.U32 R22, R12, c[0x0][0x490], R22 ;  /* 0x000124000c167a25 */ /* 0x000fe200078e0016 */
[----:B------:R-:W-:Y:S02]  /*13c70*/  SHF.R.S32.HI R3, RZ, 0x1f, R232 ;  /* 0x0000001fff037819 */ /* 0x000fe400000114e8 */
[----:B------:R-:W-:Y:S01]  /*13c80*/  SEL R232, R232, RZ, !P0 ;  /* 0x000000ffe8e87207 */ /* 0x000fe20004000000 */
[----:B------:R-:W-:Y:S01]  /*13c90*/  IMAD R11, R12, c[0x0][0x494], R11 ;  /* 0x000125000c0b7a24 */ /* 0x000fe200078e020b */
[----:B------:R-:W-:Y:S01]  /*13ca0*/  SEL R3, R3, RZ, !P0 ;  /* 0x000000ff03037207 */ /* 0x000fe20004000000 */
[----:B------:R-:W-:Y:S02]  /*13cb0*/  IMAD R15, R15, c[0x0][0x3e8], RZ ;  /* 0x0000fa000f0f7a24 */ /* 0x000fe400078e02ff */
[----:B------:R-:W-:-:S02]  /*13cc0*/  IMAD.IADD R23, R23, 0x1, R11 ;  /* 0x0000000117177824 */ /* 0x000fc400078e020b */
[----:B------:R-:W-:Y:S02]  /*13cd0*/  IMAD.MOV R11, RZ, RZ, -R20 ;  /* 0x000000ffff0b7224 */ /* 0x000fe400078e0a14 */
[C---:B------:R-:W-:Y:S02]  /*13ce0*/  IMAD R15, R12.reuse, c[0x0][0x3ec], R15 ;  /* 0x0000fb000c0f7a24 */ /* 0x040fe400078e020f */
[----:B------:R-:W-:-:S04]  /*13cf0*/  IMAD.WIDE.U32 R12, R12, c[0x0][0x3e8], R18 ;  /* 0x0000fa000c0c7a25 */ /* 0x000fc800078e0012 */
[----:B------:R-:W-:Y:S01]  /*13d00*/  IMAD R11, R11, c[0x0][0x4e8], R0 ;  /* 0x00013a000b0b7a24 */ /* 0x000fe200078e0200 */
[----:B------:R-:W-:Y:S01]  /*13d10*/  IADD3 R13, R13, R15, RZ ;  /* 0x0000000f0d0d7210 */ /* 0x000fe20007ffe0ff */
[----:B------:R-:W-:Y:S01]  /*13d20*/  IMAD R17, R3, c[0x0][0x498], RZ ;  /* 0x0001260003117a24 */ /* 0x000fe200078e02ff */
[----:B------:R-:W-:Y:S01]  /*13d30*/  SHF.R.S32.HI R15, RZ, 0x1f, R20 ;  /* 0x0000001fff0f7819 */ /* 0x000fe20000011414 */
[----:B------:R-:W-:-:S04]  /*13d40*/  IMAD.WIDE.U32 R22, R232, c[0x0][0x498], R22 ;  /* 0x00012600e8167a25 */ /* 0x000fc800078e0016 */
[----:B------:R-:W-:Y:S01]  /*13d50*/  IMAD R14, R232, c[0x0][0x49c], R17 ;  /* 0x00012700e80e7a24 */ /* 0x000fe200078e0211 */
[----:B------:R-:W-:Y:S01]  /*13d60*/  IADD3 R20, P0, R20, R22, RZ ;  /* 0x0000001614147210 */ /* 0x000fe20007f1e0ff */
[----:B------:R-:W-:Y:S01]  /*13d70*/  IMAD.SHL.U32 R0, R16, 0x40, RZ ;  /* 0x0000004010007824 */ /* 0x000fe200078e00ff */
[----:B------:R-:W-:Y:S01]  /*13d80*/  SHF.R.S32.HI R17, RZ, 0x1f, R11 ;  /* 0x0000001fff117819 */ /* 0x000fe2000001140b */
[----:B------:R-:W-:Y:S01]  /*13d90*/  IMAD R10, R75, 0x80, R10 ;  /* 0x000000804b0a7824 */ /* 0x000fe200078e020a */
[----:B------:R-:W-:Y:S01]  /*13da0*/  IADD3.X R21, R15, R23, R14, P0, !PT ;  /* 0x000000170f157210 */ /* 0x000fe200007fe40e */
[----:B------:R-:W-:Y:S01]  /*13db0*/  IMAD.WIDE.U32 R12, R232, c[0x0][0x3f0], R12 ;  /* 0x0000fc00e80c7a25 */ /* 0x000fe200078e000c */
[----:B------:R-:W-:-:S03]  /*13dc0*/  LOP3.LUT R15, R0, 0x1c0, RZ, 0xc0, !PT ;  /* 0x000001c0000f7812 */ /* 0x000fc600078ec0ff */
[----:B------:R-:W-:Y:S02]  /*13dd0*/  IMAD R14, R17, c[0x0][0x488], RZ ;  /* 0x00012200110e7a24 */ /* 0x000fe400078e02ff */
[----:B------:R-:W-:-:S04]  /*13de0*/  @P1 IMAD.HI.U32 R18, R10, c[0x0][0x4ec], RZ ;  /* 0x00013b000a121a27 */ /* 0x000fc800078e00ff */
[----:B------:R-:W-:Y:S02]  /*13df0*/  IMAD.SHL.U32 R0, R9, 0x8, RZ ;  /* 0x0000000809007824 */ /* 0x000fe400078e00ff */
[----:B------:R-:W-:-:S04]  /*13e00*/  IMAD.WIDE.U32 R20, R11, c[0x0][0x488], R20 ;  /* 0x000122000b147a25 */ /* 0x000fc800078e0014 */
[----:B------:R-:W-:Y:S01]  /*13e10*/  IMAD R14, R11, c[0x0][0x48c], R14 ;  /* 0x000123000b0e7a24 */ /* 0x000fe200078e020e */
[----:B------:R-:W-:Y:S01]  /*13e20*/  LEA R11, P0, R20, c[0x0][0x450], 0x2 ;  /* 0x00011400140b7a11 */ /* 0x000fe200078010ff */
[----:B------:R-:W-:Y:S01]  /*13e30*/  IMAD.MOV.U32 R6, RZ, RZ, R10 ;  /* 0x000000ffff067224 */ /* 0x000fe200078e000a */
[----:B------:R-:W-:Y:S01]  /*13e40*/  @P1 SHF.R.U32.HI R6, RZ, c[0x0][0x4f0], R18 ;  /* 0x00013c00ff061a19 */ /* 0x000fe20000011612 */
[----:B------:R-:W-:Y:S01]  /*13e50*/  IMAD R9, R3, c[0x0][0x3f0], RZ ;  /* 0x0000fc0003097a24 */ /* 0x000fe200078e02ff */
[----:B------:R-:W-:Y:S01]  /*13e60*/  SHF.R.U32.HI R3, RZ, 0x3, R15 ;  /* 0x00000003ff037819 */ /* 0x000fe2000001160f */
[----:B------:R-:W-:Y:S01]  /*13e70*/  SHFL.IDX PT, R32, R11, 0x1, 0x1c1f ;  /* 0x003c1f000b207f89 */ /* 0x000fe200000e0000 */
[----:B------:R-:W-:Y:S01]  /*13e80*/  LOP3.LUT R18, R15, 0x38, R0, 0xf8, !PT ;  /* 0x000000380f127812 */ /* 0x000fe200078ef800 */
[----:B------:R-:W-:Y:S01]  /*13e90*/  IMAD R9, R232, c[0x0][0x3f4], R9 ;  /* 0x0000fd00e8097a24 */ /* 0x000fe200078e0209 */
[----:B------:R-:W-:Y:S01]  /*13ea0*/  IADD3 R15, R21, R14, RZ ;  /* 0x0000000e150f7210 */ /* 0x000fe20007ffe0ff */
[----:B------:R-:W-:Y:S01]  /*13eb0*/  IMAD.MOV R17, RZ, RZ, -R6 ;  /* 0x000000ffff117224 */ /* 0x000fe200078e0a06 */
[----:B------:R-:W-:Y:S01]  /*13ec0*/  SHFL.IDX PT, R14, R11, RZ, 0x1c1f ;  /* 0x001c1fff0b0e7589 */ /* 0x000fe200000e0000 */
[----:B------:R-:W-:Y:S01]  /*13ed0*/  IMAD.IADD R13, R13, 0x1, R9 ;  /* 0x000000010d0d7824 */ /* 0x000fe200078e0209 */
[----:B------:R-:W-:Y:S01]  /*13ee0*/  LEA.HI.X R20, R20, c[0x0][0x454], R15, 0x2, P0 ;  /* 0x0001150014147a11 */ /* 0x000fe200000f140f */
[----:B------:R-:W-:Y:S01]  /*13ef0*/  IMAD R17, R17, c[0x0][0x4e8], R10 ;  /* 0x00013a0011117a24 */ /* 0x000fe200078e020a */
[----:B------:R-:W-:Y:S01]  /*13f00*/  LOP3.LUT R3, R18, R3, RZ, 0x3c, !PT ;  /* 0x0000000312037212 */ /* 0x000fe200078e3cff */
[----:B------:R-:W-:Y:S01]  /*13f10*/  IMAD.WIDE.U32 R12, R6, c[0x0][0x3e0], R12 ;  /* 0x0000f800060c7a25 */ /* 0x000fe200078e000c */
[----:B------:R-:W-:Y:S01]  /*13f20*/  LEA R9, R75, R2, 0x7 ;  /* 0x000000024b097211 */ /* 0x000fe200078e38ff */
[----:B------:R-:W1:Y:S01]  /*13f30*/  SHFL.IDX PT, R15, R20, RZ, 0x1c1f ;  /* 0x001c1fff140f7589 */ /* 0x000e6200000e0000 */
[----:B------:R-:W-:Y:S01]  /*13f40*/  SHF.R.S32.HI R18, RZ, 0x1f, R6 ;  /* 0x0000001fff127819 */ /* 0x000fe20000011406 */
[----:B-----5:R-:W-:Y:S01]  /*13f50*/  IMAD R2, R8, c[0x0][0x4e8], RZ ;  /* 0x00013a0008027a24 */ /* 0x020fe200078e02ff */
[----:B------:R-:W-:Y:S01]  /*13f60*/  IADD3 R21, R9, 0x8, RZ ;  /* 0x0000000809157810 */ /* 0x000fe20007ffe0ff */
[----:B------:R-:W2:Y:S01]  /*13f70*/  SHFL.IDX PT, R33, R20, 0x1, 0x1c1f ;  /* 0x003c1f0014217f89 */ /* 0x000ea200000e0000 */
[----:B------:R-:W-:Y:S01]  /*13f80*/  IMAD.SHL.U32 R8, R5, 0x8, RZ ;  /* 0x0000000805087824 */ /* 0x000fe200078e00ff */
[----:B------:R-:W-:Y:S01]  /*13f90*/  LEA R75, R75, R16, 0x7 ;  /* 0x000000104b4b7211 */ /* 0x000fe200078e38ff */
[----:B------:R-:W-:Y:S01]  /*13fa0*/  IMAD R19, R18, c[0x0][0x3e0], RZ ;  /* 0x0000f80012137a24 */ /* 0x000fe200078e02ff */
[----:B------:R-:W-:-:S02]  /*13fb0*/  ISETP.GE.OR P0, PT, R9, R2, P2 ;  /* 0x000000020900720c */ /* 0x000fc40001706670 */
[----:B------:R-:W-:Y:S01]  /*13fc0*/  ISETP.GE.OR P2, PT, R21, R2, P2 ;  /* 0x000000021500720c */ /* 0x000fe20001746670 */
[----:B------:R-:W-:Y:S01]  /*13fd0*/  IMAD R19, R6, c[0x0][0x3e4], R19 ;  /* 0x0000f90006137a24 */ /* 0x000fe200078e0213 */
[----:B------:R-:W-:Y:S02]  /*13fe0*/  SHF.R.S32.HI R6, RZ, 0x1f, R17 ;  /* 0x0000001fff067819 */ /* 0x000fe40000011411 */
[----:B------:R-:W-:Y:S01]  /*13ff0*/  LOP3.LUT R8, R3, 0x7ffffe00, R8, 0xf8, !PT ;  /* 0x7ffffe0003087812 */ /* 0x000fe200078ef808 */
[----:B------:R-:W-:Y:S02]  /*14000*/  IMAD.IADD R13, R13, 0x1, R19 ;  /* 0x000000010d0d7824 */ /* 0x000fe400078e0213 */
[----:B------:R-:W-:Y:S01]  /*14010*/  IMAD R6, R6, c[0x0][0x3d8], RZ ;  /* 0x0000f60006067a24 */ /* 0x000fe200078e02ff */
[----:B------:R-:W-:Y:S01]  /*14020*/  SHF.L.U32 R76, R8, 0x1, RZ ;  /* 0x00000001084c7819 */ /* 0x000fe200000006ff */
[----:B------:R-:W-:-:S04]  /*14030*/  IMAD.WIDE.U32 R18, R17, c[0x0][0x3d8], R12 ;  /* 0x0000f60011127a25 */ /* 0x000fc800078e000c */
[----:B------:R-:W-:Y:S01]  /*14040*/  IMAD R3, R17, c[0x0][0x3dc], R6 ;  /* 0x0000f70011037a24 */ /* 0x000fe200078e0206 */
[----:B-1----:R1:W-:Y:S01]  /*14050*/  @!P0 ST.E [R14.64], R4 ;  /* 0x000000040e008985 */ /* 0x0023e2000c101912 */
[C---:B------:R-:W-:Y:S02]  /*14060*/  LEA R74, P0, R18.reuse, c[0x0][0x380], 0x1 ;  /* 0x0000e000124a7a11 */ /* 0x040fe400078008ff */
[----:B------:R-:W-:Y:S01]  /*14070*/  IMAD.IADD R3, R19, 0x1, R3 ;  /* 0x0000000113037824 */ /* 0x000fe200078e0203 */
[----:B--2---:R1:W-:Y:S04]  /*14080*/  @!P2 ST.E [R32.64], R7 ;  /* 0x000000072000a985 */ /* 0x0043e8000c101912 */
[----:B------:R1:W2:Y:S01]  /*14090*/  LDS.128 R60, [R76+0x1080] ;  /* 0x001080004c3c7984 */ /* 0x0002a20000000c00 */
[----:B------:R-:W-:-:S02]  /*140a0*/  LEA.HI.X R73, R18, c[0x0][0x384], R3, 0x1, P0 ;  /* 0x0000e10012497a11 */ /* 0x000fc400000f0c03 */
        /* <DEDUP_REMOVED lines=43> */
.L_x_990:
[----:B--234-:R-:W-:Y:S05]  /*14360*/  BSYNC B0 ;  /* 0x0000000000007941 */ /* 0x01cfea0003800000 */
.L_x_989:
        /* <DEDUP_REMOVED lines=30> */
.L_x_992:
[----:B------:R-:W-:Y:S05]  /*14550*/  BSYNC B0 ;  /* 0x0000000000007941 */ /* 0x000fea0003800000 */
.L_x_991:
        /* <DEDUP_REMOVED lines=30> */
.L_x_994:
[----:B------:R-:W-:Y:S05]  /*14740*/  BSYNC B0 ;  /* 0x0000000000007941 */ /* 0x000fea0003800000 */
.L_x_993:
        /* <DEDUP_REMOVED lines=31> */
.L_x_987:
        /* <DEDUP_REMOVED lines=18> */
.L_x_995:
        /* <DEDUP_REMOVED lines=15> */
[----:B------:R-:W-:Y:S01]  /*14b50*/  MOV R12, R10 ;  /* 0x0000000a000c7202 */ /* 0x000fe20000000f00 */
[----:B------:R-:W-:Y:S01]  /*14b60*/  IMAD.MOV.U32 R5, RZ, RZ, R7 ;  /* 0x000000ffff057224 */ /* 0x000fe200078e0007 */
[----:B------:R-:W-:-:S13]  /*14b70*/  ISETP.NE.AND P0, PT, R0, 0x1, PT ;  /* 0x000000010000780c */ /* 0x000fda0003f05270 */
[----:B------:R-:W-:-:S05]  /*14b80*/  @P0 IMAD.HI.U32 R2, R7, c[0x0][0x4ec], RZ ;  /* 0x00013b0007020a27 */ /* 0x000fca00078e00ff */
[----:B------:R-:W-:Y:S01]  /*14b90*/  @P0 SHF.R.U32.HI R5, RZ, c[0x0][0x4f0], R2 ;  /* 0x00013c00ff050a19 */ /* 0x000fe20000011602 */
[----:B-1----:R-:W-:Y:S01]  /*14ba0*/  IMAD.WIDE.U32 R12, R3, c[0x0][0x490], R12 ;  /* 0x00012400030c7a25 */ /* 0x002fe200078e000c */
[----:B------:R-:W-:Y:S02]  /*14bb0*/  SHF.R.S32.HI R0, RZ, 0x1f, R3 ;  /* 0x0000001fff007819 */ /* 0x000fe40000011403 */
[----:B------:R-:W-:-:S03]  /*14bc0*/  IADD3 R2, -R5, RZ, RZ ;  /* 0x000000ff05027210 */ /* 0x000fc60007ffe1ff */
[----:B------:R-:W-:Y:S02]  /*14bd0*/  IMAD R0, R0, c[0x0][0x490], RZ ;  /* 0x0001240000007a24 */ /* 0x000fe400078e02ff */
[----:B------:R-:W-:Y:S02]  /*14be0*/  IMAD R2, R2, c[0x0][0x4e8], R7 ;  /* 0x00013a0002027a24 */ /* 0x000fe400078e0207 */
[----:B------:R-:W-:Y:S02]  /*14bf0*/  IMAD R0, R3, c[0x0][0x494], R0 ;  /* 0x0001250003007a24 */ /* 0x000fe400078e0200 */
[----:B------:R-:W-:Y:S01]  /*14c00*/  IMAD R3, R6, c[0x0][0x498], RZ ;  /* 0x0001260006037a24 */ /* 0x000fe200078e02ff */
[----:B------:R-:W-:Y:S01]  /*14c10*/  SHF.R.S32.HI R7, RZ, 0x1f, R2 ;  /* 0x0000001fff077819 */ /* 0x000fe20000011402 */
[----:B------:R-:W-:Y:S01]  /*14c20*/  IMAD.IADD R13, R0, 0x1, R13 ;  /* 0x00000001000d7824 */ /* 0x000fe200078e020d */
[----:B------:R-:W-:Y:S01]  /*14c30*/  SHF.R.S32.HI R0, RZ, 0x1f, R5 ;  /* 0x0000001fff007819 */ /* 0x000fe20000011405 */
[----:B------:R-:W-:-:S02]  /*14c40*/  IMAD R3, R232, c[0x0][0x49c], R3 ;  /* 0x00012700e8037a24 */ /* 0x000fc400078e0203 */
[----:B------:R-:W-:-:S04]  /*14c50*/  IMAD.WIDE.U32 R12, R232, c[0x0][0x498], R12 ;  /* 0x00012600e80c7a25 */ /* 0x000fc800078e000c */
[----:B------:R-:W-:Y:S01]  /*14c60*/  IMAD R7, R7, c[0x0][0x488], RZ ;  /* 0x0001220007077a24 */ /* 0x000fe200078e02ff */
[----:B------:R-:W-:-:S03]  /*14c70*/  IADD3 R12, P0, R5, R12, RZ ;  /* 0x0000000c050c7210 */ /* 0x000fc60007f1e0ff */
[----:B------:R-:W-:Y:S01]  /*14c80*/  IMAD R7, R2, c[0x0][0x48c], R7 ;  /* 0x0001230002077a24 */ /* 0x000fe200078e0207 */
[----:B------:R-:W-:Y:S02]  /*14c90*/  IADD3.X R13, R0, R13, R3, P0, !PT ;  /* 0x0000000d000d7210 */ /* 0x000fe400007fe403 */
[----:B------:R-:W-:-:S03]  /*14ca0*/  MOV R0, 0xff800000 ;  /* 0xff80000000007802 */ /* 0x000fc60000000f00 */
[----:B------:R-:W-:-:S05]  /*14cb0*/  IMAD.WIDE.U32 R12, R2, c[0x0][0x488], R12 ;  /* 0x00012200020c7a25 */ /* 0x000fca00078e000c */
[----:B------:R-:W-:Y:S02]  /*14cc0*/  IADD3 R7, R13, R7, RZ ;  /* 0x000000070d077210 */ /* 0x000fe40007ffe0ff */
[----:B------:R-:W-:-:S04]  /*14cd0*/  LEA R2, P0, R12, c[0x0][0x450], 0x2 ;  /* 0x000114000c027a11 */ /* 0x000fc800078010ff */
[----:B------:R-:W-:-:S05]  /*14ce0*/  LEA.HI.X R3, R12, c[0x0][0x454], R7, 0x2, P0 ;  /* 0x000115000c037a11 */ /* 0x000fca00000f1407 */
[----:B------:R1:W-:Y:S04]  /*14cf0*/  STG.E [R2.64], R0 ;  /* 0x0000000002007986 */ /* 0x0003e8000c101912 */
.L_x_997:
[----:B------:R-:W-:Y:S05]  /*14d00*/  BSYNC B0 ;  /* 0x0000000000007941 */ /* 0x000fea0003800000 */
.L_x_996:
[----:B-1----:R-:W1:Y:S01]  /*14d10*/  S2R R3, SR_CTAID.Y ;  /* 0x0000000000037919 */ /* 0x002e620000002600 */
[----:B------:R-:W-:Y:S01]  /*14d20*/  SHF.R.S32.HI R0, RZ, 0x1f, R9 ;  /* 0x0000001fff007819 */ /* 0x000fe20000011409 */
[----:B------:R-:W-:Y:S01]  /*14d30*/  IMAD R13, R11, c[0x0][0x3a0], RZ ;  /* 0x0000e8000b0d7a24 */ /* 0x000fe200078e02ff */
[----:B------:R-:W-:Y:S01]  /*14d40*/  MOV R7, c[0x0][0x4e8] ;  /* 0x00013a0000077a02 */ /* 0x000fe20000000f00 */
[----:B------:R-:W2:Y:S01]  /*14d50*/  S2R R5, SR_CTAID.X ;  /* 0x0000000000057919 */ /* 0x000ea20000002500 */
[-C--:B------:R-:W-:Y:S01]  /*14d60*/  LEA.HI R0, R0, R9.reuse, RZ, 0x3 ;  /* 0x0000000900007211 */ /* 0x080fe200078f18ff */
[C---:B------:R-:W-:Y:S01]  /*14d70*/  IMAD R13, R10.reuse, c[0x0][0x3a4], R13 ;  /* 0x0000e9000a0d7a24 */ /* 0x040fe200078e020d */
[----:B------:R-:W-:Y:S01]  /*14d80*/  ISETP.NE.AND P0, PT, R7, 0x1, PT ;  /* 0x000000010700780c */ /* 0x000fe20003f05270 */
[----:B------:R-:W-:Y:S01]  /*14d90*/  IMAD.WIDE.U32 R10, R10, c[0x0][0x3a0], RZ ;  /* 0x0000e8000a0a7a25 */ /* 0x000fe200078e00ff */
[----:B------:R-:W-:Y:S01]  /*14da0*/  LOP3.LUT R8, R0, 0xfffffff8, RZ, 0xc0, !PT ;  /* 0xfffffff800087812 */ /* 0x000fe200078ec0ff */
[----:B------:R-:W-:Y:S01]  /*14db0*/  BSSY B0, `(.L_x_998) ;  /* 0x000003f000007945 */ /* 0x000fe20003800000 */
[----:B------:R-:W-:Y:S01]  /*14dc0*/  SHF.R.S32.HI R0, RZ, 0x3, R0 ;  /* 0x00000003ff007819 */ /* 0x000fe20000011400 */
[----:B------:R-:W-:Y:S01]  /*14dd0*/  IMAD.IADD R11, R11, 0x1, R13 ;  /* 0x000000010b0b7824 */ /* 0x000fe200078e020d */
[----:B------:R-:W-:Y:S01]  /*14de0*/  IADD3 R9, -R8, R9, RZ ;  /* 0x0000000908097210 */ /* 0x000fe20007ffe1ff */
[----:B-----5:R-:W-:-:S04]  /*14df0*/  IMAD R4, R4, c[0x0][0x4e8], RZ ;  /* 0x00013a0004047a24 */ /* 0x020fc800078e02ff */
[C---:B------:R-:W-:Y:S01]  /*14e00*/  IMAD R8, R9.reuse, 0x20, R0 ;  /* 0x0000002009087824 */ /* 0x040fe200078e0200 */
[----:B------:R-:W-:Y:S02]  /*14e10*/  SHF.L.U32 R9, R9, 0x3, RZ ;  /* 0x0000000309097819 */ /* 0x000fe400000006ff */
[----:B-1----:R-:W-:Y:S01]  /*14e20*/  SHF.R.S32.HI R2, RZ, 0x1f, R3 ;  /* 0x0000001fff027819 */ /* 0x002fe20000011403 */
[----:B------:R-:W-:Y:S01]  /*14e30*/  IMAD.WIDE.U32 R10, R3, c[0x0][0x3e8], R10 ;  /* 0x0000fa00030a7a25 */ /* 0x000fe200078e000a */
[----:B--2---:R-:W-:-:S03]  /*14e40*/  LEA R8, R5, R8, 0x7 ;  /* 0x0000000805087211 */ /* 0x004fc600078e38ff */
[----:B------:R-:W-:Y:S01]  /*14e50*/  IMAD R2, R2, c[0x0][0x3e8], RZ ;  /* 0x0000fa0002027a24 */ /* 0x000fe200078e02ff */
[----:B------:R-:W-:-:S03]  /*14e60*/  LEA R5, R5, R0, 0x7 ;  /* 0x0000000005057211 */ /* 0x000fc600078e38ff */
[----:B------:R-:W-:Y:S02]  /*14e70*/  IMAD R2, R3, c[0x0][0x3ec], R2 ;  /* 0x0000fb0003027a24 */ /* 0x000fe400078e0202 */
[----:B------:R-:W-:Y:S01]  /*14e80*/  IMAD R3, R6, c[0x0][0x3f0], RZ ;  /* 0x0000fc0006037a24 */ /* 0x000fe200078e02ff */
[----:B------:R-:W-:Y:S01]  /*14e90*/  MOV R6, R8 ;  /* 0x0000000800067202 */ /* 0x000fe20000000f00 */
[----:B------:R-:W-:Y:S02]  /*14ea0*/  IMAD.IADD R11, R2, 0x1, R11 ;  /* 0x00000001020b7824 */ /* 0x000fe400078e020b */
[----:B------:R-:W-:-:S04]  /*14eb0*/  @P0 IMAD.HI.U32 R2, R8, c[0x0][0x4ec], RZ ;  /* 0x00013b0008020a27 */ /* 0x000fc800078e00ff */
[C---:B------:R-:W-:Y:S01]  /*14ec0*/  IMAD R3, R232.reuse, c[0x0][0x3f4], R3 ;  /* 0x0000fd00e8037a24 */ /* 0x040fe200078e0203 */
[----:B------:R-:W-:Y:S01]  /*14ed0*/  @P0 SHF.R.U32.HI R6, RZ, c[0x0][0x4f0], R2 ;  /* 0x00013c00ff060a19 */ /* 0x000fe20000011602 */
[----:B------:R-:W-:-:S03]  /*14ee0*/  IMAD.WIDE.U32 R10, R232, c[0x0][0x3f0], R10 ;  /* 0x0000fc00e80a7a25 */ /* 0x000fc600078e000a */
[--C-:B------:R-:W-:Y:S01]  /*14ef0*/  SHF.R.S32.HI R2, RZ, 0x1f, R6.reuse ;  /* 0x0000001fff027819 */ /* 0x100fe20000011406 */
[----:B------:R-:W-:Y:S01]  /*14f00*/  IMAD.MOV R7, RZ, RZ, -R6 ;  /* 0x000000ffff077224 */ /* 0x000fe200078e0a06 */
[----:B------:R-:W-:-:S03]  /*14f10*/  IADD3 R11, R11, R3, RZ ;  /* 0x000000030b0b7210 */ /* 0x000fc60007ffe0ff */
[----:B------:R-:W-:Y:S02]  /*14f20*/  IMAD R3, R2, c[0x0][0x3e0], RZ ;  /* 0x0000f80002037a24 */ /* 0x000fe400078e02ff */
[----:B------:R-:W-:Y:S01]  /*14f30*/  IMAD R7, R7, c[0x0][0x4e8], R8 ;  /* 0x00013a0007077a24 */ /* 0x000fe200078e0208 */
[----:B------:R-:W-:Y:S01]  /*14f40*/  IADD3 R8, R9, 0x40, RZ ;  /* 0x0000004009087810 */ /* 0x000fe20007ffe0ff */
[----:B------:R-:W-:-:S03]  /*14f50*/  IMAD.WIDE.U32 R10, R6, c[0x0][0x3e0], R10 ;  /* 0x0000f800060a7a25 */ /* 0x000fc600078e000a */
[----:B------:R-:W-:Y:S01]  /*14f60*/  SHF.R.S32.HI R2, RZ, 0x1f, R7 ;  /* 0x0000001fff027819 */ /* 0x000fe20000011407 */
[----:B------:R-:W-:Y:S01]  /*14f70*/  IMAD R3, R6, c[0x0][0x3e4], R3 ;  /* 0x0000f90006037a24 */ /* 0x000fe200078e0203 */
[----:B------:R-:W-:-:S03]  /*14f80*/  IADD3 R6, R9, 0xc0, RZ ;  /* 0x000000c009067810 */ /* 0x000fc60007ffe0ff */
[----:B------:R-:W-:Y:S01]  /*14f90*/  IMAD R2, R2, c[0x0][0x3d8], RZ ;  /* 0x0000f60002027a24 */ /* 0x000fe200078e02ff */
[----:B------:R-:W-:-:S03]  /*14fa0*/  IADD3 R11, R11, R3, RZ ;  /* 0x000000030b0b7210 */ /* 0x000fc60007ffe0ff */
[C---:B------:R-:W-:Y:S02]  /*14fb0*/  IMAD R2, R7.reuse, c[0x0][0x3dc], R2 ;  /* 0x0000f70007027a24 */ /* 0x040fe400078e0202 */
[----:B------:R-:W-:Y:S01]  /*14fc0*/  IMAD.WIDE.U32 R10, R7, c[0x0][0x3d8], R10 ;  /* 0x0000f600070a7a25 */ /* 0x000fe200078e000a */
[----:B------:R-:W-:-:S03]  /*14fd0*/  IADD3 R7, R9, 0x80, RZ ;  /* 0x0000008009077810 */ /* 0x000fc60007ffe0ff */
        /* <DEDUP_REMOVED lines=28> */
.L_x_999:
[----:B------:R-:W-:Y:S05]  /*151a0*/  BSYNC B0 ;  /* 0x0000000000007941 */ /* 0x000fea0003800000 */
.L_x_998:
        /* <DEDUP_REMOVED lines=27> */
.L_x_1001:
[----:B------:R-:W-:Y:S05]  /*15360*/  BSYNC B0 ;  /* 0x0000000000007941 */ /* 0x000fea0003800000 */
.L_x_1000:
        /* <DEDUP_REMOVED lines=27> */
.L_x_1003:
[----:B------:R-:W-:Y:S05]  /*15520*/  BSYNC B0 ;  /* 0x0000000000007941 */ /* 0x000fea0003800000 */
.L_x_1002:
        /* <DEDUP_REMOVED lines=28> */
.L_x_1004:
        /* <DEDUP_REMOVED lines=9> */
.L_x_1476:


//--------------------- .text._ZN7cutlass13device_kernelIN5flash19enable_sm80_to_sm89INS1_16FlashAttnFwdSm80INS1_25CollectiveMainloopFwdSm80ILi8ELi1ELb0EN4cute5tupleIJNS5_1CILi128EEENS7_ILi48EEENS7_ILi256EEEEEELi256ENS_6half_tEfNS_4arch4Sm80ELb0ELb1ELb0ELb1ELb0ELb1ELb1ELb0EEENS1_21CollectiveEpilogueFwdINS6_IJS8_SA_S9_EEENS6_IJNS7_ILi1EEESI_SI_EEESC_SE_Li256ELb1ELb1ELb0ELb0EEENS1_19SingleTileSchedulerILb1ELb0ELb1ELi128EEEEEEEEEvNT_6ParamsE --------------------------
	.section	.text._ZN7cutlass13device_kernelIN5flash19enable_sm80_to_sm89INS1_16FlashAttnFwdSm80INS1_25CollectiveMainloopFwdSm80ILi8ELi1ELb0EN4cute5tupleIJNS5_1CILi128EEENS7_ILi48EEENS7_ILi256EEEEEELi256ENS_6half_tEfNS_4arch4Sm80ELb0ELb1ELb0ELb1ELb0ELb1ELb1ELb0EEENS1_21CollectiveEpilogueFwdINS6_IJS8_SA_S9_EEENS6_IJNS7_ILi1EEESI_SI_EEESC_SE_Li256ELb1ELb1ELb0ELb0EEENS1_19SingleTileSchedulerILb1ELb0ELb1ELi128EEEEEEEEEvNT_6ParamsE,"ax",@progbits
	.sectioninfo	@"SHI_REGISTERS=250"
	.align	128
.text._ZN7cutlass13device_kernelIN5flash19enable_sm80_to_sm89INS1_16FlashAttnFwdSm80INS1_25CollectiveMainloopFwdSm80ILi8ELi1ELb0EN4cute5tupleIJNS5_1CILi128EEENS7_ILi48EEENS7_ILi256EEEEEELi256ENS_6half_tEfNS_4arch4Sm80ELb0ELb1ELb0ELb1ELb0ELb1ELb1ELb0EEENS1_21CollectiveEpilogueFwdINS6_IJS8_SA_S9_EEENS6_IJNS7_ILi1EEESI_SI_EEESC_SE_Li256ELb1ELb1ELb0ELb0EEENS1_19SingleTileSchedulerILb1ELb0ELb1ELi128EEEEEEEEEvNT_6ParamsE:
        .type           _ZN7cutlass13device_kernelIN5flash19enable_sm80_to_sm89INS1_16FlashAttnFwdSm80INS1_25CollectiveMainloopFwdSm80ILi8ELi1ELb0EN4cute5tupleIJNS5_1CILi128EEENS7_ILi48EEENS7_ILi256EEEEEELi256ENS_6half_tEfNS_4arch4Sm80ELb0ELb1ELb0ELb1ELb0ELb1ELb1ELb0EEENS1_21CollectiveEpilogueFwdINS6_IJS8_SA_S9_EEENS6_IJNS7_ILi1EEESI_SI_EEESC_SE_Li256ELb1ELb1ELb0ELb0EEENS1_19SingleTileSchedulerILb1ELb0ELb1ELi128EEEEEEEEEvNT_6ParamsE,@function
        .size           _ZN7cutlass13device_kernelIN5flash19enable_sm80_to_sm89INS1_16FlashAttnFwdSm80INS1_25CollectiveMainloopFwdSm80ILi8ELi1ELb0EN4cute5tupleIJNS5_1CILi128EEENS7_ILi48EEENS7_ILi256EEEEEELi256ENS_6half_tEfNS_4arch4Sm80ELb0ELb1ELb0ELb1ELb0ELb1ELb1ELb0EEENS1_21CollectiveEpilogueFwdINS6_IJS8_SA_S9_EEENS6_IJNS7_ILi1EEESI_SI_EEESC_SE_Li256ELb1ELb1ELb0ELb0EEENS1_19SingleTileSchedulerILb1ELb0ELb1ELi128EEEEEEEEEvNT_6ParamsE,(.L_x_1477 - _ZN7cutlass13device_kernelIN5flash19enable_sm80_to_sm89INS1_16FlashAttnFwdSm80INS1_25CollectiveMainloopFwdSm80ILi8ELi1ELb0EN4cute5tupleIJNS5_1CILi128EEENS7_ILi48EEENS7_ILi256EEEEEELi256ENS_6half_tEfNS_4arch4Sm80ELb0ELb1ELb0ELb1ELb0ELb1ELb1ELb0EEENS1_21CollectiveEpilogueFwdINS6_IJS8_SA_S9_EEENS6_IJNS7_ILi1EEESI_SI_EEESC_SE_Li256ELb1ELb1ELb0ELb0EEENS1_19SingleTileSchedulerILb1ELb0ELb1ELi128EEEEEEEEEvNT_6ParamsE)
        .other          _ZN7cutlass13device_kernelIN5flash19enable_sm80_to_sm89INS1_16FlashAttnFwdSm80INS1_25CollectiveMainloopFwdSm80ILi8ELi1ELb0EN4cute5tupleIJNS5_1CILi128EEENS7_ILi48EEENS7_ILi256EEEEEELi256ENS_6half_tEfNS_4arch4Sm80ELb0ELb1ELb0ELb1ELb0ELb1ELb1ELb0EEENS1_21CollectiveEpilogueFwdINS6_IJS8_SA_S9_EEENS6_IJNS7_ILi1EEESI_SI_EEESC_SE_Li256ELb1ELb1ELb0ELb0EEENS1_19SingleTileSchedulerILb1ELb0ELb1ELi128EEEEEEEEEvNT_6ParamsE,@"STO_CUDA_ENTRY STV_DEFAULT"
_ZN7cutlass13device_kernelIN5flash19enable_sm80_to_sm89INS1_16FlashAttnFwdSm80INS1_25CollectiveMainloopFwdSm80ILi8ELi1ELb0EN4cute5tupleIJNS5_1CILi128EEENS7_ILi48EEENS7_ILi256EEEEEELi256ENS_6half_tEfNS_4arch4Sm80ELb0ELb1ELb0ELb1ELb0ELb1ELb1ELb0EEENS1_21CollectiveEpilogueFwdINS6_IJS8_SA_S9_EEENS6_IJNS7_ILi1EEESI_SI_EEESC_SE_Li256ELb1ELb1ELb0ELb0EEENS1_19SingleTileSchedulerILb1ELb0ELb1ELi128EEEEEEEEEvNT_6ParamsE:
        /* <DEDUP_REMOVED lines=20> */
.L_x_1006:
        /* <DEDUP_REMOVED lines=13> */
.L_x_1008:
[----:B------:R-:W-:Y:S02]  /*0210*/  ULDC UR6, c[0x0][0x54c] ;  /* 0x0001530000067ab9 */ /* 0x000fe40000000800 */
.L_x_1007:
[----:B------:R-:W-:Y:S02]  /*0220*/  ULDC UR4, c[0x0][0x548] ;  /* 0x0001520000047ab9 */ /* 0x000fe40000000800 */
[----:B------:R-:W-:-:S02]  /*0230*/  USHF.L.U32 UR19, UR18, 0x7, URZ ;  /* 0x0000000712137899 */ /* 0x000fc4000800063f */
[----:B------:R-:W-:-:S04]  /*0240*/  UIMAD UR4, UR6, UR4, URZ ;  /* 0x00000004060472a4 */ /* 0x000fc8000f8e023f */
[----:B------:R-:W-:-:S04]  /*0250*/  UISETP.GE.AND UP0, UPT, UR19, UR4, UPT ;  /* 0x000000041300728c */ /* 0x000fc8000bf06270 */
[----:B------:R-:W-:Y:S01]  /*0260*/  USEL UR24, UR24, 0xffffffff, !UP0 ;  /* 0xffffffff18187887 */ /* 0x000fe2000c000000 */
[----:B------:R-:W-:Y:S05]  /*0270*/  BRA `(.L_x_1009) ;  /* 0x000001b000007947 */ /* 0x000fea0003800000 */
.L_x_1005:
        /* <DEDUP_REMOVED lines=8> */
.L_x_1010:
        /* <DEDUP_REMOVED lines=13> */
.L_x_1012:
[----:B------:R-:W-:Y:S02]  /*03d0*/  ULDC UR6, c[0x0][0x54c] ;  /* 0x0001530000067ab9 */ /* 0x000fe40000000800 */
.L_x_1011:
[----:B------:R-:W-:Y:S02]  /*03e0*/  ULDC UR4, c[0x0][0x548] ;  /* 0x0001520000047ab9 */ /* 0x000fe40000000800 */
[----:B------:R-:W-:-:S02]  /*03f0*/  USHF.L.U32 UR19, UR18, 0x7, URZ ;  /* 0x0000000712137899 */ /* 0x000fc4000800063f */
[----:B------:R-:W-:-:S04]  /*0400*/  UIMAD UR4, UR6, UR4, URZ ;  /* 0x00000004060472a4 */ /* 0x000fc8000f8e023f */
[----:B------:R-:W-:-:S04]  /*0410*/  UISETP.GE.AND UP0, UPT, UR19, UR4, UPT ;  /* 0x000000041300728c */ /* 0x000fc8000bf06270 */
[----:B------:R-:W-:-:S06]  /*0420*/  USEL UR24, UR24, 0xffffffff, !UP0 ;  /* 0xffffffff18187887 */ /* 0x000fcc000c000000 */
.L_x_1009:
        /* <DEDUP_REMOVED lines=65> */
.L_x_1013:
        /* <DEDUP_REMOVED lines=10> */
.L_x_1014:
[----:B------:R-:W-:Y:S05]  /*08e0*/  @!P2 BRA `(.L_x_1015) ;  /* 0x000000500000a947 */ /* 0x000fea0003800000 */
[----:B-1----:R-:W2:Y:S04]  /*08f0*/  LDG.E R0, [R8.64] ;  /* 0x0000001e08007981 */ /* 0x002ea8000c1e1900 */
[----:B----4-:R-:W4:Y:S01]  /*0900*/  LDG.E R2, [R8.64+0x4] ;  /* 0x0000041e08027981 */ /* 0x010f22000c1e1900 */
[----:B--2---:R-:W1:Y:S08]  /*0910*/  R2UR UR38, R0 ;  /* 0x00000000002673c2 */ /* 0x004e7000000e0000 */
[----:B----4-:R-:W1:Y:S02]  /*0920*/  R2UR UR6, R2 ;  /* 0x00000000020673c2 */ /* 0x010e6400000e0000 */
[----:B-1----:R-:W-:-:S06]  /*0930*/  UIADD3 UR38, -UR38, UR6, URZ ;  /* 0x0000000626267290 */ /* 0x002fcc000fffe13f */
.L_x_1015:
        /* <DEDUP_REMOVED lines=15> */
[----:B------:R-:W-:Y:S02]  /*0a30*/  ULDC.64 UR6, c[0x0][0x2c8] ;  /* 0x0000b20000067ab9 */ /* 0x000fe40000000a00 */
[----:B------:R-:W-:-:S05]  /*0a40*/  UP2UR UR26, UPR, URZ, 0x2 ;  /* 0x000000023f1a7883 */ /* 0x000fca0008000000 */
        /* <DEDUP_REMOVED lines=10> */
[----:B------:R-:W-:-:S02]  /*0af0*/  UIADD3 UR14, UR15, 0x1, -UR23 ;  /* 0x000000010f0e7890 */ /* 0x000fc4000fffe817 */
[----:B------:R-:W-:Y:S02]  /*0b00*/  UP2UR UR25, UPR, URZ, 0x1 ;  /* 0x000000013f197883 */ /* 0x000fe40008000000 */
        /* <DEDUP_REMOVED lines=14> */
.L_x_1017:
[----:B------:R-:W-:Y:S02]  /*0bf0*/  UISETP.NE.AND UP0, UPT, UR7, 0x1, UPT ;  /* 0x000000010700788c */ /* 0x000fe4000bf05270 */
[----:B------:R-:W-:Y:S02]  /*0c00*/  ULDC.64 UR8, c[0x0][0x330] ;  /* 0x0000cc0000087ab9 */ /* 0x000fe40000000a00 */
[----:B------:R-:W-:-:S07]  /*0c10*/  UIMAD.WIDE.U32 UR12, UR6, UR8, URZ ;  /* 0x00000008060c72a5 */ /* 0x000fce000f8e003f */
[----:B------:R-:W-:Y:S02]  /*0c20*/  @UP0 USHF.R.U32.HI UR6, URZ, UR9, UR13 ;  /* 0x000000093f060299 */ /* 0x000fe4000801160d */
.L_x_1018:
[----:B------:R-:W-:Y:S02]  /*0c30*/  ULDC UR8, c[0x0][0x32c] ;  /* 0x0000cb0000087ab9 */ /* 0x000fe40000000800 */
[----:B------:R-:W-:-:S04]  /*0c40*/  UIMAD UR8, UR6, UR7, UR8 ;  /* 0x00000007060872a4 */ /* 0x000fc8000f8e0208 */
[----:B------:R-:W-:-:S04]  /*0c50*/  UISETP.LT.AND UP0, UPT, UR11, UR8, UPT ;  /* 0x000000080b00728c */ /* 0x000fc8000bf01270 */
[----:B------:R-:W-:Y:S02]  /*0c60*/  USEL UR11, UR11, UR8, UP0 ;  /* 0x000000080b0b7287 */ /* 0x000fe40008000000 */
.L_x_1016:
[----:B-1----:R-:W-:Y:S02]  /*0c70*/  UISETP.NE.AND UP0, UPT, UR26, URZ, UPT ;  /* 0x0000003f1a00728c */ /* 0x002fe4000bf05270 */
[----:B------:R-:W-:Y:S02]  /*0c80*/  ULDC.64 UR8, c[0x0][0x2c8] ;  /* 0x0000b20000087ab9 */ /* 0x000fe40000000a00 */
[----:B------:R-:W-:Y:S02]  /*0c90*/  UIMAD.WIDE.U32 UR32, UR19, UR8, URZ ;  /* 0x00000008132072a5 */ /* 0x000fe4000f8e003f */
[----:B------:R-:W-:Y:S02]  /*0ca0*/  UMOV UR6, UR19 ;  /* 0x0000001300067c82 */ /* 0x000fe40008000000 */
[----:B------:R-:W-:Y:S02]  /*0cb0*/  UIADD3 UR28, UR15, 0x2f, URZ ;  /* 0x0000002f0f1c7890 */ /* 0x000fe4000fffe03f */
[----:B------:R-:W-:-:S02]  /*0cc0*/  UIADD3 UR13, UR15, -UR23, URZ ;  /* 0x800000170f0d7290 */ /* 0x000fc4000fffe03f */
[----:B------:R-:W-:Y:S02]  /*0cd0*/  @UP0 UMOV UR27, UR33 ;  /* 0x00000021001b0c82 */ /* 0x000fe40008000000 */
[----:B------:R-:W-:Y:S02]  /*0ce0*/  @UP0 USHF.R.U32.HI UR6, URZ, UR9, UR27 ;  /* 0x000000093f060299 */ /* 0x000fe4000801161b */
[----:B------:R-:W-:Y:S02]  /*0cf0*/  UISETP.GE.AND UP0, UPT, UR7, 0x1, UPT ;  /* 0x000000010700788c */ /* 0x000fe4000bf06270 */
[----:B------:R-:W-:Y:S02]  /*0d00*/  UIMAD.WIDE UR28, UR28, 0x2aaaaaab, URZ ;  /* 0x2aaaaaab1c1c78a5 */ /* 0x000fe4000f8e023f */
[----:B------:R-:W-:Y:S02]  /*0d10*/  UIADD3 UR9, UR13, UR6, URZ ;  /* 0x000000060d097290 */ /* 0x000fe4000fffe03f */
[----:B------:R-:W-:Y:S01]  /*0d20*/  PLOP3.LUT P0, PT, PT, PT, UP0, 0x40, 0x0 ;  /* 0x000000000000781c */ /* 0x000fe20003f0e808 */
[----:B------:R-:W-:-:S02]  /*0d30*/  ULDC UR8, c[0x0][0x324] ;  /* 0x0000c90000087ab9 */ /* 0x000fc40000000800 */
[----:B------:R-:W-:Y:S02]  /*0d40*/  UMOV UR27, UR29 ;  /* 0x0000001d001b7c82 */ /* 0x000fe40008000000 */
[----:B------:R-:W-:Y:S02]  /*0d50*/  USHF.R.U32.HI UR12, URZ, 0x1f, UR27 ;  /* 0x0000001f3f0c7899 */ /* 0x000fe4000801161b */
[----:B------:R-:W-:Y:S02]  /*0d60*/  UIADD3 UR8, UR9, -UR8, URZ ;  /* 0x8000000809087290 */ /* 0x000fe4000fffe03f */
[----:B------:R-:W-:-:S04]  /*0d70*/  ULEA.HI.SX32 UR12, UR27, UR12, 0x1d ;  /* 0x0000000c1b0c7291 */ /* 0x000fc8000f8fea3f */
        /* <DEDUP_REMOVED lines=12> */
.L_x_1020:
[----:B------:R-:W-:-:S03]  /*0e40*/  UISETP.NE.AND UP0, UPT, UR7, 0x1, UPT ;  /* 0x000000010700788c */ /* 0x000fc6000bf05270 */
[----:B------:R-:W-:Y:S02]  /*0e50*/  ULDC.64 UR6, c[0x0][0x330] ;  /* 0x0000cc0000067ab9 */ /* 0x000fe40000000a00 */
[----:B------:R-:W-:-:S07]  /*0e60*/  UIMAD.WIDE.U32 UR28, UR9, UR6, URZ ;  /* 0x00000006091c72a5 */ /* 0x000fce000f8e003f */
[----:B------:R-:W-:Y:S02]  /*0e70*/  @UP0 UMOV UR27, UR29 ;  /* 0x0000001d001b0c82 */ /* 0x000fe40008000000 */
[----:B------:R-:W-:Y:S02]  /*0e80*/  @UP0 USHF.R.U32.HI UR9, URZ, UR7, UR27 ;  /* 0x000000073f090299 */ /* 0x000fe4000801161b */
.L_x_1021:
[----:B------:R-:W-:Y:S02]  /*0e90*/  ULDC UR6, c[0x0][0x32c] ;  /* 0x0000cb0000067ab9 */ /* 0x000fe40000000800 */
[----:B------:R-:W-:-:S04]  /*0ea0*/  UIMAD UR6, UR9, UR6, URZ ;  /* 0x00000006090672a4 */ /* 0x000fc8000f8e023f */
[----:B------:R-:W-:-:S04]  /*0eb0*/  UISETP.LT.AND UP0, UPT, UR8, UR6, UPT ;  /* 0x000000060800728c */ /* 0x000fc8000bf01270 */
[----:B------:R-:W-:Y:S02]  /*0ec0*/  USEL UR8, UR8, UR6, !UP0 ;  /* 0x0000000608087287 */ /* 0x000fe4000c000000 */
.L_x_1019:
[----:B------:R-:W-:Y:S02]  /*0ed0*/  UIADD3 UR9, UR11, 0x2f, URZ ;  /* 0x0000002f0b097890 */ /* 0x000fe4000fffe03f */
[----:B------:R-:W-:Y:S02]  /*0ee0*/  UIMAD.WIDE UR6, UR8, 0x2aaaaaab, URZ ;  /* 0x2aaaaaab080678a5 */ /* 0x000fe4000f8e023f */
[----:B------:R-:W-:Y:S02]  /*0ef0*/  UIMAD.WIDE UR8, UR9, 0x2aaaaaab, URZ ;  /* 0x2aaaaaab090878a5 */ /* 0x000fe4000f8e023f */
[----:B------:R-:W-:Y:S02]  /*0f00*/  USHF.R.U32.HI UR6, URZ, 0x1f, UR7 ;  /* 0x0000001f3f067899 */ /* 0x000fe40008011607 */
[----:B------:R-:W-:Y:S02]  /*0f10*/  USHF.R.U32.HI UR8, URZ, 0x1f, UR9 ;  /* 0x0000001f3f087899 */ /* 0x000fe40008011609 */
[----:B------:R-:W-:-:S02]  /*0f20*/  ULEA.HI.SX32 UR6, UR7, UR6, 0x1d ;  /* 0x0000000607067291 */ /* 0x000fc4000f8fea3f */
[----:B------:R-:W-:Y:S02]  /*0f30*/  ULEA.HI.SX32 UR8, UR9, UR8, 0x1d ;  /* 0x0000000809087291 */ /* 0x000fe4000f8fea3f */
[----:B------:R-:W-:Y:S02]  /*0f40*/  UISETP.LT.AND UP1, UPT, URZ, UR6, UPT ;  /* 0x000000063f00728c */ /* 0x000fe4000bf21270 */
[----:B------:R-:W-:Y:S02]  /*0f50*/  UISETP.LT.AND UP0, UPT, UR8, UR12, UPT ;  /* 0x0000000c0800728c */ /* 0x000fe4000bf01270 */
[----:B------:R-:W-:Y:S02]  /*0f60*/  USEL UR6, URZ, UR6, !UP1 ;  /* 0x000000063f067287 */ /* 0x000fe4000c800000 */
[----:B------:R-:W-:Y:S02]  /*0f70*/  USEL UR8, UR8, UR12, UP0 ;  /* 0x0000000c08087287 */ /* 0x000fe40008000000 */
[----:B------:R-:W-:-:S02]  /*0f80*/  UIMAD UR6, UR6, 0x30, -UR10 ;  /* 0x00000030060678a4 */ /* 0x000fc4000f8e0a0a */
[----:B------:R-:W-:Y:S02]  /*0f90*/  UIMAD UR8, UR8, 0x30, -UR10 ;  /* 0x00000030080878a4 */ /* 0x000fe4000f8e0a0a */
[----:B------:R-:W-:Y:S02]  /*0fa0*/  UISETP.LT.AND UP1, UPT, URZ, UR6, UPT ;  /* 0x000000063f00728c */ /* 0x000fe4000bf21270 */
[----:B------:R-:W-:Y:S02]  /*0fb0*/  UISETP.LT.AND UP0, UPT, UR8, UR4, UPT ;  /* 0x000000040800728c */ /* 0x000fe4000bf01270 */
[----:B------:R-:W-:Y:S02]  /*0fc0*/  USEL UR6, URZ, UR6, !UP1 ;  /* 0x000000063f067287 */ /* 0x000fe4000c800000 */
[----:B------:R-:W-:-:S04]  /*0fd0*/  USEL UR8, UR8, UR4, UP0 ;  /* 0x0000000408087287 */ /* 0x000fc80008000000 */
[----:B------:R-:W-:Y:S02]  /*0fe0*/  UISETP.GT.AND UP0, UPT, UR8, UR6, UPT ;  /* 0x000000060800728c */ /* 0x000fe4000bf04270 */
[----:B------:R-:W-:-:S04]  /*0ff0*/  UIMAD.WIDE.U32 UR6, UR6, -0x55555555, URZ ;  /* 0xaaaaaaab060678a5 */ /* 0x000fc8000f8e003f */
[----:B------:R-:W-:-:S05]  /*1000*/  USHF.R.U32.HI UR7, URZ, 0x5, UR7 ;  /* 0x000000053f077899 */ /* 0x000fca0008011607 */
[----:B------:R-:W-:Y:S02]  /*1010*/  @UP0 UIADD3 UR8, UR8, 0x2f, URZ ;  /* 0x0000002f08080890 */ /* 0x000fe4000fffe03f */
[----:B------:R-:W-:Y:S02]  /*1020*/  UMOV UR6, UR7 ;  /* 0x0000000700067c82 */ /* 0x000fe40008000000 */
[----:B------:R-:W-:-:S04]  /*1030*/  UIMAD.WIDE UR8, UR8, 0x2aaaaaab, URZ ;  /* 0x2aaaaaab080878a5 */ /* 0x000fc8000f8e023f */
[----:B------:R-:W-:-:S04]  /*1040*/  @UP0 USHF.R.U32.HI UR8, URZ, 0x1f, UR9 ;  /* 0x0000001f3f080899 */ /* 0x000fc80008011609 */
[----:B------:R-:W-:-:S04]  /*1050*/  @UP0 ULEA.HI.SX32 UR6, UR9, UR8, 0x1d ;  /* 0x0000000809060291 */ /* 0x000fc8000f8fea3f */
[----:B------:R-:W-:-:S06]  /*1060*/  UISETP.GT.AND UP0, UPT, UR6, UR7, UPT ;  /* 0x000000070600728c */ /* 0x000fcc000bf04270 */
[----:B------:R-:W-:-:S13]  /*1070*/  PLOP3.LUT P0, PT, PT, PT, UP0, 0x80, 0x0 ;  /* 0x000000000000781c */ /* 0x000fda0003f0f008 */
[----:B------:R-:W-:Y:S05]  /*1080*/  @!P0 BRA `(.L_x_1022) ;  /* 0x00006b8000008947 */ /* 0x000fea0003800000 */
[----:B------:R-:W-:Y:S02]  /*1090*/  ULDC.64 UR8, c[0x0][0x340] ;  /* 0x0000d00000087ab9 */ /* 0x000fe40000000a00 */
[----:B------:R-:W-:Y:S01]  /*10a0*/  UISETP.NE.U32.AND UP1, UPT, URZ, UR8, UPT ;  /* 0x000000083f00728c */ /* 0x000fe2000bf25070 */
[----:B------:R-:W-:Y:S01]  /*10b0*/  SHF.R.S32.HI R5, RZ, 0x1f, R84 ;  /* 0x0000001fff057819 */ /* 0x000fe20000011454 */
[----:B------:R-:W-:Y:S02]  /*10c0*/  UIADD3 UR6, UR6, -0x1, URZ ;  /* 0xffffffff06067890 */ /* 0x000fe4000fffe03f */
[----:B------:R-:W-:Y:S02]  /*10d0*/  UISETP.NE.AND.EX UP1, UPT, URZ, UR9, UPT, UP1 ;  /* 0x000000093f00728c */ /* 0x000fe4000bf25310 */
[----:B------:R-:W-:Y:S02]  /*10e0*/  ULDC.64 UR10, c[0x0][0x260] ;  /* 0x00009800000a7ab9 */ /* 0x000fe40000000a00 */
[----:B------:R-:W-:-:S02]  /*10f0*/  ULDC.64 UR8, c[0x0][0x340] ;  /* 0x0000d00000087ab9 */ /* 0x000fc40000000a00 */
[----:B------:R-:W-:-:S05]  /*1100*/  PLOP3.LUT P2, PT, PT, PT, UP1, 0x80, 0x0 ;  /* 0x000000000000781c */ /* 0x000fca0003f4f018 */
[----:B------:R-:W-:-:S06]  /*1110*/  @UP1 UIMAD.WIDE UR8, UR24, UR5, UR8 ;  /* 0x00000005180812a5 */ /* 0x000fcc000f8e0208 */
[----:B------:R-:W-:Y:S02]  /*1120*/  IMAD.U32 R6, RZ, RZ, UR8 ;  /* 0x00000008ff067e24 */ /* 0x000fe4000f8e00ff */
[----:B------:R-:W-:Y:S01]  /*1130*/  IMAD.U32 R7, RZ, RZ, UR9 ;  /* 0x00000009ff077e24 */ /* 0x000fe2000f8e00ff */
[----:B------:R-:W-:Y:S01]  /*1140*/  LEA.HI R3, R5, R84, RZ, 0x3 ;  /* 0x0000005405037211 */ /* 0x000fe200078f18ff */
[----:B------:R-:W-:Y:S01]  /*1150*/  UIMAD UR5, UR6, -0x30, UR4 ;  /* 0xffffffd0060578a4 */ /* 0x000fe2000f8e0204 */
[----:B------:R-:W-:Y:S01]  /*1160*/  IMAD.MOV.U32 R100, RZ, RZ, c[0x0][0x27c] ;  /* 0x00009f00ff647624 */ /* 0x000fe200078e00ff */
[----:B------:R-:W-:Y:S01]  /*1170*/  UIMAD UR10, UR16, UR10, URZ ;  /* 0x0000000a100a72a4 */ /* 0x000fe2000f8e023f */
[----:B------:R-:W-:Y:S01]  /*1180*/  SHF.R.S32.HI R125, RZ, 0x3, R3 ;  /* 0x00000003ff7d7819 */ /* 0x000fe20000011403 */
[----:B------:R1:W2:Y:S01]  /*1190*/  @P2 LDG.E R0, [R6.64] ;  /* 0x0000001e06002981 */ /* 0x0002a2000c1e1900 */
[----:B------:R-:W-:Y:S01]  /*11a0*/  LOP3.LUT R3, R3, 0xfffffff8, RZ, 0xc0, !PT ;  /* 0xfffffff803037812 */ /* 0x000fe200078ec0ff */
[----:B------:R-:W-:Y:S01]  /*11b0*/  UISETP.LT.AND UP0, UPT, UR5, 0x30, UPT ;  /* 0x000000300500788c */ /* 0x000fe2000bf01270 */
[----:B------:R-:W-:Y:S01]  /*11c0*/  ISETP.GE.AND P3, PT, R100, 0x1, PT ;  /* 0x000000016400780c */ /* 0x000fe20003f66270 */
[----:B------:R-:W-:Y:S01]  /*11d0*/  UIMAD UR39, UR17, UR11, UR10 ;  /* 0x0000000b112772a4 */ /* 0x000fe2000f8e020a */
[----:B------:R-:W-:Y:S01]  /*11e0*/  SHF.R.S32.HI R88, RZ, 0x1f, R125 ;  /* 0x0000001fff587819 */ /* 0x000fe2000001147d */
[----:B------:R-:W-:Y:S01]  /*11f0*/  IMAD.IADD R14, R84, 0x1, -R3 ;  /* 0x00000001540e7824 */ /* 0x000fe200078e0a03 */
[----:B------:R-:W-:Y:S01]  /*1200*/  USEL UR5, UR5, 0x30, UP0 ;  /* 0x0000003005057887 */ /* 0x000fe20008000000 */
[----:B------:R-:W-:Y:S01]  /*1210*/  IMAD.SHL.U32 R3, R100, 0x2, RZ ;  /* 0x0000000264037824 */ /* 0x000fe200078e00ff */
[C---:B-----5:R-:W-:Y:S01]  /*1220*/  IADD3 R95, P5, R125.reuse, R94, RZ ;  /* 0x0000005e7d5f7210 */ /* 0x060fe20007fbe0ff */
[C---:B------:R-:W-:Y:S01]  /*1230*/  IMAD.SHL.U32 R16, R14.reuse, 0x4, RZ ;  /* 0x000000040e107824 */ /* 0x040fe200078e00ff */
[----:B------:R-:W-:Y:S01]  /*1240*/  ULDC.64 UR10, c[0x0][0x210] ;  /* 0x00008400000a7ab9 */ /* 0x000fe20000000a00 */
[----:B------:R-:W-:Y:S01]  /*1250*/  IMAD.SHL.U32 R14, R14, 0x8, RZ ;  /* 0x000000080e0e7824 */ /* 0x000fe200078e00ff */
[----:B------:R-:W-:Y:S01]  /*1260*/  IADD3 R2, -R125, UR5, RZ ;  /* 0x000000057d027c10 */ /* 0x000fe2000fffe1ff */
[----:B------:R-:W-:Y:S01]  /*1270*/  UIMAD UR10, UR16, UR10, URZ ;  /* 0x0000000a100a72a4 */ /* 0x000fe2000f8e023f */
[----:B------:R-:W-:Y:S01]  /*1280*/  IADD3 R12, R16, 0x40, RZ ;  /* 0x00000040100c7810 */ /* 0x000fe20007ffe0ff */
[----:B------:R-:W-:Y:S01]  /*1290*/  IMAD R136, R88, c[0x0][0x280], RZ ;  /* 0x0000a00058887a24 */ /* 0x000fe200078e02ff */
[C---:B------:R-:W-:Y:S01]  /*12a0*/  ISETP.GE.AND P1, PT, R2.reuse, 0x1, PT ;  /* 0x000000010200780c */ /* 0x040fe20003f26270 */
[----:B------:R-:W-:Y:S01]  /*12b0*/  UMOV UR35, 0x30 ;  /* 0x0000003000237882 */ /* 0x000fe20000000000 */
[----:B------:R-:W-:Y:S01]  /*12c0*/  ISETP.GT.AND P0, PT, R2, 0x20, PT ;  /* 0x000000200200780c */ /* 0x000fe20003f04270 */
[----:B------:R-:W-:Y:S01]  /*12d0*/  IMAD.IADD R11, R16, 0x1, R12 ;  /* 0x00000001100b7824 */ /* 0x000fe200078e020c */
[----:B------:R-:W-:Y:S01]  /*12e0*/  P2R R2, PR, RZ, 0x8 ;  /* 0x00000008ff027803 */ /* 0x000fe20000000000 */
[----:B------:R-:W-:Y:S01]  /*12f0*/  ULDC.64 UR8, c[0x0][0x238] ;  /* 0x00008e0000087ab9 */ /* 0x000fe20000000a00 */
[----:B------:R-:W-:Y:S01]  /*1300*/  IADD3 R4, -R3, c[0x0][0x1d4], RZ ;  /* 0x0000750003047a10 */ /* 0x000fe20007ffe1ff */
[----:B------:R-:W-:Y:S01]  /*1310*/  UIMAD.WIDE.U32 UR28, UR35, UR8, URZ ;  /* 0x00000008231c72a5 */ /* 0x000fe2000f8e003f */
[----:B------:R-:W-:Y:S01]  /*1320*/  ISETP.GE.AND P4, PT, R14, c[0x0][0x27c], PT ;  /* 0x00009f000e007a0c */ /* 0x000fe20003f86270 */
[----:B------:R-:W-:Y:S01]  /*1330*/  UIMAD UR5, UR35, UR9, URZ ;  /* 0x00000009230572a4 */ /* 0x000fe2000f8e023f */
[----:B------:R-:W-:Y:S01]  /*1340*/  ISETP.GE.AND P3, PT, R11, c[0x0][0x27c], PT ;  /* 0x00009f000b007a0c */ /* 0x000fe20003f66270 */
[----:B------:R-:W-:Y:S01]  /*1350*/  IMAD R136, R125, c[0x0][0x284], R136 ;  /* 0x0000a1007d887a24 */ /* 0x000fe200078e0288 */
[CC--:B-1----:R-:W-:Y:S01]  /*1360*/  SEL R7, R3.reuse, R4.reuse, !P4 ;  /* 0x0000000403077207 */ /* 0x0c2fe20006000000 */
[----:B------:R-:W-:Y:S01]  /*1370*/  ULDC.64 UR8, c[0x0][0x1e0] ;  /* 0x0000780000087ab9 */ /* 0x000fe20000000a00 */
[----:B------:R-:W-:Y:S01]  /*1380*/  SEL R4, R3, R4, !P3 ;  /* 0x0000000403047207 */ /* 0x000fe20005800000 */
[----:B------:R-:W-:Y:S01]  /*1390*/  IMAD.U32 R3, RZ, RZ, UR17 ;  /* 0x00000011ff037e24 */ /* 0x000fe2000f8e00ff */
[--C-:B------:R-:W-:Y:S01]  /*13a0*/  SHF.R.S32.HI R15, RZ, 0x1f, R14.reuse ;  /* 0x0000001fff0f7819 */ /* 0x100fe2000001140e */
[----:B------:R-:W-:Y:S01]  /*13b0*/  UIMAD UR27, UR35, UR9, URZ ;  /* 0x00000009231b72a4 */ /* 0x000fe2000f8e023f */
[----:B------:R-:W-:Y:S01]  /*13c0*/  SHF.R.S32.HI R116, RZ, 0x1f, R7 ;  /* 0x0000001fff747819 */ /* 0x000fe20000011407 */
[----:B------:R-:W-:Y:S01]  /*13d0*/  UIMAD.WIDE.U32 UR32, UR35, UR8, URZ ;  /* 0x00000008232072a5 */ /* 0x000fe2000f8e003f */
[----:B------:R-:W-:Y:S01]  /*13e0*/  LEA.HI.X.SX32 R94, R94, R88, 0x1, P5 ;  /* 0x000000585e5e7211 */ /* 0x000fe200028f0eff */
[C---:B------:R-:W-:Y:S01]  /*13f0*/  IMAD.WIDE.U32 R130, R3.reuse, c[0x0][0x260], R14 ;  /* 0x0000980003827a25 */ /* 0x040fe200078e000e */
[----:B------:R-:W-:Y:S01]  /*1400*/  LEA.HI R116, R116, R7, RZ, 0x4 ;  /* 0x0000000774747211 */ /* 0x000fe200078f20ff */
[----:B------:R-:W-:Y:S01]  /*1410*/  ULDC.64 UR8, c[0x0][0x280] ;  /* 0x0000a00000087ab9 */ /* 0x000fe20000000a00 */
[----:B------:R-:W-:Y:S01]  /*1420*/  SHF.R.S32.HI R17, RZ, 0x1f, R16 ;  /* 0x0000001fff117819 */ /* 0x000fe20000011410 */
[----:B------:R-:W-:Y:S01]  /*1430*/  IMAD.WIDE.U32 R128, R3, c[0x0][0x210], R14 ;  /* 0x0000840003807a25 */ /* 0x000fe200078e000e */
[----:B------:R-:W-:Y:S01]  /*1440*/  SEL R3, RZ, c[0x0][0x27c], !P4 ;  /* 0x00009f00ff037a07 */ /* 0x000fe20006000000 */
[----:B------:R-:W-:Y:S01]  /*1450*/  USHF.R.S32.HI UR44, URZ, 0x1f, UR24 ;  /* 0x0000001f3f2c7899 */ /* 0x000fe20008011418 */
[----:B------:R-:W-:Y:S01]  /*1460*/  IADD3 R131, R131, UR39, RZ ;  /* 0x0000002783837c10 */ /* 0x000fe2000fffe0ff */
[----:B------:R-:W-:Y:S01]  /*1470*/  IMAD R18, R94, c[0x0][0x238], RZ ;  /* 0x00008e005e127a24 */ /* 0x000fe200078e02ff */
[----:B------:R-:W-:Y:S01]  /*1480*/  UIMAD UR39, UR17, UR11, UR10 ;  /* 0x0000000b112772a4 */ /* 0x000fe2000f8e020a */
[----:B------:R-:W-:Y:S01]  /*1490*/  IMAD.IADD R2, R14, 0x1, R3 ;  /* 0x000000010e027824 */ /* 0x000fe200078e0203 */
[----:B------:R-:W-:Y:S01]  /*14a0*/  UIMAD UR34, UR35, UR9, URZ ;  /* 0x00000009232272a4 */ /* 0x000fe2000f8e023f */
[C---:B------:R-:W-:Y:S01]  /*14b0*/  IMAD.WIDE.U32 R140, R125.reuse, c[0x0][0x280], R16 ;  /* 0x0000a0007d8c7a25 */ /* 0x040fe200078e0010 */
[----:B------:R-:W-:Y:S01]  /*14c0*/  ULDC.64 UR10, c[0x0][0x240] ;  /* 0x00009000000a7ab9 */ /* 0x000fe20000000a00 */
[----:B------:R-:W-:Y:S01]  /*14d0*/  IADD3 R120, R125, 0x20, RZ ;  /* 0x000000207d787810 */ /* 0x000fe20007ffe0ff */
[----:B------:R-:W-:Y:S01]  /*14e0*/  UIMAD UR10, UR16, UR10, URZ ;  /* 0x0000000a100a72a4 */ /* 0x000fe2000f8e023f */
[----:B------:R-:W-:Y:S01]  /*14f0*/  SHF.R.S32.HI R7, RZ, 0x1f, R2 ;  /* 0x0000001fff077819 */ /* 0x000fe20000011402 */
[C---:B------:R-:W-:Y:S01]  /*1500*/  IMAD R18, R95.reuse, c[0x0][0x23c], R18 ;  /* 0x00008f005f127a24 */ /* 0x040fe200078e0212 */
[----:B------:R-:W-:Y:S01]  /*1510*/  UIMAD.WIDE.U32 UR36, UR35, UR8, URZ ;  /* 0x00000008232472a5 */ /* 0x000fe2000f8e003f */
[--C-:B------:R-:W-:Y:S01]  /*1520*/  IMAD.WIDE.U32 R8, R95, c[0x0][0x238], R14.reuse ;  /* 0x00008e005f087a25 */ /* 0x100fe200078e000e */
[CC--:B------:R-:W-:Y:S01]  /*1530*/  LEA.HI R119, R7.reuse, R2.reuse, RZ, 0x3 ;  /* 0x0000000207777211 */ /* 0x0c0fe200078f18ff */
[----:B------:R-:W-:Y:S01]  /*1540*/  UIMAD UR46, UR17, UR11, UR10 ;  /* 0x0000000b112e72a4 */ /* 0x000fe2000f8e020a */
[----:B------:R-:W-:Y:S01]  /*1550*/  LEA.HI R7, R7, R2, RZ, 0x6 ;  /* 0x0000000207077211 */ /* 0x000fe200078f30ff */
[----:B------:R-:W-:Y:S01]  /*1560*/  IMAD.WIDE.U32 R2, R125, c[0x0][0x280], R14 ;  /* 0x0000a0007d027a25 */ /* 0x000fe200078e000e */
[----:B------:R-:W-:Y:S01]  /*1570*/  ULDC.64 UR8, c[0x0][0x290] ;  /* 0x0000a40000087ab9 */ /* 0x000fe20000000a00 */
[----:B------:R-:W-:Y:S01]  /*1580*/  IADD3 R129, R129, UR39, RZ ;  /* 0x0000002781817c10 */ /* 0x000fe2000fffe0ff */
[----:B------:R-:W-:Y:S01]  /*1590*/  UIMAD.WIDE.U32 UR40, UR35, UR8, URZ ;  /* 0x00000008232872a5 */ /* 0x000fe2000f8e003f */
[----:B------:R-:W-:Y:S01]  /*15a0*/  IMAD.IADD R141, R141, 0x1, R136 ;  /* 0x000000018d8d7824 */ /* 0x000fe200078e0288 */
[----:B------:R-:W-:Y:S01]  /*15b0*/  USEL UR43, UR44, URZ, !UP2 ;  /* 0x0000003f2c2b7287 */ /* 0x000fe2000d000000 */
[----:B------:R-:W-:Y:S01]  /*15c0*/  IMAD.IADD R137, R136, 0x1, R3 ;  /* 0x0000000188897824 */ /* 0x000fe200078e0203 */
[----:B------:R-:W-:Y:S01]  /*15d0*/  UIMAD UR35, UR35, UR9, URZ ;  /* 0x00000009232372a4 */ /* 0x000fe2000f8e023f */
[----:B------:R-:W-:Y:S01]  /*15e0*/  IMAD.IADD R19, R9, 0x1, R18 ;  /* 0x0000000109137824 */ /* 0x000fe200078e0212 */
[----:B------:R-:W-:Y:S01]  /*15f0*/  UIADD3 UR38, UR20, UR38, URZ ;  /* 0x0000002614267290 */ /* 0x000fe2000fffe03f */
[----:B------:R-:W-:Y:S01]  /*1600*/  IMAD.MOV.U32 R136, RZ, RZ, R2 ;  /* 0x000000ffff887224 */ /* 0x000fe200078e0002 */
[----:B------:R-:W-:Y:S01]  /*1610*/  ULDC.64 UR8, c[0x0][0x248] ;  /* 0x0000920000087ab9 */ /* 0x000fe20000000a00 */
[----:B------:R-:W-:Y:S01]  /*1620*/  IMAD.MOV.U32 R18, RZ, RZ, R8 ;  /* 0x000000ffff127224 */ /* 0x000fe200078e0008 */
[----:B------:R-:W-:Y:S01]  /*1630*/  UIMAD UR8, UR43, UR8, URZ ;  /* 0x000000082b0872a4 */ /* 0x000fe2000f8e023f */
[----:B------:R-:W-:Y:S01]  /*1640*/  IMAD.U32 R2, RZ, RZ, UR17 ;  /* 0x00000011ff027e24 */ /* 0x000fe2000f8e00ff */
[----:B------:R-:W-:Y:S01]  /*1650*/  USEL UR45, UR24, URZ, !UP2 ;  /* 0x0000003f182d7287 */ /* 0x000fe2000d000000 */
[----:B------:R-:W-:Y:S01]  /*1660*/  SHF.R.S32.HI R115, RZ, 0x1f, R4 ;  /* 0x0000001fff737819 */ /* 0x000fe20000011404 */
[----:B------:R-:W-:Y:S01]  /*1670*/  USHF.R.S32.HI UR39, URZ, 0x1f, UR38 ;  /* 0x0000001f3f277899 */ /* 0x000fe20008011426 */
[----:B------:R-:W-:Y:S01]  /*1680*/  IMAD.WIDE.U32 R18, R2, c[0x0][0x240], R18 ;  /* 0x0000900002127a25 */ /* 0x000fe200078e0012 */
[----:B------:R-:W-:Y:S01]  /*1690*/  SEL R2, RZ, c[0x0][0x27c], !P3 ;  /* 0x00009f00ff027a07 */ /* 0x000fe20005800000 */
[----:B------:R-:W-:Y:S01]  /*16a0*/  UIMAD UR42, UR45, UR9, UR8 ;  /* 0x000000092d2a72a4 */ /* 0x000fe2000f8e0208 */
[----:B------:R-:W-:Y:S01]  /*16b0*/  LEA.HI R6, R5, R84, RZ, 0x6 ;  /* 0x0000005405067211 */ /* 0x000fe200078f30ff */
[----:B------:R-:W-:Y:S01]  /*16c0*/  IMAD.SHL.U32 R111, R125, 0x40, RZ ;  /* 0x000000407d6f7824 */ /* 0x000fe200078e00ff */
[----:B------:R-:W-:Y:S01]  /*16d0*/  IADD3 R19, R19, UR46, RZ ;  /* 0x0000002e13137c10 */ /* 0x000fe2000fffe0ff */
[----:B------:R-:W-:Y:S01]  /*16e0*/  ULDC.64 UR8, c[0x0][0x1e0] ;  /* 0x0000780000087ab9 */ /* 0x000fe20000000a00 */
[----:B------:R-:W-:Y:S01]  /*16f0*/  IMAD.IADD R2, R11, 0x1, R2 ;  /* 0x000000010b027824 */ /* 0x000fe200078e0202 */
[----:B------:R-:W-:Y:S01]  /*1700*/  UIMAD UR48, UR39, UR8, URZ ;  /* 0x00000008273072a4 */ /* 0x000fe2000f8e023f */
[----:B------:R-:W-:Y:S01]  /*1710*/  SHF.R.S32.HI R5, RZ, 0x1f, R120 ;  /* 0x0000001fff057819 */ /* 0x000fe20000011478 */
[----:B------:R-:W-:Y:S01]  /*1720*/  UIMAD.WIDE.U32 UR50, UR38, UR8, URZ ;  /* 0x00000008263272a5 */ /* 0x000fe2000f8e003f */
[----:B------:R-:W-:Y:S01]  /*1730*/  LEA.HI R115, R115, R4, RZ, 0x4 ;  /* 0x0000000473737211 */ /* 0x000fe200078f20ff */
[----:B------:R-:W-:Y:S01]  /*1740*/  UIMAD UR48, UR38, UR9, UR48 ;  /* 0x00000009263072a4 */ /* 0x000fe2000f8e0230 */
[----:B------:R-:W-:Y:S01]  /*1750*/  SHF.R.S32.HI R3, RZ, 0x1f, R2 ;  /* 0x0000001fff037819 */ /* 0x000fe20000011402 */
[----:B------:R-:W-:Y:S01]  /*1760*/  ULDC.64 UR10, c[0x0][0x1e8] ;  /* 0x00007a00000a7ab9 */ /* 0x000fe20000000a00 */
[----:B------:R-:W-:Y:S01]  /*1770*/  IMAD.SHL.U32 R6, R6, 0x8, RZ ;  /* 0x0000000806067824 */ /* 0x000fe200078e00ff */
[----:B------:R-:W-:Y:S01]  /*1780*/  UIMAD UR47, UR16, UR10, URZ ;  /* 0x0000000a102f72a4 */ /* 0x000fe2000f8e023f */
[CC--:B------:R-:W-:Y:S01]  /*1790*/  LEA.HI R118, R3.reuse, R2.reuse, RZ, 0x3 ;  /* 0x0000000203767211 */ /* 0x0c0fe200078f18ff */
[----:B------:R-:W-:Y:S01]  /*17a0*/  UIADD3 UR49, UR51, UR48, URZ ;  /* 0x0000003033317290 */ /* 0x000fe2000fffe03f */
[----:B------:R-:W-:Y:S01]  /*17b0*/  LEA.HI R3, R3, R2, RZ, 0x6 ;  /* 0x0000000203037211 */ /* 0x000fe200078f30ff */
[----:B------:R-:W-:Y:S01]  /*17c0*/  IMAD R134, R88, c[0x0][0x290], RZ ;  /* 0x0000a40058867a24 */ /* 0x000fe200078e02ff */
[----:B------:R-:W-:Y:S01]  /*17d0*/  LEA.HI R4, R5, R120, RZ, 0x3 ;  /* 0x0000007805047211 */ /* 0x000fe200078f18ff */
[----:B------:R-:W-:Y:S01]  /*17e0*/  UMOV UR48, UR50 ;  /* 0x0000003200307c82 */ /* 0x000fe20008000000 */
[----:B------:R-:W-:Y:S01]  /*17f0*/  IMAD.SHL.U32 R2, R120, 0x40, RZ ;  /* 0x0000004078027824 */ /* 0x000fe200078e00ff */
[----:B------:R-:W-:Y:S01]  /*1800*/  LOP3.LUT R111, R111, 0x1c0, RZ, 0xc0, !PT ;  /* 0x000001c06f6f7812 */ /* 0x000fe200078ec0ff */
[----:B------:R-:W-:Y:S01]  /*1810*/  UIMAD UR47, UR17, UR11, UR47 ;  /* 0x0000000b112f72a4 */ /* 0x000fe2000f8e022f */
[C---:B------:R-:W-:Y:S01]  /*1820*/  IMAD R134, R125.reuse, c[0x0][0x294], R134 ;  /* 0x0000a5007d867a24 */ /* 0x040fe200078e0286 */
[----:B------:R-:W-:Y:S01]  /*1830*/  UIMAD.WIDE.U32 UR48, UR17, UR10, UR48 ;  /* 0x0000000a113072a5 */ /* 0x000fe2000f8e0030 */
[----:B------:R-:W-:Y:S01]  /*1840*/  IMAD.WIDE.U32 R8, R125, c[0x0][0x290], R14 ;  /* 0x0000a4007d087a25 */ /* 0x000fe200078e000e */
[----:B------:R-:W-:Y:S01]  /*1850*/  LOP3.LUT R6, R6, 0xfffffe00, RZ, 0xc0, !PT ;  /* 0xfffffe0006067812 */ /* 0x000fe200078ec0ff */
[----:B------:R-:W-:Y:S01]  /*1860*/  ULDC.64 UR8, c[0x0][0x268] ;  /* 0x00009a0000087ab9 */ /* 0x000fe20000000a00 */
[----:B------:R-:W-:Y:S01]  /*1870*/  SHF.R.S32.HI R7, RZ, 0x6, R7 ;  /* 0x00000006ff077819 */ /* 0x000fe20000011407 */
[----:B------:R-:W-:Y:S01]  /*1880*/  IMAD.SHL.U32 R4, R4, 0x40, RZ ;  /* 0x0000004004047824 */ /* 0x000fe200078e00ff */
[----:B------:R-:W-:Y:S01]  /*1890*/  LOP3.LUT R13, R111, 0x38, R119, 0xf8, !PT ;  /* 0x000000386f0d7812 */ /* 0x000fe200078ef877 */
[----:B------:R-:W-:Y:S01]  /*18a0*/  UIADD3 UR49, UR49, UR47, URZ ;  /* 0x0000002f31317290 */ /* 0x000fe2000fffe03f */
[----:B------:R-:W-:Y:S01]  /*18b0*/  LOP3.LUT R2, R2, 0x1c0, RZ, 0xc0, !PT ;  /* 0x000001c002027812 */ /* 0x000fe200078ec0ff */
[----:B------:R-:W-:Y:S01]  /*18c0*/  IMAD.IADD R135, R134, 0x1, R9 ;  /* 0x0000000186877824 */ /* 0x000fe200078e0209 */
[----:B------:R-:W-:Y:S01]  /*18d0*/  LOP3.LUT R4, R4, 0xfffffe00, RZ, 0xc0, !PT ;  /* 0xfffffe0004047812 */ /* 0x000fe200078ec0ff */
[C---:B------:R-:W-:Y:S01]  /*18e0*/  IMAD R9, R7.reuse, 0xc00, R6 ;  /* 0x00000c0007097824 */ /* 0x040fe200078e0206 */
[----:B------:R-:W-:Y:S01]  /*18f0*/  SHF.R.U32.HI R5, RZ, 0x3, R2 ;  /* 0x00000003ff057819 */ /* 0x000fe20000011602 */
[----:B------:R-:W-:Y:S01]  /*1900*/  UIMAD UR43, UR43, UR8, URZ ;  /* 0x000000082b2b72a4 */ /* 0x000fe2000f8e023f */
[----:B------:R-:W-:Y:S01]  /*1910*/  LOP3.LUT R110, R2, 0x38, R119, 0xf8, !PT ;  /* 0x00000038026e7812 */ /* 0x000fe200078ef877 */
[----:B------:R-:W-:Y:S01]  /*1920*/  IMAD R7, R7, 0xc00, R4 ;  /* 0x00000c0007077824 */ /* 0x000fe200078e0204 */
[----:B------:R-:W-:Y:S01]  /*1930*/  SHF.R.S32.HI R3, RZ, 0x6, R3 ;  /* 0x00000006ff037819 */ /* 0x000fe20000011403 */
[----:B------:R-:W-:Y:S01]  /*1940*/  UIMAD UR43, UR45, UR9, UR43 ;  /* 0x000000092d2b72a4 */ /* 0x000fe2000f8e022b */
[----:B------:R-:W-:Y:S01]  /*1950*/  LOP3.LUT R110, R110, R5, RZ, 0x3c, !PT ;  /* 0x000000056e6e7212 */ /* 0x000fe200078e3cff */
[----:B------:R-:W-:Y:S01]  /*1960*/  IMAD.U32 R132, RZ, RZ, UR45 ;  /* 0x0000002dff847e24 */ /* 0x000fe2000f8e00ff */
[----:B------:R-:W-:Y:S01]  /*1970*/  SHF.R.S32.HI R116, RZ, 0x4, R116 ;  /* 0x00000004ff747819 */ /* 0x000fe20000011474 */
[----:B------:R-:W-:Y:S01]  /*1980*/  ULDC.64 UR10, c[0x0][0x1f0] ;  /* 0x00007c00000a7ab9 */ /* 0x000fe20000000a00 */
[----:B------:R-:W-:Y:S01]  /*1990*/  SHF.R.S32.HI R115, RZ, 0x4, R115 ;  /* 0x00000004ff737819 */ /* 0x000fe20000011473 */
[----:B------:R-:W-:Y:S01]  /*19a0*/  IMAD.IADD R110, R7, 0x1, R110 ;  /* 0x00000001076e7824 */ /* 0x000fe200078e026e */
[----:B------:R-:W-:Y:S01]  /*19b0*/  ULDC.64 UR8, c[0x0][0x218] ;  /* 0x0000860000087ab9 */ /* 0x000fe20000000a00 */
[----:B------:R-:W-:Y:S01]  /*19c0*/  LOP3.LUT R108, R2, 0x38, R118, 0xf8, !PT ;  /* 0x00000038026c7812 */ /* 0x000fe200078ef876 */
[----:B------:R-:W-:Y:S01]  /*19d0*/  IMAD R7, R3, 0xc00, R6 ;  /* 0x00000c0003077824 */ /* 0x000fe200078e0206 */
[----:B------:R-:W-:Y:S01]  /*19e0*/  LEA.HI.SX32 R116, R119, R116, 0x1d ;  /* 0x0000007477747211 */ /* 0x000fe200078feaff */
[----:B------:R-:W-:Y:S01]  /*19f0*/  IMAD.WIDE.U32 R130, R132, c[0x0][0x268], R130 ;  /* 0x00009a0084827a25 */ /* 0x000fe200078e0082 */
[----:B------:R-:W-:Y:S01]  /*1a00*/  LEA.HI.SX32 R115, R118, R115, 0x1d ;  /* 0x0000007376737211 */ /* 0x000fe200078feaff */
[----:B------:R-:W-:Y:S01]  /*1a10*/  ULDC.U8 UR52, c[0x0][0x298] ;  /* 0x0000a60000347ab9 */ /* 0x000fe20000000000 */
[----:B------:R-:W-:Y:S01]  /*1a20*/  LOP3.LUT R108, R108, R5, RZ, 0x3c, !PT ;  /* 0x000000056c6c7212 */ /* 0x000fe200078e3cff */
[----:B------:R-:W-:Y:S01]  /*1a30*/  IMAD R3, R3, 0xc00, R4 ;  /* 0x00000c0003037824 */ /* 0x000fe200078e0204 */
[----:B------:R-:W-:Y:S01]  /*1a40*/  SHF.R.S32.HI R10, RZ, 0x1f, R115 ;  /* 0x0000001fff0a7819 */ /* 0x000fe20000011473 */
[----:B------:R-:W-:Y:S01]  /*1a50*/  IMAD.WIDE.U32 R132, R132, c[0x0][0x248], R18 ;  /* 0x0000920084847a25 */ /* 0x000fe200078e0012 */
[----:B------:R-:W-:Y:S01]  /*1a60*/  LOP3.LUT R123, R111, 0x38, R14, 0xf8, !PT ;  /* 0x000000386f7b7812 */ /* 0x000fe200078ef80e */
[----:B------:R-:W-:Y:S01]  /*1a70*/  ULDC UR53, c[0x0][0x1e0] ;  /* 0x0000780000357ab9 */ /* 0x000fe20000000800 */
[----:B------:R-:W-:Y:S01]  /*1a80*/  IADD3 R122, R14, 0x80, RZ ;  /* 0x000000800e7a7810 */ /* 0x000fe20007ffe0ff */
[----:B------:R-:W-:Y:S01]  /*1a90*/  IMAD.IADD R108, R3, 0x1, R108 ;  /* 0x00000001036c7824 */ /* 0x000fe200078e026c */
[----:B------:R-:W-:Y:S01]  /*1aa0*/  LEA.HI R3, R10, R115, RZ, 0x3 ;  /* 0x000000730a037211 */ /* 0x000fe200078f18ff */
[----:B------:R-:W-:Y:S01]  /*1ab0*/  IMAD.SHL.U32 R115, R115, 0x8, RZ ;  /* 0x0000000873737824 */ /* 0x000fe200078e00ff */
[----:B------:R-:W-:Y:S01]  /*1ac0*/  IADD3 R147, R133, UR42, RZ ;  /* 0x0000002a85937c10 */ /* 0x000fe2000fffe0ff */
[----:B------:R-:W-:Y:S01]  /*1ad0*/  IMAD.U32 R86, RZ, RZ, UR28 ;  /* 0x0000001cff567e24 */ /* 0x000fe2000f8e00ff */
[C---:B------:R-:W-:Y:S01]  /*1ae0*/  IADD3 R121, R14.reuse, 0xc0, RZ ;  /* 0x000000c00e797810 */ /* 0x040fe20007ffe0ff */
[----:B------:R-:W-:Y:S01]  /*1af0*/  IMAD.MOV.U32 R146, RZ, RZ, R132 ;  /* 0x000000ffff927224 */ /* 0x000fe200078e0084 */
[----:B------:R-:W-:Y:S01]  /*1b00*/  ISETP.GE.AND P3, PT, R14, c[0x0][0x1d4], PT ;  /* 0x000075000e007a0c */ /* 0x000fe20003f66270 */
[----:B------:R-:W-:Y:S01]  /*1b10*/  IMAD.WIDE.U32 R138, R125, c[0x0][0x290], R16 ;  /* 0x0000a4007d8a7a25 */ /* 0x000fe200078e0010 */
[----:B------:R-:W-:Y:S01]  /*1b20*/  ISETP.GE.AND P6, PT, R11, c[0x0][0x1d4], PT ;  /* 0x000075000b007a0c */ /* 0x000fe20003fc6270 */
[----:B------:R-:W-:Y:S01]  /*1b30*/  ULDC UR42, c[0x0][0x1e4] ;  /* 0x00007900002a7ab9 */ /* 0x000fe20000000800 */
[----:B------:R-:W-:Y:S01]  /*1b40*/  ISETP.GE.AND P5, PT, R122, c[0x0][0x1d4], PT ;  /* 0x000075007a007a0c */ /* 0x000fe20003fa6270 */
[----:B------:R-:W-:Y:S01]  /*1b50*/  IMAD.WIDE.U32 R18, R86, UR6, R146 ;  /* 0x0000000656127c25 */ /* 0x000fe2000f8e0092 */
[----:B------:R-:W-:Y:S01]  /*1b60*/  ISETP.GE.AND P4, PT, R121, c[0x0][0x1d4], PT ;  /* 0x0000750079007a0c */ /* 0x000fe20003f86270 */
[----:B------:R-:W-:Y:S01]  /*1b70*/  ULDC UR50, c[0x0][0x280] ;  /* 0x0000a00000327ab9 */ /* 0x000fe20000000800 */
[----:B------:R-:W-:Y:S01]  /*1b80*/  SHF.R.S32.HI R101, RZ, 0x1f, R120 ;  /* 0x0000001fff657819 */ /* 0x000fe20000011478 */
[----:B------:R-:W-:Y:S01]  /*1b90*/  IMAD.IADD R139, R139, 0x1, R134 ;  /* 0x000000018b8b7824 */ /* 0x000fe200078e0286 */
[----:B------:R-:W-:Y:S01]  /*1ba0*/  LOP3.LUT R119, R119, 0xfffffff8, RZ, 0xc0, !PT ;  /* 0xfffffff877777812 */ /* 0x000fe200078ec0ff */
[----:B------:R-:W-:Y:S01]  /*1bb0*/  IMAD.MOV.U32 R134, RZ, RZ, R8 ;  /* 0x000000ffff867224 */ /* 0x000fe200078e0008 */
[----:B------:R-:W-:Y:S01]  /*1bc0*/  P2R R126, PR, RZ, 0x8 ;  /* 0x00000008ff7e7803 */ /* 0x000fe20000000000 */
[C---:B------:R-:W-:Y:S01]  /*1bd0*/  IMAD.WIDE.U32 R144, R125.reuse, c[0x0][0x1e0], RZ ;  /* 0x000078007d907a25 */ /* 0x040fe200078e00ff */
[----:B------:R-:W-:Y:S01]  /*1be0*/  ULDC UR51, c[0x0][0x290] ;  /* 0x0000a40000337ab9 */ /* 0x000fe20000000800 */
[----:B------:R-:W-:Y:S01]  /*1bf0*/  IADD3 R117, -R125, 0x30, RZ ;  /* 0x000000307d757810 */ /* 0x000fe20007ffe1ff */
[----:B------:R-:W-:Y:S01]  /*1c00*/  UIADD3 UR27, UR33, UR27, URZ ;  /* 0x0000001b211b7290 */ /* 0x000fe2000fffe03f */
[----:B------:R-:W-:Y:S01]  /*1c10*/  IMAD R101, R101, c[0x0][0x1e0], RZ ;  /* 0x0000780065657a24 */ /* 0x000fe200078e02ff */
[----:B------:R-:W-:Y:S01]  /*1c20*/  IADD3 R10, R16, 0x60, RZ ;  /* 0x00000060100a7810 */ /* 0x000fe20007ffe0ff */
[----:B------:R-:W-:Y:S01]  /*1c30*/  IMAD.WIDE.U32 R140, R85, c[0x0][0x280], R140 ;  /* 0x0000a000558c7a25 */ /* 0x000fe200078e008c */
[----:B------:R-:W-:Y:S01]  /*1c40*/  IADD3 R91, R131, UR43, RZ ;  /* 0x0000002b835b7c10 */ /* 0x000fe2000fffe0ff */
[----:B------:R-:W-:Y:S01]  /*1c50*/  UIADD3 UR34, UR37, UR34, URZ ;  /* 0x0000002225227290 */ /* 0x000fe2000fffe03f */
[----:B------:R-:W-:Y:S01]  /*1c60*/  SHF.R.S32.HI R106, RZ, 0x1f, R119 ;  /* 0x0000001fff6a7819 */ /* 0x000fe20000011477 */
[----:B------:R-:W-:Y:S01]  /*1c70*/  IMAD.WIDE.U32 R142, R120, c[0x0][0x1e0], RZ ;  /* 0x00007800788e7a25 */ /* 0x000fe200078e00ff */
[----:B------:R-:W-:Y:S01]  /*1c80*/  SHF.R.S32.HI R102, RZ, 0x1f, R115 ;  /* 0x0000001fff667819 */ /* 0x000fe20000011473 */
[----:B------:R-:W-:-:S02]  /*1c90*/  UIADD3 UR35, UR41, UR35, URZ ;  /* 0x0000002329237290 */ /* 0x000fc4000fffe03f */
[----:B------:R-:W-:Y:S02]  /*1ca0*/  IMAD R101, R120, c[0x0][0x1e4], R101 ;  /* 0x0000790078657a24 */ /* 0x000fe400078e0265 */
[----:B------:R-:W-:-:S04]  /*1cb0*/  IMAD.WIDE.U32 R136, R85, c[0x0][0x280], R136 ;  /* 0x0000a00055887a25 */ /* 0x000fc800078e0088 */
[----:B------:R-:W-:-:S04]  /*1cc0*/  IMAD.WIDE.U32 R138, R85, c[0x0][0x290], R138 ;  /* 0x0000a400558a7a25 */ /* 0x000fc800078e008a */
[----:B------:R-:W-:-:S04]  /*1cd0*/  IMAD.WIDE.U32 R134, R85, c[0x0][0x290], R134 ;  /* 0x0000a40055867a25 */ /* 0x000fc800078e0086 */
[----:B------:R-:W-:Y:S02]  /*1ce0*/  IMAD.U32 R87, RZ, RZ, UR29 ;  /* 0x0000001dff577e24 */ /* 0x000fe4000f8e00ff */
[----:B------:R-:W-:Y:S02]  /*1cf0*/  IMAD.IADD R101, R143, 0x1, R101 ;  /* 0x000000018f657824 */ /* 0x000fe400078e0265 */
[----:B------:R-:W-:Y:S02]  /*1d00*/  IMAD.SHL.U32 R110, R110, 0x2, RZ ;  /* 0x000000026e6e7824 */ /* 0x000fe400078e00ff */
[----:B------:R-:W-:Y:S01]  /*1d10*/  IMAD.SHL.U32 R108, R108, 0x2, RZ ;  /* 0x000000026c6c7824 */ /* 0x000fe200078e00ff */
[----:B--2---:R1:W2:Y:S01]  /*1d20*/  @P2 R2UR UR46, R0 ;  /* 0x00000000002e23c2 */ /* 0x0042a200000e0000 */
[----:B------:R-:W-:Y:S02]  /*1d30*/  @P1 LEA R20, P2, R18, c[0x0][0x220], 0x1 ;  /* 0x0000880012141a11 */ /* 0x000fe400078408ff */
[----:B-1----:R-:W-:Y:S01]  /*1d40*/  SHF.R.U32.HI R0, RZ, 0x3, R111 ;  /* 0x00000003ff007819 */ /* 0x002fe2000001166f */
[----:B--2---:R-:W-:-:S03]  /*1d50*/  @UP1 USHF.R.S32.HI UR47, URZ, 0x1f, UR46 ;  /* 0x0000001f3f2f1899 */ /* 0x004fc6000801142e */
[-C--:B------:R-:W-:Y:S01]  /*1d60*/  LOP3.LUT R114, R13, R0.reuse, RZ, 0x3c, !PT ;  /* 0x000000000d727212 */ /* 0x080fe200078e3cff */
[----:B------:R-:W-:Y:S01]  /*1d70*/  @!UP1 UMOV UR46, UR24 ;  /* 0x00000018002e9c82 */ /* 0x000fe20008000000 */
[----:B------:R-:W-:Y:S02]  /*1d80*/  LOP3.LUT R123, R6, R123, R0, 0xf6, !PT ;  /* 0x0000007b067b7212 */ /* 0x000fe400078ef600 */
[----:B------:R-:W-:Y:S01]  /*1d90*/  @!UP1 UMOV UR47, UR44 ;  /* 0x0000002c002f9c82 */ /* 0x000fe20008000000 */
[----:B------:R-:W-:Y:S01]  /*1da0*/  IMAD.IADD R114, R9, 0x1, R114 ;  /* 0x0000000109727824 */ /* 0x000fe200078e0272 */
[----:B------:R-:W-:Y:S01]  /*1db0*/  LOP3.LUT R9, R111, 0x38, R118, 0xf8, !PT ;  /* 0x000000386f097812 */ /* 0x000fe200078ef876 */
[----:B------:R-:W-:Y:S01]  /*1dc0*/  USEL UR44, UR46, URZ, !UP3 ;  /* 0x0000003f2e2c7287 */ /* 0x000fe2000d800000 */
[----:B------:R-:W-:Y:S01]  /*1dd0*/  IMAD.SHL.U32 R123, R123, 0x2, RZ ;  /* 0x000000027b7b7824 */ /* 0x000fe200078e00ff */
[----:B------:R-:W-:Y:S01]  /*1de0*/  USEL UR45, UR47, URZ, !UP3 ;  /* 0x0000003f2f2d7287 */ /* 0x000fe2000d800000 */
[----:B------:R-:W-:Y:S01]  /*1df0*/  LOP3.LUT R112, R9, R0, RZ, 0x3c, !PT ;  /* 0x0000000009707212 */ /* 0x000fe200078e3cff */
[----:B------:R-:W-:Y:S01]  /*1e00*/  UIMAD.WIDE.U32 UR46, UR44, UR10, UR48 ;  /* 0x0000000a2c2e72a5 */ /* 0x000fe2000f8e0030 */
[----:B------:R-:W-:Y:S01]  /*1e10*/  LOP3.LUT R118, R118, 0xfffffff8, RZ, 0xc0, !PT ;  /* 0xfffffff876767812 */ /* 0x000fe200078ec0ff */
[----:B------:R-:W-:Y:S01]  /*1e20*/  UIMAD UR10, UR45, UR10, URZ ;  /* 0x0000000a2d0a72a4 */ /* 0x000fe2000f8e023f */
[----:B------:R-:W-:Y:S01]  /*1e30*/  IADD3 R9, R16, 0x20, RZ ;  /* 0x0000002010097810 */ /* 0x000fe20007ffe0ff */
[----:B------:R-:W-:Y:S01]  /*1e40*/  UIMAD UR8, UR45, UR8, URZ ;  /* 0x000000082d0872a4 */ /* 0x000fe2000f8e023f */
[----:B------:R-:W-:Y:S01]  /*1e50*/  IMAD.IADD R112, R7, 0x1, R112 ;  /* 0x0000000107707824 */ /* 0x000fe200078e0270 */
[----:B------:R-:W-:Y:S01]  /*1e60*/  UIMAD UR11, UR44, UR11, UR10 ;  /* 0x0000000b2c0b72a4 */ /* 0x000fe2000f8e020a */
[----:B------:R-:W-:Y:S01]  /*1e70*/  SHF.R.S32.HI R7, RZ, 0x1f, R116 ;  /* 0x0000001fff077819 */ /* 0x000fe20000011474 */
[----:B------:R-:W-:Y:S01]  /*1e80*/  UIMAD UR10, UR44, UR9, UR8 ;  /* 0x000000092c0a72a4 */ /* 0x000fe2000f8e0208 */
[----:B------:R-:W-:Y:S01]  /*1e90*/  IMAD.SHL.U32 R114, R114, 0x2, RZ ;  /* 0x0000000272727824 */ /* 0x000fe200078e00ff */
[----:B------:R-:W-:Y:S01]  /*1ea0*/  UIADD3 UR8, UR29, UR5, URZ ;  /* 0x000000051d087290 */ /* 0x000fe2000fffe03f */
[----:B------:R-:W-:Y:S01]  /*1eb0*/  LEA.HI R7, R7, R116, RZ, 0x3 ;  /* 0x0000007407077211 */ /* 0x000fe200078f18ff */
[----:B------:R-:W-:Y:S01]  /*1ec0*/  IMAD.SHL.U32 R116, R116, 0x8, RZ ;  /* 0x0000000874747824 */ /* 0x000fe200078e00ff */
[----:B------:R-:W-:Y:S01]  /*1ed0*/  USHF.R.S32.HI UR48, URZ, 0x1f, UR6 ;  /* 0x0000001f3f307899 */ /* 0x000fe20008011406 */
[----:B------:R-:W-:Y:S01]  /*1ee0*/  SHF.R.S32.HI R105, RZ, 0x1f, R118 ;  /* 0x0000001fff697819 */ /* 0x000fe20000011476 */
[----:B------:R-:W-:Y:S01]  /*1ef0*/  UIMAD UR5, UR8, UR6, URZ ;  /* 0x00000006080572a4 */ /* 0x000fe2000f8e023f */
[----:B------:R-:W-:Y:S01]  /*1f00*/  SHF.R.S32.HI R7, RZ, 0x3, R7 ;  /* 0x00000003ff077819 */ /* 0x000fe20000011407 */
[----:B------:R-:W-:Y:S01]  /*1f10*/  ULDC UR49, c[0x0][0x238] ;  /* 0x00008e0000317ab9 */ /* 0x000fe20000000800 */
[C---:B------:R-:W-:Y:S01]  /*1f20*/  LOP3.LUT R113, R111.reuse, 0x38, R116, 0xf8, !PT ;  /* 0x000000386f717812 */ /* 0x040fe200078ef874 */
[----:B------:R-:W-:Y:S01]  /*1f30*/  UIMAD UR5, UR48, UR28, UR5 ;  /* 0x0000001c300572a4 */ /* 0x000fe2000f8e0205 */
[----:B------:R-:W-:Y:S01]  /*1f40*/  LOP3.LUT R111, R111, 0x38, R115, 0xf8, !PT ;  /* 0x000000386f6f7812 */ /* 0x000fe200078ef873 */
[----:B------:R-:W-:Y:S01]  /*1f50*/  IMAD R8, R7, 0xc00, R6 ;  /* 0x00000c0007087824 */ /* 0x000fe200078e0206 */
[-C--:B------:R-:W-:Y:S01]  /*1f60*/  LOP3.LUT R113, R113, R0.reuse, RZ, 0x3c, !PT ;  /* 0x0000000071717212 */ /* 0x080fe200078e3cff */
[----:B------:R-:W-:Y:S01]  /*1f70*/  USHF.L.U32 UR48, UR49, 0x5, URZ ;  /* 0x0000000531307899 */ /* 0x000fe2000800063f */
[----:B------:R-:W-:Y:S01]  /*1f80*/  LOP3.LUT R111, R111, R0, RZ, 0x3c, !PT ;  /* 0x000000006f6f7212 */ /* 0x000fe200078e3cff */
[----:B------:R-:W-:Y:S01]  /*1f90*/  UMOV UR9, 0x5 ;  /* 0x0000000500097882 */ /* 0x000fe20000000000 */
[----:B------:R-:W-:Y:S01]  /*1fa0*/  IADD3 R0, R19, UR5, RZ ;  /* 0x0000000513007c10 */ /* 0x000fe2000fffe0ff */
[----:B------:R-:W-:Y:S01]  /*1fb0*/  IMAD.IADD R113, R8, 0x1, R113 ;  /* 0x0000000108717824 */ /* 0x000fe200078e0271 */
[----:B------:R-:W-:Y:S01]  /*1fc0*/  LOP3.LUT R8, R2, 0x38, R116, 0xf8, !PT ;  /* 0x0000003802087812 */ /* 0x000fe200078ef874 */
[----:B------:R-:W-:Y:S01]  /*1fd0*/  ULDC UR45, c[0x0][0x23c] ;  /* 0x00008f00002d7ab9 */ /* 0x000fe20000000800 */
[----:B------:R-:W-:Y:S01]  /*1fe0*/  @P1 LEA.HI.X R21, R18, c[0x0][0x224], R0, 0x1, P2 ;  /* 0x0000890012151a11 */ /* 0x000fe200010f0c00 */
[----:B------:R-:W-:Y:S01]  /*1ff0*/  USHF.L.U64.HI UR45, UR49, UR9, UR45 ;  /* 0x00000009312d7299 */ /* 0x000fe2000801022d */
[----:B------:R-:W-:Y:S01]  /*2000*/  LOP3.LUT R2, R2, 0x38, R115, 0xf8, !PT ;  /* 0x0000003802027812 */ /* 0x000fe200078ef873 */
[----:B------:R-:W-:Y:S01]  /*2010*/  UIADD3 UR11, UR47, UR11, URZ ;  /* 0x0000000b2f0b7290 */ /* 0x000fe2000fffe03f */
[-C--:B------:R-:W-:Y:S01]  /*2020*/  LOP3.LUT R109, R8, R5.reuse, RZ, 0x3c, !PT ;  /* 0x00000005086d7212 */ /* 0x080fe200078e3cff */
[----:B------:R-:W-:Y:S01]  /*2030*/  @!PT LDS RZ, [RZ] ;  /* 0x00000000fffff984 */ /* 0x000fe20000000800 */
[----:B------:R-:W-:Y:S01]  /*2040*/  @!PT LDS RZ, [RZ] ;  /* 0x00000000fffff984 */ /* 0x000fe20000000800 */
[----:B------:R-:W-:Y:S01]  /*2050*/  @!PT LDS RZ, [RZ] ;  /* 0x00000000fffff984 */ /* 0x000fe20000000800 */
[----:B------:R1:W-:Y:S01]  /*2060*/  @P1 LDGSTS.E.BYPASS.LTC128B.128 [R123+0xa080], [R20.64], !P3 ;  /* 0x0a080000147b1fae */ /* 0x0003e2000d901d5e */
[----:B------:R-:W-:Y:S01]  /*2070*/  LOP3.LUT R2, R2, R5, RZ, 0x3c, !PT ;  /* 0x0000000502027212 */ /* 0x000fe200078e3cff */
[--C-:B------:R-:W-:Y:S01]  /*2080*/  IMAD R8, R7, 0xc00, R4.reuse ;  /* 0x00000c0007087824 */ /* 0x100fe200078e0204 */
[----:B------:R-:W-:Y:S01]  /*2090*/  SHF.R.S32.HI R5, RZ, 0x3, R3 ;  /* 0x00000003ff057819 */ /* 0x000fe20000011403 */
[----:B------:R1:W-:Y:S01]  /*20a0*/  @P1 LDGSTS.E.BYPASS.LTC128B.128 [R123+0xb880], [R20.64+0x80], !P6 ;  /* 0x0b880080147b1fae */ /* 0x0003e2000f101d5e */
[----:B------:R-:W-:Y:S01]  /*20b0*/  ULDC UR49, c[0x0][0x284] ;  /* 0x0000a10000317ab9 */ /* 0x000fe20000000800 */
[----:B------:R-:W-:Y:S01]  /*20c0*/  IMAD.IADD R109, R8, 0x1, R109 ;  /* 0x00000001086d7824 */ /* 0x000fe200078e026d */
[----:B------:R-:W-:Y:S01]  /*20d0*/  ULDC UR5, c[0x0][0x294] ;  /* 0x0000a50000057ab9 */ /* 0x000fe20000000800 */
[----:B------:R1:W-:Y:S01]  /*20e0*/  @P1 LDGSTS.E.BYPASS.LTC128B.128 [R123+0xd080], [R20.64+0x100], !P5 ;  /* 0x0d080100147b1fae */ /* 0x0003e2000e901d5e */
[C---:B------:R-:W-:Y:S01]  /*20f0*/  IMAD R107, R5.reuse, 0xc00, R4 ;  /* 0x00000c00056b7824 */ /* 0x040fe200078e0204 */
[----:B------:R-:W-:Y:S01]  /*2100*/  SHF.R.S32.HI R104, RZ, 0x1f, R116 ;  /* 0x0000001fff687819 */ /* 0x000fe20000011474 */
[----:B------:R-:W-:Y:S01]  /*2110*/  IMAD R6, R5, 0xc00, R6 ;  /* 0x00000c0005067824 */ /* 0x000fe200078e0206 */
[----:B------:R1:W-:Y:S01]  /*2120*/  @P1 LDGSTS.E.BYPASS.LTC128B.128 [R123+0xe880], [R20.64+0x180], !P4 ;  /* 0x0e880180147b1fae */ /* 0x0003e2000e101d5e */
[----:B------:R-:W-:Y:S01]  /*2130*/  @P0 IADD3 R3, P1, R18, UR48, RZ ;  /* 0x0000003012030c10 */ /* 0x000fe2000ff3e0ff */
[----:B------:R-:W-:Y:S01]  /*2140*/  IMAD.IADD R107, R107, 0x1, R2 ;  /* 0x000000016b6b7824 */ /* 0x000fe200078e0202 */
[----:B------:R-:W-:Y:S01]  /*2150*/  USHF.L.U64.HI UR42, UR53, UR9, UR42 ;  /* 0x00000009352a7299 */ /* 0x000fe2000801022a */
[----:B------:R-:W-:Y:S01]  /*2160*/  IMAD R2, R88, c[0x0][0x1e0], RZ ;  /* 0x0000780058027a24 */ /* 0x000fe200078e02ff */
[----:B------:R-:W-:Y:S01]  /*2170*/  @P0 IADD3.X R0, R0, UR45, RZ, P1, !PT ;  /* 0x0000002d00000c10 */ /* 0x000fe20008ffe4ff */
[----:B------:R-:W-:Y:S01]  /*2180*/  IMAD.IADD R111, R6, 0x1, R111 ;  /* 0x00000001066f7824 */ /* 0x000fe200078e026f */
[----:B------:R-:W-:Y:S01]  /*2190*/  @P0 LEA R4, P1, R3, c[0x0][0x220], 0x1 ;  /* 0x0000880003040a11 */ /* 0x000fe200078208ff */
[----:B------:R-:W-:Y:S01]  /*21a0*/  IMAD R103, R125, c[0x0][0x1e4], R2 ;  /* 0x000079007d677a24 */ /* 0x000fe200078e0202 */
[----:B------:R-:W-:Y:S01]  /*21b0*/  USHF.L.U64.HI UR49, UR50, UR9, UR49 ;  /* 0x0000000932317299 */ /* 0x000fe20008010231 */
[----:B------:R-:W-:Y:S01]  /*21c0*/  IMAD.SHL.U32 R112, R112, 0x2, RZ ;  /* 0x0000000270707824 */ /* 0x000fe200078e00ff */
[----:B------:R-:W-:Y:S01]  /*21d0*/  @P0 LEA.HI.X R5, R3, c[0x0][0x224], R0, 0x1, P1 ;  /* 0x0000890003050a11 */ /* 0x000fe200008f0c00 */
[----:B------:R-:W-:Y:S01]  /*21e0*/  IMAD.IADD R103, R145, 0x1, R103 ;  /* 0x0000000191677824 */ /* 0x000fe200078e0267 */
[----:B------:R-:W-:Y:S01]  /*21f0*/  SHF.R.S32.HI R0, RZ, 0x1f, R85 ;  /* 0x0000001fff007819 */ /* 0x000fe20000011455 */
[----:B------:R-:W-:Y:S01]  /*2200*/  IMAD.U32 R3, RZ, RZ, UR44 ;  /* 0x0000002cff037e24 */ /* 0x000fe2000f8e00ff */
[----:B------:R-:W-:Y:S01]  /*2210*/  USHF.L.U64.HI UR9, UR51, UR9, UR5 ;  /* 0x0000000933097299 */ /* 0x000fe20008010205 */
[----:B------:R1:W-:Y:S01]  /*2220*/  @P0 LDGSTS.E.BYPASS.LTC128B.128 [R123+0xb080], [R4.64], !P3 ;  /* 0x0b080000047b0fae */ /* 0x0003e2000d901d5e */
[----:B------:R-:W-:Y:S01]  /*2230*/  IMAD.SHL.U32 R113, R113, 0x2, RZ ;  /* 0x0000000271717824 */ /* 0x000fe200078e00ff */
[----:B------:R-:W-:Y:S01]  /*2240*/  USHF.L.U32 UR44, UR53, 0x5, URZ ;  /* 0x00000005352c7899 */ /* 0x000fe2000800063f */
[C---:B------:R-:W-:Y:S01]  /*2250*/  IMAD R2, R0.reuse, c[0x0][0x280], RZ ;  /* 0x0000a00000027a24 */ /* 0x040fe200078e02ff */
[----:B------:R1:W-:Y:S01]  /*2260*/  @P0 LDGSTS.E.BYPASS.LTC128B.128 [R123+0xc880], [R4.64+0x80], !P6 ;  /* 0x0c880080047b0fae */ /* 0x0003e2000f101d5e */
[----:B------:R-:W-:Y:S01]  /*2270*/  IMAD R0, R0, c[0x0][0x290], RZ ;  /* 0x0000a40000007a24 */ /* 0x000fe200078e02ff */
[----:B------:R-:W-:Y:S01]  /*2280*/  USHF.L.U32 UR50, UR50, 0x5, URZ ;  /* 0x0000000532327899 */ /* 0x000fe2000800063f */
[----:B------:R-:W-:Y:S01]  /*2290*/  IMAD.WIDE.U32 R128, R3, c[0x0][0x218], R128 ;  /* 0x0000860003807a25 */ /* 0x000fe200078e0080 */
[----:B------:R1:W-:Y:S01]  /*22a0*/  @P0 LDGSTS.E.BYPASS.LTC128B.128 [R123+0xe080], [R4.64+0x100], !P5 ;  /* 0x0e080100047b0fae */ /* 0x0003e2000e901d5e */
[----:B------:R-:W-:-:S02]  /*22b0*/  USHF.L.U32 UR51, UR51, 0x5, URZ ;  /* 0x0000000533337899 */ /* 0x000fc4000800063f */
[----:B------:R-:W-:Y:S01]  /*22c0*/  IMAD R97, R85, c[0x0][0x284], R2 ;  /* 0x0000a10055617a24 */ /* 0x000fe200078e0202 */
[----:B------:R1:W-:Y:S01]  /*22d0*/  @P0 LDGSTS.E.BYPASS.LTC128B.128 [R123+0xf880], [R4.64+0x180], !P4 ;  /* 0x0f880180047b0fae */ /* 0x0003e2000e101d5e */
[----:B------:R-:W-:Y:S01]  /*22e0*/  IADD3 R89, P0, R125, UR38, RZ ;  /* 0x000000267d597c10 */ /* 0x000fe2000ff1e0ff */
[----:B------:R-:W-:Y:S01]  /*22f0*/  IMAD R3, R85, c[0x0][0x294], R0 ;  /* 0x0000a50055037a24 */ /* 0x000fe200078e0200 */
[----:B------:R-:W-:Y:S01]  /*2300*/  IADD3 R87, R129, UR10, RZ ;  /* 0x0000000a81577c10 */ /* 0x000fe2000fffe0ff */
[----:B------:R-:W0:Y:S01]  /*2310*/  LDGDEPBAR ;  /* 0x00000000000079af */ /* 0x000e220000000000 */
[----:B------:R-:W-:Y:S01]  /*2320*/  IADD3.X R88, R88, UR39, RZ, P0, !PT ;  /* 0x0000002758587c10 */ /* 0x000fe200087fe4ff */
[----:B------:R-:W-:Y:S02]  /*2330*/  IMAD.IADD R99, R141, 0x1, R97 ;  /* 0x000000018d637824 */ /* 0x000fe400078e0261 */
[----:B------:R-:W-:Y:S01]  /*2340*/  BAR.SYNC.DEFER_BLOCKING 0x0 ;  /* 0x0000000000007b1d */ /* 0x000fe20000010000 */
[----:B------:R-:W-:Y:S01]  /*2350*/  IADD3 R93, P1, P0, R144, UR46, R14 ;  /* 0x0000002e905d7c10 */ /* 0x000fe2000f83e00e */
[----:B------:R-:W-:-:S02]  /*2360*/  IMAD.IADD R97, R97, 0x1, R137 ;  /* 0x0000000161617824 */ /* 0x000fc400078e0289 */
[----:B------:R-:W-:Y:S01]  /*2370*/  IMAD.IADD R98, R139, 0x1, R3 ;  /* 0x000000018b627824 */ /* 0x000fe200078e0203 */
[----:B------:R-:W-:Y:S01]  /*2380*/  IADD3.X R92, R103, UR11, R15, P1, P0 ;  /* 0x0000000b675c7c10 */ /* 0x000fe20008fe040f */
[----:B------:R-:W-:Y:S01]  /*2390*/  IMAD.IADD R96, R3, 0x1, R135 ;  /* 0x0000000103607824 */ /* 0x000fe200078e0287 */
[----:B------:R-:W-:Y:S01]  /*23a0*/  ISETP.NE.AND P0, PT, RZ, UR52, PT ;  /* 0x00000034ff007c0c */ /* 0x000fe2000bf05270 */
[----:B------:R-:W-:Y:S02]  /*23b0*/  IMAD.SHL.U32 R109, R109, 0x2, RZ ;  /* 0x000000026d6d7824 */ /* 0x000fe400078e00ff */
[----:B------:R-:W-:Y:S01]  /*23c0*/  IMAD.SHL.U32 R111, R111, 0x2, RZ ;  /* 0x000000026f6f7824 */ /* 0x000fe200078e00ff */
[----:B------:R-:W-:Y:S01]  /*23d0*/  P2R R124, PR, RZ, 0x1 ;  /* 0x00000001ff7c7803 */ /* 0x000fe20000000000 */
[----:B------:R-:W-:Y:S02]  /*23e0*/  IMAD.SHL.U32 R107, R107, 0x2, RZ ;  /* 0x000000026b6b7824 */ /* 0x000fe400078e00ff */
.L_x_1062:
[----:B------:R-:W-:Y:S01]  /*23f0*/  ISETP.GE.AND P2, PT, R100, 0x1, PT ;  /* 0x000000016400780c */ /* 0x000fe20003f46270 */
[----:B------:R-:W-:Y:S01]  /*2400*/  USHF.R.S32.HI UR10, URZ, 0x1f, UR6 ;  /* 0x0000001f3f0a7899 */ /* 0x000fe20008011406 */
[----:B------:R-:W-:Y:S01]  /*2410*/  IMAD.U32 R0, RZ, RZ, UR44 ;  /* 0x0000002cff007e24 */ /* 0x000fe2000f8e00ff */
[----:B------:R-:W-:Y:S01]  /*2420*/  UIMAD UR43, UR27, UR6, URZ ;  /* 0x000000061b2b72a4 */ /* 0x000fe2000f8e023f */
[----:B------:R-:W-:Y:S04]  /*2430*/  DEPBAR.LE SB0, 0x0 ;  /* 0x000080000000791a */ /* 0x000fe80000000000 */
[----:B------:R-:W-:Y:S01]  /*2440*/  UIMAD.WIDE.U32 UR58, UR32, UR6, URZ ;  /* 0x00000006203a72a5 */ /* 0x000fe2000f8e003f */
[----:B------:R-:W-:Y:S01]  /*2450*/  BAR.SYNC.DEFER_BLOCKING 0x0 ;  /* 0x0000000000007b1d */ /* 0x000fe20000010000 */
[----:B------:R-:W-:Y:S01]  /*2460*/  UIMAD UR43, UR10, UR32, UR43 ;  /* 0x000000200a2b72a4 */ /* 0x000fe2000f8e022b */
[----:B-1----:R-:W-:Y:S03]  /*2470*/  IMAD.U32 R5, RZ, RZ, UR42 ;  /* 0x0000002aff057e24 */ /* 0x002fe6000f8e00ff */
[C---:B------:R-:W-:Y:S01]  /*2480*/  IADD3 R3, P1, P0, R93.reuse, UR58, R0 ;  /* 0x0000003a5d037c10 */ /* 0x040fe2000f83e000 */
[----:B------:R-:W-:Y:S06]  /*2490*/  UIADD3 UR43, UR59, UR43, URZ ;  /* 0x0000002b3b2b7290 */ /* 0x000fec000fffe03f */
[C---:B------:R-:W-:Y:S02]  /*24a0*/  IADD3.X R0, R92.reuse, UR43, R5, P1, P0 ;  /* 0x0000002b5c007c10 */ /* 0x040fe40008fe0405 */
[----:B------:R-:W-:Y:S04]  /*24b0*/  IADD3 R5, P0, R93, UR58, RZ ;  /* 0x0000003a5d057c10 */ /* 0x000fe8000ff1e0ff */
[----:B------:R-:W-:Y:S02]  /*24c0*/  IADD3.X R2, R92, UR43, RZ, P0, !PT ;  /* 0x0000002b5c027c10 */ /* 0x000fe400087fe4ff */
[C---:B------:R-:W-:Y:S04]  /*24d0*/  LEA R78, P0, R5.reuse, c[0x0][0x1c8], 0x1 ;  /* 0x00007200054e7a11 */ /* 0x040fe800078008ff */
[----:B------:R-:W-:Y:S01]  /*24e0*/  LEA.HI.X R79, R5, c[0x0][0x1cc], R2, 0x1, P0 ;  /* 0x00007300054f7a11 */ /* 0x000fe200000f0c02 */
[----:B------:R-:W-:Y:S01]  /*24f0*/  BSSY B2, `(.L_x_1023) ;  /* 0x00004e7000027945 */ /* 0x000fe20003800000 */
[C---:B------:R-:W-:Y:S04]  /*2500*/  LEA R76, P0, R3.reuse, c[0x0][0x1c8], 0x1 ;  /* 0x00007200034c7a11 */ /* 0x040fe800078008ff */
[----:B------:R-:W-:Y:S01]  /*2510*/  LEA.HI.X R77, R3, c[0x0][0x1cc], R0, 0x1, P0 ;  /* 0x00007300034d7a11 */ /* 0x000fe200000f0c00 */
[----:B------:R-:W-:-:S05]  /*2520*/  @!P2 BRA `(.L_x_1024) ;  /* 0x00004b800000a947 */ /* 0x000fca0003800000 */
[----:B------:R-:W-:Y:S01]  /*2530*/  UIMAD UR39, UR34, UR6, URZ ;  /* 0x00000006222772a4 */ /* 0x000fe2000f8e023f */
[----:B------:R-:W-:Y:S01]  /*2540*/  ISETP.NE.AND P2, PT, R124, RZ, PT ;  /* 0x000000ff7c00720c */ /* 0x000fe20003f45270 */
        /* <DEDUP_REMOVED lines=23> */
[----:B------:R-:W-:Y:S01]  /*26c0*/  IADD3 R3, P0, R140, UR56, RZ ;  /* 0x000000388c037c10 */ /* 0x000fe2000ff1e0ff */
[----:B------:R-:W-:Y:S01]  /*26d0*/  CS2R R74, SRZ ;  /* 0x00000000004a7805 */ /* 0x000fe2000001ff00 */
[----:B------:R-:W-:Y:S01]  /*26e0*/  CS2R R46, SRZ ;  /* 0x00000000002e7805 */ /* 0x000fe2000001ff00 */
[----:B------:R-:W-:Y:S01]  /*26f0*/  CS2R R72, SRZ ;  /* 0x0000000000487805 */ /* 0x000fe2000001ff00 */
[----:B------:R-:W-:Y:S01]  /*2700*/  IADD3.X R0, R99, UR39, RZ, P0, !PT ;  /* 0x0000002763007c10 */ /* 0x000fe200087fe4ff */
[----:B------:R-:W-:Y:S01]  /*2710*/  CS2R R42, SRZ ;  /* 0x00000000002a7805 */ /* 0x000fe2000001ff00 */
[----:B------:R-:W-:Y:S01]  /*2720*/  IADD3 R5, P0, R138, UR54, RZ ;  /* 0x000000368a057c10 */ /* 0x000fe2000ff1e0ff */
[----:B------:R-:W-:Y:S01]  /*2730*/  CS2R R70, SRZ ;  /* 0x0000000000467805 */ /* 0x000fe2000001ff00 */
[----:B------:R-:W-:Y:S01]  /*2740*/  CS2R R38, SRZ ;  /* 0x0000000000267805 */ /* 0x000fe2000001ff00 */
[----:B------:R-:W-:Y:S01]  /*2750*/  CS2R R66, SRZ ;  /* 0x0000000000427805 */ /* 0x000fe2000001ff00 */
[----:B------:R-:W-:Y:S01]  /*2760*/  IADD3.X R2, R98, UR38, RZ, P0, !PT ;  /* 0x0000002662027c10 */ /* 0x000fe200087fe4ff */
        /* <DEDUP_REMOVED lines=21> */
.L_x_1027:
[----:B------:R-:W-:Y:S05]  /*28c0*/  BSYNC B0 ;  /* 0x0000000000007941 */ /* 0x000fea0003800000 */
.L_x_1026:
[----:B------:R-:W-:Y:S01]  /*28d0*/  ISETP.GE.AND P3, PT, R120, UR52, PT ;  /* 0x0000003478007c0c */ /* 0x000fe2000bf66270 */
[----:B-----5:R-:W-:Y:S01]  /*28e0*/  IMAD.MOV.U32 R8, RZ, RZ, R66 ;  /* 0x000000ffff087224 */ /* 0x020fe200078e0042 */
[----:B------:R-:W-:Y:S01]  /*28f0*/  MOV R4, R32 ;  /* 0x0000002000047202 */ /* 0x000fe20000000f00 */
[----:B-1----:R-:W-:Y:S01]  /*2900*/  IMAD.MOV.U32 R7, RZ, RZ, R67 ;  /* 0x000000ffff077224 */ /* 0x002fe200078e0043 */
[----:B------:R-:W-:Y:S01]  /*2910*/  MOV R0, R39 ;  /* 0x0000002700007202 */ /* 0x000fe20000000f00 */
        /* <DEDUP_REMOVED lines=31> */
[----:B------:R-:W-:Y:S01]  /*2b10*/  IMAD.U32 R7, RZ, RZ, UR50 ;  /* 0x00000032ff077e24 */ /* 0x000fe2000f8e00ff */
[----:B------:R-:W-:Y:S01]  /*2b20*/  CS2R R64, SRZ ;  /* 0x0000000000407805 */ /* 0x000fe2000001ff00 */
[----:B------:R-:W-:Y:S01]  /*2b30*/  IMAD.U32 R0, RZ, RZ, UR49 ;  /* 0x00000031ff007e24 */ /* 0x000fe2000f8e00ff */
[----:B------:R-:W-:Y:S01]  /*2b40*/  CS2R R30, SRZ ;  /* 0x00000000001e7805 */ /* 0x000fe2000001ff00 */
[----:B------:R-:W-:Y:S01]  /*2b50*/  IMAD.U32 R5, RZ, RZ, UR51 ;  /* 0x00000033ff057e24 */ /* 0x000fe2000f8e00ff */
[----:B------:R-:W-:Y:S01]  /*2b60*/  IADD3 R7, P1, P0, R140, UR56, R7 ;  /* 0x000000388c077c10 */ /* 0x000fe2000f83e007 */
[----:B------:R-:W-:Y:S01]  /*2b70*/  IMAD.U32 R3, RZ, RZ, UR9 ;  /* 0x00000009ff037e24 */ /* 0x000fe2000f8e00ff */
        /* <DEDUP_REMOVED lines=8> */
[----:B------:R-:W-:Y:S02]  /*2c00*/  IADD3.X R2, R98, UR38, R3, P1, P0 ;  /* 0x0000002662027c10 */ /* 0x000fe40008fe0403 */
        /* <DEDUP_REMOVED lines=20> */
.L_x_1029:
[----:B------:R-:W-:Y:S05]  /*2d50*/  BSYNC B0 ;  /* 0x0000000000007941 */ /* 0x000fea0003800000 */
.L_x_1028:
[----:B-1---5:R-:W-:Y:S01]  /*2d60*/  MOV R20, R59 ;  /* 0x0000003b00147202 */ /* 0x022fe20000000f00 */
[----:B------:R-:W-:Y:S01]  /*2d70*/  IMAD.MOV.U32 R23, RZ, RZ, R54 ;  /* 0x000000ffff177224 */ /* 0x000fe200078e0036 */
[----:B------:R-:W-:Y:S01]  /*2d80*/  MOV R3, R19 ;  /* 0x0000001300037202 */ /* 0x000fe20000000f00 */
        /* <DEDUP_REMOVED lines=31> */
[----:B------:R-:W-:Y:S01]  /*2f80*/  @!P0 SHF.R.U64 R41, R46, 0x10, R47 ;  /* 0x000000102e298819 */ /* 0x000fe2000000122f */
[----:B------:R-:W-:Y:S01]  /*2f90*/  @!P0 HADD2.F32 R49, -RZ, R49.H0_H0 ;  /* 0x20000031ff318230 */ /* 0x000fe20000004100 */
        /* <DEDUP_REMOVED lines=22> */
[----:B------:R-:W-:Y:S01]  /*3100*/  @!P0 FFMA.FTZ R81, R34, R51, -R81 ;  /* 0x0000003322518223 */ /* 0x000fe20000010851 */
        /* <DEDUP_REMOVED lines=23> */
.L_x_1033:
[----:B------:R-:W-:Y:S05]  /*3280*/  BSYNC B0 ;  /* 0x0000000000007941 */ /* 0x000fea0003800000 */
.L_x_1032:
        /* <DEDUP_REMOVED lines=56> */
.L_x_1035:
[----:B------:R-:W-:Y:S05]  /*3610*/  BSYNC B0 ;  /* 0x0000000000007941 */ /* 0x000fea0003800000 */
.L_x_1034:
        /* <DEDUP_REMOVED lines=30> */
[-C--:B------:R-:W-:Y:S02]  /*3800*/  @!P0 FFMA.FTZ R45, R37, R40.reuse, -R45 ;  /* 0x00000028252d8223 */ /* 0x080fe4000001082d */
[----:B------:R-:W-:Y:S01]  /*3810*/  @!P0 FMUL.FTZ R2, R36, R29 ;  /* 0x0000001d24028220 */ /* 0x000fe20000410000 */
[----:B------:R-:W-:Y:S01]  /*3820*/  @!P0 MOV R29, R23 ;  /* 0x00000017001d8202 */ /* 0x000fe20000000f00 */
[----:B------:R-:W-:Y:S01]  /*3830*/  @!P0 FFMA.FTZ R0, R41, R40, R0 ;  /* 0x0000002829008223 */ /* 0x000fe20000010000 */
[----:B------:R-:W-:Y:S01]  /*3840*/  @!P0 HADD2.F32 R40, -RZ, R34.H1_H1 ;  /* 0x30000022ff288230 */ /* 0x000fe20000004100 */
[-C--:B------:R-:W-:Y:S02]  /*3850*/  @!P0 FMUL.FTZ R3, R35, R28.reuse ;  /* 0x0000001c23038220 */ /* 0x080fe40000410000 */
[----:B------:R-:W-:Y:S01]  /*3860*/  @!P0 FFMA.FTZ R2, R42, R43, R2 ;  /* 0x0000002b2a028223 */ /* 0x000fe20000010002 */
[----:B------:R-:W-:Y:S01]  /*3870*/  @!P0 F2FP.PACK_AB R45, R0, R45 ;  /* 0x0000002d002d823e */ /* 0x000fe200000000ff */
[C---:B------:R-:W-:Y:S01]  /*3880*/  @!P0 FMUL.FTZ R48, R40.reuse, R28 ;  /* 0x0000001c28308220 */ /* 0x040fe20000410000 */
        /* <DEDUP_REMOVED lines=17> */
.L_x_1037:
[----:B------:R-:W-:Y:S05]  /*39a0*/  BSYNC B0 ;  /* 0x0000000000007941 */ /* 0x000fea0003800000 */
.L_x_1036:
        /* <DEDUP_REMOVED lines=44> */
[----:B------:R-:W-:Y:S01]  /*3c70*/  @!P0 HADD2.F32 R35, -RZ, R62.H0_H0 ;  /* 0x2000003eff238230 */ /* 0x000fe20000004100 */
[C---:B------:R-:W-:Y:S02]  /*3c80*/  @!P0 FMUL.FTZ R4, R29.reuse, R32 ;  /* 0x000000201d048220 */ /* 0x040fe40000410000 */
[-C--:B------:R-:W-:Y:S02]  /*3c90*/  @!P0 FFMA.FTZ R44, R29, R40.reuse, -R44 ;  /* 0x000000281d2c8223 */ /* 0x080fe4000001082c */
[-C--:B------:R-:W-:Y:S02]  /*3ca0*/  @!P0 FFMA.FTZ R3, R36, R35.reuse, R3 ;  /* 0x0000002324038223 */ /* 0x080fe40000010003 */
[----:B------:R-:W-:Y:S02]  /*3cb0*/  @!P0 FFMA.FTZ R42, R34, R35, -R42 ;  /* 0x00000023222a8223 */ /* 0x000fe4000001082a */
[----:B------:R-:W-:Y:S03]  /*3cc0*/  @!P0 FFMA.FTZ R4, R39, R40, R4 ;  /* 0x0000002827048223 */ /* 0x000fe60000010004 */
[----:B------:R-:W-:Y:S02]  /*3cd0*/  @!P0 F2FP.PACK_AB R42, R3, R42 ;  /* 0x0000002a032a823e */ /* 0x000fe400000000ff */
[----:B------:R-:W-:Y:S02]  /*3ce0*/  @!P0 F2FP.PACK_AB R43, R4, R44 ;  /* 0x0000002c042b823e */ /* 0x000fe400000000ff */
[----:B------:R-:W-:Y:S02]  /*3cf0*/  @!P0 MOV R22, R42 ;  /* 0x0000002a00168202 */ /* 0x000fe40000000f00 */
[----:B------:R-:W-:Y:S05]  /*3d00*/  @!P0 MOV R23, R43 ;  /* 0x0000002b00178202 */ /* 0x000fea0000000f00 */
[----:B------:R1:W-:Y:S02]  /*3d10*/  STG.E.128 [R78.64+0x180], R20 ;  /* 0x000180144e007986 */ /* 0x0003e4000c101d1e */
.L_x_1031:
[----:B------:R-:W-:Y:S05]  /*3d20*/  BSYNC B1 ;  /* 0x0000000000017941 */ /* 0x000fea0003800000 */
.L_x_1030:
        /* <DEDUP_REMOVED lines=57> */
.L_x_1040:
[----:B------:R-:W-:Y:S05]  /*40c0*/  BSYNC B0 ;  /* 0x0000000000007941 */ /* 0x000fea0003800000 */
.L_x_1039:
        /* <DEDUP_REMOVED lines=56> */
.L_x_1042:
[----:B------:R-:W-:Y:S05]  /*4450*/  BSYNC B0 ;  /* 0x0000000000007941 */ /* 0x000fea0003800000 */
.L_x_1041:
        /* <DEDUP_REMOVED lines=56> */
.L_x_1044:
[----:B------:R-:W-:Y:S05]  /*47e0*/  BSYNC B0 ;  /* 0x0000000000007941 */ /* 0x000fea0003800000 */
.L_x_1043:
        /* <DEDUP_REMOVED lines=56> */
.L_x_1025:
        /* <DEDUP_REMOVED lines=36> */
.L_x_1046:
[----:B------:R-:W-:Y:S05]  /*4db0*/  BSYNC B0 ;  /* 0x0000000000007941 */ /* 0x000fea0003800000 */
.L_x_1045:
[----:B------:R-:W-:Y:S01]  /*4dc0*/  ISETP.GE.AND P3, PT, R120, UR52, PT ;  /* 0x0000003478007c0c */ /* 0x000fe2000bf66270 */
[----:B-----5:R-:W-:Y:S01]  /*4dd0*/  IMAD.MOV.U32 R8, RZ, RZ, R74 ;  /* 0x000000ffff087224 */ /* 0x020fe200078e004a */
[----:B-1----:R-:W-:Y:S01]  /*4de0*/  MOV R4, R34 ;  /* 0x0000002200047202 */ /* 0x002fe20000000f00 */
[----:B------:R-:W-:Y:S01]  /*4df0*/  IMAD.MOV.U32 R7, RZ, RZ, R75 ;  /* 0x000000ffff077224 */ /* 0x000fe200078e004b */
        /* <DEDUP_REMOVED lines=59> */
.L_x_1048:
[----:B------:R-:W-:Y:S05]  /*51b0*/  BSYNC B0 ;  /* 0x0000000000007941 */ /* 0x000fea0003800000 */
.L_x_1047:
        /* <DEDUP_REMOVED lines=26> */
[----:B------:R-:W-:Y:S01]  /*5360*/  IADD3 R90, P0, R144, UR58, RZ ;  /* 0x0000003a905a7c10 */ /* 0x000fe2000ff1e0ff */
[----:B------:R-:W-:Y:S03]  /*5370*/  BSSY B0, `(.L_x_1051) ;  /* 0x0000074000007945 */ /* 0x000fe60003800000 */
[----:B------:R-:W-:Y:S02]  /*5380*/  IADD3.X R127, R103, UR43, RZ, P0, !PT ;  /* 0x0000002b677f7c10 */ /* 0x000fe400087fe4ff */
[----:B------:R-:W-:Y:S11]  /*5390*/  ISETP.GE.AND P0, PT, R14, c[0x0][0x1d4], PT ;  /* 0x000075000e007a0c */ /* 0x000ff60003f06270 */
[----:B------:R-:W-:Y:S02]  /*53a0*/  @!UPT UIADD3 URZ, URZ, URZ, URZ ;  /* 0x0000003f3f3ff290 */ /* 0x000fe4000fffe03f */
[----:B------:R-:W-:-:S05]  /*53b0*/  @P0 BRA `(.L_x_1052) ;  /* 0x000006f000000947 */ /* 0x000fca0003800000 */
[----:B------:R-:W1:Y:S01]  /*53c0*/  LDS.128 R80, [R113+0xa080] ;  /* 0x00a0800071507984 */ /* 0x000e620000000c00 */
[----:B------:R-:W-:Y:S02]  /*53d0*/  ISETP.GE.AND P2, PT, R116, c[0x0][0x1d4], PT ;  /* 0x0000750074007a0c */ /* 0x000fe40003f46270 */
[C---:B------:R-:W-:Y:S04]  /*53e0*/  IADD3 R151, P1, P0, R90.reuse, UR46, R119 ;  /* 0x0000002e5a977c10 */ /* 0x040fe8000f83e077 */
[C---:B------:R-:W-:Y:S01]  /*53f0*/  IADD3.X R150, R127.reuse, UR11, R106, P1, P0 ;  /* 0x0000000b7f967c10 */ /* 0x040fe20008fe046a */
[----:B------:R-:W2:Y:S06]  /*5400*/  LDS.128 R28, [R114+0xa080] ;  /* 0x00a08000721c7984 */ /* 0x000eac0000000c00 */
[----:B------:R-:W-:Y:S04]  /*5410*/  @!P2 IADD3 R149, P1, P0, R90, UR46, R116 ;  /* 0x0000002e5a95ac10 */ /* 0x000fe8000f83e074 */
[----:B------:R-:W-:Y:S02]  /*5420*/  @!P2 IADD3.X R148, R127, UR11, R104, P1, P0 ;  /* 0x0000000b7f94ac10 */ /* 0x000fe40008fe0468 */
        /* <DEDUP_REMOVED lines=12> */
[----:B------:R-:W-:Y:S01]  /*54f0*/  @!P0 SHF.R.U32.HI R40, RZ, 0x10, R43 ;  /* 0x00000010ff288819 */ /* 0x000fe2000001162b */
[----:B------:R-:W-:Y:S01]  /*5500*/  @!P0 HADD2.F32 R45, -RZ, R45.H0_H0 ;  /* 0x2000002dff2d8230 */ /* 0x000fe20000004100 */
[----:B--2---:R-:W-:Y:S01]  /*5510*/  @!P0 MOV R43, R28 ;  /* 0x0000001c002b8202 */ /* 0x004fe20000000f00 */
[----:B------:R-:W-:Y:S01]  /*5520*/  @!P0 HADD2.F32 R42, -RZ, R42.H0_H0 ;  /* 0x2000002aff2a8230 */ /* 0x000fe20000004100 */
[--C-:B------:R-:W-:Y:S01]  /*5530*/  @!P0 SHF.R.U64 R53, R48, 0x10, R49.reuse ;  /* 0x0000001030358819 */ /* 0x100fe20000001231 */
[----:B------:R-:W-:Y:S01]  /*5540*/  @!P0 HADD2.F32 R48, -RZ, R55.H0_H0 ;  /* 0x20000037ff308230 */ /* 0x000fe20000004100 */
[----:B------:R-:W-:Y:S01]  /*5550*/  @!P0 SHF.R.U32.HI R54, RZ, 0x10, R49 ;  /* 0x00000010ff368819 */ /* 0x000fe20000011631 */
[----:B------:R-:W-:Y:S01]  /*5560*/  @!P0 HADD2.F32 R46, -RZ, R43.H0_H0 ;  /* 0x2000002bff2e8230 */ /* 0x000fe20000004100 */
[----:B------:R-:W-:Y:S01]  /*5570*/  @!P0 SHF.R.U64 R58, R50, 0x10, R51 ;  /* 0x00000010323a8819 */ /* 0x000fe20000001233 */
[----:B------:R-:W-:Y:S01]  /*5580*/  @!P0 HADD2.F32 R49, -RZ, R52.H1_H1 ;  /* 0x30000034ff318230 */ /* 0x000fe20000004100 */
[-C--:B------:R-:W-:Y:S01]  /*5590*/  @!P0 FMUL.FTZ R148, R48, R47.reuse ;  /* 0x0000002f30948220 */ /* 0x080fe20000410000 */
[----:B------:R-:W-:Y:S01]  /*55a0*/  @!P0 HADD2.F32 R50, -RZ, R55.H1_H1 ;  /* 0x30000037ff328230 */ /* 0x000fe20000004100 */
[C---:B------:R-:W-:Y:S01]  /*55b0*/  @!P0 FMUL.FTZ R0, R46.reuse, R47 ;  /* 0x0000002f2e008220 */ /* 0x040fe20000410000 */
[----:B------:R-:W-:Y:S01]  /*55c0*/  @!P0 MOV R55, R82 ;  /* 0x0000005200378202 */ /* 0x000fe20000000f00 */
[----:B------:R-:W-:Y:S01]  /*55d0*/  @!P0 FFMA.FTZ R148, R46, R49, -R148 ;  /* 0x000000312e948223 */ /* 0x000fe20000010894 */
[----:B------:R-:W-:Y:S01]  /*55e0*/  @!P0 HADD2.F32 R46, -RZ, R43.H1_H1 ;  /* 0x3000002bff2e8230 */ /* 0x000fe20000004100 */
[----:B------:R-:W-:Y:S01]  /*55f0*/  @!P0 FMUL.FTZ R149, R50, R45 ;  /* 0x0000002d32958220 */ /* 0x000fe20000410000 */
[----:B------:R-:W-:Y:S01]  /*5600*/  @!P0 SHF.R.U32.HI R41, RZ, 0x10, R41 ;  /* 0x00000010ff298819 */ /* 0x000fe20000011629 */
[----:B------:R-:W-:Y:S01]  /*5610*/  @!P0 FFMA.FTZ R0, R48, R49, R0 ;  /* 0x0000003130008223 */ /* 0x000fe20000010000 */
[----:B------:R-:W-:Y:S01]  /*5620*/  @!P0 SHF.R.U32.HI R61, RZ, 0x10, R51 ;  /* 0x00000010ff3d8819 */ /* 0x000fe20000011633 */
[C---:B------:R-:W-:Y:S01]  /*5630*/  @!P0 FMUL.FTZ R2, R46.reuse, R45 ;  /* 0x0000002d2e028220 */ /* 0x040fe20000410000 */
[----:B------:R-:W-:Y:S01]  /*5640*/  @!P0 HADD2.F32 R51, -RZ, R53.H0_H0 ;  /* 0x20000035ff338230 */ /* 0x000fe20000004100 */
[----:B------:R-:W-:Y:S01]  /*5650*/  @!P0 IMAD.MOV.U32 R53, RZ, RZ, R81 ;  /* 0x000000ffff358224 */ /* 0x000fe200078e0051 */
[----:B------:R-:W-:Y:S01]  /*5660*/  @!P0 MOV R45, R29 ;  /* 0x0000001d002d8202 */ /* 0x000fe20000000f00 */
[----:B------:R-:W-:Y:S02]  /*5670*/  @!P0 HADD2.F32 R43, -RZ, R44.H0_H0 ;  /* 0x2000002cff2b8230 */ /* 0x000fe40000004100 */
[-C--:B------:R-:W-:Y:S01]  /*5680*/  @!P0 FFMA.FTZ R149, R46, R51.reuse, -R149 ;  /* 0x000000332e958223 */ /* 0x080fe20000010895 */
[----:B------:R-:W-:Y:S01]  /*5690*/  @!P0 HADD2.F32 R48, -RZ, R53.H0_H0 ;  /* 0x20000035ff308230 */ /* 0x000fe20000004100 */
[----:B------:R-:W-:Y:S01]  /*56a0*/  @!P0 FFMA.FTZ R2, R50, R51, R2 ;  /* 0x0000003332028223 */ /* 0x000fe20000010002 */
[----:B------:R-:W-:Y:S02]  /*56b0*/  @!P0 HADD2.F32 R44, -RZ, R41.H0_H0 ;  /* 0x20000029ff2c8230 */ /* 0x000fe40000004100 */
[----:B------:R-:W-:Y:S01]  /*56c0*/  @!P0 HADD2.F32 R53, -RZ, R53.H1_H1 ;  /* 0x30000035ff358230 */ /* 0x000fe20000004100 */
[----:B------:R-:W-:Y:S01]  /*56d0*/  @!P0 FMUL.FTZ R154, R48, R43 ;  /* 0x0000002b309a8220 */ /* 0x000fe20000410000 */
[--C-:B------:R-:W-:Y:S01]  /*56e0*/  @!P0 HADD2.F32 R41, -RZ, R45.reuse.H1_H1 ;  /* 0x3000002dff298230 */ /* 0x100fe20000004100 */
[----:B------:R-:W-:Y:S01]  /*56f0*/  @!P0 F2FP.PACK_AB R148, R149, R148 ;  /* 0x000000949594823e */ /* 0x000fe200000000ff */
[----:B------:R-:W-:Y:S01]  /*5700*/  @!P0 HADD2.F32 R49, -RZ, R52.H0_H0 ;  /* 0x20000034ff318230 */ /* 0x000fe20000004100 */
[-C--:B------:R-:W-:Y:S01]  /*5710*/  @!P0 FMUL.FTZ R155, R53, R44.reuse ;  /* 0x0000002c359b8220 */ /* 0x080fe20000410000 */
[----:B------:R-:W-:Y:S01]  /*5720*/  @!P0 HADD2.F32 R52, -RZ, R54.H0_H0 ;  /* 0x20000036ff348230 */ /* 0x000fe20000004100 */
[----:B------:R-:W-:Y:S01]  /*5730*/  @!P0 IMAD.MOV.U32 R54, RZ, RZ, R83 ;  /* 0x000000ffff368224 */ /* 0x000fe200078e0053 */
[----:B------:R-:W-:Y:S01]  /*5740*/  @!P0 HADD2.F32 R46, -RZ, R45.H0_H0 ;  /* 0x2000002dff2e8230 */ /* 0x000fe20000004100 */
[C---:B------:R-:W-:Y:S01]  /*5750*/  @!P0 FMUL.FTZ R4, R41.reuse, R44 ;  /* 0x0000002c29048220 */ /* 0x040fe20000410000 */
[----:B------:R-:W-:Y:S01]  /*5760*/  @!P0 MOV R45, R31 ;  /* 0x0000001f002d8202 */ /* 0x000fe20000000f00 */
[----:B------:R-:W-:Y:S01]  /*5770*/  @!P0 FFMA.FTZ R155, R41, R52, -R155 ;  /* 0x00000034299b8223 */ /* 0x000fe2000001089b */
[----:B------:R-:W-:Y:S01]  /*5780*/  @!P0 HADD2.F32 R59, -RZ, R54.H1_H1 ;  /* 0x30000036ff3b8230 */ /* 0x000fe20000004100 */
[C---:B------:R-:W-:Y:S01]  /*5790*/  @!P0 FMUL.FTZ R3, R46.reuse, R43 ;  /* 0x0000002b2e038220 */ /* 0x040fe20000410000 */
[----:B------:R-:W-:Y:S01]  /*57a0*/  @!P0 HADD2.F32 R41, -RZ, R40.H0_H0 ;  /* 0x20000028ff298230 */ /* 0x000fe20000004100 */
[-C--:B------:R-:W-:Y:S01]  /*57b0*/  @!P0 FFMA.FTZ R154, R46, R49.reuse, -R154 ;  /* 0x000000312e9a8223 */ /* 0x080fe2000001089a */
[----:B------:R-:W-:Y:S01]  /*57c0*/  @!P0 HADD2.F32 R61, -RZ, R61.H0_H0 ;  /* 0x2000003dff3d8230 */ /* 0x000fe20000004100 */
[----:B------:R-:W-:Y:S01]  /*57d0*/  @!P0 FFMA.FTZ R3, R48, R49, R3 ;  /* 0x0000003130038223 */ /* 0x000fe20000010003 */
[----:B------:R-:W-:Y:S01]  /*57e0*/  @!P0 HADD2.F32 R40, -RZ, R45.H1_H1 ;  /* 0x3000002dff288230 */ /* 0x000fe20000004100 */
[-C--:B------:R-:W-:Y:S01]  /*57f0*/  @!P0 FMUL.FTZ R157, R59, R41.reuse ;  /* 0x000000293b9d8220 */ /* 0x080fe20000410000 */
[----:B------:R-:W-:Y:S01]  /*5800*/  @!P0 MOV R28, R148 ;  /* 0x00000094001c8202 */ /* 0x000fe20000000f00 */
[----:B------:R-:W-:Y:S01]  /*5810*/  @!P0 FFMA.FTZ R4, R53, R52, R4 ;  /* 0x0000003435048223 */ /* 0x000fe20000010004 */
[----:B------:R-:W-:Y:S01]  /*5820*/  @!P0 F2FP.PACK_AB R155, R155, R154 ;  /* 0x0000009a9b9b823e */ /* 0x000fe200000000ff */
[----:B------:R-:W-:Y:S01]  /*5830*/  @!P0 FMUL.FTZ R8, R40, R41 ;  /* 0x0000002928088220 */ /* 0x000fe20000410000 */
[----:B------:R-:W-:Y:S01]  /*5840*/  @!P0 F2FP.PACK_AB R149, R2, R0 ;  /* 0x000000000295823e */ /* 0x000fe200000000ff */
[----:B------:R-:W-:Y:S01]  /*5850*/  @!P0 FFMA.FTZ R157, R40, R61, -R157 ;  /* 0x0000003d289d8223 */ /* 0x000fe2000001089d */
[--C-:B------:R-:W-:Y:S01]  /*5860*/  @!P0 HADD2.F32 R43, -RZ, R39.reuse.H1_H1 ;  /* 0x30000027ff2b8230 */ /* 0x100fe20000004100 */
[----:B------:R-:W-:Y:S01]  /*5870*/  @!P0 MOV R29, R155 ;  /* 0x0000009b001d8202 */ /* 0x000fe20000000f00 */
[----:B------:R-:W-:Y:S01]  /*5880*/  @!P0 HADD2.F32 R40, -RZ, R39.H0_H0 ;  /* 0x20000027ff288230 */ /* 0x000fe20000004100 */
[----:B------:R-:W-:Y:S01]  /*5890*/  @!P0 IMAD.MOV.U32 R39, RZ, RZ, R30 ;  /* 0x000000ffff278224 */ /* 0x000fe200078e001e */
[----:B------:R-:W-:Y:S01]  /*58a0*/  @!P0 HADD2.F32 R60, -RZ, R54.H0_H0 ;  /* 0x20000036ff3c8230 */ /* 0x000fe20000004100 */
[----:B------:R-:W-:Y:S01]  /*58b0*/  @!P0 MOV R80, R149 ;  /* 0x0000009500508202 */ /* 0x000fe20000000f00 */
[--C-:B------:R-:W-:Y:S01]  /*58c0*/  @!P0 HADD2.F32 R54, -RZ, R55.reuse.H0_H0 ;  /* 0x20000037ff368230 */ /* 0x100fe20000004100 */
[----:B------:R-:W-:Y:S01]  /*58d0*/  @!P0 F2FP.PACK_AB R154, R4, R3 ;  /* 0x00000003049a823e */ /* 0x000fe200000000ff */
[----:B------:R-:W-:Y:S01]  /*58e0*/  @!P0 HADD2.F32 R55, -RZ, R55.H1_H1 ;  /* 0x30000037ff378230 */ /* 0x000fe20000004100 */
[----:B------:R-:W-:Y:S01]  /*58f0*/  @!P0 FMUL.FTZ R156, R60, R43 ;  /* 0x0000002b3c9c8220 */ /* 0x000fe20000410000 */
[--C-:B------:R-:W-:Y:S01]  /*5900*/  @!P0 HADD2.F32 R41, -RZ, R39.reuse.H0_H0 ;  /* 0x20000027ff298230 */ /* 0x100fe20000004100 */
[----:B------:R-:W-:Y:S01]  /*5910*/  @!P0 FMUL.FTZ R158, R54, R40 ;  /* 0x00000028369e8220 */ /* 0x000fe20000410000 */
[----:B------:R-:W-:Y:S01]  /*5920*/  @!P0 HADD2.F32 R39, -RZ, R39.H1_H1 ;  /* 0x30000027ff278230 */ /* 0x000fe20000004100 */
[----:B------:R-:W-:Y:S01]  /*5930*/  @!P0 FMUL.FTZ R159, R55, R42 ;  /* 0x0000002a379f8220 */ /* 0x000fe20000410000 */
[----:B------:R-:W-:Y:S01]  /*5940*/  @!P0 HADD2.F32 R58, -RZ, R58.H0_H0 ;  /* 0x2000003aff3a8230 */ /* 0x000fe20000004100 */
[C---:B------:R-:W-:Y:S01]  /*5950*/  @!P0 FMUL.FTZ R5, R41.reuse, R40 ;  /* 0x0000002829058220 */ /* 0x040fe20000410000 */
[----:B------:R-:W-:Y:S01]  /*5960*/  @!P0 HADD2.F32 R44, -RZ, R45.H0_H0 ;  /* 0x2000002dff2c8230 */ /* 0x000fe20000004100 */
[----:B------:R-:W-:Y:S02]  /*5970*/  @!P0 FFMA.FTZ R158, R41, R56, -R158 ;  /* 0x00000038299e8223 */ /* 0x000fe4000001089e */
[C---:B------:R-:W-:Y:S02]  /*5980*/  @!P0 FFMA.FTZ R159, R39.reuse, R58, -R159 ;  /* 0x0000003a279f8223 */ /* 0x040fe4000001089f */
[----:B------:R-:W-:Y:S02]  /*5990*/  @!P0 FFMA.FTZ R156, R44, R57, -R156 ;  /* 0x000000392c9c8223 */ /* 0x000fe4000001089c */
[----:B------:R-:W-:Y:S01]  /*59a0*/  @!P0 FMUL.FTZ R6, R39, R42 ;  /* 0x0000002a27068220 */ /* 0x000fe20000410000 */
[----:B------:R-:W-:Y:S01]  /*59b0*/  @!P0 F2FP.PACK_AB R159, R159, R158 ;  /* 0x0000009e9f9f823e */ /* 0x000fe200000000ff */
        /* <DEDUP_REMOVED lines=15> */
.L_x_1052:
[----:B------:R-:W-:Y:S05]  /*5ab0*/  BSYNC B0 ;  /* 0x0000000000007941 */ /* 0x000fea0003800000 */
.L_x_1051:
[----:B------:R-:W-:Y:S11]  /*5ac0*/  ISETP.GE.AND P0, PT, R11, c[0x0][0x1d4], PT ;  /* 0x000075000b007a0c */ /* 0x000ff60003f06270 */
[----:B------:R-:W-:Y:S02]  /*5ad0*/  @!UPT UIADD3 URZ, URZ, URZ, URZ ;  /* 0x0000003f3f3ff290 */ /* 0x000fe4000fffe03f */
[----:B------:R-:W-:-:S05]  /*5ae0*/  @P0 BRA `(.L_x_1050) ;  /* 0x000006f000000947 */ /* 0x000fca0003800000 */
[----:B------:R-:W2:Y:S01]  /*5af0*/  LDS.128 R56, [R111+0xa080] ;  /* 0x00a080006f387984 */ /* 0x000ea20000000c00 */
[----:B------:R-:W-:Y:S02]  /*5b00*/  ISETP.GE.AND P2, PT, R115, c[0x0][0x1d4], PT ;  /* 0x0000750073007a0c */ /* 0x000fe40003f46270 */
[C---:B------:R-:W-:Y:S04]  /*5b10*/  IADD3 R61, P1, P0, R90.reuse, UR46, R118 ;  /* 0x0000002e5a3d7c10 */ /* 0x040fe8000f83e076 */
[C---:B------:R-:W-:Y:S01]  /*5b20*/  IADD3.X R60, R127.reuse, UR11, R105, P1, P0 ;  /* 0x0000000b7f3c7c10 */ /* 0x040fe20008fe0469 */
[----:B-1----:R-:W1:Y:S06]  /*5b30*/  LDS.128 R28, [R112+0xa080] ;  /* 0x00a08000701c7984 */ /* 0x002e6c0000000c00 */
        /* <DEDUP_REMOVED lines=10> */
[----:B------:R-:W-:Y:S01]  /*5be0*/  @!P0 IMAD.MOV.U32 R48, RZ, RZ, R59 ;  /* 0x000000ffff308224 */ /* 0x000fe200078e003b */
[----:B------:R-:W-:Y:S01]  /*5bf0*/  @!P0 SHF.R.U64 R34, R34, 0x10, R35 ;  /* 0x0000001022228819 */ /* 0x000fe20000001223 */
[----:B------:R-:W-:Y:S01]  /*5c00*/  @!P0 HADD2.F32 R41, -RZ, R38.H1_H1 ;  /* 0x30000026ff298230 */ /* 0x000fe20000004100 */
[----:B------:R-:W-:Y:S01]  /*5c10*/  @!P0 SHF.R.U64 R39, R32, 0x10, R33 ;  /* 0x0000001020278819 */ /* 0x000fe20000001221 */
[--C-:B------:R-:W-:Y:S01]  /*5c20*/  @!P0 HADD2.F32 R42, -RZ, R44.reuse.H0_H0 ;  /* 0x2000002cff2a8230 */ /* 0x100fe20000004100 */
[----:B------:R-:W-:Y:S01]  /*5c30*/  @!P0 SHF.R.U32.HI R32, RZ, 0x10, R35 ;  /* 0x00000010ff208819 */ /* 0x000fe20000011623 */
[----:B------:R-:W-:Y:S01]  /*5c40*/  @!P0 HADD2.F32 R43, -RZ, R79.H1_H1 ;  /* 0x3000004fff2b8230 */ /* 0x000fe20000004100 */
[----:B-1----:R-:W-:Y:S01]  /*5c50*/  @!P0 MOV R35, R28 ;  /* 0x0000001c00238202 */ /* 0x002fe20000000f00 */
[----:B------:R-:W-:Y:S01]  /*5c60*/  @!P0 HADD2.F32 R39, -RZ, R39.H0_H0 ;  /* 0x20000027ff278230 */ /* 0x000fe20000004100 */
[----:B------:R-:W-:Y:S01]  /*5c70*/  @!P0 FMUL.FTZ R60, R42, R41 ;  /* 0x000000292a3c8220 */ /* 0x000fe20000410000 */
[----:B------:R-:W-:Y:S01]  /*5c80*/  @!P0 HADD2.F32 R44, -RZ, R44.H1_H1 ;  /* 0x3000002cff2c8230 */ /* 0x000fe20000004100 */
[----:B------:R-:W-:Y:S01]  /*5c90*/  @!P0 SHF.R.U32.HI R33, RZ, 0x10, R33 ;  /* 0x00000010ff218819 */ /* 0x000fe20000011621 */
[--C-:B------:R-:W-:Y:S01]  /*5ca0*/  @!P0 HADD2.F32 R40, -RZ, R35.reuse.H0_H0 ;  /* 0x20000023ff288230 */ /* 0x100fe20000004100 */
[----:B------:R-:W-:Y:S01]  /*5cb0*/  @!P0 MOV R50, R58 ;  /* 0x0000003a00328202 */ /* 0x000fe20000000f00 */
[--C-:B------:R-:W-:Y:S01]  /*5cc0*/  @!P0 HADD2.F32 R54, -RZ, R48.reuse.H1_H1 ;  /* 0x30000030ff368230 */ /* 0x100fe20000004100 */
[----:B------:R-:W-:Y:S01]  /*5cd0*/  @!P0 FMUL.FTZ R61, R44, R39 ;  /* 0x000000272c3d8220 */ /* 0x000fe20000410000 */
[----:B------:R-:W-:Y:S01]  /*5ce0*/  @!P0 HADD2.F32 R52, -RZ, R48.H0_H0 ;  /* 0x20000030ff348230 */ /* 0x000fe20000004100 */
[C---:B------:R-:W-:Y:S01]  /*5cf0*/  @!P0 FMUL.FTZ R0, R40.reuse, R41 ;  /* 0x0000002928008220 */ /* 0x040fe20000410000 */
[----:B------:R-:W-:Y:S01]  /*5d00*/  @!P0 HADD2.F32 R48, -RZ, R50.H0_H0 ;  /* 0x20000032ff308230 */ /* 0x000fe20000004100 */
[-C--:B------:R-:W-:Y:S01]  /*5d10*/  @!P0 FFMA.FTZ R60, R40, R43.reuse, -R60 ;  /* 0x0000002b283c8223 */ /* 0x080fe2000001083c */
[----:B------:R-:W-:Y:S01]  /*5d20*/  @!P0 HADD2.F32 R40, -RZ, R35.H1_H1 ;  /* 0x30000023ff288230 */ /* 0x000fe20000004100 */
[----:B------:R-:W-:Y:S01]  /*5d30*/  @!P0 FFMA.FTZ R0, R42, R43, R0 ;  /* 0x0000002b2a008223 */ /* 0x000fe20000010000 */
[--C-:B------:R-:W-:Y:S01]  /*5d40*/  @!P0 SHF.R.U64 R45, R72, 0x10, R73.reuse ;  /* 0x00000010482d8819 */ /* 0x100fe20000001249 */
[--C-:B------:R-:W-:Y:S01]  /*5d50*/  @!P0 HADD2.F32 R42, -RZ, R47.reuse.H0_H0 ;  /* 0x2000002fff2a8230 */ /* 0x100fe20000004100 */
[----:B------:R-:W-:Y:S01]  /*5d60*/  @!P0 SHF.R.U32.HI R46, RZ, 0x10, R73 ;  /* 0x00000010ff2e8819 */ /* 0x000fe20000011649 */
[----:B------:R-:W-:Y:S01]  /*5d70*/  @!P0 FMUL.FTZ R2, R40, R39 ;  /* 0x0000002728028220 */ /* 0x000fe20000410000 */
[----:B------:R-:W-:Y:S01]  /*5d80*/  @!P0 MOV R39, R29 ;  /* 0x0000001d00278202 */ /* 0x000fe20000000f00 */
[----:B------:R-:W-:Y:S01]  /*5d90*/  @!P0 HADD2.F32 R47, -RZ, R47.H1_H1 ;  /* 0x3000002fff2f8230 */ /* 0x000fe20000004100 */
[--C-:B------:R-:W-:Y:S01]  /*5da0*/  @!P0 SHF.R.U32.HI R55, RZ, 0x10, R75.reuse ;  /* 0x00000010ff378819 */ /* 0x100fe2000001164b */
[----:B------:R-:W-:Y:S01]  /*5db0*/  @!P0 HADD2.F32 R35, -RZ, R38.H0_H0 ;  /* 0x20000026ff238230 */ /* 0x000fe20000004100 */
[----:B------:R-:W-:Y:S01]  /*5dc0*/  @!P0 SHF.R.U64 R51, R74, 0x10, R75 ;  /* 0x000000104a338819 */ /* 0x000fe2000000124b */
[----:B------:R-:W-:Y:S02]  /*5dd0*/  @!P0 HADD2.F32 R38, -RZ, R33.H0_H0 ;  /* 0x20000021ff268230 */ /* 0x000fe40000004100 */
[----:B------:R-:W-:Y:S01]  /*5de0*/  @!P0 HADD2.F32 R45, -RZ, R45.H0_H0 ;  /* 0x2000002dff2d8230 */ /* 0x000fe20000004100 */
[----:B------:R-:W-:Y:S01]  /*5df0*/  @!P0 FMUL.FTZ R90, R42, R35 ;  /* 0x000000232a5a8220 */ /* 0x000fe20000410000 */
[--C-:B------:R-:W-:Y:S01]  /*5e00*/  @!P0 HADD2.F32 R33, -RZ, R39.reuse.H1_H1 ;  /* 0x30000027ff218230 */ /* 0x100fe20000004100 */
[-C--:B------:R-:W-:Y:S01]  /*5e10*/  @!P0 FMUL.FTZ R127, R47, R38.reuse ;  /* 0x000000262f7f8220 */ /* 0x080fe20000410000 */
[----:B------:R-:W-:Y:S01]  /*5e20*/  @!P0 HADD2.F32 R46, -RZ, R46.H0_H0 ;  /* 0x2000002eff2e8230 */ /* 0x000fe20000004100 */
[----:B------:R-:W-:Y:S01]  /*5e30*/  @!P0 FFMA.FTZ R61, R40, R45, -R61 ;  /* 0x0000002d283d8223 */ /* 0x000fe2000001083d */
[----:B------:R-:W-:Y:S01]  /*5e40*/  @!P0 HADD2.F32 R40, -RZ, R39.H0_H0 ;  /* 0x20000027ff288230 */ /* 0x000fe20000004100 */
[C---:B------:R-:W-:Y:S01]  /*5e50*/  @!P0 FMUL.FTZ R4, R33.reuse, R38 ;  /* 0x0000002621048220 */ /* 0x040fe20000410000 */
[----:B------:R-:W-:Y:S01]  /*5e60*/  @!P0 MOV R39, R31 ;  /* 0x0000001f00278202 */ /* 0x000fe20000000f00 */
[----:B------:R-:W-:Y:S01]  /*5e70*/  @!P0 FFMA.FTZ R127, R33, R46, -R127 ;  /* 0x0000002e217f8223 */ /* 0x000fe2000001087f */
[----:B------:R-:W-:Y:S01]  /*5e80*/  @!P0 HADD2.F32 R33, -RZ, R32.H0_H0 ;  /* 0x20000020ff218230 */ /* 0x000fe20000004100 */
[----:B------:R-:W-:Y:S01]  /*5e90*/  @!P0 FMUL.FTZ R3, R40, R35 ;  /* 0x0000002328038220 */ /* 0x000fe20000410000 */
[----:B------:R-:W-:Y:S01]  /*5ea0*/  @!P0 HADD2.F32 R55, -RZ, R55.H0_H0 ;  /* 0x20000037ff378230 */ /* 0x000fe20000004100 */
[----:B------:R-:W-:Y:S01]  /*5eb0*/  @!P0 FFMA.FTZ R2, R44, R45, R2 ;  /* 0x0000002d2c028223 */ /* 0x000fe20000010002 */
[--C-:B------:R-:W-:Y:S01]  /*5ec0*/  @!P0 HADD2.F32 R32, -RZ, R39.reuse.H1_H1 ;  /* 0x30000027ff208230 */ /* 0x100fe20000004100 */
[-C--:B------:R-:W-:Y:S01]  /*5ed0*/  @!P0 FMUL.FTZ R149, R54, R33.reuse ;  /* 0x0000002136958220 */ /* 0x080fe20000410000 */
[----:B------:R-:W-:Y:S01]  /*5ee0*/  @!P0 HADD2.F32 R38, -RZ, R39.H0_H0 ;  /* 0x20000027ff268230 */ /* 0x000fe20000004100 */
[----:B------:R-:W-:Y:S01]  /*5ef0*/  @!P0 F2FP.PACK_AB R60, R61, R60 ;  /* 0x0000003c3d3c823e */ /* 0x000fe200000000ff */
[--C-:B------:R-:W-:Y:S01]  /*5f00*/  @!P0 HADD2.F32 R35, -RZ, R37.reuse.H1_H1 ;  /* 0x30000025ff238230 */ /* 0x100fe20000004100 */
[----:B------:R-:W-:Y:S01]  /*5f10*/  @!P0 FMUL.FTZ R8, R32, R33 ;  /* 0x0000002120088220 */ /* 0x000fe20000410000 */
[----:B------:R-:W-:Y:S01]  /*5f20*/  @!P0 F2FP.PACK_AB R61, R2, R0 ;  /* 0x00000000023d823e */ /* 0x000fe200000000ff */
[----:B------:R-:W-:Y:S01]  /*5f30*/  @!P0 FFMA.FTZ R149, R32, R55, -R149 ;  /* 0x0000003720958223 */ /* 0x000fe20000010895 */
[----:B------:R-:W-:Y:S01]  /*5f40*/  @!P0 MOV R28, R60 ;  /* 0x0000003c001c8202 */ /* 0x000fe20000000f00 */
[----:B------:R-:W-:Y:S01]  /*5f50*/  @!P0 IMAD.MOV.U32 R32, RZ, RZ, R30 ;  /* 0x000000ffff208224 */ /* 0x000fe200078e001e */
[----:B------:R-:W-:Y:S01]  /*5f60*/  @!P0 MOV R56, R61 ;  /* 0x0000003d00388202 */ /* 0x000fe20000000f00 */
[-C--:B------:R-:W-:Y:S01]  /*5f70*/  @!P0 FMUL.FTZ R148, R52, R35.reuse ;  /* 0x0000002334948220 */ /* 0x080fe20000410000 */
[----:B------:R-:W-:Y:S01]  /*5f80*/  @!P0 HADD2.F32 R50, -RZ, R50.H1_H1 ;  /* 0x30000032ff328230 */ /* 0x000fe20000004100 */
[----:B------:R-:W-:Y:S01]  /*5f90*/  @!P0 FMUL.FTZ R7, R38, R35 ;  /* 0x0000002326078220 */ /* 0x000fe20000410000 */
        /* <DEDUP_REMOVED lines=36> */
.L_x_1050:
[----:B------:R-:W-:Y:S05]  /*61e0*/  BSYNC B1 ;  /* 0x0000000000017941 */ /* 0x000fea0003800000 */
.L_x_1049:
[----:B-1----:R-:W-:Y:S04]  /*61f0*/  IADD3 R56, P0, R142, UR58, RZ ;  /* 0x0000003a8e387c10 */ /* 0x002fe8000ff1e0ff */
[----:B------:R-:W-:Y:S01]  /*6200*/  IADD3.X R57, R101, UR43, RZ, P0, !PT ;  /* 0x0000002b65397c10 */ /* 0x000fe200087fe4ff */
[----:B------:R-:W-:-:S05]  /*6210*/  @P3 BRA `(.L_x_1038) ;  /* 0x0000114000003947 */ /* 0x000fca0003800000 */
[----:B------:R-:W-:Y:S01]  /*6220*/  ISETP.GE.AND P0, PT, R14, c[0x0][0x1d4], PT ;  /* 0x000075000e007a0c */ /* 0x000fe20003f06270 */
[----:B------:R-:W-:Y:S01]  /*6230*/  @!UPT UIADD3 URZ, URZ, URZ, URZ ;  /* 0x0000003f3f3ff290 */ /* 0x000fe2000fffe03f */
[----:B------:R-:W-:Y:S11]  /*6240*/  BSSY B0, `(.L_x_1053) ;  /* 0x0000071000007945 */ /* 0x000ff60003800000 */
        /* <DEDUP_REMOVED lines=14> */
[----:B-1----:R-:W-:Y:S01]  /*6330*/  @!P0 IMAD.MOV.U32 R39, RZ, RZ, R53 ;  /* 0x000000ffff278224 */ /* 0x002fe200078e0035 */
[----:B------:R-:W-:Y:S01]  /*6340*/  @!P0 MOV R37, R52 ;  /* 0x0000003400258202 */ /* 0x000fe20000000f00 */
[----:B------:R-:W-:Y:S01]  /*6350*/  @!P0 IMAD.MOV.U32 R41, RZ, RZ, R55 ;  /* 0x000000ffff298224 */ /* 0x000fe200078e0037 */
[----:B------:R-:W-:Y:S01]  /*6360*/  @!P0 SHF.R.U64 R26, R26, 0x10, R27 ;  /* 0x000000101a1a8819 */ /* 0x000fe2000000121b */
[----:B------:R-:W-:Y:S01]  /*6370*/  @!P0 HADD2.F32 R34, -RZ, R36.H1_H1 ;  /* 0x30000024ff228230 */ /* 0x000fe20000004100 */
[----:B------:R-:W-:Y:S01]  /*6380*/  @!P0 SHF.R.U64 R32, R24, 0x10, R25 ;  /* 0x0000001018208819 */ /* 0x000fe20000001219 */
[----:B------:R-:W-:Y:S01]  /*6390*/  @!P0 HADD2.F32 R35, -RZ, R37.H0_H0 ;  /* 0x20000025ff238230 */ /* 0x000fe20000004100 */
[----:B------:R-:W-:Y:S01]  /*63a0*/  @!P0 SHF.R.U32.HI R24, RZ, 0x10, R27 ;  /* 0x00000010ff188819 */ /* 0x000fe2000001161b */
[----:B------:R-:W-:Y:S01]  /*63b0*/  @!P0 HADD2.F32 R38, -RZ, R77.H1_H1 ;  /* 0x3000004dff268230 */ /* 0x000fe20000004100 */
[----:B--2---:R-:W-:Y:S01]  /*63c0*/  @!P0 MOV R27, R28 ;  /* 0x0000001c001b8202 */ /* 0x004fe20000000f00 */
[----:B------:R-:W-:Y:S01]  /*63d0*/  @!P0 HADD2.F32 R37, -RZ, R37.H1_H1 ;  /* 0x30000025ff258230 */ /* 0x000fe20000004100 */
[----:B------:R-:W-:Y:S01]  /*63e0*/  @!P0 FMUL.FTZ R50, R35, R34 ;  /* 0x0000002223328220 */ /* 0x000fe20000410000 */
[----:B------:R-:W-:Y:S01]  /*63f0*/  @!P0 SHF.R.U32.HI R25, RZ, 0x10, R25 ;  /* 0x00000010ff198819 */ /* 0x000fe20000011619 */
[----:B------:R-:W-:Y:S01]  /*6400*/  @!P0 HADD2.F32 R32, -RZ, R32.H0_H0 ;  /* 0x20000020ff208230 */ /* 0x000fe20000004100 */
[--C-:B------:R-:W-:Y:S01]  /*6410*/  @!P0 SHF.R.U32.HI R42, RZ, 0x10, R69.reuse ;  /* 0x00000010ff2a8819 */ /* 0x100fe20000011645 */
[--C-:B------:R-:W-:Y:S01]  /*6420*/  @!P0 HADD2.F32 R33, -RZ, R27.reuse.H0_H0 ;  /* 0x2000001bff218230 */ /* 0x100fe20000004100 */
[----:B------:R-:W-:Y:S01]  /*6430*/  @!P0 MOV R43, R54 ;  /* 0x00000036002b8202 */ /* 0x000fe20000000f00 */
[----:B------:R-:W-:Y:S01]  /*6440*/  @!P0 HADD2.F32 R27, -RZ, R27.H1_H1 ;  /* 0x3000001bff1b8230 */ /* 0x000fe20000004100 */
[----:B------:R-:W-:Y:S01]  /*6450*/  @!P0 FMUL.FTZ R51, R37, R32 ;  /* 0x0000002025338220 */ /* 0x000fe20000410000 */
[----:B------:R-:W-:Y:S01]  /*6460*/  @!P0 HADD2.F32 R42, -RZ, R42.H0_H0 ;  /* 0x2000002aff2a8230 */ /* 0x000fe20000004100 */
[C---:B------:R-:W-:Y:S01]  /*6470*/  @!P0 FMUL.FTZ R0, R33.reuse, R34 ;  /* 0x0000002221008220 */ /* 0x040fe20000410000 */
[----:B------:R-:W-:Y:S01]  /*6480*/  @!P0 HADD2.F32 R47, -RZ, R41.H1_H1 ;  /* 0x30000029ff2f8230 */ /* 0x000fe20000004100 */
[-C--:B------:R-:W-:Y:S01]  /*6490*/  @!P0 FFMA.FTZ R50, R33, R38.reuse, -R50 ;  /* 0x0000002621328223 */ /* 0x080fe20000010832 */
[----:B------:R-:W-:Y:S01]  /*64a0*/  @!P0 MOV R33, R29 ;  /* 0x0000001d00218202 */ /* 0x000fe20000000f00 */
[----:B------:R-:W-:Y:S01]  /*64b0*/  @!P0 FFMA.FTZ R0, R35, R38, R0 ;  /* 0x0000002623008223 */ /* 0x000fe20000010000 */
[----:B------:R-:W-:Y:S01]  /*64c0*/  @!P0 HADD2.F32 R38, -RZ, R39.H0_H0 ;  /* 0x20000027ff268230 */ /* 0x000fe20000004100 */
[----:B------:R-:W-:Y:S01]  /*64d0*/  @!P0 FMUL.FTZ R2, R27, R32 ;  /* 0x000000201b028220 */ /* 0x000fe20000410000 */
[----:B------:R-:W-:Y:S01]  /*64e0*/  @!P0 HADD2.F32 R32, -RZ, R25.H0_H0 ;  /* 0x20000019ff208230 */ /* 0x000fe20000004100 */
[----:B------:R-:W-:Y:S01]  /*64f0*/  @!P0 SHF.R.U64 R40, R68, 0x10, R69 ;  /* 0x0000001044288819 */ /* 0x000fe20000001245 */
[----:B------:R-:W-:Y:S01]  /*6500*/  @!P0 HADD2.F32 R39, -RZ, R39.H1_H1 ;  /* 0x30000027ff278230 */ /* 0x000fe20000004100 */
[--C-:B------:R-:W-:Y:S01]  /*6510*/  @!P0 SHF.R.U32.HI R49, RZ, 0x10, R71.reuse ;  /* 0x00000010ff318819 */ /* 0x100fe20000011647 */
[--C-:B------:R-:W-:Y:S01]  /*6520*/  @!P0 HADD2.F32 R25, -RZ, R33.reuse.H1_H1 ;  /* 0x30000021ff198230 */ /* 0x100fe20000004100 */
[----:B------:R-:W-:Y:S01]  /*6530*/  @!P0 SHF.R.U64 R46, R70, 0x10, R71 ;  /* 0x00000010462e8819 */ /* 0x000fe20000001247 */
[----:B------:R-:W-:Y:S01]  /*6540*/  @!P0 HADD2.F32 R34, -RZ, R33.H0_H0 ;  /* 0x20000021ff228230 */ /* 0x000fe20000004100 */
[-C--:B------:R-:W-:Y:S01]  /*6550*/  @!P0 FMUL.FTZ R73, R39, R32.reuse ;  /* 0x0000002027498220 */ /* 0x080fe20000410000 */
[----:B------:R-:W-:Y:S01]  /*6560*/  @!P0 MOV R33, R31 ;  /* 0x0000001f00218202 */ /* 0x000fe20000000f00 */
[C---:B------:R-:W-:Y:S01]  /*6570*/  @!P0 FMUL.FTZ R4, R25.reuse, R32 ;  /* 0x0000002019048220 */ /* 0x040fe20000410000 */
[----:B------:R-:W-:Y:S01]  /*6580*/  @!P0 HADD2.F32 R40, -RZ, R40.H0_H0 ;  /* 0x20000028ff288230 */ /* 0x000fe20000004100 */
[----:B------:R-:W-:Y:S01]  /*6590*/  @!P0 FFMA.FTZ R73, R25, R42, -R73 ;  /* 0x0000002a19498223 */ /* 0x000fe20000010849 */
[----:B------:R-:W-:Y:S02]  /*65a0*/  @!P0 HADD2.F32 R25, -RZ, R24.H0_H0 ;  /* 0x20000018ff198230 */ /* 0x000fe40000004100 */
[----:B------:R-:W-:Y:S01]  /*65b0*/  @!P0 HADD2.F32 R49, -RZ, R49.H0_H0 ;  /* 0x20000031ff318230 */ /* 0x000fe20000004100 */
[-C--:B------:R-:W-:Y:S01]  /*65c0*/  @!P0 FFMA.FTZ R51, R27, R40.reuse, -R51 ;  /* 0x000000281b338223 */ /* 0x080fe20000010833 */
[----:B------:R-:W-:Y:S01]  /*65d0*/  @!P0 HADD2.F32 R27, -RZ, R36.H0_H0 ;  /* 0x20000024ff1b8230 */ /* 0x000fe20000004100 */
[----:B------:R-:W-:Y:S01]  /*65e0*/  @!P0 FMUL.FTZ R75, R47, R25 ;  /* 0x000000192f4b8220 */ /* 0x000fe20000410000 */
[----:B------:R-:W-:Y:S01]  /*65f0*/  @!P0 HADD2.F32 R24, -RZ, R33.H1_H1 ;  /* 0x30000021ff188230 */ /* 0x000fe20000004100 */
[----:B------:R-:W-:Y:S01]  /*6600*/  @!P0 FFMA.FTZ R2, R37, R40, R2 ;  /* 0x0000002825028223 */ /* 0x000fe20000010002 */
[----:B------:R-:W-:Y:S01]  /*6610*/  @!P0 F2FP.PACK_AB R50, R51, R50 ;  /* 0x000000323332823e */ /* 0x000fe200000000ff */
[-C--:B------:R-:W-:Y:S01]  /*6620*/  @!P0 FMUL.FTZ R72, R38, R27.reuse ;  /* 0x0000001b26488220 */ /* 0x080fe20000410000 */
[----:B------:R-:W-:Y:S01]  /*6630*/  @!P0 HADD2.F32 R48, -RZ, R41.H0_H0 ;  /* 0x20000029ff308230 */ /* 0x000fe20000004100 */
[----:B------:R-:W-:Y:S01]  /*6640*/  @!P0 FMUL.FTZ R3, R34, R27 ;  /* 0x0000001b22038220 */ /* 0x000fe20000410000 */
[----:B------:R-:W-:Y:S01]  /*6650*/  @!P0 MOV R28, R50 ;  /* 0x00000032001c8202 */ /* 0x000fe20000000f00 */
[----:B------:R-:W-:Y:S01]  /*6660*/  @!P0 FMUL.FTZ R8, R24, R25 ;  /* 0x0000001918088220 */ /* 0x000fe20000410000 */
[----:B------:R-:W-:Y:S01]  /*6670*/  @!P0 F2FP.PACK_AB R51, R2, R0 ;  /* 0x000000000233823e */ /* 0x000fe200000000ff */
[----:B------:R-:W-:Y:S01]  /*6680*/  @!P0 FFMA.FTZ R75, R24, R49, -R75 ;  /* 0x00000031184b8223 */ /* 0x000fe2000001084b */
[--C-:B------:R-:W-:Y:S02]  /*6690*/  @!P0 HADD2.F32 R27, -RZ, R19.reuse.H1_H1 ;  /* 0x30000013ff1b8230 */ /* 0x100fe40000004100 */
[----:B------:R-:W-:Y:S01]  /*66a0*/  @!P0 HADD2.F32 R24, -RZ, R19.H0_H0 ;  /* 0x20000013ff188230 */ /* 0x000fe20000004100 */
[----:B------:R-:W-:Y:S01]  /*66b0*/  @!P0 IMAD.MOV.U32 R19, RZ, RZ, R30 ;  /* 0x000000ffff138224 */ /* 0x000fe200078e001e */
[--C-:B------:R-:W-:Y:S01]  /*66c0*/  @!P0 HADD2.F32 R41, -RZ, R43.reuse.H0_H0 ;  /* 0x2000002bff298230 */ /* 0x100fe20000004100 */
[----:B------:R-:W-:Y:S01]  /*66d0*/  @!P0 FMUL.FTZ R74, R48, R27 ;  /* 0x0000001b304a8220 */ /* 0x000fe20000410000 */
[----:B------:R-:W-:Y:S01]  /*66e0*/  @!P0 HADD2.F32 R43, -RZ, R43.H1_H1 ;  /* 0x3000002bff2b8230 */ /* 0x000fe20000004100 */
[----:B------:R-:W-:Y:S01]  /*66f0*/  @!P0 MOV R52, R51 ;  /* 0x0000003300348202 */ /* 0x000fe20000000f00 */
[----:B------:R-:W-:Y:S01]  /*6700*/  @!P0 HADD2.F32 R26, -RZ, R26.H0_H0 ;  /* 0x2000001aff1a8230 */ /* 0x000fe20000004100 */
[----:B------:R-:W-:Y:S01]  /*6710*/  @!P0 FMUL.FTZ R78, R41, R24 ;  /* 0x00000018294e8220 */ /* 0x000fe20000410000 */
[----:B------:R-:W-:Y:S02]  /*6720*/  @!P0 HADD2.F32 R35, -RZ, R77.H0_H0 ;  /* 0x2000004dff238230 */ /* 0x000fe40000004100 */
[--C-:B------:R-:W-:Y:S01]  /*6730*/  @!P0 HADD2.F32 R25, -RZ, R19.reuse.H0_H0 ;  /* 0x20000013ff198230 */ /* 0x100fe20000004100 */
[----:B------:R-:W-:Y:S01]  /*6740*/  @!P0 FMUL.FTZ R79, R43, R26 ;  /* 0x0000001a2b4f8220 */ /* 0x000fe20000410000 */
[----:B------:R-:W-:Y:S01]  /*6750*/  @!P0 HADD2.F32 R44, -RZ, R76.H0_H0 ;  /* 0x2000004cff2c8230 */ /* 0x000fe20000004100 */
[-C--:B------:R-:W-:Y:S01]  /*6760*/  @!P0 FFMA.FTZ R3, R38, R35.reuse, R3 ;  /* 0x0000002326038223 */ /* 0x080fe20000010003 */
[----:B------:R-:W-:Y:S01]  /*6770*/  @!P0 HADD2.F32 R19, -RZ, R19.H1_H1 ;  /* 0x30000013ff138230 */ /* 0x000fe20000004100 */
[C---:B------:R-:W-:Y:S01]  /*6780*/  @!P0 FMUL.FTZ R5, R25.reuse, R24 ;  /* 0x0000001819058220 */ /* 0x040fe20000410000 */
[----:B------:R-:W-:Y:S01]  /*6790*/  @!P0 HADD2.F32 R46, -RZ, R46.H0_H0 ;  /* 0x2000002eff2e8230 */ /* 0x000fe20000004100 */
[----:B------:R-:W-:Y:S01]  /*67a0*/  @!P0 FFMA.FTZ R78, R25, R44, -R78 ;  /* 0x0000002c194e8223 */ /* 0x000fe2000001084e */
[----:B------:R-:W-:Y:S01]  /*67b0*/  @!P0 HADD2.F32 R45, -RZ, R76.H1_H1 ;  /* 0x3000004cff2d8230 */ /* 0x000fe20000004100 */
[----:B------:R-:W-:Y:S01]  /*67c0*/  @!P0 FFMA.FTZ R72, R34, R35, -R72 ;  /* 0x0000002322488223 */ /* 0x000fe20000010848 */
[----:B------:R-:W-:Y:S01]  /*67d0*/  @!P0 HADD2.F32 R32, -RZ, R33.H0_H0 ;  /* 0x20000021ff208230 */ /* 0x000fe20000004100 */
[----:B------:R-:W-:Y:S02]  /*67e0*/  @!P0 FFMA.FTZ R79, R19, R46, -R79 ;  /* 0x0000002e134f8223 */ /* 0x000fe4000001084f */
[----:B------:R-:W-:Y:S01]  /*67f0*/  @!P0 FFMA.FTZ R4, R39, R42, R4 ;  /* 0x0000002a27048223 */ /* 0x000fe20000010004 */
[----:B------:R-:W-:Y:S01]  /*6800*/  @!P0 F2FP.PACK_AB R73, R73, R72 ;  /* 0x000000484949823e */ /* 0x000fe200000000ff */
[C---:B------:R-:W-:Y:S01]  /*6810*/  @!P0 FFMA.FTZ R74, R32.reuse, R45, -R74 ;  /* 0x0000002d204a8223 */ /* 0x040fe2000001084a */
[----:B------:R-:W-:Y:S01]  /*6820*/  @!P0 F2FP.PACK_AB R79, R79, R78 ;  /* 0x0000004e4f4f823e */ /* 0x000fe200000000ff */
[----:B------:R-:W-:Y:S01]  /*6830*/  @!P0 FMUL.FTZ R6, R19, R26 ;  /* 0x0000001a13068220 */ /* 0x000fe20000410000 */
[----:B------:R-:W-:Y:S01]  /*6840*/  @!P0 MOV R29, R73 ;  /* 0x00000049001d8202 */ /* 0x000fe20000000f00 */
[----:B------:R-:W-:Y:S01]  /*6850*/  @!P0 FFMA.FTZ R5, R41, R44, R5 ;  /* 0x0000002c29058223 */ /* 0x000fe20000010005 */
[----:B------:R-:W-:Y:S01]  /*6860*/  @!P0 F2FP.PACK_AB R74, R75, R74 ;  /* 0x0000004a4b4a823e */ /* 0x000fe200000000ff */
[----:B------:R-:W-:Y:S01]  /*6870*/  @!P0 FMUL.FTZ R7, R32, R27 ;  /* 0x0000001b20078220 */ /* 0x000fe20000410000 */
[----:B------:R-:W-:Y:S01]  /*6880*/  @!P0 F2FP.PACK_AB R72, R4, R3 ;  /* 0x000000030448823e */ /* 0x000fe200000000ff */
        /* <DEDUP_REMOVED lines=12> */
.L_x_1054:
[----:B------:R-:W-:Y:S05]  /*6950*/  BSYNC B0 ;  /* 0x0000000000007941 */ /* 0x000fea0003800000 */
.L_x_1053:
[----:B------:R-:W-:Y:S11]  /*6960*/  ISETP.GE.AND P0, PT, R11, c[0x0][0x1d4], PT ;  /* 0x000075000b007a0c */ /* 0x000ff60003f06270 */
[----:B------:R-:W-:Y:S02]  /*6970*/  @!UPT UIADD3 URZ, URZ, URZ, URZ ;  /* 0x0000003f3f3ff290 */ /* 0x000fe4000fffe03f */
[----:B------:R-:W-:-:S05]  /*6980*/  @P0 BRA `(.L_x_1038) ;  /* 0x000009d000000947 */ /* 0x000fca0003800000 */
[----:B------:R-:W2:Y:S01]  /*6990*/  LDS.128 R48, [R107+0xa080] ;  /* 0x00a080006b307984 */ /* 0x000ea20000000c00 */
[----:B-1----:R-:W-:Y:S04]  /*69a0*/  IADD3 R53, P1, P0, R56, UR46, R118 ;  /* 0x0000002e38357c10 */ /* 0x002fe8000f83e076 */
[----:B------:R-:W-:Y:S02]  /*69b0*/  IADD3.X R46, R57, UR11, R105, P1, P0 ;  /* 0x0000000b392e7c10 */ /* 0x000fe40008fe0469 */
[C---:B------:R-:W-:Y:S01]  /*69c0*/  LEA R52, P0, R53.reuse, c[0x0][0x1c8], 0x1 ;  /* 0x0000720035347a11 */ /* 0x040fe200078008ff */
[----:B------:R-:W1:Y:S03]  /*69d0*/  LDS.128 R24, [R108+0xa080] ;  /* 0x00a080006c187984 */ /* 0x000e660000000c00 */
[----:B------:R-:W-:Y:S02]  /*69e0*/  LEA.HI.X R53, R53, c[0x0][0x1cc], R46, 0x1, P0 ;  /* 0x0000730035357a11 */ /* 0x000fe400000f0c2e */
[----:B------:R-:W-:Y:S11]  /*69f0*/  ISETP.GE.AND P0, PT, R11, c[0x0][0x27c], PT ;  /* 0x00009f000b007a0c */ /* 0x000ff60003f06270 */
[----:B------:R-:W-:Y:S02]  /*6a00*/  @!UPT UIADD3 URZ, URZ, URZ, URZ ;  /* 0x0000003f3f3ff290 */ /* 0x000fe4000fffe03f */
[--C-:B------:R-:W-:Y:S01]  /*6a10*/  @!P0 SHF.R.U32.HI R28, RZ, 0x10, R21.reuse ;  /* 0x00000010ff1c8819 */ /* 0x100fe20000011615 */
[--C-:B------:R-:W-:Y:S01]  /*6a20*/  @!P0 HADD2.F32 R29, -RZ, R18.reuse.H1_H1 ;  /* 0x30000012ff1d8230 */ /* 0x100fe20000004100 */
[----:B------:R-:W-:Y:S01]  /*6a30*/  @!P0 SHF.R.U64 R20, R20, 0x10, R21 ;  /* 0x0000001014148819 */ /* 0x000fe20000001215 */
[----:B------:R-:W-:Y:S01]  /*6a40*/  @!P0 HADD2.F32 R18, -RZ, R18.H0_H0 ;  /* 0x20000012ff128230 */ /* 0x000fe20000004100 */
[--C-:B------:R-:W-:Y:S01]  /*6a50*/  @!P0 SHF.R.U32.HI R19, RZ, 0x10, R23.reuse ;  /* 0x00000010ff138819 */ /* 0x100fe20000011617 */
[--C-:B------:R-:W-:Y:S01]  /*6a60*/  @!P0 HADD2.F32 R32, -RZ, R63.reuse.H0_H0 ;  /* 0x2000003fff208230 */ /* 0x100fe20000004100 */
[----:B------:R-:W-:Y:S01]  /*6a70*/  @!P0 SHF.R.U64 R22, R22, 0x10, R23 ;  /* 0x0000001016168819 */ /* 0x000fe20000001217 */
[--C-:B------:R-:W-:Y:S01]  /*6a80*/  @!P0 HADD2.F32 R39, -RZ, R62.reuse.H1_H1 ;  /* 0x3000003eff278230 */ /* 0x100fe20000004100 */
[--C-:B------:R-:W-:Y:S01]  /*6a90*/  @!P0 SHF.R.U64 R34, R64, 0x10, R65.reuse ;  /* 0x0000001040228819 */ /* 0x100fe20000001241 */
[----:B------:R-:W-:Y:S01]  /*6aa0*/  @!P0 HADD2.F32 R35, -RZ, R63.H1_H1 ;  /* 0x3000003fff238230 */ /* 0x000fe20000004100 */
[----:B------:R-:W-:Y:S01]  /*6ab0*/  @!P0 SHF.R.U32.HI R38, RZ, 0x10, R65 ;  /* 0x00000010ff268819 */ /* 0x000fe20000011641 */
[----:B------:R-:W-:Y:S01]  /*6ac0*/  @!P0 HADD2.F32 R44, -RZ, R62.H0_H0 ;  /* 0x2000003eff2c8230 */ /* 0x000fe20000004100 */
[--C-:B------:R-:W-:Y:S01]  /*6ad0*/  @!P0 SHF.R.U32.HI R47, RZ, 0x10, R67.reuse ;  /* 0x00000010ff2f8819 */ /* 0x100fe20000011643 */
[----:B------:R-:W-:Y:S01]  /*6ae0*/  @!P0 HADD2.F32 R34, -RZ, R34.H0_H0 ;  /* 0x20000022ff228230 */ /* 0x000fe20000004100 */
[----:B--2---:R-:W-:Y:S01]  /*6af0*/  @!P0 IMAD.MOV.U32 R41, RZ, RZ, R50 ;  /* 0x000000ffff298224 */ /* 0x004fe200078e0032 */
[----:B------:R-:W-:Y:S01]  /*6b00*/  @!P0 MOV R31, R49 ;  /* 0x00000031001f8202 */ /* 0x000fe20000000f00 */
[----:B------:R-:W-:Y:S01]  /*6b10*/  @!P0 HADD2.F32 R38, -RZ, R38.H0_H0 ;  /* 0x20000026ff268230 */ /* 0x000fe20000004100 */
[----:B------:R-:W-:Y:S01]  /*6b20*/  @!P0 MOV R33, R48 ;  /* 0x0000003000218202 */ /* 0x000fe20000000f00 */
[----:B------:R-:W-:Y:S01]  /*6b30*/  @!P0 HADD2.F32 R47, -RZ, R47.H0_H0 ;  /* 0x2000002fff2f8230 */ /* 0x000fe20000004100 */
[----:B------:R-:W-:Y:S01]  /*6b40*/  @!P0 SHF.R.U64 R43, R66, 0x10, R67 ;  /* 0x00000010422b8819 */ /* 0x000fe20000001243 */
[----:B------:R-:W-:Y:S01]  /*6b50*/  @!P0 HADD2.F32 R40, -RZ, R41.H0_H0 ;  /* 0x20000029ff288230 */ /* 0x000fe20000004100 */
[----:B------:R-:W-:Y:S01]  /*6b60*/  @!P0 MOV R45, R51 ;  /* 0x00000033002d8202 */ /* 0x000fe20000000f00 */
[----:B------:R-:W-:Y:S01]  /*6b70*/  @!P0 HADD2.F32 R36, -RZ, R31.H0_H0 ;  /* 0x2000001fff248230 */ /* 0x000fe20000004100 */
[----:B-1----:R-:W-:Y:S01]  /*6b80*/  @!P0 MOV R21, R25 ;  /* 0x0000001900158202 */ /* 0x002fe20000000f00 */
[----:B------:R-:W-:Y:S01]  /*6b90*/  @!P0 HADD2.F32 R43, -RZ, R43.H0_H0 ;  /* 0x2000002bff2b8230 */ /* 0x000fe20000004100 */
[----:B------:R-:W-:Y:S01]  /*6ba0*/  @!P0 MOV R23, R24 ;  /* 0x0000001800178202 */ /* 0x000fe20000000f00 */
[----:B------:R-:W-:Y:S01]  /*6bb0*/  @!P0 HADD2.F32 R37, -RZ, R31.H1_H1 ;  /* 0x3000001fff258230 */ /* 0x000fe20000004100 */
[-C--:B------:R-:W-:Y:S01]  /*6bc0*/  @!P0 FMUL.FTZ R46, R36, R29.reuse ;  /* 0x0000001d242e8220 */ /* 0x080fe20000410000 */
[----:B------:R-:W-:Y:S02]  /*6bd0*/  @!P0 HADD2.F32 R30, -RZ, R21.H0_H0 ;  /* 0x20000015ff1e8230 */ /* 0x000fe40000004100 */
[----:B------:R-:W-:Y:S02]  /*6be0*/  @!P0 HADD2.F32 R31, -RZ, R33.H0_H0 ;  /* 0x20000021ff1f8230 */ /* 0x000fe40000004100 */
[----:B------:R-:W-:Y:S01]  /*6bf0*/  @!P0 HADD2.F32 R28, -RZ, R28.H0_H0 ;  /* 0x2000001cff1c8230 */ /* 0x000fe20000004100 */
[----:B------:R-:W-:Y:S01]  /*6c00*/  @!P0 FMUL.FTZ R3, R30, R29 ;  /* 0x0000001d1e038220 */ /* 0x000fe20000410000 */
[----:B------:R-:W-:Y:S01]  /*6c10*/  @!P0 HADD2.F32 R29, -RZ, R21.H1_H1 ;  /* 0x30000015ff1d8230 */ /* 0x000fe20000004100 */
[----:B------:R-:W-:Y:S01]  /*6c20*/  @!P0 FMUL.FTZ R54, R31, R18 ;  /* 0x000000121f368220 */ /* 0x000fe20000410000 */
[--C-:B------:R-:W-:Y:S01]  /*6c30*/  @!P0 HADD2.F32 R21, -RZ, R23.reuse.H0_H0 ;  /* 0x20000017ff158230 */ /* 0x100fe20000004100 */
[-C--:B------:R-:W-:Y:S01]  /*6c40*/  @!P0 FMUL.FTZ R55, R37, R28.reuse ;  /* 0x0000001c25378220 */ /* 0x080fe20000410000 */
[----:B------:R-:W-:Y:S01]  /*6c50*/  @!P0 HADD2.F32 R23, -RZ, R23.H1_H1 ;  /* 0x30000017ff178230 */ /* 0x000fe20000004100 */
[----:B------:R-:W-:Y:S01]  /*6c60*/  @!P0 FMUL.FTZ R4, R29, R28 ;  /* 0x0000001c1d048220 */ /* 0x000fe20000410000 */
[----:B------:R-:W-:Y:S01]  /*6c70*/  @!P0 HADD2.F32 R28, -RZ, R20.H0_H0 ;  /* 0x20000014ff1c8230 */ /* 0x000fe20000004100 */
[C---:B------:R-:W-:Y:S01]  /*6c80*/  @!P0 FMUL.FTZ R0, R21.reuse, R18 ;  /* 0x0000001215008220 */ /* 0x040fe20000410000 */
[----:B------:R-:W-:Y:S01]  /*6c90*/  @!P0 MOV R18, R26 ;  /* 0x0000001a00128202 */ /* 0x000fe20000000f00 */
[----:B------:R-:W-:Y:S01]  /*6ca0*/  @!P0 FFMA.FTZ R54, R21, R32, -R54 ;  /* 0x0000002015368223 */ /* 0x000fe20000010836 */
[----:B------:R-:W-:Y:S01]  /*6cb0*/  @!P0 HADD2.F32 R21, -RZ, R13.H1_H1 ;  /* 0x3000000dff158230 */ /* 0x000fe20000004100 */
[----:B------:R-:W-:Y:S01]  /*6cc0*/  @!P0 FMUL.FTZ R2, R23, R28 ;  /* 0x0000001c17028220 */ /* 0x000fe20000410000 */
[----:B------:R-:W-:Y:S01]  /*6cd0*/  @!P0 HADD2.F32 R33, -RZ, R33.H1_H1 ;  /* 0x30000021ff218230 */ /* 0x000fe20000004100 */
[----:B------:R-:W-:Y:S01]  /*6ce0*/  @!P0 FFMA.FTZ R0, R31, R32, R0 ;  /* 0x000000201f008223 */ /* 0x000fe20000010000 */
[----:B------:R-:W-:Y:S01]  /*6cf0*/  @!P0 HADD2.F32 R20, -RZ, R18.H0_H0 ;  /* 0x20000012ff148230 */ /* 0x000fe20000004100 */
[-C--:B------:R-:W-:Y:S01]  /*6d00*/  @!P0 FMUL.FTZ R58, R40, R21.reuse ;  /* 0x00000015283a8220 */ /* 0x080fe20000410000 */
[--C-:B------:R-:W-:Y:S01]  /*6d10*/  @!P0 HADD2.F32 R42, -RZ, R45.reuse.H0_H0 ;  /* 0x2000002dff2a8230 */ /* 0x100fe20000004100 */
[----:B------:R-:W-:Y:S01]  /*6d20*/  @!P0 FMUL.FTZ R59, R33, R28 ;  /* 0x0000001c213b8220 */ /* 0x000fe20000410000 */
[----:B------:R-:W-:Y:S01]  /*6d30*/  @!P0 HADD2.F32 R45, -RZ, R45.H1_H1 ;  /* 0x3000002dff2d8230 */ /* 0x000fe20000004100 */
[C---:B------:R-:W-:Y:S01]  /*6d40*/  @!P0 FMUL.FTZ R5, R20.reuse, R21 ;  /* 0x0000001514058220 */ /* 0x040fe20000410000 */
[----:B------:R-:W-:Y:S01]  /*6d50*/  @!P0 MOV R21, R27 ;  /* 0x0000001b00158202 */ /* 0x000fe20000000f00 */
[----:B------:R-:W-:Y:S01]  /*6d60*/  @!P0 FFMA.FTZ R58, R20, R39, -R58 ;  /* 0x00000027143a8223 */ /* 0x000fe2000001083a */
[----:B------:R-:W-:Y:S01]  /*6d70*/  @!P0 HADD2.F32 R20, -RZ, R13.H0_H0 ;  /* 0x2000000dff148230 */ /* 0x000fe20000004100 */
[-C--:B------:R-:W-:Y:S01]  /*6d80*/  @!P0 FFMA.FTZ R59, R23, R34.reuse, -R59 ;  /* 0x00000022173b8223 */ /* 0x080fe2000001083b */
[----:B------:R-:W-:Y:S01]  /*6d90*/  @!P0 HADD2.F32 R13, -RZ, R19.H0_H0 ;  /* 0x20000013ff0d8230 */ /* 0x000fe20000004100 */
[----:B------:R-:W-:Y:S01]  /*6da0*/  @!P0 FFMA.FTZ R2, R33, R34, R2 ;  /* 0x0000002221028223 */ /* 0x000fe20000010002 */
[----:B------:R-:W-:Y:S01]  /*6db0*/  @!P0 HADD2.F32 R19, -RZ, R22.H0_H0 ;  /* 0x20000016ff138230 */ /* 0x000fe20000004100 */
[----:B------:R-:W-:Y:S01]  /*6dc0*/  @!P0 FMUL.FTZ R61, R42, R20 ;  /* 0x000000142a3d8220 */ /* 0x000fe20000410000 */
[----:B------:R-:W-:Y:S01]  /*6dd0*/  @!P0 HADD2.F32 R41, -RZ, R41.H1_H1 ;  /* 0x30000029ff298230 */ /* 0x000fe20000004100 */
[----:B------:R-:W-:Y:S01]  /*6de0*/  @!P0 FMUL.FTZ R60, R45, R13 ;  /* 0x0000000d2d3c8220 */ /* 0x000fe20000410000 */
[----:B------:R-:W-:Y:S01]  /*6df0*/  @!P0 HADD2.F32 R22, -RZ, R18.H1_H1 ;  /* 0x30000012ff168230 */ /* 0x000fe20000004100 */
[----:B------:R-:W-:Y:S01]  /*6e00*/  @!P0 FFMA.FTZ R46, R30, R35, -R46 ;  /* 0x000000231e2e8223 */ /* 0x000fe2000001082e */
[--C-:B------:R-:W-:Y:S01]  /*6e10*/  @!P0 HADD2.F32 R23, -RZ, R21.reuse.H0_H0 ;  /* 0x20000015ff178230 */ /* 0x100fe20000004100 */
[----:B------:R-:W-:Y:S01]  /*6e20*/  @!P0 FMUL.FTZ R68, R41, R19 ;  /* 0x0000001329448220 */ /* 0x000fe20000410000 */
[----:B------:R-:W-:Y:S01]  /*6e30*/  @!P0 F2FP.PACK_AB R59, R59, R54 ;  /* 0x000000363b3b823e */ /* 0x000fe200000000ff */
[----:B------:R-:W-:Y:S01]  /*6e40*/  @!P0 FFMA.FTZ R55, R29, R38, -R55 ;  /* 0x000000261d378223 */ /* 0x000fe20000010837 */
[----:B------:R-:W-:Y:S01]  /*6e50*/  @!P0 HADD2.F32 R18, -RZ, R21.H1_H1 ;  /* 0x30000015ff128230 */ /* 0x000fe20000004100 */
[----:B------:R-:W-:Y:S02]  /*6e60*/  @!P0 FFMA.FTZ R61, R23, R44, -R61 ;  /* 0x0000002c173d8223 */ /* 0x000fe4000001083d */
[----:B------:R-:W-:Y:S01]  /*6e70*/  @!P0 FFMA.FTZ R68, R22, R43, -R68 ;  /* 0x0000002b16448223 */ /* 0x000fe20000010844 */
[----:B------:R-:W-:Y:S01]  /*6e80*/  @!P0 F2FP.PACK_AB R46, R55, R46 ;  /* 0x0000002e372e823e */ /* 0x000fe200000000ff */
[----:B------:R-:W-:Y:S02]  /*6e90*/  @!P0 FFMA.FTZ R60, R18, R47, -R60 ;  /* 0x0000002f123c8223 */ /* 0x000fe4000001083c */
[----:B------:R-:W-:Y:S01]  /*6ea0*/  @!P0 FFMA.FTZ R3, R36, R35, R3 ;  /* 0x0000002324038223 */ /* 0x000fe20000010003 */
[----:B------:R-:W-:Y:S01]  /*6eb0*/  @!P0 F2FP.PACK_AB R55, R68, R58 ;  /* 0x0000003a4437823e */ /* 0x000fe200000000ff */
[----:B------:R-:W-:Y:S01]  /*6ec0*/  @!P0 FMUL.FTZ R6, R22, R19 ;  /* 0x0000001316068220 */ /* 0x000fe20000410000 */
[----:B------:R-:W-:Y:S01]  /*6ed0*/  @!P0 F2FP.PACK_AB R60, R60, R61 ;  /* 0x0000003d3c3c823e */ /* 0x000fe200000000ff */
[----:B------:R-:W-:Y:S01]  /*6ee0*/  @!P0 FFMA.FTZ R4, R37, R38, R4 ;  /* 0x0000002625048223 */ /* 0x000fe20000010004 */
[----:B------:R-:W-:Y:S01]  /*6ef0*/  @!P0 MOV R25, R46 ;  /* 0x0000002e00198202 */ /* 0x000fe20000000f00 */
[----:B------:R-:W-:Y:S01]  /*6f00*/  @!P0 FMUL.FTZ R7, R23, R20 ;  /* 0x0000001417078220 */ /* 0x000fe20000410000 */
[----:B------:R-:W-:Y:S01]  /*6f10*/  @!P0 MOV R26, R55 ;  /* 0x00000037001a8202 */ /* 0x000fe20000000f00 */
[----:B------:R-:W-:Y:S01]  /*6f20*/  @!P0 FFMA.FTZ R5, R40, R39, R5 ;  /* 0x0000002728058223 */ /* 0x000fe20000010005 */
[----:B------:R-:W-:Y:S01]  /*6f30*/  @!P0 MOV R27, R60 ;  /* 0x0000003c001b8202 */ /* 0x000fe20000000f00 */
[----:B------:R-:W-:Y:S01]  /*6f40*/  @!P0 FMUL.FTZ R8, R18, R13 ;  /* 0x0000000d12088220 */ /* 0x000fe20000410000 */
[----:B------:R-:W-:Y:S01]  /*6f50*/  @!P0 F2FP.PACK_AB R46, R2, R0 ;  /* 0x00000000022e823e */ /* 0x000fe200000000ff */
[----:B------:R-:W-:Y:S01]  /*6f60*/  @!P0 FFMA.FTZ R6, R41, R43, R6 ;  /* 0x0000002b29068223 */ /* 0x000fe20000010006 */
[----:B------:R-:W-:Y:S01]  /*6f70*/  @!P0 F2FP.PACK_AB R55, R4, R3 ;  /* 0x000000030437823e */ /* 0x000fe200000000ff */
[----:B------:R-:W-:Y:S02]  /*6f80*/  @!P0 FFMA.FTZ R7, R42, R44, R7 ;  /* 0x0000002c2a078223 */ /* 0x000fe40000010007 */
[----:B------:R-:W-:Y:S01]  /*6f90*/  @!P0 IMAD.MOV.U32 R24, RZ, RZ, R59 ;  /* 0x000000ffff188224 */ /* 0x000fe200078e003b */
[----:B------:R-:W-:Y:S01]  /*6fa0*/  @!P0 F2FP.PACK_AB R54, R6, R5 ;  /* 0x000000050636823e */ /* 0x000fe200000000ff */
[----:B------:R-:W-:Y:S01]  /*6fb0*/  @!P0 FFMA.FTZ R8, R45, R47, R8 ;  /* 0x0000002f2d088223 */ /* 0x000fe20000010008 */
[----:B------:R-:W-:Y:S01]  /*6fc0*/  @!P0 MOV R49, R55 ;  /* 0x0000003700318202 */ /* 0x000fe20000000f00 */
[----:B------:R-:W-:Y:S01]  /*6fd0*/  @!P0 IMAD.MOV.U32 R48, RZ, RZ, R46 ;  /* 0x000000ffff308224 */ /* 0x000fe200078e002e */
[----:B------:R1:W-:Y:S01]  /*6fe0*/  STG.E.128 [R52.64], R24 ;  /* 0x0000001834007986 */ /* 0x0003e2000c101d1e */
[----:B------:R-:W-:Y:S02]  /*6ff0*/  @!P0 MOV R50, R54 ;  /* 0x0000003600328202 */ /* 0x000fe40000000f00 */
[----:B------:R-:W-:Y:S04]  /*7000*/  @!P0 F2FP.PACK_AB R59, R8, R7 ;  /* 0x00000007083b823e */ /* 0x000fe800000000ff */
[----:B------:R-:W-:Y:S02]  /*7010*/  @!P0 MOV R51, R59 ;  /* 0x0000003b00338202 */ /* 0x000fe40000000f00 */
[----:B------:R-:W-:Y:S11]  /*7020*/  ISETP.GE.AND P0, PT, R115, c[0x0][0x1d4], PT ;  /* 0x0000750073007a0c */ /* 0x000ff60003f06270 */
[----:B------:R-:W-:Y:S02]  /*7030*/  @!UPT UIADD3 URZ, URZ, URZ, URZ ;  /* 0x0000003f3f3ff290 */ /* 0x000fe4000fffe03f */
[----:B------:R-:W-:-:S05]  /*7040*/  @P0 BRA `(.L_x_1038) ;  /* 0x0000031000000947 */ /* 0x000fca0003800000 */
[----:B------:R-:W-:Y:S04]  /*7050*/  IADD3 R56, P1, P0, R56, UR46, R115 ;  /* 0x0000002e38387c10 */ /* 0x000fe8000f83e073 */
[----:B------:R-:W-:Y:S02]  /*7060*/  IADD3.X R57, R57, UR11, R102, P1, P0 ;  /* 0x0000000b39397c10 */ /* 0x000fe40008fe0466 */
[C---:B------:R-:W-:Y:S04]  /*7070*/  LEA R2, P0, R56.reuse, c[0x0][0x1c8], 0x1 ;  /* 0x0000720038027a11 */ /* 0x040fe800078008ff */
[----:B------:R-:W-:Y:S05]  /*7080*/  LEA.HI.X R3, R56, c[0x0][0x1cc], R57, 0x1, P0 ;  /* 0x0000730038037a11 */ /* 0x000fea00000f0c39 */
[----:B------:R2:W-:Y:S01]  /*7090*/  STG.E.128 [R2.64], R48 ;  /* 0x0000003002007986 */ /* 0x0005e2000c101d1e */
[----:B------:R-:W-:-:S05]  /*70a0*/  BRA `(.L_x_1038) ;  /* 0x000002b000007947 */ /* 0x000fca0003800000 */
.L_x_1024:
[----:B------:R-:W-:Y:S01]  /*70b0*/  UIMAD UR5, UR6, -0x30, UR4 ;  /* 0xffffffd0060578a4 */ /* 0x000fe2000f8e0204 */
[----:B------:R-:W-:Y:S03]  /*70c0*/  BSSY B0, `(.L_x_1055) ;  /* 0x0000016000007945 */ /* 0x000fe60003800000 */
[----:B------:R-:W-:Y:S04]  /*70d0*/  UISETP.LT.AND UP0, UPT, UR5, 0x30, UPT ;  /* 0x000000300500788c */ /* 0x000fe8000bf01270 */
[----:B------:R-:W-:Y:S06]  /*70e0*/  USEL UR52, UR5, 0x30, UP0 ;  /* 0x0000003005347887 */ /* 0x000fec0008000000 */
[----:B------:R-:W-:Y:S11]  /*70f0*/  ISETP.GE.AND P0, PT, R125, UR52, PT ;  /* 0x000000347d007c0c */ /* 0x000ff6000bf06270 */
[----:B------:R-:W-:Y:S02]  /*7100*/  @!UPT UIADD3 URZ, URZ, URZ, URZ ;  /* 0x0000003f3f3ff290 */ /* 0x000fe4000fffe03f */
[----:B------:R-:W-:-:S05]  /*7110*/  @P0 BRA `(.L_x_1056) ;  /* 0x0000010000000947 */ /* 0x000fca0003800000 */
[----:B------:R-:W-:Y:S11]  /*7120*/  ISETP.GE.AND P0, PT, R14, c[0x0][0x1d4], PT ;  /* 0x000075000e007a0c */ /* 0x000ff60003f06270 */
[----:B------:R-:W-:Y:S02]  /*7130*/  @!UPT UIADD3 URZ, URZ, URZ, URZ ;  /* 0x0000003f3f3ff290 */ /* 0x000fe4000fffe03f */
[----:B------:R-:W1:Y:S04]  /*7140*/  @!P0 LDS.128 R28, [R123+0xa080] ;  /* 0x00a080007b1c8984 */ /* 0x000e680000000c00 */
[----:B-1----:R-:W-:Y:S01]  /*7150*/  @!P0 STG.E.128 [R78.64], R28 ;  /* 0x0000001c4e008986 */ /* 0x002fe2000c101d1e */
[----:B------:R-:W-:Y:S11]  /*7160*/  ISETP.GE.AND P0, PT, R11, c[0x0][0x1d4], PT ;  /* 0x000075000b007a0c */ /* 0x000ff60003f06270 */
[----:B------:R-:W-:Y:S02]  /*7170*/  @!UPT UIADD3 URZ, URZ, URZ, URZ ;  /* 0x0000003f3f3ff290 */ /* 0x000fe4000fffe03f */
[----:B------:R-:W1:Y:S04]  /*7180*/  @!P0 LDS.128 R24, [R123+0xb880] ;  /* 0x00b880007b188984 */ /* 0x000e680000000c00 */
[----:B-1----:R-:W-:Y:S01]  /*7190*/  @!P0 STG.E.128 [R78.64+0x80], R24 ;  /* 0x000080184e008986 */ /* 0x002fe2000c101d1e */
[----:B------:R-:W-:Y:S11]  /*71a0*/  ISETP.GE.AND P0, PT, R122, c[0x0][0x1d4], PT ;  /* 0x000075007a007a0c */ /* 0x000ff60003f06270 */
[----:B------:R-:W-:Y:S02]  /*71b0*/  @!UPT UIADD3 URZ, URZ, URZ, URZ ;  /* 0x0000003f3f3ff290 */ /* 0x000fe4000fffe03f */
[----:B------:R-:W1:Y:S04]  /*71c0*/  @!P0 LDS.128 R20, [R123+0xd080] ;  /* 0x00d080007b148984 */ /* 0x000e680000000c00 */
[----:B-1----:R-:W-:Y:S01]  /*71d0*/  @!P0 STG.E.128 [R78.64+0x100], R20 ;  /* 0x000100144e008986 */ /* 0x002fe2000c101d1e */
[----:B------:R-:W-:Y:S11]  /*71e0*/  ISETP.GE.AND P0, PT, R121, c[0x0][0x1d4], PT ;  /* 0x0000750079007a0c */ /* 0x000ff60003f06270 */
[----:B------:R-:W-:Y:S02]  /*71f0*/  @!UPT UIADD3 URZ, URZ, URZ, URZ ;  /* 0x0000003f3f3ff290 */ /* 0x000fe4000fffe03f */
[----:B------:R-:W1:Y:S04]  /*7200*/  @!P0 LDS.128 R4, [R123+0xe880] ;  /* 0x00e880007b048984 */ /* 0x000e680000000c00 */
[----:B-1----:R1:W-:Y:S02]  /*7210*/  @!P0 STG.E.128 [R78.64+0x180], R4 ;  /* 0x000180044e008986 */ /* 0x0023e4000c101d1e */
.L_x_1056:
[----:B------:R-:W-:Y:S05]  /*7220*/  BSYNC B0 ;  /* 0x0000000000007941 */ /* 0x000fea0003800000 */
.L_x_1055:
[----:B------:R-:W-:Y:S11]  /*7230*/  ISETP.GE.AND P0, PT, R120, UR52, PT ;  /* 0x0000003478007c0c */ /* 0x000ff6000bf06270 */
[----:B------:R-:W-:Y:S02]  /*7240*/  @!UPT UIADD3 URZ, URZ, URZ, URZ ;  /* 0x0000003f3f3ff290 */ /* 0x000fe4000fffe03f */
[----:B------:R-:W-:-:S05]  /*7250*/  @P0 BRA `(.L_x_1038) ;  /* 0x0000010000000947 */ /* 0x000fca0003800000 */
[----:B------:R-:W-:Y:S11]  /*7260*/  ISETP.GE.AND P0, PT, R14, c[0x0][0x1d4], PT ;  /* 0x000075000e007a0c */ /* 0x000ff60003f06270 */
[----:B------:R-:W-:Y:S02]  /*7270*/  @!UPT UIADD3 URZ, URZ, URZ, URZ ;  /* 0x0000003f3f3ff290 */ /* 0x000fe4000fffe03f */
[----:B------:R-:W2:Y:S04]  /*7280*/  @!P0 LDS.128 R28, [R123+0xb080] ;  /* 0x00b080007b1c8984 */ /* 0x000ea80000000c00 */
[----:B--2---:R-:W-:Y:S01]  /*7290*/  @!P0 STG.E.128 [R76.64], R28 ;  /* 0x0000001c4c008986 */ /* 0x004fe2000c101d1e */
[----:B------:R-:W-:Y:S11]  /*72a0*/  ISETP.GE.AND P0, PT, R11, c[0x0][0x1d4], PT ;  /* 0x000075000b007a0c */ /* 0x000ff60003f06270 */
[----:B------:R-:W-:Y:S02]  /*72b0*/  @!UPT UIADD3 URZ, URZ, URZ, URZ ;  /* 0x0000003f3f3ff290 */ /* 0x000fe4000fffe03f */
[----:B------:R-:W2:Y:S04]  /*72c0*/  @!P0 LDS.128 R24, [R123+0xc880] ;  /* 0x00c880007b188984 */ /* 0x000ea80000000c00 */
[----:B--2---:R-:W-:Y:S01]  /*72d0*/  @!P0 STG.E.128 [R76.64+0x80], R24 ;  /* 0x000080184c008986 */ /* 0x004fe2000c101d1e */
[----:B------:R-:W-:Y:S11]  /*72e0*/  ISETP.GE.AND P0, PT, R122, c[0x0][0x1d4], PT ;  /* 0x000075007a007a0c */ /* 0x000ff60003f06270 */
[----:B------:R-:W-:Y:S02]  /*72f0*/  @!UPT UIADD3 URZ, URZ, URZ, URZ ;  /* 0x0000003f3f3ff290 */ /* 0x000fe4000fffe03f */
[----:B------:R-:W2:Y:S04]  /*7300*/  @!P0 LDS.128 R20, [R123+0xe080] ;  /* 0x00e080007b148984 */ /* 0x000ea80000000c00 */
[----:B--2---:R-:W-:Y:S01]  /*7310*/  @!P0 STG.E.128 [R76.64+0x100], R20 ;  /* 0x000100144c008986 */ /* 0x004fe2000c101d1e */
[----:B------:R-:W-:Y:S11]  /*7320*/  ISETP.GE.AND P0, PT, R121, c[0x0][0x1d4], PT ;  /* 0x0000750079007a0c */ /* 0x000ff60003f06270 */
[----:B------:R-:W-:Y:S02]  /*7330*/  @!UPT UIADD3 URZ, URZ, URZ, URZ ;  /* 0x0000003f3f3ff290 */ /* 0x000fe4000fffe03f */
[----:B-1----:R-:W1:Y:S04]  /*7340*/  @!P0 LDS.128 R4, [R123+0xf880] ;  /* 0x00f880007b048984 */ /* 0x002e680000000c00 */
[----:B-1----:R1:W-:Y:S02]  /*7350*/  @!P0 STG.E.128 [R76.64+0x180], R4 ;  /* 0x000180044c008986 */ /* 0x0023e4000c101d1e */
.L_x_1038:
[----:B------:R-:W-:Y:S05]  /*7360*/  BSYNC B2 ;  /* 0x0000000000027941 */ /* 0x000fea0003800000 */
.L_x_1023:
[----:B------:R-:W-:Y:S01]  /*7370*/  UIMAD.WIDE.U32 UR38, UR6, 0x30, URZ ;  /* 0x00000030062678a5 */ /* 0x000fe2000f8e003f */
[----:B--2---:R-:W-:Y:S01]  /*7380*/  IADD3 R2, -R125, UR52, RZ ;  /* 0x000000347d027c10 */ /* 0x004fe2000fffe1ff */
[----:B------:R-:W-:Y:S01]  /*7390*/  UIMAD UR5, UR10, 0x30, URZ ;  /* 0x000000300a0578a4 */ /* 0x000fe2000f8e023f */
[----:B------:R-:W-:Y:S01]  /*73a0*/  ISETP.NE.AND P3, PT, R126, RZ, PT ;  /* 0x000000ff7e00720c */ /* 0x000fe20003f65270 */
[----:B------:R-:W-:Y:S02]  /*73b0*/  BSSY B0, `(.L_x_1057) ;  /* 0x0000041000007945 */ /* 0x000fe40003800000 */
[----:B------:R-:W-:Y:S01]  /*73c0*/  UIADD3 UR5, UR39, UR5, URZ ;  /* 0x0000000527057290 */ /* 0x000fe2000fffe03f */
[----:B------:R-:W-:Y:S05]  /*73d0*/  IADD3 R3, P0, R95, UR38, RZ ;  /* 0x000000265f037c10 */ /* 0x000fea000ff1e0ff */
[----:B------:R-:W-:Y:S02]  /*73e0*/  IADD3.X R0, R94, UR5, RZ, P0, !PT ;  /* 0x000000055e007c10 */ /* 0x000fe400087fe4ff */
[C---:B------:R-:W-:Y:S11]  /*73f0*/  ISETP.GE.AND P0, PT, R2.reuse, 0x21, PT ;  /* 0x000000210200780c */ /* 0x040ff60003f06270 */
[----:B------:R-:W-:Y:S02]  /*7400*/  @!UPT UIADD3 URZ, URZ, URZ, URZ ;  /* 0x0000003f3f3ff290 */ /* 0x000fe4000fffe03f */
[----:B-1----:R-:W-:Y:S05]  /*7410*/  @P0 IADD3 R5, P1, R3, 0x20, RZ ;  /* 0x0000002003050810 */ /* 0x002fea0007f3e0ff */
[----:B------:R-:W-:Y:S01]  /*7420*/  @P0 IMAD.X R4, RZ, RZ, R0, P1 ;  /* 0x000000ffff040224 */ /* 0x000fe200008e0600 */
[----:B------:R-:W-:Y:S03]  /*7430*/  ISETP.GE.AND P1, PT, R2, 0x1, PT ;  /* 0x000000010200780c */ /* 0x000fe60003f26270 */
[----:B------:R-:W-:Y:S04]  /*7440*/  @P0 IMAD R4, R4, c[0x0][0x258], RZ ;  /* 0x0000960004040a24 */ /* 0x000fe800078e02ff */
[----:B------:R-:W-:Y:S06]  /*7450*/  @P0 IMAD R4, R5, c[0x0][0x25c], R4 ;  /* 0x0000970005040a24 */ /* 0x000fec00078e0204 */
[----:B------:R-:W-:Y:S02]  /*7460*/  @P1 IMAD.MOV.U32 R90, RZ, RZ, R130 ;  /* 0x000000ffff5a1224 */ /* 0x000fe400078e0082 */
[----:B------:R-:W-:Y:S02]  /*7470*/  @P1 IMAD R0, R0, c[0x0][0x258], RZ ;  /* 0x0000960000001a24 */ /* 0x000fe400078e02ff */
[C---:B------:R-:W-:Y:S04]  /*7480*/  @P1 IMAD.WIDE.U32 R6, R3.reuse, c[0x0][0x258], R90 ;  /* 0x0000960003061a25 */ /* 0x040fe800078e005a */
[----:B------:R-:W-:Y:S01]  /*7490*/  @P1 IMAD R0, R3, c[0x0][0x25c], R0 ;  /* 0x0000970003001a24 */ /* 0x000fe200078e0200 */
[C---:B------:R-:W-:Y:S01]  /*74a0*/  @P1 LEA R18, P2, R6.reuse, c[0x0][0x250], 0x1 ;  /* 0x0000940006121a11 */ /* 0x040fe200078408ff */
[----:B------:R-:W-:Y:S02]  /*74b0*/  @P0 IMAD.MOV.U32 R90, RZ, RZ, R130 ;  /* 0x000000ffff5a0224 */ /* 0x000fe400078e0082 */
[----:B------:R-:W-:Y:S02]  /*74c0*/  @P1 IMAD.IADD R0, R7, 0x1, R0 ;  /* 0x0000000107001824 */ /* 0x000fe400078e0200 */
[----:B------:R-:W-:Y:S03]  /*74d0*/  @P0 IMAD.WIDE.U32 R2, R5, c[0x0][0x258], R90 ;  /* 0x0000960005020a25 */ /* 0x000fe600078e005a */
[----:B------:R-:W-:Y:S01]  /*74e0*/  @P1 LEA.HI.X R19, R6, c[0x0][0x254], R0, 0x1, P2 ;  /* 0x0000950006131a11 */ /* 0x000fe200010f0c00 */
[----:B------:R-:W-:Y:S01]  /*74f0*/  @P0 IMAD.IADD R4, R3, 0x1, R4 ;  /* 0x0000000103040824 */ /* 0x000fe200078e0204 */
[C---:B------:R-:W-:Y:S03]  /*7500*/  @P0 LEA R6, P2, R2.reuse, c[0x0][0x250], 0x1 ;  /* 0x0000940002060a11 */ /* 0x040fe600078408ff */
[----:B------:R-:W-:Y:S01]  /*7510*/  @!PT LDS RZ, [RZ] ;  /* 0x00000000fffff984 */ /* 0x000fe20000000800 */
[----:B------:R-:W-:Y:S01]  /*7520*/  @!PT LDS RZ, [RZ] ;  /* 0x00000000fffff984 */ /* 0x000fe20000000800 */
[----:B------:R-:W-:Y:S01]  /*7530*/  @!PT LDS RZ, [RZ] ;  /* 0x00000000fffff984 */ /* 0x000fe20000000800 */
[----:B------:R1:W-:Y:S01]  /*7540*/  @P1 LDGSTS.E.BYPASS.LTC128B.128 [R123+0x4080], [R18.64], !P3 ;  /* 0x04080000127b1fae */ /* 0x0003e2000d901d5e */
[----:B------:R-:W-:Y:S03]  /*7550*/  @P0 LEA.HI.X R7, R2, c[0x0][0x254], R4, 0x1, P2 ;  /* 0x0000950002070a11 */ /* 0x000fe600010f0c04 */
[----:B------:R1:W-:Y:S04]  /*7560*/  @P1 LDGSTS.E.BYPASS.LTC128B.128 [R123+0x5880], [R18.64+0x80], !P6 ;  /* 0x05880080127b1fae */ /* 0x0003e8000f101d5e */
[----:B------:R1:W-:Y:S04]  /*7570*/  @P1 LDGSTS.E.BYPASS.LTC128B.128 [R123+0x7080], [R18.64+0x100], !P5 ;  /* 0x07080100127b1fae */ /* 0x0003e8000e901d5e */
[----:B------:R1:W-:Y:S04]  /*7580*/  @P1 LDGSTS.E.BYPASS.LTC128B.128 [R123+0x8880], [R18.64+0x180], !P4 ;  /* 0x08880180127b1fae */ /* 0x0003e8000e101d5e */
[----:B------:R1:W-:Y:S04]  /*7590*/  @P0 LDGSTS.E.BYPASS.LTC128B.128 [R123+0x5080], [R6.64], !P3 ;  /* 0x05080000067b0fae */ /* 0x0003e8000d901d5e */
[----:B------:R1:W-:Y:S04]  /*75a0*/  @P0 LDGSTS.E.BYPASS.LTC128B.128 [R123+0x6880], [R6.64+0x80], !P6 ;  /* 0x06880080067b0fae */ /* 0x0003e8000f101d5e */
[----:B------:R1:W-:Y:S04]  /*75b0*/  @P0 LDGSTS.E.BYPASS.LTC128B.128 [R123+0x8080], [R6.64+0x100], !P5 ;  /* 0x08080100067b0fae */ /* 0x0003e8000e901d5e */
[----:B------:R1:W-:Y:S01]  /*75c0*/  @P0 LDGSTS.E.BYPASS.LTC128B.128 [R123+0x9880], [R6.64+0x180], !P4 ;  /* 0x09880180067b0fae */ /* 0x0003e2000e101d5e */
[----:B------:R-:W-:Y:S03]  /*75d0*/  IADD3 R2, P0, R89, UR38, RZ ;  /* 0x0000002659027c10 */ /* 0x000fe6000ff1e0ff */
[----:B------:R-:W0:Y:S01]  /*75e0*/  LDGDEPBAR ;  /* 0x00000000000079af */ /* 0x000e220000000000 */
[----:B------:R-:W-:Y:S02]  /*75f0*/  IADD3.X R0, R88, UR5, RZ, P0, !PT ;  /* 0x0000000558007c10 */ /* 0x000fe400087fe4ff */
[----:B------:R-:W-:Y:S01]  /*7600*/  ISETP.LT.AND P0, PT, R125, UR52, PT ;  /* 0x000000347d007c0c */ /* 0x000fe2000bf01270 */
[----:B------:R-:W-:Y:S04]  /*7610*/  DEPBAR.LE SB0, 0x0 ;  /* 0x000080000000791a */ /* 0x000fe80000000000 */
[----:B------:R-:W-:Y:S08]  /*7620*/  BAR.SYNC.DEFER_BLOCKING 0x0 ;  /* 0x0000000000007b1d */ /* 0x000ff00000010000 */
[----:B------:R-:W-:-:S05]  /*7630*/  @!P0 BRA `(.L_x_1058) ;  /* 0x0000018000008947 */ /* 0x000fca0003800000 */
[----:B-1----:R-:W-:Y:S02]  /*7640*/  IMAD.MOV.U32 R4, RZ, RZ, R128 ;  /* 0x000000ffff047224 */ /* 0x002fe400078e0080 */
[----:B------:R-:W-:Y:S02]  /*7650*/  IMAD.MOV.U32 R5, RZ, RZ, R87 ;  /* 0x000000ffff057224 */ /* 0x000fe400078e0057 */
[----:B------:R-:W-:Y:S02]  /*7660*/  IMAD R3, R0, c[0x0][0x208], RZ ;  /* 0x0000820000037a24 */ /* 0x000fe400078e02ff */
[C---:B------:R-:W-:Y:S04]  /*7670*/  IMAD.WIDE.U32 R4, R2.reuse, c[0x0][0x208], R4 ;  /* 0x0000820002047a25 */ /* 0x040fe800078e0004 */
[----:B------:R-:W-:Y:S01]  /*7680*/  IMAD R3, R2, c[0x0][0x20c], R3 ;  /* 0x0000830002037a24 */ /* 0x000fe200078e0203 */
[C---:B------:R-:W-:Y:S03]  /*7690*/  LEA R18, P0, R4.reuse, c[0x0][0x1f8], 0x1 ;  /* 0x00007e0004127a11 */ /* 0x040fe600078008ff */
[----:B------:R-:W-:Y:S05]  /*76a0*/  IMAD.IADD R3, R5, 0x1, R3 ;  /* 0x0000000105037824 */ /* 0x000fea00078e0203 */
[----:B------:R-:W-:Y:S02]  /*76b0*/  LEA.HI.X R19, R4, c[0x0][0x1fc], R3, 0x1, P0 ;  /* 0x00007f0004137a11 */ /* 0x000fe400000f0c03 */
        /* <DEDUP_REMOVED lines=16> */
.L_x_1058:
[----:B-1----:R-:W-:Y:S05]  /*77c0*/  BSYNC B0 ;  /* 0x0000000000007941 */ /* 0x002fea0003800000 */
.L_x_1057:
[----:B------:R-:W-:Y:S01]  /*77d0*/  ISETP.GE.AND P0, PT, R120, UR52, PT ;  /* 0x0000003478007c0c */ /* 0x000fe2000bf06270 */
[----:B------:R-:W-:Y:S01]  /*77e0*/  @!UPT UIADD3 URZ, URZ, URZ, URZ ;  /* 0x0000003f3f3ff290 */ /* 0x000fe2000fffe03f */
[----:B------:R-:W-:Y:S11]  /*77f0*/  BSSY B0, `(.L_x_1059) ;  /* 0x000001c000007945 */ /* 0x000ff60003800000 */
[----:B------:R-:W-:-:S05]  /*7800*/  @P0 BRA `(.L_x_1060) ;  /* 0x000001a000000947 */ /* 0x000fca0003800000 */
[----:B------:R-:W-:Y:S01]  /*7810*/  IADD3 R2, P0, R2, 0x20, RZ ;  /* 0x0000002002027810 */ /* 0x000fe20007f1e0ff */
[----:B------:R-:W-:Y:S02]  /*7820*/  IMAD.MOV.U32 R4, RZ, RZ, R128 ;  /* 0x000000ffff047224 */ /* 0x000fe400078e0080 */
[----:B------:R-:W-:Y:S02]  /*7830*/  IMAD.MOV.U32 R5, RZ, RZ, R87 ;  /* 0x000000ffff057224 */ /* 0x000fe400078e0057 */
[----:B------:R-:W-:Y:S02]  /*7840*/  IMAD.X R3, RZ, RZ, R0, P0 ;  /* 0x000000ffff037224 */ /* 0x000fe400000e0600 */
[----:B------:R-:W-:Y:S04]  /*7850*/  IMAD.WIDE.U32 R4, R2, c[0x0][0x208], R4 ;  /* 0x0000820002047a25 */ /* 0x000fe800078e0004 */
[----:B------:R-:W-:Y:S01]  /*7860*/  IMAD R3, R3, c[0x0][0x208], RZ ;  /* 0x0000820003037a24 */ /* 0x000fe200078e02ff */
[----:B------:R-:W-:Y:S03]  /*7870*/  LEA R18, P0, R4, c[0x0][0x1f8], 0x1 ;  /* 0x00007e0004127a11 */ /* 0x000fe600078008ff */
[----:B------:R-:W-:Y:S04]  /*7880*/  IMAD R3, R2, c[0x0][0x20c], R3 ;  /* 0x0000830002037a24 */ /* 0x000fe800078e0203 */
        /* <DEDUP_REMOVED lines=18> */
.L_x_1060:
[----:B------:R-:W-:Y:S05]  /*79b0*/  BSYNC B0 ;  /* 0x0000000000007941 */ /* 0x000fea0003800000 */
.L_x_1059:
[----:B------:R-:W-:Y:S06]  /*79c0*/  UISETP.GT.AND UP0, UPT, UR6, UR7, UPT ;  /* 0x000000070600728c */ /* 0x000fec000bf04270 */
[----:B------:R-:W-:Y:S11]  /*79d0*/  PLOP3.LUT P0, PT, PT, PT, UP0, 0x80, 0x0 ;  /* 0x000000000000781c */ /* 0x000ff60003f0f008 */
[----:B------:R-:W-:Y:S02]  /*79e0*/  @!UPT UIADD3 URZ, URZ, URZ, URZ ;  /* 0x0000003f3f3ff290 */ /* 0x000fe4000fffe03f */
[----:B------:R-:W-:-:S05]  /*79f0*/  @!P0 BRA `(.L_x_1061) ;  /* 0x000001b000008947 */ /* 0x000fca0003800000 */
[----:B------:R-:W-:Y:S01]  /*7a00*/  UIADD3 UR38, UR6, -0x1, URZ ;  /* 0xffffffff06267890 */ /* 0x000fe2000fffe03f */
[----:B------:R-:W-:Y:S01]  /*7a10*/  ISETP.GE.AND P1, PT, R117, 0x1, PT ;  /* 0x000000017500780c */ /* 0x000fe20003f26270 */
[----:B------:R-:W-:Y:S02]  /*7a20*/  IMAD.MOV.U32 R2, RZ, RZ, R132 ;  /* 0x000000ffff027224 */ /* 0x000fe400078e0084 */
[----:B------:R-:W-:Y:S01]  /*7a30*/  USHF.R.S32.HI UR10, URZ, 0x1f, UR38 ;  /* 0x0000001f3f0a7899 */ /* 0x000fe20008011426 */
[----:B------:R-:W-:Y:S01]  /*7a40*/  IMAD.MOV.U32 R3, RZ, RZ, R147 ;  /* 0x000000ffff037224 */ /* 0x000fe200078e0093 */
[----:B------:R-:W-:Y:S03]  /*7a50*/  UIMAD UR5, UR8, UR38, URZ ;  /* 0x00000026080572a4 */ /* 0x000fe6000f8e023f */
[----:B------:R-:W-:Y:S01]  /*7a60*/  IMAD.WIDE.U32 R2, R86, UR38, R2 ;  /* 0x0000002656027c25 */ /* 0x000fe2000f8e0002 */
[----:B------:R-:W-:Y:S04]  /*7a70*/  UIMAD UR5, UR10, UR28, UR5 ;  /* 0x0000001c0a0572a4 */ /* 0x000fe8000f8e0205 */
[C---:B-1----:R-:W-:Y:S02]  /*7a80*/  @P1 LEA R4, P0, R2.reuse, c[0x0][0x220], 0x1 ;  /* 0x0000880002041a11 */ /* 0x042fe400078008ff */
[----:B------:R-:W-:Y:S04]  /*7a90*/  IADD3 R0, R3, UR5, RZ ;  /* 0x0000000503007c10 */ /* 0x000fe8000fffe0ff */
[C---:B------:R-:W-:Y:S02]  /*7aa0*/  @P1 LEA.HI.X R5, R2.reuse, c[0x0][0x224], R0, 0x1, P0 ;  /* 0x0000890002051a11 */ /* 0x040fe400000f0c00 */
[----:B------:R-:W-:Y:S03]  /*7ab0*/  ISETP.GE.AND P0, PT, R117, 0x21, PT ;  /* 0x000000217500780c */ /* 0x000fe60003f06270 */
[----:B------:R-:W-:Y:S01]  /*7ac0*/  @!PT LDS RZ, [RZ] ;  /* 0x00000000fffff984 */ /* 0x000fe20000000800 */
[----:B------:R-:W-:Y:S01]  /*7ad0*/  @!PT LDS RZ, [RZ] ;  /* 0x00000000fffff984 */ /* 0x000fe20000000800 */
[----:B------:R-:W-:Y:S01]  /*7ae0*/  @!PT LDS RZ, [RZ] ;  /* 0x00000000fffff984 */ /* 0x000fe20000000800 */
[----:B------:R1:W-:Y:S04]  /*7af0*/  @P1 LDGSTS.E.BYPASS.LTC128B.128 [R123+0xa080], [R4.64], !P3 ;  /* 0x0a080000047b1fae */ /* 0x0003e8000d901d5e */
[----:B------:R1:W-:Y:S04]  /*7b00*/  @P1 LDGSTS.E.BYPASS.LTC128B.128 [R123+0xb880], [R4.64+0x80], !P6 ;  /* 0x0b880080047b1fae */ /* 0x0003e8000f101d5e */
[----:B------:R1:W-:Y:S02]  /*7b10*/  @P1 LDGSTS.E.BYPASS.LTC128B.128 [R123+0xd080], [R4.64+0x100], !P5 ;  /* 0x0d080100047b1fae */ /* 0x0003e4000e901d5e */
[----:B------:R-:W-:Y:S02]  /*7b20*/  @P0 IADD3 R2, P2, R2, UR48, RZ ;  /* 0x0000003002020c10 */ /* 0x000fe4000ff5e0ff */
[----:B------:R1:W-:Y:S02]  /*7b30*/  @P1 LDGSTS.E.BYPASS.LTC128B.128 [R123+0xe880], [R4.64+0x180], !P4 ;  /* 0x0e880180047b1fae */ /* 0x0003e4000e101d5e */
[----:B------:R-:W-:Y:S02]  /*7b40*/  @P0 IADD3.X R3, R0, UR45, RZ, P2, !PT ;  /* 0x0000002d00030c10 */ /* 0x000fe400097fe4ff */
[C---:B------:R-:W-:Y:S04]  /*7b50*/  @P0 LEA R6, P2, R2.reuse, c[0x0][0x220], 0x1 ;  /* 0x0000880002060a11 */ /* 0x040fe800078408ff */
[----:B------:R-:W-:Y:S05]  /*7b60*/  @P0 LEA.HI.X R7, R2, c[0x0][0x224], R3, 0x1, P2 ;  /* 0x0000890002070a11 */ /* 0x000fea00010f0c03 */
[----:B------:R1:W-:Y:S04]  /*7b70*/  @P0 LDGSTS.E.BYPASS.LTC128B.128 [R123+0xb080], [R6.64], !P3 ;  /* 0x0b080000067b0fae */ /* 0x0003e8000d901d5e */
[----:B------:R1:W-:Y:S04]  /*7b80*/  @P0 LDGSTS.E.BYPASS.LTC128B.128 [R123+0xc880], [R6.64+0x80], !P6 ;  /* 0x0c880080067b0fae */ /* 0x0003e8000f101d5e */
[----:B------:R1:W-:Y:S04]  /*7b90*/  @P0 LDGSTS.E.BYPASS.LTC128B.128 [R123+0xe080], [R6.64+0x100], !P5 ;  /* 0x0e080100067b0fae */ /* 0x0003e8000e901d5e */
[----:B------:R1:W-:Y:S02]  /*7ba0*/  @P0 LDGSTS.E.BYPASS.LTC128B.128 [R123+0xf880], [R6.64+0x180], !P4 ;  /* 0x0f880180067b0fae */ /* 0x0003e4000e101d5e */
.L_x_1061:
[----:B------:R-:W0:Y:S01]  /*7bb0*/  LDGDEPBAR ;  /* 0x00000000000079af */ /* 0x000e220000000000 */
[----:B------:R-:W-:Y:S01]  /*7bc0*/  UIADD3 UR6, UR6, -0x1, URZ ;  /* 0xffffffff06067890 */ /* 0x000fe2000fffe03f */
[----:B------:R-:W-:Y:S11]  /*7bd0*/  PLOP3.LUT P0, PT, PT, PT, UP0, 0x80, 0x0 ;  /* 0x000000000000781c */ /* 0x000ff60003f0f008 */
[----:B------:R-:W-:Y:S02]  /*7be0*/  @!UPT UIADD3 URZ, URZ, URZ, URZ ;  /* 0x0000003f3f3ff290 */ /* 0x000fe4000fffe03f */
[----:B------:R-:W-:-:S05]  /*7bf0*/  @P0 BRA `(.L_x_1062) ;  /* 0xffffa7f000000947 */ /* 0x000fca000383ffff */
[----:B------:R-:W-:Y:S06]  /*7c00*/  BAR.SYNC.DEFER_BLOCKING 0x0 ;  /* 0x0000000000007b1d */ /* 0x000fec0000010000 */
.L_x_1022:
[----:B------:R-:W-:Y:S02]  /*7c10*/  UISETP.NE.AND UP1, UPT, UR26, URZ, UPT ;  /* 0x0000003f1a00728c */ /* 0x000fe4000bf25270 */
[----:B------:R-:W-:Y:S02]  /*7c20*/  UISETP.NE.AND UP0, UPT, UR25, URZ, UPT ;  /* 0x0000003f1900728c */ /* 0x000fe4000bf05270 */
[----:B------:R-:W-:Y:S02]  /*7c30*/  UIADD3 UR6, UR19, 0x7f, URZ ;  /* 0x0000007f13067890 */ /* 0x000fe4000fffe03f */
[----:B------:R-:W-:Y:S02]  /*7c40*/  ULDC.64 UR4, c[0x0][0x2c8] ;  /* 0x0000b20000047ab9 */ /* 0x000fe40000000a00 */
[----:B------:R-:W-:Y:S01]  /*7c50*/  UIMAD.WIDE.U32 UR8, UR6, UR4, URZ ;  /* 0x00000004060872a5 */ /* 0x000fe2000f8e003f */
[----:B------:R-:W-:Y:S01]  /*7c60*/  PLOP3.LUT P0, PT, PT, PT, UP0, 0x40, 0x0 ;  /* 0x000000000000781c */ /* 0x000fe20003f0e808 */
[----:B------:R-:W-:-:S02]  /*7c70*/  ULDC UR7, c[0x0][0x328] ;  /* 0x0000ca0000077ab9 */ /* 0x000fc40000000800 */
[----:B------:R-:W-:Y:S02]  /*7c80*/  @UP1 USHF.R.U32.HI UR6, URZ, UR5, UR9 ;  /* 0x000000053f061299 */ /* 0x000fe40008011609 */
[----:B------:R-:W-:Y:S02]  /*7c90*/  UIADD3 UR20, UR20, UR21, URZ ;  /* 0x0000001514147290 */ /* 0x000fe4000fffe03f */
[----:B------:R-:W-:-:S04]  /*7ca0*/  UIADD3 UR14, UR14, UR6, URZ ;  /* 0x000000060e0e7290 */ /* 0x000fc8000fffe03f */
[----:B------:R-:W-:Y:S02]  /*7cb0*/  UIADD3 UR7, UR14, UR7, URZ ;  /* 0x000000070e077290 */ /* 0x000fe4000fffe03f */
        /* <DEDUP_REMOVED lines=13> */
.L_x_1064:
[----:B------:R-:W-:Y:S02]  /*7d90*/  UISETP.NE.AND UP0, UPT, UR6, 0x1, UPT ;  /* 0x000000010600788c */ /* 0x000fe4000bf05270 */
[----:B------:R-:W-:Y:S02]  /*7da0*/  ULDC.64 UR4, c[0x0][0x330] ;  /* 0x0000cc0000047ab9 */ /* 0x000fe40000000a00 */
[----:B------:R-:W-:-:S07]  /*7db0*/  UIMAD.WIDE.U32 UR10, UR8, UR4, URZ ;  /* 0x00000004080a72a5 */ /* 0x000fce000f8e003f */
[----:B------:R-:W-:Y:S02]  /*7dc0*/  @UP0 UMOV UR9, UR11 ;  /* 0x0000000b00090c82 */ /* 0x000fe40008000000 */
[----:B------:R-:W-:Y:S02]  /*7dd0*/  @UP0 USHF.R.U32.HI UR8, URZ, UR5, UR9 ;  /* 0x000000053f080299 */ /* 0x000fe40008011609 */
.L_x_1065:
[----:B------:R-:W-:Y:S02]  /*7de0*/  ULDC UR4, c[0x0][0x32c] ;  /* 0x0000cb0000047ab9 */ /* 0x000fe40000000800 */
[----:B------:R-:W-:-:S04]  /*7df0*/  UIMAD UR4, UR8, UR6, UR4 ;  /* 0x00000006080472a4 */ /* 0x000fc8000f8e0204 */
[----:B------:R-:W-:-:S04]  /*7e00*/  UISETP.LT.AND UP0, UPT, UR7, UR4, UPT ;  /* 0x000000040700728c */ /* 0x000fc8000bf01270 */
[----:B------:R-:W-:Y:S02]  /*7e10*/  USEL UR7, UR7, UR4, UP0 ;  /* 0x0000000407077287 */ /* 0x000fe40008000000 */
.L_x_1063:
[----:B------:R-:W-:Y:S02]  /*7e20*/  UISETP.NE.AND UP0, UPT, UR26, URZ, UPT ;  /* 0x0000003f1a00728c */ /* 0x000fe4000bf05270 */
[----:B------:R-:W-:Y:S02]  /*7e30*/  UIADD3 UR8, UR7, 0x2f, URZ ;  /* 0x0000002f07087890 */ /* 0x000fe4000fffe03f */
[----:B------:R-:W-:Y:S02]  /*7e40*/  ULDC.64 UR4, c[0x0][0x2c8] ;  /* 0x0000b20000047ab9 */ /* 0x000fe40000000a00 */
[----:B------:R-:W-:Y:S02]  /*7e50*/  UISETP.NE.AND UP1, UPT, UR25, URZ, UPT ;  /* 0x0000003f1900728c */ /* 0x000fe4000bf25270 */
[----:B------:R-:W-:Y:S02]  /*7e60*/  UIMAD.WIDE.U32 UR10, UR19, UR4, URZ ;  /* 0x00000004130a72a5 */ /* 0x000fe4000f8e003f */
[----:B------:R-:W-:-:S02]  /*7e70*/  UIMAD.WIDE UR8, UR8, 0x2aaaaaab, URZ ;  /* 0x2aaaaaab080878a5 */ /* 0x000fc4000f8e023f */
[----:B------:R-:W-:Y:S01]  /*7e80*/  PLOP3.LUT P0, PT, PT, PT, UP1, 0x40, 0x0 ;  /* 0x000000000000781c */ /* 0x000fe20003f0e818 */
[----:B------:R-:W-:Y:S02]  /*7e90*/  UMOV UR4, UR19 ;  /* 0x0000001300047c82 */ /* 0x000fe40008000000 */
[----:B------:R-:W-:Y:S02]  /*7ea0*/  USHF.R.U32.HI UR8, URZ, 0x1f, UR9 ;  /* 0x0000001f3f087899 */ /* 0x000fe40008011609 */
[----:B------:R-:W-:Y:S02]  /*7eb0*/  @UP0 UMOV UR7, UR11 ;  /* 0x0000000b00070c82 */ /* 0x000fe40008000000 */
[----:B------:R-:W-:Y:S02]  /*7ec0*/  @UP0 USHF.R.U32.HI UR4, URZ, UR5, UR7 ;  /* 0x000000053f040299 */ /* 0x000fe40008011607 */
[----:B------:R-:W-:Y:S02]  /*7ed0*/  ULEA.HI.SX32 UR8, UR9, UR8, 0x1d ;  /* 0x0000000809087291 */ /* 0x000fe4000f8fea3f */
[----:B------:R-:W-:-:S02]  /*7ee0*/  UIADD3 UR4, UR13, UR4, URZ ;  /* 0x000000040d047290 */ /* 0x000fc4000fffe03f */
        /* <DEDUP_REMOVED lines=17> */
.L_x_1067:
[----:B------:R-:W-:Y:S02]  /*8000*/  ULDC UR4, c[0x0][0x32c] ;  /* 0x0000cb0000047ab9 */ /* 0x000fe40000000800 */
[----:B------:R-:W-:-:S03]  /*8010*/  UISETP.NE.AND UP0, UPT, UR4, 0x1, UPT ;  /* 0x000000010400788c */ /* 0x000fc6000bf05270 */
[----:B------:R-:W-:Y:S02]  /*8020*/  ULDC.64 UR4, c[0x0][0x330] ;  /* 0x0000cc0000047ab9 */ /* 0x000fe40000000a00 */
[----:B------:R-:W-:-:S06]  /*8030*/  UIMAD.WIDE.U32 UR8, UR7, UR4, URZ ;  /* 0x00000004070872a5 */ /* 0x000fcc000f8e003f */
[----:B------:R-:W-:Y:S02]  /*8040*/  @UP0 USHF.R.U32.HI UR7, URZ, UR5, UR9 ;  /* 0x000000053f070299 */ /* 0x000fe40008011609 */
.L_x_1068:
[----:B------:R-:W-:Y:S02]  /*8050*/  ULDC UR4, c[0x0][0x32c] ;  /* 0x0000cb0000047ab9 */ /* 0x000fe40000000800 */
[----:B------:R-:W-:-:S04]  /*8060*/  UIMAD UR4, UR7, UR4, URZ ;  /* 0x00000004070472a4 */ /* 0x000fc8000f8e023f */
[----:B------:R-:W-:-:S04]  /*8070*/  UISETP.LT.AND UP0, UPT, UR6, UR4, UPT ;  /* 0x000000040600728c */ /* 0x000fc8000bf01270 */
[----:B------:R-:W-:-:S04]  /*8080*/  USEL UR6, UR6, UR4, !UP0 ;  /* 0x0000000406067287 */ /* 0x000fc8000c000000 */
.L_x_1066:
[----:B------:R-:W-:Y:S01]  /*8090*/  UIMAD.WIDE UR4, UR6, 0x2aaaaaab, URZ ;  /* 0x2aaaaaab060478a5 */ /* 0x000fe2000f8e023f */
[----:B------:R-:W-:Y:S01]  /*80a0*/  PLOP3.LUT P2, PT, PT, PT, PT, 0x80, 0x0 ;  /* 0x000000000000781c */ /* 0x000fe20003f4f070 */
[----:B------:R-:W-:Y:S01]  /*80b0*/  CS2R R130, SRZ ;  /* 0x0000000000827805 */ /* 0x000fe2000001ff00 */
[----:B------:R-:W-:Y:S01]  /*80c0*/  CS2R R128, SRZ ;  /* 0x0000000000807805 */ /* 0x000fe2000001ff00 */
[----:B------:R-:W-:Y:S01]  /*80d0*/  USHF.R.U32.HI UR4, URZ, 0x1f, UR5 ;  /* 0x0000001f3f047899 */ /* 0x000fe20008011605 */
[----:B------:R-:W-:Y:S01]  /*80e0*/  CS2R R126, SRZ ;  /* 0x00000000007e7805 */ /* 0x000fe2000001ff00 */
[----:B------:R-:W-:Y:S01]  /*80f0*/  CS2R R124, SRZ ;  /* 0x00000000007c7805 */ /* 0x000fe2000001ff00 */
[----:B-1----:R-:W-:Y:S01]  /*8100*/  CS2R R122, SRZ ;  /* 0x00000000007a7805 */ /* 0x002fe2000001ff00 */
[----:B------:R-:W-:Y:S01]  /*8110*/  ULEA.HI.SX32 UR4, UR5, UR4, 0x1d ;  /* 0x0000000405047291 */ /* 0x000fe2000f8fea3f */
        /* <DEDUP_REMOVED lines=16> */
[----:B-----5:R-:W-:Y:S01]  /*8220*/  CS2R R94, SRZ ;  /* 0x00000000005e7805 */ /* 0x020fe2000001ff00 */
        /* <DEDUP_REMOVED lines=46> */
[----:B------:R-:W-:-:S02]  /*8510*/  IMAD.MOV.U32 R8, RZ, RZ, RZ ;  /* 0x000000ffff087224 */ /* 0x000fc400078e00ff */
[----:B------:R-:W-:Y:S01]  /*8520*/  IMAD.MOV.U32 R4, RZ, RZ, RZ ;  /* 0x000000ffff047224 */ /* 0x000fe200078e00ff */
[----:B------:R-:W-:Y:S05]  /*8530*/  @!P0 BRA `(.L_x_1069) ;  /* 0x0001831000008947 */ /* 0x000fea0003800000 */
[----:B------:R-:W-:Y:S02]  /*8540*/  ULDC.64 UR4, c[0x0][0x340] ;  /* 0x0000d00000047ab9 */ /* 0x000fe40000000a00 */
[----:B------:R-:W-:Y:S02]  /*8550*/  UISETP.NE.U32.AND UP1, UPT, URZ, UR4, UPT ;  /* 0x000000043f00728c */ /* 0x000fe4000bf25070 */
[----:B------:R-:W-:Y:S02]  /*8560*/  ULDC.64 UR8, c[0x0][0x340] ;  /* 0x0000d00000087ab9 */ /* 0x000fe40000000a00 */
[----:B------:R-:W-:Y:S02]  /*8570*/  UISETP.NE.AND.EX UP1, UPT, URZ, UR5, UPT, UP1 ;  /* 0x000000053f00728c */ /* 0x000fe4000bf25310 */
[----:B------:R-:W-:-:S04]  /*8580*/  UISETP.NE.AND UP2, UPT, UR26, URZ, UPT ;  /* 0x0000003f1a00728c */ /* 0x000fc8000bf45270 */
        /* <DEDUP_REMOVED lines=8> */
[CC--:B------:R-:W-:Y:S01]  /*8610*/  LEA.HI R7, R65.reuse, R84.reuse, RZ, 0x4 ;  /* 0x0000005441077211 */ /* 0x0c0fe200078f20ff */
[----:B------:R-:W-:Y:S01]  /*8620*/  UISETP.NE.U32.AND UP0, UPT, URZ, UR4, UPT ;  /* 0x000000043f00728c */ /* 0x000fe2000bf05070 */
[----:B------:R-:W-:Y:S01]  /*8630*/  LEA.HI R228, R65, R84, RZ, 0x3 ;  /* 0x0000005441e47211 */ /* 0x000fe200078f18ff */
[----:B------:R-:W-:Y:S01]  /*8640*/  USHF.R.S32.HI UR7, URZ, 0x1f, UR22 ;  /* 0x0000001f3f077899 */ /* 0x000fe20008011416 */
[----:B------:R-:W-:Y:S01]  /*8650*/  SHF.R.S32.HI R0, RZ, 0x4, R7 ;  /* 0x00000004ff007819 */ /* 0x000fe20000011407 */
[----:B------:R-:W-:Y:S01]  /*8660*/  UISETP.NE.AND.EX UP0, UPT, URZ, UR5, UPT, UP0 ;  /* 0x000000053f00728c */ /* 0x000fe2000bf05300 */
[----:B------:R-:W-:Y:S01]  /*8670*/  LOP3.LUT R69, R228, 0xfffffff8, RZ, 0xc0, !PT ;  /* 0xfffffff8e4457812 */ /* 0x000fe200078ec0ff */
[----:B------:R-:W-:Y:S01]  /*8680*/  USHF.R.S32.HI UR14, URZ, 0x1f, UR20 ;  /* 0x0000001f3f0e7899 */ /* 0x000fe20008011414 */
[----:B------:R-:W-:Y:S01]  /*8690*/  LEA.HI R56, R7, R0, RZ, 0x1 ;  /* 0x0000000007387211 */ /* 0x000fe200078f08ff */
[----:B------:R-:W-:Y:S01]  /*86a0*/  ULDC.64 UR4, c[0x0][0x178] ;  /* 0x00005e0000047ab9 */ /* 0x000fe20000000a00 */
[----:B------:R-:W-:Y:S01]  /*86b0*/  SHF.R.S32.HI R228, RZ, 0x3, R228 ;  /* 0x00000003ffe47819 */ /* 0x000fe200000114e4 */
[----:B------:R-:W-:Y:S01]  /*86c0*/  UIMAD UR7, UR7, UR4, URZ ;  /* 0x00000004070772a4 */ /* 0x000fe2000f8e023f */
[----:B------:R-:W-:Y:S01]  /*86d0*/  IMAD.IADD R69, R84, 0x1, -R69 ;  /* 0x0000000154457824 */ /* 0x000fe200078e0a45 */
[----:B------:R-:W-:Y:S01]  /*86e0*/  PLOP3.LUT P1, PT, PT, PT, UP2, 0x80, 0x0 ;  /* 0x000000000000781c */ /* 0x000fe20003f2f028 */
[----:B------:R-:W-:Y:S01]  /*86f0*/  UIMAD.WIDE.U32 UR8, UR22, UR4, URZ ;  /* 0x00000004160872a5 */ /* 0x000fe2000f8e003f */
[----:B------:R-:W-:Y:S01]  /*8700*/  LOP3.LUT R56, R56, 0xfffffffe, RZ, 0xc0, !PT ;  /* 0xfffffffe38387812 */ /* 0x000fe200078ec0ff */
[----:B------:R-:W-:Y:S01]  /*8710*/  UIMAD UR22, UR22, UR5, UR7 ;  /* 0x00000005161672a4 */ /* 0x000fe2000f8e0207 */
[----:B------:R-:W-:Y:S01]  /*8720*/  IMAD R5, R69, 0x20, R228 ;  /* 0x0000002045057824 */ /* 0x000fe200078e02e4 */
[----:B------:R-:W-:Y:S01]  /*8730*/  IADD3 R12, R228, UR19, RZ ;  /* 0x00000013e40c7c10 */ /* 0x000fe2000fffe0ff */
[----:B------:R-:W-:Y:S01]  /*8740*/  ULDC UR7, c[0x0][0x2c4] ;  /* 0x0000b10000077ab9 */ /* 0x000fe20000000800 */
[----:B------:R-:W-:Y:S01]  /*8750*/  PLOP3.LUT P0, PT, PT, PT, UP2, 0x80, 0x0 ;  /* 0x000000000000781c */ /* 0x000fe20003f0f028 */
[----:B------:R-:W-:Y:S01]  /*8760*/  UIMAD UR7, UR23, UR7, URZ ;  /* 0x00000007170772a4 */ /* 0x000fe2000f8e023f */
[----:B------:R-:W-:Y:S01]  /*8770*/  IMAD.IADD R56, R0, 0x1, -R56 ;  /* 0x0000000100387824 */ /* 0x000fe200078e0a38 */
[----:B------:R-:W-:Y:S01]  /*8780*/  IADD3 R0, R12, 0x20, RZ ;  /* 0x000000200c007810 */ /* 0x000fe20007ffe0ff */
[----:B------:R-:W-:Y:S01]  /*8790*/  ULDC.64 UR4, c[0x0][0x1b8] ;  /* 0x00006e0000047ab9 */ /* 0x000fe20000000a00 */
[----:B------:R-:W-:Y:S01]  /*87a0*/  IADD3 R5, R5, UR19, RZ ;  /* 0x0000001305057c10 */ /* 0x000fe2000fffe0ff */
[----:B------:R-:W-:Y:S01]  /*87b0*/  IMAD.SHL.U32 R66, R69, 0x8, RZ ;  /* 0x0000000845427824 */ /* 0x000fe200078e00ff */
[----:B------:R-:W-:Y:S01]  /*87c0*/  ISETP.GE.AND P4, PT, R0, UR7, PT ;  /* 0x0000000700007c0c */ /* 0x000fe2000bf86270 */
[----:B------:R-:W-:Y:S01]  /*87d0*/  UIMAD UR10, UR16, UR4, URZ ;  /* 0x00000004100a72a4 */ /* 0x000fe2000f8e023f */
[----:B------:R-:W-:Y:S01]  /*87e0*/  LOP3.LUT R7, R7, 0xfffffff0, RZ, 0xc0, !PT ;  /* 0xfffffff007077812 */ /* 0x000fe200078ec0ff */
[----:B------:R-:W-:Y:S01]  /*87f0*/  @P1 IMAD.HI.U32 R0, R5, c[0x0][0x2c8], RZ ;  /* 0x0000b20005001a27 */ /* 0x000fe200078e00ff */
[----:B------:R-:W-:Y:S01]  /*8800*/  UMOV UR28, UR8 ;  /* 0x00000008001c7c82 */ /* 0x000fe20008000000 */
[C---:B-1----:R-:W-:Y:S01]  /*8810*/  IADD3 R2, R66.reuse, 0x80, RZ ;  /* 0x0000008042027810 */ /* 0x042fe20007ffe0ff */
[----:B------:R-:W-:Y:S01]  /*8820*/  UIADD3 UR29, UR9, UR22, URZ ;  /* 0x00000016091d7290 */ /* 0x000fe2000fffe03f */
[----:B------:R-:W-:Y:S01]  /*8830*/  IMAD.MOV.U32 R13, RZ, RZ, R5 ;  /* 0x000000ffff0d7224 */ /* 0x000fe200078e0005 */
[----:B------:R-:W-:Y:S01]  /*8840*/  USHF.R.S32.HI UR8, URZ, 0x1f, UR24 ;  /* 0x0000001f3f087899 */ /* 0x000fe20008011418 */
[----:B------:R-:W-:Y:S01]  /*8850*/  @P0 SHF.R.U32.HI R13, RZ, c[0x0][0x2cc], R0 ;  /* 0x0000b300ff0d0a19 */ /* 0x000fe20000011600 */
[----:B------:R-:W-:Y:S01]  /*8860*/  UIMAD UR9, UR17, UR5, UR10 ;  /* 0x00000005110972a4 */ /* 0x000fe2000f8e020a */
[----:B------:R-:W-:Y:S01]  /*8870*/  IADD3 R4, R66, 0xc0, RZ ;  /* 0x000000c042047810 */ /* 0x000fe20007ffe0ff */
[----:B------:R-:W-:Y:S01]  /*8880*/  UIMAD.WIDE.U32 UR28, UR17, UR4, UR28 ;  /* 0x00000004111c72a5 */ /* 0x000fe2000f8e001c */
[----:B------:R-:W-:Y:S01]  /*8890*/  IADD3 R19, P0, R228, UR20, RZ ;  /* 0x00000014e4137c10 */ /* 0x000fe2000ff1e0ff */
[----:B------:R-:W-:Y:S01]  /*88a0*/  USEL UR10, UR8, URZ, !UP0 ;  /* 0x0000003f080a7287 */ /* 0x000fe2000c000000 */
[----:B------:R-:W-:Y:S01]  /*88b0*/  ISETP.GE.AND P6, PT, R2, c[0x0][0x198], PT ;  /* 0x0000660002007a0c */ /* 0x000fe20003fc6270 */
[----:B------:R-:W-:Y:S01]  /*88c0*/  ULDC.64 UR4, c[0x0][0x1c0] ;  /* 0x0000700000047ab9 */ /* 0x000fe20000000a00 */
[----:B------:R-:W-:Y:S01]  /*88d0*/  ISETP.GE.AND P5, PT, R4, c[0x0][0x198], PT ;  /* 0x0000660004007a0c */ /* 0x000fe20003fa6270 */
[----:B------:R-:W-:Y:S01]  /*88e0*/  USEL UR11, UR24, URZ, !UP0 ;  /* 0x0000003f180b7287 */ /* 0x000fe2000c000000 */
[----:B------:R-:W-:Y:S01]  /*88f0*/  LEA.HI.X.SX32 R6, R228, UR14, 0x1, P0 ;  /* 0x0000000ee4067c11 */ /* 0x000fe200080f0eff */
[----:B------:R-:W-:Y:S01]  /*8900*/  UIMAD UR10, UR10, UR4, URZ ;  /* 0x000000040a0a72a4 */ /* 0x000fe2000f8e023f */
[----:B------:R-:W-:Y:S01]  /*8910*/  P2R R0, PR, RZ, 0x40 ;  /* 0x00000040ff007803 */ /* 0x000fe20000000000 */
[----:B------:R-:W-:Y:S01]  /*8920*/  UIADD3 UR29, UR29, UR9, URZ ;  /* 0x000000091d1d7290 */ /* 0x000fe2000fffe03f */
[----:B------:R-:W-:Y:S01]  /*8930*/  P2R R0, PR, RZ, 0x20 ;  /* 0x00000020ff007803 */ /* 0x000fe20000000000 */
[----:B------:R-:W-:Y:S01]  /*8940*/  UIMAD UR5, UR11, UR5, UR10 ;  /* 0x000000050b0572a4 */ /* 0x000fe2000f8e020a */
[----:B------:R-:W-:Y:S01]  /*8950*/  IMAD R0, R6, c[0x0][0x1e0], RZ ;  /* 0x0000780006007a24 */ /* 0x000fe200078e02ff */
[----:B------:R-:W-:Y:S01]  /*8960*/  UIMAD.WIDE.U32 UR28, UR11, UR4, UR28 ;  /* 0x000000040b1c72a5 */ /* 0x000fe2000f8e001c */
[----:B------:R-:W-:Y:S01]  /*8970*/  IMAD.IADD R8, R84, 0x1, -R7 ;  /* 0x0000000154087824 */ /* 0x000fe200078e0a07 */
[----:B------:R-:W-:Y:S01]  /*8980*/  ISETP.GE.AND P2, PT, R12, UR7, PT ;  /* 0x000000070c007c0c */ /* 0x000fe2000bf46270 */
[----:B------:R-:W-:Y:S01]  /*8990*/  IMAD R7, R19, c[0x0][0x1e4], R0 ;  /* 0x0000790013077a24 */ /* 0x000fe200078e0200 */
[----:B------:R-:W-:Y:S01]  /*89a0*/  UIADD3 UR5, UR29, UR5, URZ ;  /* 0x000000051d057290 */ /* 0x000fe2000fffe03f */
[--C-:B------:R-:W-:Y:S01]  /*89b0*/  SHF.R.S32.HI R0, RZ, 0x1f, R13.reuse ;  /* 0x0000001fff007819 */ /* 0x100fe2000001140d */
[----:B------:R-:W-:Y:S01]  /*89c0*/  IMAD.MOV R14, RZ, RZ, -R13 ;  /* 0x000000ffff0e7224 */ /* 0x000fe200078e0a0d */
[----:B------:R-:W-:Y:S01]  /*89d0*/  SHF.R.S32.HI R15, RZ, 0x1f, R8 ;  /* 0x0000001fff0f7819 */ /* 0x000fe20000011408 */
[----:B------:R-:W-:Y:S01]  /*89e0*/  IMAD.U32 R17, RZ, RZ, UR29 ;  /* 0x0000001dff117e24 */ /* 0x000fe2000f8e00ff */
[----:B------:R-:W-:Y:S01]  /*89f0*/  LEA.HI R116, R65, R84, RZ, 0x6 ;  /* 0x0000005441747211 */ /* 0x000fe200078f30ff */
[----:B------:R-:W-:Y:S01]  /*8a00*/  IMAD.U32 R16, RZ, RZ, UR28 ;  /* 0x0000001cff107e24 */ /* 0x000fe2000f8e00ff */
[----:B------:R-:W-:Y:S01]  /*8a10*/  P2R R10, PR, RZ, 0x10 ;  /* 0x00000010ff0a7803 */ /* 0x000fe20000000000 */
[----:B------:R-:W-:Y:S01]  /*8a20*/  IMAD.U32 R17, RZ, RZ, UR5 ;  /* 0x00000005ff117e24 */ /* 0x000fe2000f8e00ff */
[----:B------:R-:W-:Y:S01]  /*8a30*/  ULDC.64 UR4, c[0x0][0x1e8] ;  /* 0x00007a0000047ab9 */ /* 0x000fe20000000a00 */
[----:B------:R-:W-:Y:S01]  /*8a40*/  IMAD R0, R0, c[0x0][0x1b0], RZ ;  /* 0x00006c0000007a24 */ /* 0x000fe200078e02ff */
[----:B------:R-:W-:Y:S01]  /*8a50*/  UIMAD UR4, UR16, UR4, URZ ;  /* 0x00000004100472a4 */ /* 0x000fe2000f8e023f */
[----:B------:R-:W-:Y:S01]  /*8a60*/  IMAD R14, R14, c[0x0][0x2c4], R5 ;  /* 0x0000b1000e0e7a24 */ /* 0x000fe200078e0205 */
[----:B------:R-:W-:Y:S01]  /*8a70*/  LEA.HI R5, R15, R8, RZ, 0x3 ;  /* 0x000000080f057211 */ /* 0x000fe200078f18ff */
[C---:B------:R-:W-:Y:S01]  /*8a80*/  IMAD R0, R13.reuse, c[0x0][0x1b4], R0 ;  /* 0x00006d000d007a24 */ /* 0x040fe200078e0200 */
[----:B------:R-:W-:Y:S01]  /*8a90*/  UIMAD UR9, UR17, UR5, UR4 ;  /* 0x00000005110972a4 */ /* 0x000fe2000f8e0204 */
[----:B------:R-:W-:Y:S01]  /*8aa0*/  IMAD.WIDE.U32 R16, R13, c[0x0][0x1b0], R16 ;  /* 0x00006c000d107a25 */ /* 0x000fe200078e0010 */
[----:B------:R-:W-:Y:S01]  /*8ab0*/  SHF.R.S32.HI R13, RZ, 0x1f, R14 ;  /* 0x0000001fff0d7819 */ /* 0x000fe2000001140e */
[----:B------:R-:W-:Y:S01]  /*8ac0*/  ULDC.64 UR4, c[0x0][0x210] ;  /* 0x0000840000047ab9 */ /* 0x000fe20000000a00 */
[----:B------:R-:W-:Y:S01]  /*8ad0*/  LOP3.LUT R15, R5, 0xfffffff8, RZ, 0xc0, !PT ;  /* 0xfffffff8050f7812 */ /* 0x000fe200078ec0ff */
[----:B------:R-:W-:Y:S01]  /*8ae0*/  IMAD.IADD R17, R17, 0x1, R0 ;  /* 0x0000000111117824 */ /* 0x000fe200078e0200 */
[----:B------:R-:W-:Y:S01]  /*8af0*/  UIMAD UR4, UR16, UR4, URZ ;  /* 0x00000004100472a4 */ /* 0x000fe2000f8e023f */
[----:B------:R-:W-:Y:S01]  /*8b00*/  IMAD R13, R13, c[0x0][0x1a8], RZ ;  /* 0x00006a000d0d7a24 */ /* 0x000fe200078e02ff */
[----:B------:R-:W-:Y:S01]  /*8b10*/  @!P2 SHF.R.S32.HI R11, RZ, 0x1f, R2 ;  /* 0x0000001fff0ba819 */ /* 0x000fe20000011402 */
[----:B------:R-:W-:Y:S01]  /*8b20*/  IMAD.SHL.U32 R86, R69, 0x8, RZ ;  /* 0x0000000845567824 */ /* 0x000fe200078e00ff */
[----:B------:R-:W-:Y:S01]  /*8b30*/  UIMAD UR4, UR17, UR5, UR4 ;  /* 0x00000005110472a4 */ /* 0x000fe2000f8e0204 */
[----:B------:R-:W-:Y:S01]  /*8b40*/  IMAD.IADD R8, R8, 0x1, -R15 ;  /* 0x0000000108087824 */ /* 0x000fe200078e0a0f */
[----:B------:R-:W-:Y:S01]  /*8b50*/  @!P2 LEA.HI R11, R11, R2, RZ, 0x3 ;  /* 0x000000020b0ba211 */ /* 0x000fe200078f18ff */
[C---:B------:R-:W-:Y:S01]  /*8b60*/  IMAD R13, R14.reuse, c[0x0][0x1ac], R13 ;  /* 0x00006b000e0d7a24 */ /* 0x040fe200078e020d */
[----:B------:R-:W-:Y:S01]  /*8b70*/  SHF.R.S32.HI R87, RZ, 0x1f, R86 ;  /* 0x0000001fff577819 */ /* 0x000fe20000011456 */
[----:B------:R-:W-:Y:S01]  /*8b80*/  IMAD.WIDE.U32 R14, R14, c[0x0][0x1a8], R16 ;  /* 0x00006a000e0e7a25 */ /* 0x000fe200078e0010 */
[C---:B------:R-:W-:Y:S01]  /*8b90*/  LOP3.LUT P4, RZ, R8.reuse, 0x4, RZ, 0xc0, !PT ;  /* 0x0000000408ff7812 */ /* 0x040fe2000788c0ff */
[----:B------:R-:W-:Y:S01]  /*8ba0*/  BSSY B0, `(.L_x_1070) ;  /* 0x0000073000007945 */ /* 0x000fe20003800000 */
[----:B------:R-:W-:Y:S01]  /*8bb0*/  LOP3.LUT P1, RZ, R8, 0x2, RZ, 0xc0, !PT ;  /* 0x0000000208ff7812 */ /* 0x000fe2000782c0ff */
[----:B------:R-:W-:Y:S01]  /*8bc0*/  IMAD.IADD R16, R15, 0x1, R13 ;  /* 0x000000010f107824 */ /* 0x000fe200078e020d */
[----:B------:R-:W-:Y:S01]  /*8bd0*/  LEA R17, P0, R14, c[0x0][0x160], 0x1 ;  /* 0x000058000e117a11 */ /* 0x000fe200078008ff */
[----:B------:R-:W-:Y:S01]  /*8be0*/  IMAD R6, R6, c[0x0][0x208], RZ ;  /* 0x0000820006067a24 */ /* 0x000fe200078e02ff */
[----:B------:R-:W-:Y:S01]  /*8bf0*/  @!P2 SHF.R.S32.HI R9, RZ, 0x1f, R4 ;  /* 0x0000001fff09a819 */ /* 0x000fe20000011404 */
[----:B------:R-:W-:Y:S01]  /*8c00*/  IMAD.WIDE.U32 R20, R19, c[0x0][0x1e0], R86 ;  /* 0x0000780013147a25 */ /* 0x000fe200078e0056 */
[----:B------:R-:W-:-:S02]  /*8c10*/  LEA.HI.X R16, R14, c[0x0][0x164], R16, 0x1, P0 ;  /* 0x000059000e107a11 */ /* 0x000fc400000f0c10 */
[----:B------:R-:W-:Y:S01]  /*8c20*/  SHFL.IDX PT, R14, R17, RZ, 0x181f ;  /* 0x00181fff110e7589 */ /* 0x000fe200000e0000 */
[----:B------:R-:W-:Y:S01]  /*8c30*/  IMAD R6, R19, c[0x0][0x20c], R6 ;  /* 0x0000830013067a24 */ /* 0x000fe200078e0206 */
[----:B------:R-:W-:Y:S01]  /*8c40*/  @!P2 LOP3.LUT R11, R11, 0xfffffff8, RZ, 0xc0, !PT ;  /* 0xfffffff80b0ba812 */ /* 0x000fe200078ec0ff */
[----:B------:R-:W-:Y:S01]  /*8c50*/  IMAD.WIDE.U32 R18, R19, c[0x0][0x208], R86 ;  /* 0x0000820013127a25 */ /* 0x000fe200078e0056 */
[----:B------:R-:W1:Y:S01]  /*8c60*/  SHFL.IDX PT, R15, R16, RZ, 0x181f ;  /* 0x00181fff100f7589 */ /* 0x000e6200000e0000 */
[----:B------:R-:W-:Y:S02]  /*8c70*/  @!P2 LEA.HI R9, R9, R4, RZ, 0x3 ;  /* 0x000000040909a211 */ /* 0x000fe400078f18ff */
[----:B------:R-:W-:Y:S01]  /*8c80*/  IMAD.SHL.U32 R0, R8, 0x40, RZ ;  /* 0x0000004008007824 */ /* 0x000fe200078e00ff */
[----:B------:R-:W-:Y:S01]  /*8c90*/  LOP3.LUT R215, R215, 0xfffffffe, RZ, 0xc0, !PT ;  /* 0xfffffffed7d77812 */ /* 0x000fe200078ec0ff */
[----:B------:R-:W-:Y:S01]  /*8ca0*/  IMAD.IADD R21, R21, 0x1, R7 ;  /* 0x0000000115157824 */ /* 0x000fe200078e0207 */
[----:B------:R-:W-:Y:S01]  /*8cb0*/  @!P2 LOP3.LUT R9, R9, 0xfffffff8, RZ, 0xc0, !PT ;  /* 0xfffffff80909a812 */ /* 0x000fe200078ec0ff */
[----:B------:R-:W-:Y:S01]  /*8cc0*/  IMAD.IADD R19, R19, 0x1, R6 ;  /* 0x0000000113137824 */ /* 0x000fe200078e0206 */
[----:B------:R-:W-:Y:S01]  /*8cd0*/  LOP3.LUT R0, R0, 0x1c0, RZ, 0xc0, !PT ;  /* 0x000001c000007812 */ /* 0x000fe200078ec0ff */
[----:B------:R-:W-:-:S02]  /*8ce0*/  IMAD.U32 R217, RZ, RZ, UR17 ;  /* 0x00000011ffd97e24 */ /* 0x000fc4000f8e00ff */
[----:B------:R-:W-:Y:S02]  /*8cf0*/  IMAD.SHL.U32 R7, R56, 0x8, RZ ;  /* 0x0000000838077824 */ /* 0x000fe400078e00ff */
[----:B------:R-:W-:-:S03]  /*8d00*/  IMAD.WIDE.U32 R216, R217, c[0x0][0x210], R18 ;  /* 0x00008400d9d87a25 */ /* 0x000fc600078e0012 */
[----:B------:R-:W-:Y:S01]  /*8d10*/  LOP3.LUT R7, R0, 0x8, R7, 0xf8, !PT ;  /* 0x0000000800077812 */ /* 0x000fe200078ef807 */
[----:B------:R-:W-:Y:S01]  /*8d20*/  IMAD.SHL.U32 R119, R228, 0x40, RZ ;  /* 0x00000040e4777824 */ /* 0x000fe200078e00ff */
[----:B------:R-:W-:Y:S01]  /*8d30*/  SHF.R.U32.HI R0, RZ, 0x3, R0 ;  /* 0x00000003ff007819 */ /* 0x000fe20000011600 */
[----:B------:R-:W-:Y:S01]  /*8d40*/  IMAD.SHL.U32 R116, R116, 0x8, RZ ;  /* 0x0000000874747824 */ /* 0x000fe200078e00ff */
[----:B------:R-:W-:Y:S01]  /*8d50*/  IADD3 R217, R217, UR4, RZ ;  /* 0x00000004d9d97c10 */ /* 0x000fe2000fffe0ff */
[----:B------:R-:W-:Y:S01]  /*8d60*/  ULDC.64 UR4, c[0x0][0x350] ;  /* 0x0000d40000047ab9 */ /* 0x000fe20000000a00 */
[----:B------:R-:W-:Y:S01]  /*8d70*/  LOP3.LUT R0, R7, R0, RZ, 0x3c, !PT ;  /* 0x0000000007007212 */ /* 0x000fe200078e3cff */
[----:B------:R-:W-:Y:S01]  /*8d80*/  IMAD.MOV.U32 R7, RZ, RZ, 0x10 ;  /* 0x00000010ff077424 */ /* 0x000fe200078e00ff */
[----:B------:R-:W-:Y:S01]  /*8d90*/  LOP3.LUT R119, R119, 0x1c0, RZ, 0xc0, !PT ;  /* 0x000001c077777812 */ /* 0x000fe200078ec0ff */
[----:B------:R-:W-:Y:S01]  /*8da0*/  UISETP.NE.U32.AND UP0, UPT, URZ, UR4, UPT ;  /* 0x000000043f00728c */ /* 0x000fe2000bf05070 */
[----:B------:R-:W-:Y:S01]  /*8db0*/  LOP3.LUT R116, R116, 0xfffffe00, RZ, 0xc0, !PT ;  /* 0xfffffe0074747812 */ /* 0x000fe200078ec0ff */
[----:B------:R-:W-:Y:S01]  /*8dc0*/  IMAD.U32 R221, RZ, RZ, UR17 ;  /* 0x00000011ffdd7e24 */ /* 0x000fe2000f8e00ff */
[----:B------:R-:W-:Y:S01]  /*8dd0*/  LOP3.LUT R6, R119, 0x38, R86, 0xf8, !PT ;  /* 0x0000003877067812 */ /* 0x000fe200078ef856 */
[----:B------:R-:W-:Y:S01]  /*8de0*/  UISETP.NE.AND.EX UP0, UPT, URZ, UR5, UPT, UP0 ;  /* 0x000000053f00728c */ /* 0x000fe2000bf05300 */
[----:B------:R-:W-:Y:S01]  /*8df0*/  SHF.R.U32.HI R117, RZ, 0x3, R119 ;  /* 0x00000003ff757819 */ /* 0x000fe20000011677 */
[----:B------:R-:W-:Y:S01]  /*8e00*/  IMAD.WIDE.U32 R220, R221, c[0x0][0x1e8], R20 ;  /* 0x00007a00dddc7a25 */ /* 0x000fe200078e0014 */
[----:B------:R-:W-:Y:S01]  /*8e10*/  SEL R7, R7, 0xfffffff0, !P1 ;  /* 0xfffffff007077807 */ /* 0x000fe20004800000 */
[----:B------:R-:W-:Y:S01]  /*8e20*/  ULDC.64 UR4, c[0x0][0x1f0] ;  /* 0x00007c0000047ab9 */ /* 0x000fe20000000a00 */
[----:B------:R-:W-:Y:S01]  /*8e30*/  LOP3.LUT R6, R116, R6, R117, 0xf6, !PT ;  /* 0x0000000674067212 */ /* 0x000fe200078ef675 */
[----:B-1----:R-:W-:Y:S01]  /*8e40*/  @!P2 IMAD.WIDE R24, R11, 0x2, R14 ;  /* 0x000000020b18a825 */ /* 0x002fe200078e020e */
[C---:B------:R-:W-:Y:S01]  /*8e50*/  @!P2 LEA R18, P0, R66.reuse, R14, 0x1 ;  /* 0x0000000e4212a211 */ /* 0x040fe200078008ff */
[----:B------:R1:W3:Y:S01]  /*8e60*/  SHFL.IDX PT, R20, R17, 0x1, 0x181f ;  /* 0x00381f0011147f89 */ /* 0x0002e200000e0000 */
[----:B------:R-:W-:Y:S01]  /*8e70*/  IADD3 R221, R221, UR9, RZ ;  /* 0x00000009dddd7c10 */ /* 0x000fe2000fffe0ff */
[----:B------:R-:W-:Y:S01]  /*8e80*/  IMAD.SHL.U32 R11, R5, 0x40, RZ ;  /* 0x00000040050b7824 */ /* 0x000fe200078e00ff */
[----:B------:R-:W-:Y:S01]  /*8e90*/  @!P2 LEA.HI.X R19, R66, R15, R87, 0x1, P0 ;  /* 0x0000000f4213a211 */ /* 0x000fe200000f0c57 */
[----:B------:R1:W4:Y:S01]  /*8ea0*/  SHFL.IDX PT, R21, R16, 0x1, 0x181f ;  /* 0x00381f0010157f89 */ /* 0x00032200000e0000 */
[----:B------:R-:W-:-:S02]  /*8eb0*/  ISETP.NE.AND P0, PT, R10, RZ, PT ;  /* 0x000000ff0a00720c */ /* 0x000fc40003f05270 */
[----:B------:R-:W-:Y:S01]  /*8ec0*/  LOP3.LUT R0, R0, 0xfffffe00, R11, 0xf8, !PT ;  /* 0xfffffe0000007812 */ /* 0x000fe200078ef80b */
[----:B--2---:R2:W5:Y:S01]  /*8ed0*/  @P3 R2UR UR10, R3 ;  /* 0x00000000030a33c2 */ /* 0x00456200000e0000 */
[----:B------:R-:W-:Y:S02]  /*8ee0*/  ISETP.GE.AND P3, PT, R66, c[0x0][0x198], PT ;  /* 0x0000660042007a0c */ /* 0x000fe40003f66270 */
[----:B--2---:R-:W-:Y:S01]  /*8ef0*/  IADD3 R3, R86, 0x40, RZ ;  /* 0x0000004056037810 */ /* 0x004fe20007ffe0ff */
[----:B-----5:R-:W-:-:S03]  /*8f00*/  @UP1 USHF.R.S32.HI UR11, URZ, 0x1f, UR10 ;  /* 0x0000001f3f0b1899 */ /* 0x020fc6000801140a */
[----:B------:R-:W-:Y:S01]  /*8f10*/  @!P2 SHF.R.S32.HI R8, RZ, 0x1f, R3 ;  /* 0x0000001fff08a819 */ /* 0x000fe20000011403 */
[----:B------:R-:W-:Y:S01]  /*8f20*/  @!UP1 UMOV UR10, UR24 ;  /* 0x00000018000a9c82 */ /* 0x000fe20008000000 */
[----:B------:R-:W-:Y:S01]  /*8f30*/  ISETP.GE.AND P1, PT, R3, c[0x0][0x198], PT ;  /* 0x0000660003007a0c */ /* 0x000fe20003f26270 */
[----:B------:R-:W-:Y:S01]  /*8f40*/  USEL UR9, UR10, URZ, !UP0 ;  /* 0x0000003f0a097287 */ /* 0x000fe2000c000000 */
[----:B------:R-:W-:Y:S01]  /*8f50*/  @!P2 LEA.HI R13, R8, R3, RZ, 0x3 ;  /* 0x00000003080da211 */ /* 0x000fe200078f18ff */
[----:B------:R-:W-:Y:S01]  /*8f60*/  @!UP1 UMOV UR11, UR8 ;  /* 0x00000008000b9c82 */ /* 0x000fe20008000000 */
[----:B------:R-:W-:Y:S01]  /*8f70*/  @!P2 IMAD.SHL.U32 R8, R6, 0x2, RZ ;  /* 0x000000020608a824 */ /* 0x000fe200078e00ff */
[----:B------:R-:W-:Y:S01]  /*8f80*/  USEL UR8, UR11, URZ, !UP0 ;  /* 0x0000003f0b087287 */ /* 0x000fe2000c000000 */
[----:B------:R-:W-:-:S03]  /*8f90*/  @!P2 LOP3.LUT R13, R13, 0xfffffff8, RZ, 0xc0, !PT ;  /* 0xfffffff80d0da812 */ /* 0x000fc600078ec0ff */
[----:B------:R-:W-:Y:S01]  /*8fa0*/  UIMAD UR4, UR8, UR4, URZ ;  /* 0x00000004080472a4 */ /* 0x000fe2000f8e023f */
[----:B------:R2:W-:Y:S01]  /*8fb0*/  @!P2 LDGSTS.E.BYPASS.LTC128B.128 [R8+0x10080], [R18.64], !P3 ;  /* 0x100800001208afae */ /* 0x0005e2000d901d5e */
[--C-:B------:R-:W-:Y:S02]  /*8fc0*/  @!P2 IMAD.WIDE R22, R13, 0x2, R14.reuse ;  /* 0x000000020d16a825 */ /* 0x100fe400078e020e */
[----:B------:R-:W-:Y:S02]  /*8fd0*/  UIMAD UR10, UR9, UR5, UR4 ;  /* 0x00000005090a72a4 */ /* 0x000fe4000f8e0204 */
[----:B------:R-:W-:Y:S01]  /*8fe0*/  @!P2 IMAD.WIDE R14, R9, 0x2, R14 ;  /* 0x00000002090ea825 */ /* 0x000fe200078e020e */
[----:B------:R2:W-:Y:S01]  /*8ff0*/  @!P2 LDGSTS.E.BYPASS.LTC128B.128 [R8+0x14080], [R22.64], !P1 ;  /* 0x140800001608afae */ /* 0x0005e2000c901d5e */
[----:B------:R-:W-:Y:S02]  /*9000*/  ULDC.64 UR4, c[0x0][0x218] ;  /* 0x0000860000047ab9 */ /* 0x000fe40000000a00 */
[----:B------:R-:W-:Y:S01]  /*9010*/  UIMAD UR4, UR8, UR4, URZ ;  /* 0x00000004080472a4 */ /* 0x000fe2000f8e023f */
[----:B------:R2:W-:Y:S01]  /*9020*/  @!P2 LDGSTS.E.BYPASS.LTC128B.128 [R8+0x18080], [R24.64], !P6 ;  /* 0x180800001808afae */ /* 0x0005e2000f101d5e */
[----:B------:R-:W-:Y:S01]  /*9030*/  ISETP.GE.AND P6, PT, R86, c[0x0][0x1d4], PT ;  /* 0x0000750056007a0c */ /* 0x000fe20003fc6270 */
[----:B------:R-:W-:Y:S01]  /*9040*/  IMAD.U32 R9, RZ, RZ, UR9 ;  /* 0x00000009ff097e24 */ /* 0x000fe2000f8e00ff */
[----:B------:R-:W-:Y:S01]  /*9050*/  UIMAD UR4, UR9, UR5, UR4 ;  /* 0x00000005090472a4 */ /* 0x000fe2000f8e0204 */
[----:B------:R-:W-:Y:S01]  /*9060*/  IMAD.MOV.U32 R13, RZ, RZ, 0x20 ;  /* 0x00000020ff0d7424 */ /* 0x000fe200078e00ff */
[----:B------:R2:W-:Y:S01]  /*9070*/  @!P2 LDGSTS.E.BYPASS.LTC128B.128 [R8+0x1c080], [R14.64], !P5 ;  /* 0x1c0800000e08afae */ /* 0x0005e2000e901d5e */
[----:B------:R-:W-:-:S03]  /*9080*/  IMAD.WIDE.U32 R220, R9, c[0x0][0x1f0], R220 ;  /* 0x00007c0009dc7a25 */ /* 0x000fc600078e00dc */
[----:B------:R-:W-:Y:S01]  /*9090*/  SEL R5, R13, 0xffffffe0, !P4 ;  /* 0xffffffe00d057807 */ /* 0x000fe20006000000 */
[----:B------:R-:W-:Y:S01]  /*90a0*/  IMAD.WIDE.U32 R216, R9, c[0x0][0x218], R216 ;  /* 0x0000860009d87a25 */ /* 0x000fe200078e00d8 */
[----:B------:R-:W-:Y:S02]  /*90b0*/  IADD3 R9, R86, 0x80, RZ ;  /* 0x0000008056097810 */ /* 0x000fe40007ffe0ff */
[----:B------:R-:W-:Y:S02]  /*90c0*/  IADD3 R227, R221, UR10, RZ ;  /* 0x0000000adde37c10 */ /* 0x000fe4000fffe0ff */
[----:B------:R-:W-:Y:S02]  /*90d0*/  IADD3 R223, R217, UR4, RZ ;  /* 0x00000004d9df7c10 */ /* 0x000fe4000fffe0ff */
[----:B------:R-:W-:Y:S02]  /*90e0*/  @P6 LOP3.LUT R215, R215, 0x1, RZ, 0xfc, !PT ;  /* 0x00000001d7d76812 */ /* 0x000fe400078efcff */
[----:B------:R-:W-:-:S02]  /*90f0*/  ISETP.GE.AND P5, PT, R9, c[0x0][0x1d4], PT ;  /* 0x0000750009007a0c */ /* 0x000fc40003fa6270 */
[----:B------:R-:W-:Y:S02]  /*9100*/  ISETP.GE.AND P6, PT, R3, c[0x0][0x1d4], PT ;  /* 0x0000750003007a0c */ /* 0x000fe40003fc6270 */
[----:B--2---:R-:W-:-:S04]  /*9110*/  IADD3 R8, R86, 0xc0, RZ ;  /* 0x000000c056087810 */ /* 0x004fc80007ffe0ff */
[----:B------:R-:W-:Y:S01]  /*9120*/  ISETP.GE.AND P4, PT, R8, c[0x0][0x1d4], PT ;  /* 0x0000750008007a0c */ /* 0x000fe20003f86270 */
[----:B------:R-:W-:Y:S07]  /*9130*/  @P0 BRA `(.L_x_1071) ;  /* 0x0000019000000947 */ /* 0x000fee0003800000 */
[----:B-1-34-:R-:W-:Y:S01]  /*9140*/  IADD3 R14, R66, 0x80, RZ ;  /* 0x00000080420e7810 */ /* 0x01afe20007ffe0ff */
[----:B------:R-:W-:Y:S01]  /*9150*/  IMAD.SHL.U32 R19, R6, 0x2, RZ ;  /* 0x0000000206137824 */ /* 0x000fe200078e00ff */
[C---:B------:R-:W-:Y:S02]  /*9160*/  IADD3 R9, R66.reuse, 0xc0, RZ ;  /* 0x000000c042097810 */ /* 0x040fe40007ffe0ff */
[----:B------:R-:W-:Y:S02]  /*9170*/  SHF.R.S32.HI R18, RZ, 0x1f, R3 ;  /* 0x0000001fff127819 */ /* 0x000fe40000011403 */
[----:B------:R-:W-:Y:S02]  /*9180*/  SHF.R.S32.HI R11, RZ, 0x1f, R14 ;  /* 0x0000001fff0b7819 */ /* 0x000fe4000001140e */
[----:B------:R-:W-:Y:S02]  /*9190*/  LEA R22, P0, R66, R20, 0x1 ;  /* 0x0000001442167211 */ /* 0x000fe400078008ff */
[----:B------:R-:W-:-:S02]  /*91a0*/  SHF.R.S32.HI R8, RZ, 0x1f, R9 ;  /* 0x0000001fff087819 */ /* 0x000fc40000011409 */
[----:B------:R-:W-:Y:S02]  /*91b0*/  LEA.HI R13, R18, R3, RZ, 0x3 ;  /* 0x00000003120d7211 */ /* 0x000fe400078f18ff */
[----:B------:R-:W-:Y:S02]  /*91c0*/  P2R R15, PR, RZ, 0x4 ;  /* 0x00000004ff0f7803 */ /* 0x000fe40000000000 */
[----:B------:R-:W-:Y:S02]  /*91d0*/  LEA.HI R11, R11, R14, RZ, 0x3 ;  /* 0x0000000e0b0b7211 */ /* 0x000fe400078f18ff */
[----:B------:R-:W-:Y:S02]  /*91e0*/  LEA.HI.X R23, R66, R21, R87, 0x1, P0 ;  /* 0x0000001542177211 */ /* 0x000fe400000f0c57 */
[----:B------:R-:W-:Y:S02]  /*91f0*/  LEA.HI R8, R8, R9, RZ, 0x3 ;  /* 0x0000000908087211 */ /* 0x000fe400078f18ff */
[----:B------:R-:W-:Y:S01]  /*9200*/  ISETP.GE.AND P2, PT, R2, c[0x0][0x198], PT ;  /* 0x0000660002007a0c */ /* 0x000fe20003f46270 */
[----:B------:R1:W-:Y:S01]  /*9210*/  LDGSTS.E.BYPASS.LTC128B.128 [R19+0x11080], [R22.64], !P3 ;  /* 0x1108000016137fae */ /* 0x0003e2000d901d5e */
[----:B------:R-:W-:-:S02]  /*9220*/  ISETP.GE.AND P0, PT, R4, c[0x0][0x198], PT ;  /* 0x0000660004007a0c */ /* 0x000fc40003f06270 */
[----:B------:R-:W-:Y:S02]  /*9230*/  LOP3.LUT R13, R13, 0xfffffff8, RZ, 0xc0, !PT ;  /* 0xfffffff80d0d7812 */ /* 0x000fe400078ec0ff */
[----:B------:R-:W-:Y:S02]  /*9240*/  LOP3.LUT R11, R11, 0xfffffff8, RZ, 0xc0, !PT ;  /* 0xfffffff80b0b7812 */ /* 0x000fe400078ec0ff */
[----:B------:R-:W-:Y:S01]  /*9250*/  LOP3.LUT R9, R8, 0xfffffff8, RZ, 0xc0, !PT ;  /* 0xfffffff808097812 */ /* 0x000fe200078ec0ff */
[----:B------:R-:W-:-:S04]  /*9260*/  IMAD.WIDE R24, R13, 0x2, R20 ;  /* 0x000000020d187825 */ /* 0x000fc800078e0214 */
[--C-:B------:R-:W-:Y:S01]  /*9270*/  IMAD.WIDE R26, R11, 0x2, R20.reuse ;  /* 0x000000020b1a7825 */ /* 0x100fe200078e0214 */
[----:B------:R1:W-:Y:S03]  /*9280*/  LDGSTS.E.BYPASS.LTC128B.128 [R19+0x15080], [R24.64], !P1 ;  /* 0x1508000018137fae */ /* 0x0003e6000c901d5e */
[----:B------:R-:W-:Y:S01]  /*9290*/  IMAD.WIDE R20, R9, 0x2, R20 ;  /* 0x0000000209147825 */ /* 0x000fe200078e0214 */
[----:B------:R1:W-:Y:S01]  /*92a0*/  LDGSTS.E.BYPASS.LTC128B.128 [R19+0x19080], [R26.64], !P2 ;  /* 0x190800001a137fae */ /* 0x0003e2000d101d5e */
[----:B------:R-:W-:-:S03]  /*92b0*/  ISETP.NE.AND P2, PT, R15, RZ, PT ;  /* 0x000000ff0f00720c */ /* 0x000fc60003f45270 */
[----:B------:R1:W-:Y:S05]  /*92c0*/  LDGSTS.E.BYPASS.LTC128B.128 [R19+0x1d080], [R20.64], !P0 ;  /* 0x1d08000014137fae */ /* 0x0003ea000c101d5e */
.L_x_1071:
[----:B-1-34-:R-:W-:Y:S05]  /*92d0*/  BSYNC B0 ;  /* 0x0000000000007941 */ /* 0x01afea0003800000 */
.L_x_1070:
        /* <DEDUP_REMOVED lines=9> */
[C---:B------:R-:W-:Y:S02]  /*9370*/  IADD3 R11, R66.reuse, 0xc0, RZ ;  /* 0x000000c0420b7810 */ /* 0x040fe40007ffe0ff */
[----:B------:R-:W-:Y:S02]  /*9380*/  SHF.R.S32.HI R20, RZ, 0x1f, R3 ;  /* 0x0000001fff147819 */ /* 0x000fe40000011403 */
[----:B------:R-:W-:Y:S02]  /*9390*/  SHF.R.S32.HI R13, RZ, 0x1f, R14 ;  /* 0x0000001fff0d7819 */ /* 0x000fe4000001140e */
[----:B---3--:R-:W-:Y:S02]  /*93a0*/  LEA R24, P0, R66, R22, 0x1 ;  /* 0x0000001642187211 */ /* 0x008fe400078008ff */
[----:B------:R-:W-:-:S02]  /*93b0*/  SHF.R.S32.HI R8, RZ, 0x1f, R11 ;  /* 0x0000001fff087819 */ /* 0x000fc4000001140b */
[----:B------:R-:W-:Y:S02]  /*93c0*/  LEA.HI R15, R20, R3, RZ, 0x3 ;  /* 0x00000003140f7211 */ /* 0x000fe400078f18ff */
[----:B------:R-:W-:Y:S02]  /*93d0*/  P2R R18, PR, RZ, 0x4 ;  /* 0x00000004ff127803 */ /* 0x000fe40000000000 */
[----:B------:R-:W-:Y:S02]  /*93e0*/  LEA.HI R13, R13, R14, RZ, 0x3 ;  /* 0x0000000e0d0d7211 */ /* 0x000fe400078f18ff */
[----:B--2---:R-:W-:Y:S02]  /*93f0*/  LEA.HI.X R25, R66, R23, R87, 0x1, P0 ;  /* 0x0000001742197211 */ /* 0x004fe400000f0c57 */
[----:B------:R-:W-:Y:S02]  /*9400*/  LEA.HI R8, R8, R11, RZ, 0x3 ;  /* 0x0000000b08087211 */ /* 0x000fe400078f18ff */
[----:B------:R-:W-:Y:S01]  /*9410*/  ISETP.GE.AND P2, PT, R2, c[0x0][0x198], PT ;  /* 0x0000660002007a0c */ /* 0x000fe20003f46270 */
[----:B------:R-:W-:Y:S01]  /*9420*/  @!PT LDS RZ, [RZ] ;  /* 0x00000000fffff984 */ /* 0x000fe20000000800 */
        /* <DEDUP_REMOVED lines=12> */
.L_x_1073:
[----:B------:R-:W-:Y:S05]  /*94f0*/  BSYNC B0 ;  /* 0x0000000000007941 */ /* 0x000fea0003800000 */
.L_x_1072:
[----:B------:R-:W-:Y:S01]  /*9500*/  IADD3 R8, R12, 0x60, RZ ;  /* 0x000000600c087810 */ /* 0x000fe20007ffe0ff */
[----:B------:R-:W-:Y:S01]  /*9510*/  UMOV UR16, 0x30 ;  /* 0x0000003000107882 */ /* 0x000fe20000000000 */
[----:B--2---:R2:W4:Y:S01]  /*9520*/  SHFL.IDX PT, R19, R16, 0x3, 0x181f ;  /* 0x00781f0010137f89 */ /* 0x00452200000e0000 */
[----:B------:R-:W-:Y:S01]  /*9530*/  ULDC.64 UR4, c[0x0][0x1e0] ;  /* 0x0000780000047ab9 */ /* 0x000fe20000000a00 */
[----:B------:R-:W-:Y:S01]  /*9540*/  ISETP.GE.AND P0, PT, R8, UR7, PT ;  /* 0x0000000708007c0c */ /* 0x000fe2000bf06270 */
[----:B------:R-:W-:Y:S01]  /*9550*/  UIMAD.WIDE.U32 UR28, UR16, UR4, URZ ;  /* 0x00000004101c72a5 */ /* 0x000fe2000f8e003f */
[----:B------:R2:W1:Y:S01]  /*9560*/  SHFL.IDX PT, R18, R17, 0x3, 0x181f ;  /* 0x00781f0011127f89 */ /* 0x00046200000e0000 */
[----:B------:R-:W-:Y:S01]  /*9570*/  UIMAD UR5, UR16, UR5, URZ ;  /* 0x00000005100572a4 */ /* 0x000fe2000f8e023f */
[----:B------:R-:W-:Y:S01]  /*9580*/  BSSY B0, `(.L_x_1074) ;  /* 0x000001d000007945 */ /* 0x000fe20003800000 */
[----:B------:R-:W-:Y:S01]  /*9590*/  UIADD3 UR20, UR12, -0x1, URZ ;  /* 0xffffffff0c147890 */ /* 0x000fe2000fffe03f */
[----:B------:R-:W-:Y:S01]  /*95a0*/  P2R R8, PR, RZ, 0x1 ;  /* 0x00000001ff087803 */ /* 0x000fe20000000000 */
[----:B------:R-:W-:-:S06]  /*95b0*/  UIADD3 UR10, UR29, UR5, URZ ;  /* 0x000000051d0a7290 */ /* 0x000fcc000fffe03f */
[----:B------:R-:W-:Y:S05]  /*95c0*/  @P0 BRA `(.L_x_1075) ;  /* 0x0000018000000947 */ /* 0x000fea0003800000 */
[----:B------:R-:W-:Y:S01]  /*95d0*/  SHF.R.S32.HI R14, RZ, 0x1f, R3 ;  /* 0x0000001fff0e7819 */ /* 0x000fe20000011403 */
[----:B------:R-:W-:Y:S01]  /*95e0*/  IMAD.SHL.U32 R13, R6, 0x2, RZ ;  /* 0x00000002060d7824 */ /* 0x000fe200078e00ff */
[----:B-12---:R-:W-:Y:S02]  /*95f0*/  LEA R16, P0, R66, R18, 0x1 ;  /* 0x0000001242107211 */ /* 0x006fe400078008ff */
[----:B------:R-:W-:Y:S02]  /*9600*/  LEA.HI R11, R14, R3, RZ, 0x3 ;  /* 0x000000030e0b7211 */ /* 0x000fe400078f18ff */
[C---:B------:R-:W-:Y:S02]  /*9610*/  IADD3 R14, R66.reuse, 0x80, RZ ;  /* 0x00000080420e7810 */ /* 0x040fe40007ffe0ff */
[----:B------:R-:W-:Y:S02]  /*9620*/  LOP3.LUT R11, R11, 0xfffffff8, RZ, 0xc0, !PT ;  /* 0xfffffff80b0b7812 */ /* 0x000fe400078ec0ff */
[----:B----4-:R-:W-:-:S02]  /*9630*/  LEA.HI.X R17, R66, R19, R87, 0x1, P0 ;  /* 0x0000001342117211 */ /* 0x010fc400000f0c57 */
[----:B------:R-:W-:Y:S01]  /*9640*/  ISETP.GE.AND P0, PT, R2, c[0x0][0x198], PT ;  /* 0x0000660002007a0c */ /* 0x000fe20003f06270 */
[----:B------:R-:W-:Y:S01]  /*9650*/  IMAD.WIDE R20, R11, 0x2, R18 ;  /* 0x000000020b147825 */ /* 0x000fe200078e0212 */
[----:B------:R-:W-:Y:S01]  /*9660*/  SHF.R.S32.HI R11, RZ, 0x1f, R14 ;  /* 0x0000001fff0b7819 */ /* 0x000fe2000001140e */
[----:B------:R-:W-:Y:S01]  /*9670*/  @!PT LDS RZ, [RZ] ;  /* 0x00000000fffff984 */ /* 0x000fe20000000800 */
[----:B------:R1:W-:Y:S03]  /*9680*/  LDGSTS.E.BYPASS.LTC128B.128 [R13+0x13080], [R16.64], !P3 ;  /* 0x13080000100d7fae */ /* 0x0003e6000d901d5e */
[----:B------:R-:W-:Y:S01]  /*9690*/  LEA.HI R11, R11, R14, RZ, 0x3 ;  /* 0x0000000e0b0b7211 */ /* 0x000fe200078f18ff */
[----:B------:R1:W-:Y:S03]  /*96a0*/  LDGSTS.E.BYPASS.LTC128B.128 [R13+0x17080], [R20.64], !P1 ;  /* 0x17080000140d7fae */ /* 0x0003e6000c901d5e */
[----:B------:R-:W-:-:S05]  /*96b0*/  LOP3.LUT R11, R11, 0xfffffff8, RZ, 0xc0, !PT ;  /* 0xfffffff80b0b7812 */ /* 0x000fca00078ec0ff */
[----:B------:R-:W-:Y:S01]  /*96c0*/  IMAD.WIDE R14, R11, 0x2, R18 ;  /* 0x000000020b0e7825 */ /* 0x000fe200078e0212 */
[----:B------:R-:W-:-:S04]  /*96d0*/  IADD3 R11, R66, 0xc0, RZ ;  /* 0x000000c0420b7810 */ /* 0x000fc80007ffe0ff */
[----:B------:R-:W-:Y:S01]  /*96e0*/  SHF.R.S32.HI R2, RZ, 0x1f, R11 ;  /* 0x0000001fff027819 */ /* 0x000fe2000001140b */
[----:B------:R1:W-:Y:S01]  /*96f0*/  LDGSTS.E.BYPASS.LTC128B.128 [R13+0x1b080], [R14.64], !P0 ;  /* 0x1b0800000e0d7fae */ /* 0x0003e2000c101d5e */
[----:B------:R-:W-:Y:S02]  /*9700*/  ISETP.GE.AND P0, PT, R4, c[0x0][0x198], PT ;  /* 0x0000660004007a0c */ /* 0x000fe40003f06270 */
[----:B------:R-:W-:-:S04]  /*9710*/  LEA.HI R11, R2, R11, RZ, 0x3 ;  /* 0x0000000b020b7211 */ /* 0x000fc800078f18ff */
[----:B------:R-:W-:-:S05]  /*9720*/  LOP3.LUT R11, R11, 0xfffffff8, RZ, 0xc0, !PT ;  /* 0xfffffff80b0b7812 */ /* 0x000fca00078ec0ff */
[----:B------:R-:W-:-:S05]  /*9730*/  IMAD.WIDE R18, R11, 0x2, R18 ;  /* 0x000000020b127825 */ /* 0x000fca00078e0212 */
[----:B------:R1:W-:Y:S02]  /*9740*/  LDGSTS.E.BYPASS.LTC128B.128 [R13+0x1f080], [R18.64], !P0 ;  /* 0x1f080000120d7fae */ /* 0x0003e4000c101d5e */
.L_x_1075:
[----:B------:R-:W-:Y:S05]  /*9750*/  BSYNC B0 ;  /* 0x0000000000007941 */ /* 0x000fea0003800000 */
.L_x_1074:
[----:B------:R-:W-:Y:S01]  /*9760*/  UIMAD UR16, UR12, -0x30, UR16 ;  /* 0xffffffd00c1078a4 */ /* 0x000fe2000f8e0210 */
[----:B-12---:R-:W-:Y:S01]  /*9770*/  IMAD.U32 R16, RZ, RZ, UR28 ;  /* 0x0000001cff107e24 */ /* 0x006fe2000f8e00ff */
[----:B------:R-:W-:Y:S01]  /*9780*/  USHF.R.S32.HI UR11, URZ, 0x1f, UR20 ;  /* 0x0000001f3f0b7899 */ /* 0x000fe20008011414 */
[----:B------:R-:W-:Y:S01]  /*9790*/  IMAD.MOV.U32 R226, RZ, RZ, R220 ;  /* 0x000000ffffe27224 */ /* 0x000fe200078e00dc */
[----:B------:R-:W-:Y:S01]  /*97a0*/  UIADD3 UR14, UR15, UR16, URZ ;  /* 0x000000100f0e7290 */ /* 0x000fe2000fffe03f */
[----:B------:R-:W-:Y:S01]  /*97b0*/  IMAD.U32 R17, RZ, RZ, UR29 ;  /* 0x0000001dff117e24 */ /* 0x000fe2000f8e00ff */
[----:B------:R-:W-:Y:S01]  /*97c0*/  UIMAD UR4, UR10, UR20, URZ ;  /* 0x000000140a0472a4 */ /* 0x000fe2000f8e023f */
[----:B------:R-:W-:Y:S01]  /*97d0*/  IMAD.WIDE.U32 R16, R16, UR20, R226 ;  /* 0x0000001410107c25 */ /* 0x000fe2000f8e00e2 */
[----:B------:R-:W-:Y:S01]  /*97e0*/  UISETP.LT.AND UP0, UPT, UR14, 0x30, UPT ;  /* 0x000000300e00788c */ /* 0x000fe2000bf01270 */
[----:B------:R-:W0:Y:S01]  /*97f0*/  LDGDEPBAR ;  /* 0x00000000000079af */ /* 0x000e220000000000 */
[----:B------:R-:W-:-:S02]  /*9800*/  UIMAD UR4, UR11, UR28, UR4 ;  /* 0x0000001c0b0472a4 */ /* 0x000fc4000f8e0204 */
[----:B------:R-:W-:Y:S02]  /*9810*/  USEL UR5, UR14, 0x30, UP0 ;  /* 0x000000300e057887 */ /* 0x000fe40008000000 */
[----:B------:R-:W-:Y:S02]  /*9820*/  UMOV UR8, 0x5 ;  /* 0x0000000500087882 */ /* 0x000fe40000000000 */
[----:B------:R-:W-:Y:S02]  /*9830*/  IADD3 R2, R17, UR4, RZ ;  /* 0x0000000411027c10 */ /* 0x000fe4000fffe0ff */
[----:B------:R-:W-:Y:S01]  /*9840*/  IADD3 R4, -R228, UR5, RZ ;  /* 0x00000005e4047c10 */ /* 0x000fe2000fffe1ff */
[----:B------:R-:W-:Y:S02]  /*9850*/  ULDC.64 UR4, c[0x0][0x1e0] ;  /* 0x0000780000047ab9 */ /* 0x000fe40000000a00 */
[----:B------:R-:W-:Y:S01]  /*9860*/  USHF.L.U32 UR9, UR4, 0x5, URZ ;  /* 0x0000000504097899 */ /* 0x000fe2000800063f */
[----:B------:R-:W-:Y:S01]  /*9870*/  BAR.SYNC.DEFER_BLOCKING 0x0 ;  /* 0x0000000000007b1d */ /* 0x000fe20000010000 */
[----:B------:R-:W-:Y:S01]  /*9880*/  ISETP.GE.AND P1, PT, R4, 0x1, PT ;  /* 0x000000010400780c */ /* 0x000fe20003f26270 */
[----:B------:R-:W-:-:S12]  /*9890*/  USHF.L.U64.HI UR8, UR4, UR8, UR5 ;  /* 0x0000000804087299 */ /* 0x000fd80008010205 */
[----:B------:R-:W-:Y:S01]  /*98a0*/  @P1 LEA R14, P0, R16, c[0x0][0x1c8], 0x1 ;  /* 0x00007200100e1a11 */ /* 0x000fe200078008ff */
[----:B------:R-:W-:-:S03]  /*98b0*/  @P1 IMAD.SHL.U32 R13, R6, 0x2, RZ ;  /* 0x00000002060d1824 */ /* 0x000fc600078e00ff */
[----:B------:R-:W-:Y:S02]  /*98c0*/  @P1 LEA.HI.X R15, R16, c[0x0][0x1cc], R2, 0x1, P0 ;  /* 0x00007300100f1a11 */ /* 0x000fe400000f0c02 */
[----:B------:R-:W-:-:S13]  /*98d0*/  ISETP.GE.AND P0, PT, R4, 0x21, PT ;  /* 0x000000210400780c */ /* 0x000fda0003f06270 */
[----:B------:R-:W-:-:S04]  /*98e0*/  @P0 IADD3 R4, P3, R16, UR9, RZ ;  /* 0x0000000910040c10 */ /* 0x000fc8000ff7e0ff */
[----:B------:R-:W-:Y:S02]  /*98f0*/  @P0 IADD3.X R11, R2, UR8, RZ, P3, !PT ;  /* 0x00000008020b0c10 */ /* 0x000fe40009ffe4ff */
[----:B------:R-:W-:-:S04]  /*9900*/  @P0 LEA R16, P3, R4, c[0x0][0x1c8], 0x1 ;  /* 0x0000720004100a11 */ /* 0x000fc800078608ff */
[----:B------:R-:W-:Y:S01]  /*9910*/  @P0 LEA.HI.X R17, R4, c[0x0][0x1cc], R11, 0x1, P3 ;  /* 0x0000730004110a11 */ /* 0x000fe200018f0c0b */
[----:B------:R-:W-:Y:S01]  /*9920*/  @P0 IMAD.SHL.U32 R11, R6, 0x2, RZ ;  /* 0x00000002060b0824 */ /* 0x000fe200078e00ff */
[----:B------:R-:W-:Y:S02]  /*9930*/  LOP3.LUT P3, RZ, R215, 0x1, RZ, 0xc0, !PT ;  /* 0x00000001d7ff7812 */ /* 0x000fe4000786c0ff */
[----:B------:R-:W-:Y:S02]  /*9940*/  LEA.HI R4, R65, R84, RZ, 0x5 ;  /* 0x0000005441047211 */ /* 0x000fe400078f28ff */
[----:B------:R-:W-:Y:S02]  /*9950*/  SEL R2, RZ, 0x1, P3 ;  /* 0x00000001ff027807 */ /* 0x000fe40001800000 */
[----:B------:R-:W-:-:S07]  /*9960*/  SHF.R.S32.HI R67, RZ, 0x5, R4 ;  /* 0x00000005ff437819 */ /* 0x000fce0000011404 */
        /* <DEDUP_REMOVED lines=16> */
.L_x_1076:
[----:B------:R-:W-:Y:S01]  /*9a70*/  ULDC.U8 UR4, c[0x0][0x298] ;  /* 0x0000a60000047ab9 */ /* 0x000fe20000000000 */
[----:B-1----:R-:W-:Y:S01]  /*9a80*/  SHF.R.S32.HI R16, RZ, 0x1f, R85 ;  /* 0x0000001fff107819 */ /* 0x002fe20000011455 */
[----:B------:R-:W-:Y:S01]  /*9a90*/  IMAD.WIDE.U32 R14, R85, c[0x0][0x280], RZ ;  /* 0x0000a000550e7a25 */ /* 0x000fe200078e00ff */
[----:B------:R-:W-:Y:S01]  /*9aa0*/  ISETP.NE.AND P0, PT, RZ, UR4, PT ;  /* 0x00000004ff007c0c */ /* 0x000fe2000bf05270 */
[----:B------:R-:W-:Y:S01]  /*9ab0*/  BSSY B2, `(.L_x_1077) ;  /* 0x00008e0000027945 */ /* 0x000fe20003800000 */
[----:B------:R-:W-:Y:S01]  /*9ac0*/  LEA R12, R69, R12, 0x5 ;  /* 0x0000000c450c7211 */ /* 0x000fe200078e28ff */
[----:B------:R-:W-:Y:S01]  /*9ad0*/  IMAD R18, R16, c[0x0][0x280], RZ ;  /* 0x0000a00010127a24 */ /* 0x000fe200078e02ff */
[----:B------:R-:W-:Y:S01]  /*9ae0*/  SHF.L.U32 R118, R6, 0x1, RZ ;  /* 0x0000000106767819 */ /* 0x000fe200000006ff */
[----:B------:R-:W-:Y:S02]  /*9af0*/  IMAD R16, R16, c[0x0][0x290], RZ ;  /* 0x0000a40010107a24 */ /* 0x000fe400078e02ff */
[----:B------:R-:W-:-:S02]  /*9b00*/  IMAD R13, R85, c[0x0][0x284], R18 ;  /* 0x0000a100550d7a24 */ /* 0x000fc400078e0212 */
[C---:B------:R-:W-:Y:S02]  /*9b10*/  IMAD R11, R85.reuse, c[0x0][0x294], R16 ;  /* 0x0000a500550b7a24 */ /* 0x040fe400078e0210 */
[----:B------:R-:W-:Y:S01]  /*9b20*/  IMAD.WIDE.U32 R16, R85, c[0x0][0x290], RZ ;  /* 0x0000a40055107a25 */ /* 0x000fe200078e00ff */
[----:B------:R-:W-:-:S04]  /*9b30*/  IADD3 R21, R13, R15, RZ ;  /* 0x0000000f0d157210 */ /* 0x000fc80007ffe0ff */
[----:B----4-:R-:W-:Y:S01]  /*9b40*/  IADD3 R19, R11, R17, RZ ;  /* 0x000000110b137210 */ /* 0x010fe20007ffe0ff */
[----:B------:R-:W-:Y:S05]  /*9b50*/  @!P0 BRA `(.L_x_1078) ;  /* 0x0000451000008947 */ /* 0x000fea0003800000 */
[----:B------:R-:W-:Y:S01]  /*9b60*/  UISETP.NE.AND UP0, UPT, UR26, URZ, UPT ;  /* 0x0000003f1a00728c */ /* 0x000fe2000bf05270 */
[----:B------:R-:W-:Y:S01]  /*9b70*/  IMAD.MOV.U32 R20, RZ, RZ, R14 ;  /* 0x000000ffff147224 */ /* 0x000fe200078e000e */
[----:B------:R-:W-:Y:S01]  /*9b80*/  BSSY B0, `(.L_x_1079) ;  /* 0x000004a000007945 */ /* 0x000fe20003800000 */
[----:B------:R-:W-:Y:S01]  /*9b90*/  IMAD.MOV.U32 R18, RZ, RZ, R16 ;  /* 0x000000ffff127224 */ /* 0x000fe200078e0010 */
[----:B------:R-:W-:Y:S01]  /*9ba0*/  CS2R R74, SRZ ;  /* 0x00000000004a7805 */ /* 0x000fe2000001ff00 */
[----:B------:R-:W-:Y:S01]  /*9bb0*/  IMAD.SHL.U32 R15, R69, 0x4, RZ ;  /* 0x00000004450f7824 */ /* 0x000fe200078e00ff */
        /* <DEDUP_REMOVED lines=9> */
[----:B------:R-:W-:Y:S01]  /*9c50*/  @P0 IMAD.HI.U32 R3, R12, c[0x0][0x2c8], RZ ;  /* 0x0000b2000c030a27 */ /* 0x000fe200078e00ff */
[----:B------:R-:W-:-:S13]  /*9c60*/  PLOP3.LUT P0, PT, PT, PT, UP0, 0x80, 0x0 ;  /* 0x000000000000781c */ /* 0x000fda0003f0f008 */
[----:B------:R-:W-:-:S04]  /*9c70*/  @P0 SHF.R.U32.HI R12, RZ, c[0x0][0x2cc], R3 ;  /* 0x0000b300ff0c0a19 */ /* 0x000fc80000011603 */
[----:B------:R-:W-:Y:S01]  /*9c80*/  SHF.R.S32.HI R3, RZ, 0x1f, R12 ;  /* 0x0000001fff037819 */ /* 0x000fe2000001140c */
[----:B------:R-:W-:-:S04]  /*9c90*/  IMAD.WIDE.U32 R20, R12, c[0x0][0x280], R20 ;  /* 0x0000a0000c147a25 */ /* 0x000fc800078e0014 */
[C---:B------:R-:W-:Y:S01]  /*9ca0*/  IMAD R11, R3.reuse, c[0x0][0x280], RZ ;  /* 0x0000a000030b7a24 */ /* 0x040fe200078e02ff */
[----:B------:R-:W-:Y:S01]  /*9cb0*/  LEA R13, P0, R20, c[0x0][0x270], 0x1 ;  /* 0x00009c00140d7a11 */ /* 0x000fe200078008ff */
[----:B------:R-:W-:Y:S02]  /*9cc0*/  IMAD R3, R3, c[0x0][0x290], RZ ;  /* 0x0000a40003037a24 */ /* 0x000fe400078e02ff */
[C---:B------:R-:W-:Y:S02]  /*9cd0*/  IMAD R11, R12.reuse, c[0x0][0x284], R11 ;  /* 0x0000a1000c0b7a24 */ /* 0x040fe400078e020b */
[----:B------:R-:W-:-:S03]  /*9ce0*/  IMAD.WIDE.U32 R18, R12, c[0x0][0x290], R18 ;  /* 0x0000a4000c127a25 */ /* 0x000fc600078e0012 */
[----:B------:R-:W-:Y:S01]  /*9cf0*/  IADD3 R14, R21, R11, RZ ;  /* 0x0000000b150e7210 */ /* 0x000fe20007ffe0ff */
[----:B------:R-:W-:-:S03]  /*9d00*/  IMAD R12, R12, c[0x0][0x294], R3 ;  /* 0x0000a5000c0c7a24 */ /* 0x000fc600078e0203 */
[----:B------:R-:W-:Y:S02]  /*9d10*/  LEA.HI.X R14, R20, c[0x0][0x274], R14, 0x1, P0 ;  /* 0x00009d00140e7a11 */ /* 0x000fe400000f0c0e */
[----:B------:R-:W-:Y:S01]  /*9d20*/  IADD3 R12, R19, R12, RZ ;  /* 0x0000000c130c7210 */ /* 0x000fe20007ffe0ff */
[----:B------:R1:W2:Y:S01]  /*9d30*/  SHFL.IDX PT, R20, R13, RZ, 0x181f ;  /* 0x00181fff0d147589 */ /* 0x0002a200000e0000 */
[----:B------:R-:W-:-:S03]  /*9d40*/  LEA R11, P0, R18, c[0x0][0x288], 0x1 ;  /* 0x0000a200120b7a11 */ /* 0x000fc600078008ff */
[----:B------:R1:W4:Y:S01]  /*9d50*/  SHFL.IDX PT, R21, R14, RZ, 0x181f ;  /* 0x00181fff0e157589 */ /* 0x00032200000e0000 */
[----:B------:R-:W-:-:S03]  /*9d60*/  LEA.HI.X R12, R18, c[0x0][0x28c], R12, 0x1, P0 ;  /* 0x0000a300120c7a11 */ /* 0x000fc600000f0c0c */
[----:B------:R1:W3:Y:S04]  /*9d70*/  SHFL.IDX PT, R18, R11, RZ, 0x181f ;  /* 0x00181fff0b127589 */ /* 0x0002e800000e0000 */
[----:B------:R1:W1:Y:S01]  /*9d80*/  SHFL.IDX PT, R19, R12, RZ, 0x181f ;  /* 0x00181fff0c137589 */ /* 0x00026200000e0000 */
        /* <DEDUP_REMOVED lines=41> */
.L_x_1080:
[----:B------:R-:W-:Y:S05]  /*a020*/  BSYNC B0 ;  /* 0x0000000000007941 */ /* 0x000fea0003800000 */
.L_x_1079:
[----:B------:R-:W-:Y:S01]  /*a030*/  ISETP.NE.AND P0, PT, R10, RZ, PT ;  /* 0x000000ff0a00720c */ /* 0x000fe20003f05270 */
[----:B-----5:R-:W-:Y:S01]  /*a040*/  IMAD.MOV.U32 R10, RZ, RZ, R120 ;  /* 0x000000ffff0a7224 */ /* 0x020fe200078e0078 */
[----:B------:R-:W-:Y:S01]  /*a050*/  MOV R3, R121 ;  /* 0x0000007900037202 */ /* 0x000fe20000000f00 */
[----:B------:R-:W-:Y:S01]  /*a060*/  IMAD.MOV.U32 R17, RZ, RZ, R108 ;  /* 0x000000ffff117224 */ /* 0x000fe200078e006c */
[----:B--23--:R-:W-:Y:S01]  /*a070*/  MOV R20, R107 ;  /* 0x0000006b00147202 */ /* 0x00cfe20000000f00 */
[----:B------:R-:W-:Y:S01]  /*a080*/  IMAD.MOV.U32 R16, RZ, RZ, R109 ;  /* 0x000000ffff107224 */ /* 0x000fe200078e006d */
[----:B------:R-:W-:Y:S01]  /*a090*/  PRMT R83, R3, 0x5410, R10 ;  /* 0x0000541003537816 */ /* 0x000fe2000000000a */
[----:B------:R-:W-:Y:S01]  /*a0a0*/  IMAD.MOV.U32 R3, RZ, RZ, R99 ;  /* 0x000000ffff037224 */ /* 0x000fe200078e0063 */
[----:B------:R-:W-:Y:S01]  /*a0b0*/  MOV R10, R98 ;  /* 0x00000062000a7202 */ /* 0x000fe20000000f00 */
[----:B----4-:R-:W-:Y:S01]  /*a0c0*/  IMAD.MOV.U32 R21, RZ, RZ, R106 ;  /* 0x000000ffff157224 */ /* 0x010fe200078e006a */
        /* <DEDUP_REMOVED lines=13> */
[----:B------:R1:W3:Y:S01]  /*a1a0*/  SHFL.IDX PT, R18, R13, 0x1, 0x181f ;  /* 0x00381f000d127f89 */ /* 0x0002e200000e0000 */
        /* <DEDUP_REMOVED lines=54> */
.L_x_1082:
[----:B------:R-:W-:Y:S05]  /*a510*/  BSYNC B0 ;  /* 0x0000000000007941 */ /* 0x000fea0003800000 */
.L_x_1081:
[----:B------:R-:W-:Y:S01]  /*a520*/  ISETP.NE.AND P0, PT, R9, RZ, PT ;  /* 0x000000ff0900720c */ /* 0x000fe20003f05270 */
[----:B-1-3-5:R-:W-:Y:S01]  /*a530*/  IMAD.MOV.U32 R16, RZ, RZ, R74 ;  /* 0x000000ffff107224 */ /* 0x02afe200078e004a */
        /* <DEDUP_REMOVED lines=40> */
[C---:B------:R-:W-:Y:S01]  /*a7c0*/  ISETP.GE.AND P1, PT, R15.reuse, c[0x0][0x27c], PT ;  /* 0x00009f000f007a0c */ /* 0x040fe20003f26270 */
        /* <DEDUP_REMOVED lines=15> */
[----:B------:R2:W5:Y:S01]  /*a8c0*/  @!P0 LD.E.64 R58, [R22.64] ;  /* 0x0000001e163a8980 */ /* 0x000562000c101b00 */
[----:B------:R-:W-:-:S03]  /*a8d0*/  ISETP.GE.AND P1, PT, R16, c[0x0][0x27c], PT ;  /* 0x00009f0010007a0c */ /* 0x000fc60003f26270 */
[----:B------:R1:W5:Y:S01]  /*a8e0*/  @!P0 LD.E.64 R54, [R26.64] ;  /* 0x0000001e1a368980 */ /* 0x000362000c101b00 */
[----:B------:R-:W-:-:S09]  /*a8f0*/  ISETP.GE.AND P0, PT, R10, c[0x0][0x27c], PT ;  /* 0x00009f000a007a0c */ /* 0x000fd20003f06270 */
[----:B------:R-:W-:-:S04]  /*a900*/  @!P1 SHF.R.S32.HI R9, RZ, 0x1f, R16 ;  /* 0x0000001fff099819 */ /* 0x000fc80000011410 */
[----:B------:R-:W-:Y:S02]  /*a910*/  @!P0 SHF.R.S32.HI R3, RZ, 0x1f, R10 ;  /* 0x0000001fff038819 */ /* 0x000fe4000001140a */
[----:B------:R-:W-:Y:S02]  /*a920*/  @!P1 LEA.HI R9, R9, R16, RZ, 0x2 ;  /* 0x0000001009099211 */ /* 0x000fe400078f10ff */
[----:B------:R-:W-:Y:S02]  /*a930*/  @!P0 LEA.HI R3, R3, R10, RZ, 0x2 ;  /* 0x0000000a03038211 */ /* 0x000fe400078f10ff */
[----:B------:R-:W-:Y:S02]  /*a940*/  @!P1 LOP3.LUT R9, R9, 0xfffffffc, RZ, 0xc0, !PT ;  /* 0xfffffffc09099812 */ /* 0x000fe400078ec0ff */
[----:B------:R-:W-:Y:S01]  /*a950*/  @!P0 LOP3.LUT R3, R3, 0xfffffffc, RZ, 0xc0, !PT ;  /* 0xfffffffc03038812 */ /* 0x000fe200078ec0ff */
[----:B------:R-:W-:Y:S01]  /*a960*/  CS2R R50, SRZ ;  /* 0x0000000000327805 */ /* 0x000fe2000001ff00 */
[----:B------:R-:W-:Y:S01]  /*a970*/  CS2R R42, SRZ ;  /* 0x00000000002a7805 */ /* 0x000fe2000001ff00 */
[----:B------:R-:W-:Y:S01]  /*a980*/  @!P1 IMAD.WIDE R16, R9, 0x2, R20 ;  /* 0x0000000209109825 */ /* 0x000fe200078e0214 */
[----:B------:R-:W-:Y:S01]  /*a990*/  CS2R R46, SRZ ;  /* 0x00000000002e7805 */ /* 0x000fe2000001ff00 */
[----:B------:R-:W-:-:S02]  /*a9a0*/  CS2R R40, SRZ ;  /* 0x0000000000287805 */ /* 0x000fc4000001ff00 */
[----:B--2---:R-:W-:Y:S01]  /*a9b0*/  @!P1 IMAD.WIDE R22, R9, 0x2, R18 ;  /* 0x0000000209169825 */ /* 0x004fe200078e0212 */
[----:B------:R1:W5:Y:S03]  /*a9c0*/  @!P1 LD.E.64 R50, [R16.64] ;  /* 0x0000001e10329980 */ /* 0x000366000c101b00 */
[C---:B------:R-:W-:Y:S01]  /*a9d0*/  @!P0 IMAD.WIDE R20, R3.reuse, 0x2, R20 ;  /* 0x0000000203148825 */ /* 0x040fe200078e0214 */
[----:B------:R1:W5:Y:S03]  /*a9e0*/  @!P1 LD.E.64 R46, [R22.64] ;  /* 0x0000001e162e9980 */ /* 0x000366000c101b00 */
[----:B------:R-:W-:Y:S01]  /*a9f0*/  @!P0 IMAD.WIDE R18, R3, 0x2, R18 ;  /* 0x0000000203128825 */ /* 0x000fe200078e0212 */
[----:B------:R1:W5:Y:S04]  /*aa00*/  @!P0 LD.E.64 R42, [R20.64] ;  /* 0x0000001e142a8980 */ /* 0x000368000c101b00 */
[----:B------:R1:W5:Y:S02]  /*aa10*/  @!P0 LD.E.64 R40, [R18.64] ;  /* 0x0000001e12288980 */ /* 0x000364000c101b00 */
.L_x_1084:
[----:B---34-:R-:W-:Y:S05]  /*aa20*/  BSYNC B0 ;  /* 0x0000000000007941 */ /* 0x018fea0003800000 */
.L_x_1083:
[----:B------:R-:W-:Y:S01]  /*aa30*/  ISETP.NE.AND P0, PT, R8, RZ, PT ;  /* 0x000000ff0800720c */ /* 0x000fe20003f05270 */
[----:B-----5:R-:W-:Y:S01]  /*aa40*/  IMAD.MOV.U32 R10, RZ, RZ, R42 ;  /* 0x000000ffff0a7224 */ /* 0x020fe200078e002a */
[----:B------:R-:W-:Y:S01]  /*aa50*/  MOV R3, R51 ;  /* 0x0000003300037202 */ /* 0x000fe20000000f00 */
[----:B------:R-:W-:Y:S01]  /*aa60*/  IMAD.MOV.U32 R9, RZ, RZ, R43 ;  /* 0x000000ffff097224 */ /* 0x000fe200078e002b */
[----:B-1----:R1:W3:Y:S01]  /*aa70*/  SHFL.IDX PT, R27, R14, 0x3, 0x181f ;  /* 0x00781f000e1b7f89 */ /* 0x0022e200000e0000 */
        /* <DEDUP_REMOVED lines=26> */
[----:B--2---:R-:W-:Y:S01]  /*ac20*/  CS2R R18, SRZ ;  /* 0x0000000000127805 */ /* 0x004fe2000001ff00 */
[----:B------:R-:W-:Y:S01]  /*ac30*/  PRMT R44, R9, 0x5410, R10 ;  /* 0x00005410092c7816 */ /* 0x000fe2000000000a */
[----:B------:R-:W-:Y:S01]  /*ac40*/  CS2R R16, SRZ ;  /* 0x0000000000107805 */ /* 0x000fe2000001ff00 */
[----:B------:R-:W-:Y:S01]  /*ac50*/  PRMT R48, R3, 0x5410, R8 ;  /* 0x0000541003307816 */ /* 0x000fe20000000008 */
[----:B------:R-:W-:Y:S01]  /*ac60*/  CS2R R28, SRZ ;  /* 0x00000000001c7805 */ /* 0x000fe2000001ff00 */
[----:B------:R-:W-:Y:S01]  /*ac70*/  CS2R R34, SRZ ;  /* 0x0000000000227805 */ /* 0x000fe2000001ff00 */
[----:B------:R-:W-:Y:S05]  /*ac80*/  @P0 BRA `(.L_x_1086) ;  /* 0x0000028000000947 */ /* 0x000fea0003800000 */
[C---:B---3--:R-:W-:Y:S01]  /*ac90*/  ISETP.GE.AND P0, PT, R15.reuse, c[0x0][0x27c], PT ;  /* 0x00009f000f007a0c */ /* 0x048fe20003f06270 */
[----:B------:R-:W-:Y:S01]  /*aca0*/  CS2R R36, SRZ ;  /* 0x0000000000247805 */ /* 0x000fe2000001ff00 */
[----:B------:R-:W-:Y:S01]  /*acb0*/  CS2R R34, SRZ ;  /* 0x0000000000227805 */ /* 0x000fe2000001ff00 */
[----:B-1----:R-:W-:-:S02]  /*acc0*/  IADD3 R12, R15, 0x20, RZ ;  /* 0x000000200f0c7810 */ /* 0x002fc40007ffe0ff */
[C---:B------:R-:W-:Y:S02]  /*acd0*/  IADD3 R10, R15.reuse, 0x40, RZ ;  /* 0x000000400f0a7810 */ /* 0x040fe40007ffe0ff */
[----:B------:R-:W-:Y:S02]  /*ace0*/  IADD3 R8, R15, 0x60, RZ ;  /* 0x000000600f087810 */ /* 0x000fe40007ffe0ff */
[----:B------:R-:W-:-:S04]  /*acf0*/  ISETP.GE.AND P2, PT, R12, c[0x0][0x27c], PT ;  /* 0x00009f000c007a0c */ /* 0x000fc80003f46270 */
[----:B----4-:R-:W-:-:S04]  /*ad00*/  @!P0 IMAD.WIDE R18, R15, 0x2, R26 ;  /* 0x000000020f128825 */ /* 0x010fc800078e021a */
[----:B------:R-:W-:Y:S01]  /*ad10*/  @!P0 IMAD.WIDE R16, R15, 0x2, R22 ;  /* 0x000000020f108825 */ /* 0x000fe200078e0216 */
[----:B------:R-:W-:Y:S01]  /*ad20*/  ISETP.GE.AND P1, PT, R10, c[0x0][0x27c], PT ;  /* 0x00009f000a007a0c */ /* 0x000fe20003f26270 */
[----:B------:R1:W5:Y:S04]  /*ad30*/  @!P0 LD.E.64 R36, [R18.64] ;  /* 0x0000001e12248980 */ /* 0x000368000c101b00 */
[----:B------:R2:W5:Y:S01]  /*ad40*/  @!P0 LD.E.64 R34, [R16.64] ;  /* 0x0000001e10228980 */ /* 0x000562000c101b00 */
[----:B------:R-:W-:Y:S01]  /*ad50*/  ISETP.GE.AND P0, PT, R8, c[0x0][0x27c], PT ;  /* 0x00009f0008007a0c */ /* 0x000fe20003f06270 */
[----:B------:R-:W-:Y:S01]  /*ad60*/  CS2R R30, SRZ ;  /* 0x00000000001e7805 */ /* 0x000fe2000001ff00 */
[----:B------:R-:W-:-:S04]  /*ad70*/  @!P2 SHF.R.S32.HI R11, RZ, 0x1f, R12 ;  /* 0x0000001fff0ba819 */ /* 0x000fc8000001140c */
[----:B------:R-:W-:Y:S02]  /*ad80*/  @!P2 LEA.HI R11, R11, R12, RZ, 0x2 ;  /* 0x0000000c0b0ba211 */ /* 0x000fe400078f10ff */
[----:B------:R-:W-:-:S04]  /*ad90*/  @!P1 SHF.R.S32.HI R9, RZ, 0x1f, R10 ;  /* 0x0000001fff099819 */ /* 0x000fc8000001140a */
[----:B------:R-:W-:Y:S02]  /*ada0*/  @!P1 LEA.HI R10, R9, R10, RZ, 0x2 ;  /* 0x0000000a090a9211 */ /* 0x000fe400078f10ff */
[----:B------:R-:W-:Y:S02]  /*adb0*/  @!P0 SHF.R.S32.HI R3, RZ, 0x1f, R8 ;  /* 0x0000001fff038819 */ /* 0x000fe40000011408 */
[----:B------:R-:W-:Y:S02]  /*adc0*/  @!P2 LOP3.LUT R9, R11, 0xfffffffc, RZ, 0xc0, !PT ;  /* 0xfffffffc0b09a812 */ /* 0x000fe400078ec0ff */
[----:B------:R-:W-:Y:S02]  /*add0*/  @!P0 LEA.HI R3, R3, R8, RZ, 0x2 ;  /* 0x0000000803038211 */ /* 0x000fe400078f10ff */
[----:B------:R-:W-:Y:S01]  /*ade0*/  @!P1 LOP3.LUT R8, R10, 0xfffffffc, RZ, 0xc0, !PT ;  /* 0xfffffffc0a089812 */ /* 0x000fe200078ec0ff */
[--C-:B------:R-:W-:Y:S01]  /*adf0*/  @!P2 IMAD.WIDE R102, R9, 0x2, R26.reuse ;  /* 0x000000020966a825 */ /* 0x100fe200078e021a */
[----:B------:R-:W-:Y:S01]  /*ae00*/  @!P0 LOP3.LUT R3, R3, 0xfffffffc, RZ, 0xc0, !PT ;  /* 0xfffffffc03038812 */ /* 0x000fe200078ec0ff */
[----:B------:R-:W-:Y:S01]  /*ae10*/  CS2R R28, SRZ ;  /* 0x00000000001c7805 */ /* 0x000fe2000001ff00 */
[----:B------:R-:W-:Y:S01]  /*ae20*/  CS2R R20, SRZ ;  /* 0x0000000000147805 */ /* 0x000fe2000001ff00 */
[C---:B------:R-:W-:Y:S01]  /*ae30*/  @!P1 IMAD.WIDE R10, R8.reuse, 0x2, R26 ;  /* 0x00000002080a9825 */ /* 0x040fe200078e021a */
[----:B------:R-:W-:Y:S01]  /*ae40*/  CS2R R24, SRZ ;  /* 0x0000000000187805 */ /* 0x000fe2000001ff00 */
[----:B--2---:R-:W-:Y:S01]  /*ae50*/  CS2R R16, SRZ ;  /* 0x0000000000107805 */ /* 0x004fe2000001ff00 */
[----:B-1----:R-:W-:Y:S01]  /*ae60*/  CS2R R18, SRZ ;  /* 0x0000000000127805 */ /* 0x002fe2000001ff00 */
[--C-:B------:R-:W-:Y:S01]  /*ae70*/  @!P2 IMAD.WIDE R12, R9, 0x2, R22.reuse ;  /* 0x00000002090ca825 */ /* 0x100fe200078e0216 */
[----:B------:R1:W5:Y:S03]  /*ae80*/  @!P2 LD.E.64 R30, [R102.64] ;  /* 0x0000001e661ea980 */ /* 0x000366000c101b00 */
[----:B------:R-:W-:Y:S01]  /*ae90*/  @!P1 IMAD.WIDE R8, R8, 0x2, R22 ;  /* 0x0000000208089825 */ /* 0x000fe200078e0216 */
[----:B------:R1:W5:Y:S03]  /*aea0*/  @!P2 LD.E.64 R28, [R12.64] ;  /* 0x0000001e0c1ca980 */ /* 0x000366000c101b00 */
[C---:B------:R-:W-:Y:S01]  /*aeb0*/  @!P0 IMAD.WIDE R26, R3.reuse, 0x2, R26 ;  /* 0x00000002031a8825 */ /* 0x040fe200078e021a */
[----:B------:R1:W5:Y:S03]  /*aec0*/  @!P1 LD.E.64 R20, [R10.64] ;  /* 0x0000001e0a149980 */ /* 0x000366000c101b00 */
[----:B------:R-:W-:Y:S01]  /*aed0*/  @!P0 IMAD.WIDE R22, R3, 0x2, R22 ;  /* 0x0000000203168825 */ /* 0x000fe200078e0216 */
[----:B------:R1:W5:Y:S04]  /*aee0*/  @!P0 LD.E.64 R24, [R26.64] ;  /* 0x0000001e1a188980 */ /* 0x000368000c101b00 */
[----:B------:R1:W5:Y:S04]  /*aef0*/  @!P1 LD.E.64 R16, [R8.64] ;  /* 0x0000001e08109980 */ /* 0x000368000c101b00 */
[----:B------:R1:W5:Y:S02]  /*af00*/  @!P0 LD.E.64 R18, [R22.64] ;  /* 0x0000001e16128980 */ /* 0x000364000c101b00 */
.L_x_1086:
[----:B---3--:R-:W-:Y:S05]  /*af10*/  BSYNC B0 ;  /* 0x0000000000007941 */ /* 0x008fea0003800000 */
.L_x_1085:
[----:B------:R-:W-:Y:S01]  /*af20*/  UIADD3 UR4, -UR19, UR7, URZ ;  /* 0x0000000713047290 */ /* 0x000fe2000fffe13f */
[----:B-----5:R-:W-:Y:S01]  /*af30*/  IMAD.MOV.U32 R3, RZ, RZ, R24 ;  /* 0x000000ffff037224 */ /* 0x020fe200078e0018 */
[----:B------:R-:W-:-:S04]  /*af40*/  DEPBAR.LE SB0, 0x1 ;  /* 0x000080400000791a */ /* 0x000fc80000000000 */
[----:B-1----:R-:W-:Y:S01]  /*af50*/  IMAD.MOV.U32 R10, RZ, RZ, R25 ;  /* 0x000000ffff0a7224 */ /* 0x002fe200078e0019 */
        /* <DEDUP_REMOVED lines=13> */
[----:B------:R-:W-:Y:S01]  /*b030*/  IMAD.MOV.U32 R11, RZ, RZ, R28 ;  /* 0x000000ffff0b7224 */ /* 0x000fe200078e001c */
        /* <DEDUP_REMOVED lines=11> */
[----:B------:R-:W-:-:S02]  /*b0f0*/  PRMT R12, R9, 0x7610, R12 ;  /* 0x00007610090c7816 */ /* 0x000fc4000000000c */
[----:B------:R-:W-:Y:S02]  /*b100*/  MOV R9, R34 ;  /* 0x0000002200097202 */ /* 0x000fe40000000f00 */
[----:B------:R-:W-:Y:S02]  /*b110*/  PRMT R22, R10, 0x5410, R11 ;  /* 0x000054100a167816 */ /* 0x000fe4000000000b */
[----:B----4-:R-:W-:Y:S01]  /*b120*/  PRMT R26, R8, 0x5410, R9 ;  /* 0x00005410081a7816 */ /* 0x010fe20000000009 */
        /* <DEDUP_REMOVED lines=23> */
[----:B------:R-:W-:Y:S01]  /*b2a0*/  HADD2.F32 R10, -RZ, R10.H1_H1 ;  /* 0x3000000aff0a7230 */ /* 0x000fe20000004100 */
[-C--:B------:R-:W-:Y:S01]  /*b2b0*/  FMUL.FTZ R112, R103, R105.reuse ;  /* 0x0000006967707220 */ /* 0x080fe20000410000 */
[--C-:B------:R-:W-:Y:S01]  /*b2c0*/  HADD2.F32 R104, -RZ, R9.reuse.H0_H0 ;  /* 0x20000009ff687230 */ /* 0x100fe20000004100 */
[-C--:B------:R-:W-:Y:S01]  /*b2d0*/  FFMA.FTZ R98, R101, R110.reuse, -R98 ;  /* 0x0000006e65627223 */ /* 0x080fe20000010862 */
[----:B------:R-:W-:Y:S01]  /*b2e0*/  HADD2.F32 R9, -RZ, R9.H1_H1 ;  /* 0x30000009ff097230 */ /* 0x000fe20000004100 */
[----:B------:R-:W-:Y:S01]  /*b2f0*/  FMUL.FTZ R114, R102, R105 ;  /* 0x0000006966727220 */ /* 0x000fe20000410000 */
[----:B------:R-:W-:Y:S01]  /*b300*/  HADD2.F32 R101, -RZ, R96.H0_H0 ;  /* 0x20000060ff657230 */ /* 0x000fe20000004100 */
[----:B------:R-:W-:-:S02]  /*b310*/  FFMA.FTZ R11, R11, R110, R100 ;  /* 0x0000006e0b0b7223 */ /* 0x000fc40000010064 */
[----:B------:R-:W-:Y:S02]  /*b320*/  FFMA.FTZ R112, R102, R111, -R112 ;  /* 0x0000006f66707223 */ /* 0x000fe40000010870 */
[-C--:B------:R-:W-:Y:S01]  /*b330*/  FMUL.FTZ R96, R10, R91.reuse ;  /* 0x0000005b0a607220 */ /* 0x080fe20000410000 */
[----:B------:R-:W-:Y:S01]  /*b340*/  F2FP.PACK_AB R11, R11, R98 ;  /* 0x000000620b0b723e */ /* 0x000fe200000000ff */
[----:B------:R-:W-:Y:S02]  /*b350*/  FMUL.FTZ R91, R8, R91 ;  /* 0x0000005b085b7220 */ /* 0x000fe40000410000 */
[-C--:B------:R-:W-:Y:S02]  /*b360*/  FMUL.FTZ R100, R9, R99.reuse ;  /* 0x0000006309647220 */ /* 0x080fe40000410000 */
[----:B------:R-:W-:Y:S02]  /*b370*/  FMUL.FTZ R102, R104, R99 ;  /* 0x0000006368667220 */ /* 0x000fe40000410000 */
        /* <DEDUP_REMOVED lines=8> */
[----:B------:R1:W-:Y:S02]  /*b400*/  STS.128 [R118+0x10080], R8 ;  /* 0x0100800876007388 */ /* 0x0003e40000000c00 */
.L_x_1090:
[----:B------:R-:W-:Y:S05]  /*b410*/  BSYNC B0 ;  /* 0x0000000000007941 */ /* 0x000fea0003800000 */
.L_x_1089:
        /* <DEDUP_REMOVED lines=46> */
.L_x_1092:
[----:B------:R-:W-:Y:S05]  /*b700*/  BSYNC B0 ;  /* 0x0000000000007941 */ /* 0x000fea0003800000 */
.L_x_1091:
        /* <DEDUP_REMOVED lines=22> */
[C---:B------:R-:W-:Y:S01]  /*b870*/  FMUL.FTZ R116, R91.reuse, R116 ;  /* 0x000000745b747220 */ /* 0x040fe20000410000 */
[--C-:B------:R-:W-:Y:S01]  /*b880*/  HADD2.F32 R98, -RZ, R9.reuse.H0_H0 ;  /* 0x20000009ff627230 */ /* 0x100fe20000004100 */
[----:B------:R-:W-:Y:S01]  /*b890*/  FFMA.FTZ R100, R91, R120, -R100 ;  /* 0x000000785b647223 */ /* 0x000fe20000010864 */
[----:B------:R-:W-:Y:S01]  /*b8a0*/  HADD2.F32 R10, -RZ, R10.H1_H1 ;  /* 0x3000000aff0a7230 */ /* 0x000fe20000004100 */
[-C--:B------:R-:W-:Y:S01]  /*b8b0*/  FMUL.FTZ R102, R97, R99.reuse ;  /* 0x0000006361667220 */ /* 0x080fe20000410000 */
        /* <DEDUP_REMOVED lines=19> */
.L_x_1094:
[----:B------:R-:W-:Y:S05]  /*b9f0*/  BSYNC B0 ;  /* 0x0000000000007941 */ /* 0x000fea0003800000 */
.L_x_1093:
[----:B-1----:R-:W-:-:S04]  /*ba00*/  IADD3 R8, R15, 0x60, RZ ;  /* 0x000000600f087810 */ /* 0x002fc80007ffe0ff */
        /* <DEDUP_REMOVED lines=26> */
[----:B------:R-:W-:Y:S01]  /*bbb0*/  FMUL.FTZ R102, R90, R97 ;  /* 0x000000615a667220 */ /* 0x000fe20000410000 */
[----:B------:R-:W-:Y:S01]  /*bbc0*/  HADD2.F32 R85, -RZ, R78.H0_H0 ;  /* 0x2000004eff557230 */ /* 0x000fe20000004100 */
[----:B------:R-:W-:-:S02]  /*bbd0*/  FFMA.FTZ R11, R11, R108, R106 ;  /* 0x0000006c0b0b7223 */ /* 0x000fc4000001006a */
[----:B------:R-:W-:Y:S02]  /*bbe0*/  FMUL.FTZ R97, R9, R83 ;  /* 0x0000005309617220 */ /* 0x000fe40000410000 */
[-C--:B------:R-:W-:Y:S01]  /*bbf0*/  FMUL.FTZ R78, R10, R85.reuse ;  /* 0x000000550a4e7220 */ /* 0x080fe20000410000 */
[----:B------:R-:W-:Y:S01]  /*bc00*/  F2FP.PACK_AB R11, R11, R98 ;  /* 0x000000620b0b723e */ /* 0x000fe200000000ff */
        /* <DEDUP_REMOVED lines=8> */
[----:B------:R-:W-:-:S03]  /*bc90*/  FFMA.FTZ R82, R9, R82, R83 ;  /* 0x0000005209527223 */ /* 0x000fc60000010053 */
[----:B------:R-:W-:Y:S02]  /*bca0*/  F2FP.PACK_AB R10, R85, R78 ;  /* 0x0000004e550a723e */ /* 0x000fe400000000ff */
[----:B------:R-:W-:-:S05]  /*bcb0*/  F2FP.PACK_AB R9, R82, R97 ;  /* 0x000000615209723e */ /* 0x000fca00000000ff */
[----:B------:R1:W-:Y:S02]  /*bcc0*/  STS.128 [R118+0x1c080], R8 ;  /* 0x01c0800876007388 */ /* 0x0003e40000000c00 */
.L_x_1088:
[----:B------:R-:W-:Y:S05]  /*bcd0*/  BSYNC B1 ;  /* 0x0000000000017941 */ /* 0x000fea0003800000 */
.L_x_1087:
        /* <DEDUP_REMOVED lines=32> */
[-C--:B------:R-:W-:Y:S01]  /*bee0*/  FFMA.FTZ R93, R83, R98.reuse, -R93 ;  /* 0x00000062535d7223 */ /* 0x080fe2000001085d */
[----:B------:R-:W-:Y:S01]  /*bef0*/  HADD2.F32 R83, -RZ, R68.H0_H0 ;  /* 0x20000044ff537230 */ /* 0x000fe20000004100 */
[----:B------:R-:W-:-:S02]  /*bf00*/  FFMA.FTZ R96, R85, R98, R96 ;  /* 0x0000006255607223 */ /* 0x000fc40000010060 */
[----:B------:R-:W-:Y:S02]  /*bf10*/  FMUL.FTZ R66, R10, R11 ;  /* 0x0000000b0a427220 */ /* 0x000fe40000410000 */
[----:B------:R-:W-:Y:S02]  /*bf20*/  FMUL.FTZ R85, R9, R79 ;  /* 0x0000004f09557220 */ /* 0x000fe40000410000 */
[----:B------:R-:W-:Y:S02]  /*bf30*/  FMUL.FTZ R11, R8, R11 ;  /* 0x0000000b080b7220 */ /* 0x000fe40000410000 */
[----:B------:R-:W-:Y:S02]  /*bf40*/  FMUL.FTZ R79, R90, R79 ;  /* 0x0000004f5a4f7220 */ /* 0x000fe40000410000 */
[----:B------:R-:W-:Y:S01]  /*bf50*/  FFMA.FTZ R66, R8, R83, -R66 ;  /* 0x0000005308427223 */ /* 0x000fe20000010842 */
[----:B------:R-:W-:Y:S01]  /*bf60*/  F2FP.PACK_AB R8, R96, R93 ;  /* 0x0000005d6008723e */ /* 0x000fe200000000ff */
[----:B------:R-:W-:-:S02]  /*bf70*/  FFMA.FTZ R85, R90, R78, -R85 ;  /* 0x0000004e5a557223 */ /* 0x000fc40000010855 */
[----:B------:R-:W-:Y:S02]  /*bf80*/  FFMA.FTZ R91, R82, R94, -R91 ;  /* 0x0000005e525b7223 */ /* 0x000fe4000001085b */
[----:B------:R-:W-:Y:S02]  /*bf90*/  FFMA.FTZ R83, R10, R83, R11 ;  /* 0x000000530a537223 */ /* 0x000fe4000001000b */
[----:B------:R-:W-:Y:S01]  /*bfa0*/  FFMA.FTZ R78, R9, R78, R79 ;  /* 0x0000004e094e7223 */ /* 0x000fe2000001004f */
[----:B------:R-:W-:Y:S02]  /*bfb0*/  F2FP.PACK_AB R11, R92, R91 ;  /* 0x0000005b5c0b723e */ /* 0x000fe400000000ff */
[----:B------:R-:W-:Y:S02]  /*bfc0*/  F2FP.PACK_AB R10, R83, R66 ;  /* 0x00000042530a723e */ /* 0x000fe400000000ff */
[----:B------:R-:W-:-:S05]  /*bfd0*/  F2FP.PACK_AB R9, R78, R85 ;  /* 0x000000554e09723e */ /* 0x000fca00000000ff */
[----:B------:R1:W-:Y:S02]  /*bfe0*/  STS.128 [R118+0x11080], R8 ;  /* 0x0110800876007388 */ /* 0x0003e40000000c00 */
.L_x_1098:
[----:B------:R-:W-:Y:S05]  /*bff0*/  BSYNC B0 ;  /* 0x0000000000007941 */ /* 0x000fea0003800000 */
.L_x_1097:
        /* <DEDUP_REMOVED lines=30> */
[----:B------:R-:W-:-:S02]  /*c1e0*/  FMUL.FTZ R64, R10, R61 ;  /* 0x0000003d0a407220 */ /* 0x000fc40000410000 */
[-C--:B------:R-:W-:Y:S02]  /*c1f0*/  FMUL.FTZ R78, R9, R68.reuse ;  /* 0x00000044094e7220 */ /* 0x080fe40000410000 */
[----:B------:R-:W-:Y:S02]  /*c200*/  FMUL.FTZ R85, R79, R85 ;  /* 0x000000554f557220 */ /* 0x000fe40000410000 */
[----:B------:R-:W-:Y:S02]  /*c210*/  FMUL.FTZ R61, R8, R61 ;  /* 0x0000003d083d7220 */ /* 0x000fe40000410000 */
[----:B------:R-:W-:Y:S02]  /*c220*/  FMUL.FTZ R68, R83, R68 ;  /* 0x0000004453447220 */ /* 0x000fe40000410000 */
[-C--:B------:R-:W-:Y:S02]  /*c230*/  FFMA.FTZ R90, R79, R89.reuse, -R90 ;  /* 0x000000594f5a7223 */ /* 0x080fe4000001085a */
[----:B------:R-:W-:-:S02]  /*c240*/  FFMA.FTZ R85, R82, R89, R85 ;  /* 0x0000005952557223 */ /* 0x000fc40000010055 */
[-C--:B------:R-:W-:Y:S02]  /*c250*/  FFMA.FTZ R64, R8, R11.reuse, -R64 ;  /* 0x0000000b08407223 */ /* 0x080fe40000010840 */
        /* <DEDUP_REMOVED lines=8> */
.L_x_1100:
[----:B------:R-:W-:Y:S05]  /*c2e0*/  BSYNC B0 ;  /* 0x0000000000007941 */ /* 0x000fea0003800000 */
.L_x_1099:
        /* <DEDUP_REMOVED lines=46> */
.L_x_1102:
[----:B------:R-:W-:Y:S05]  /*c5d0*/  BSYNC B0 ;  /* 0x0000000000007941 */ /* 0x000fea0003800000 */
.L_x_1101:
[----:B-1----:R-:W-:-:S04]  /*c5e0*/  IADD3 R8, R15, 0x60, RZ ;  /* 0x000000600f087810 */ /* 0x002fc80007ffe0ff */
[----:B------:R-:W-:-:S13]  /*c5f0*/  ISETP.GE.AND P0, PT, R8, c[0x0][0x27c], PT ;  /* 0x00009f0008007a0c */ /* 0x000fda0003f06270 */
[----:B------:R-:W-:Y:S05]  /*c600*/  @P0 BRA `(.L_x_1096) ;  /* 0x000002a000000947 */ /* 0x000fea0003800000 */
[----:B------:R-:W1:Y:S01]  /*c610*/  LDS.128 R8, [R118+0x1d080] ;  /* 0x01d0800076087984 */ /* 0x000e620000000c00 */
[--C-:B------:R-:W-:Y:S02]  /*c620*/  SHF.R.U64 R60, R72, 0x10, R73.reuse ;  /* 0x00000010483c7819 */ /* 0x100fe40000001249 */
[----:B------:R-:W-:Y:S01]  /*c630*/  SHF.R.U32.HI R72, RZ, 0x10, R73 ;  /* 0x00000010ff487819 */ /* 0x000fe20000011649 */
[----:B------:R-:W-:Y:S01]  /*c640*/  HADD2.F32 R73, -RZ, R52.H1_H1 ;  /* 0x30000034ff497230 */ /* 0x000fe20000004100 */
        /* <DEDUP_REMOVED lines=38> */
.L_x_1096:
[----:B------:R-:W-:Y:S05]  /*c8b0*/  BSYNC B1 ;  /* 0x0000000000017941 */ /* 0x000fea0003800000 */
.L_x_1095:
        /* <DEDUP_REMOVED lines=19> */
[--C-:B------:R-:W-:Y:S02]  /*c9f0*/  HADD2.F32 R61, -RZ, R8.reuse.H1_H1 ;  /* 0x30000008ff3d7230 */ /* 0x100fe40000004100 */
[----:B------:R-:W-:Y:S01]  /*ca00*/  HADD2.F32 R60, -RZ, R8.H0_H0 ;  /* 0x20000008ff3c7230 */ /* 0x000fe20000004100 */
[-C--:B------:R-:W-:Y:S01]  /*ca10*/  FMUL.FTZ R66, R11, R62.reuse ;  /* 0x0000003e0b427220 */ /* 0x080fe20000410000 */
[----:B------:R-:W-:Y:S01]  /*ca20*/  HADD2.F32 R8, -RZ, R10.H0_H0 ;  /* 0x2000000aff087230 */ /* 0x000fe20000004100 */
[C---:B------:R-:W-:Y:S01]  /*ca30*/  FMUL.FTZ R62, R57.reuse, R62 ;  /* 0x0000003e393e7220 */ /* 0x040fe20000410000 */
[--C-:B------:R-:W-:Y:S01]  /*ca40*/  HADD2.F32 R63, -RZ, R9.reuse.H0_H0 ;  /* 0x20000009ff3f7230 */ /* 0x100fe20000004100 */
[----:B------:R-:W-:Y:S01]  /*ca50*/  FFMA.FTZ R66, R57, R70, -R66 ;  /* 0x0000004639427223 */ /* 0x000fe20000010842 */
[----:B------:R-:W-:Y:S01]  /*ca60*/  HADD2.F32 R57, -RZ, R48.H0_H0 ;  /* 0x20000030ff397230 */ /* 0x000fe20000004100 */
[-C--:B------:R-:W-:Y:S01]  /*ca70*/  FMUL.FTZ R71, R61, R64.reuse ;  /* 0x000000403d477220 */ /* 0x080fe20000410000 */
[----:B------:R-:W-:Y:S01]  /*ca80*/  HADD2.F32 R10, -RZ, R10.H1_H1 ;  /* 0x3000000aff0a7230 */ /* 0x000fe20000004100 */
[C---:B------:R-:W-:Y:S01]  /*ca90*/  FMUL.FTZ R64, R60.reuse, R64 ;  /* 0x000000403c407220 */ /* 0x040fe20000410000 */
[----:B------:R-:W-:Y:S01]  /*caa0*/  HADD2.F32 R9, -RZ, R9.H1_H1 ;  /* 0x30000009ff097230 */ /* 0x000fe20000004100 */
[----:B------:R-:W-:Y:S01]  /*cab0*/  FFMA.FTZ R71, R60, R68, -R71 ;  /* 0x000000443c477223 */ /* 0x000fe20000010847 */
[----:B------:R-:W-:Y:S01]  /*cac0*/  HADD2.F32 R48, -RZ, R53.H0_H0 ;  /* 0x20000035ff307230 */ /* 0x000fe20000004100 */
[----:B------:R-:W-:Y:S01]  /*cad0*/  FFMA.FTZ R11, R11, R70, R62 ;  /* 0x000000460b0b7223 */ /* 0x000fe2000001003e */
[----:B------:R-:W-:Y:S01]  /*cae0*/  HADD2.F32 R60, -RZ, R52.H0_H0 ;  /* 0x20000034ff3c7230 */ /* 0x000fe20000004100 */
[----:B------:R-:W-:-:S02]  /*caf0*/  FMUL.FTZ R52, R10, R57 ;  /* 0x000000390a347220 */ /* 0x000fc40000410000 */
[----:B------:R-:W-:Y:S01]  /*cb00*/  FMUL.FTZ R53, R9, R48 ;  /* 0x0000003009357220 */ /* 0x000fe20000410000 */
[----:B------:R-:W-:Y:S01]  /*cb10*/  F2FP.PACK_AB R11, R11, R66 ;  /* 0x000000420b0b723e */ /* 0x000fe200000000ff */
        /* <DEDUP_REMOVED lines=11> */
.L_x_1106:
[----:B------:R-:W-:Y:S05]  /*cbd0*/  BSYNC B0 ;  /* 0x0000000000007941 */ /* 0x000fea0003800000 */
.L_x_1105:
        /* <DEDUP_REMOVED lines=46> */
.L_x_1108:
[----:B------:R-:W-:Y:S05]  /*cec0*/  BSYNC B0 ;  /* 0x0000000000007941 */ /* 0x000fea0003800000 */
.L_x_1107:
        /* <DEDUP_REMOVED lines=19> */
[----:B------:R-:W-:Y:S01]  /*d000*/  HADD2.F32 R8, -RZ, R10.H0_H0 ;  /* 0x2000000aff087230 */ /* 0x000fe20000004100 */
[C---:B------:R-:W-:Y:S01]  /*d010*/  FMUL.FTZ R46, R47.reuse, R46 ;  /* 0x0000002e2f2e7220 */ /* 0x040fe20000410000 */
[--C-:B------:R-:W-:Y:S01]  /*d020*/  HADD2.F32 R51, -RZ, R9.reuse.H0_H0 ;  /* 0x20000009ff337230 */ /* 0x100fe20000004100 */
[-C--:B------:R-:W-:Y:S01]  /*d030*/  FFMA.FTZ R50, R47, R54.reuse, -R50 ;  /* 0x000000362f327223 */ /* 0x080fe20000010832 */
[----:B------:R-:W-:Y:S01]  /*d040*/  HADD2.F32 R47, -RZ, R38.H0_H0 ;  /* 0x20000026ff2f7230 */ /* 0x000fe20000004100 */
[----:B------:R-:W-:Y:S01]  /*d050*/  FFMA.FTZ R11, R11, R54, R46 ;  /* 0x000000360b0b7223 */ /* 0x000fe2000001002e */
[----:B------:R-:W-:Y:S01]  /*d060*/  HADD2.F32 R10, -RZ, R10.H1_H1 ;  /* 0x3000000aff0a7230 */ /* 0x000fe20000004100 */
[-C--:B------:R-:W-:Y:S01]  /*d070*/  FMUL.FTZ R55, R49, R52.reuse ;  /* 0x0000003431377220 */ /* 0x080fe20000410000 */
[----:B------:R-:W-:Y:S01]  /*d080*/  HADD2.F32 R9, -RZ, R9.H1_H1 ;  /* 0x30000009ff097230 */ /* 0x000fe20000004100 */
[C---:B------:R-:W-:Y:S01]  /*d090*/  FMUL.FTZ R52, R48.reuse, R52 ;  /* 0x0000003430347220 */ /* 0x040fe20000410000 */
        /* <DEDUP_REMOVED lines=17> */
.L_x_1110:
[----:B------:R-:W-:Y:S05]  /*d1b0*/  BSYNC B0 ;  /* 0x0000000000007941 */ /* 0x000fea0003800000 */
.L_x_1109:
        /* <DEDUP_REMOVED lines=34> */
[----:B------:R-:W-:Y:S02]  /*d3e0*/  FMUL.FTZ R41, R8, R41 ;  /* 0x0000002908297220 */ /* 0x000fe40000410000 */
        /* <DEDUP_REMOVED lines=10> */
.L_x_1104:
[----:B------:R-:W-:Y:S05]  /*d490*/  BSYNC B1 ;  /* 0x0000000000017941 */ /* 0x000fea0003800000 */
.L_x_1103:
        /* <DEDUP_REMOVED lines=48> */
.L_x_1113:
[----:B------:R-:W-:Y:S05]  /*d7a0*/  BSYNC B0 ;  /* 0x0000000000007941 */ /* 0x000fea0003800000 */
.L_x_1112:
        /* <DEDUP_REMOVED lines=46> */
.L_x_1115:
[----:B------:R-:W-:Y:S05]  /*da90*/  BSYNC B0 ;  /* 0x0000000000007941 */ /* 0x000fea0003800000 */
.L_x_1114:
        /* <DEDUP_REMOVED lines=32> */
[----:B------:R-:W-:Y:S02]  /*dca0*/  FMUL.FTZ R17, R9, R16 ;  /* 0x0000001009117220 */ /* 0x000fe40000410000 */
[----:B------:R-:W-:Y:S02]  /*dcb0*/  FMUL.FTZ R28, R23, R28 ;  /* 0x0000001c171c7220 */ /* 0x000fe40000410000 */
[----:B------:R-:W-:Y:S02]  /*dcc0*/  FMUL.FTZ R16, R27, R16 ;  /* 0x000000101b107220 */ /* 0x000fe40000410000 */
[----:B------:R-:W-:Y:S02]  /*dcd0*/  FFMA.FTZ R32, R23, R29, -R32 ;  /* 0x0000001d17207223 */ /* 0x000fe40000010820 */
[----:B------:R-:W-:Y:S01]  /*dce0*/  FFMA.FTZ R8, R8, R13, -R11 ;  /* 0x0000000d08087223 */ /* 0x000fe2000001080b */
[----:B------:R-:W-:Y:S01]  /*dcf0*/  F2FP.PACK_AB R11, R30, R21 ;  /* 0x000000151e0b723e */ /* 0x000fe200000000ff */
[----:B------:R-:W-:-:S02]  /*dd00*/  FFMA.FTZ R3, R10, R13, R3 ;  /* 0x0000000d0a037223 */ /* 0x000fc40000010003 */
[----:B------:R-:W-:Y:S02]  /*dd10*/  FFMA.FTZ R29, R26, R29, R28 ;  /* 0x0000001d1a1d7223 */ /* 0x000fe4000001001c */
[----:B------:R-:W-:Y:S01]  /*dd20*/  FFMA.FTZ R17, R27, R20, -R17 ;  /* 0x000000141b117223 */ /* 0x000fe20000010811 */
[----:B------:R-:W-:Y:S01]  /*dd30*/  F2FP.PACK_AB R10, R3, R8 ;  /* 0x00000008030a723e */ /* 0x000fe200000000ff */
[----:B------:R-:W-:Y:S01]  /*dd40*/  FFMA.FTZ R16, R9, R20, R16 ;  /* 0x0000001409107223 */ /* 0x000fe20000010010 */
[----:B------:R-:W-:-:S04]  /*dd50*/  F2FP.PACK_AB R8, R29, R32 ;  /* 0x000000201d08723e */ /* 0x000fc800000000ff */
[----:B------:R-:W-:-:S05]  /*dd60*/  F2FP.PACK_AB R9, R16, R17 ;  /* 0x000000111009723e */ /* 0x000fca00000000ff */
[----:B------:R1:W-:Y:S02]  /*dd70*/  STS.128 [R118+0x1b080], R8 ;  /* 0x01b0800876007388 */ /* 0x0003e40000000c00 */
.L_x_1117:
[----:B------:R-:W-:Y:S05]  /*dd80*/  BSYNC B0 ;  /* 0x0000000000007941 */ /* 0x000fea0003800000 */
.L_x_1116:
[----:B------:R-:W-:-:S04]  /*dd90*/  IADD3 R15, R15, 0x60, RZ ;  /* 0x000000600f0f7810 */ /* 0x000fc80007ffe0ff */
[----:B------:R-:W-:-:S13]  /*dda0*/  ISETP.GE.AND P0, PT, R15, c[0x0][0x27c], PT ;  /* 0x00009f000f007a0c */ /* 0x000fda0003f06270 */
[----:B------:R-:W-:Y:S05]  /*ddb0*/  @P0 BRA `(.L_x_1111) ;  /* 0x00004af000000947 */ /* 0x000fea0003800000 */
[----:B-1----:R-:W1:Y:S01]  /*ddc0*/  LDS.128 R8, [R118+0x1f080] ;  /* 0x01f0800076087984 */ /* 0x002e620000000c00 */
[--C-:B------:R-:W-:Y:S01]  /*ddd0*/  SHF.R.U64 R13, R18, 0x10, R19.reuse ;  /* 0x00000010120d7819 */ /* 0x100fe20000001213 */
[----:B------:R-:W-:Y:S01]  /*dde0*/  HADD2.F32 R20, -RZ, R12.H1_H1 ;  /* 0x3000000cff147230 */ /* 0x000fe20000004100 */
[----:B------:R-:W-:Y:S01]  /*ddf0*/  SHF.R.U32.HI R18, RZ, 0x10, R19 ;  /* 0x00000010ff127819 */ /* 0x000fe20000011613 */
[----:B------:R-:W-:Y:S01]  /*de00*/  HADD2.F32 R21, -RZ, R14.H1_H1 ;  /* 0x3000000eff157230 */ /* 0x000fe20000004100 */
[--C-:B------:R-:W-:Y:S02]  /*de10*/  SHF.R.U64 R3, R24, 0x10, R25.reuse ;  /* 0x0000001018037819 */ /* 0x100fe40000001219 */
        /* <DEDUP_REMOVED lines=17> */
[-C--:B------:R-:W-:Y:S01]  /*df30*/  FFMA.FTZ R23, R16, R21.reuse, -R23 ;  /* 0x0000001510177223 */ /* 0x080fe20000010817 */
        /* <DEDUP_REMOVED lines=8> */
[C---:B------:R-:W-:Y:S02]  /*dfc0*/  FMUL.FTZ R15, R8.reuse, R15 ;  /* 0x0000000f080f7220 */ /* 0x040fe40000410000 */
[C---:B------:R-:W-:Y:S02]  /*dfd0*/  FMUL.FTZ R12, R19.reuse, R12 ;  /* 0x0000000c130c7220 */ /* 0x040fe40000410000 */
[----:B------:R-:W-:Y:S01]  /*dfe0*/  FFMA.FTZ R3, R8, R13, -R3 ;  /* 0x0000000d08037223 */ /* 0x000fe20000010803 */
[----:B------:R-:W-:Y:S01]  /*dff0*/  F2FP.PACK_AB R8, R20, R23 ;  /* 0x000000171408723e */ /* 0x000fe200000000ff */
[----:B------:R-:W-:Y:S02]  /*e000*/  FFMA.FTZ R10, R10, R13, R15 ;  /* 0x0000000d0a0a7223 */ /* 0x000fe4000001000f */
[-C--:B------:R-:W-:Y:S02]  /*e010*/  FFMA.FTZ R16, R19, R14.reuse, -R16 ;  /* 0x0000000e13107223 */ /* 0x080fe40000010810 */
[----:B------:R-:W-:Y:S01]  /*e020*/  FFMA.FTZ R9, R9, R14, R12 ;  /* 0x0000000e09097223 */ /* 0x000fe2000001000c */
[----:B------:R-:W-:-:S04]  /*e030*/  F2FP.PACK_AB R10, R10, R3 ;  /* 0x000000030a0a723e */ /* 0x000fc800000000ff */
[----:B------:R-:W-:-:S05]  /*e040*/  F2FP.PACK_AB R9, R9, R16 ;  /* 0x000000100909723e */ /* 0x000fca00000000ff */
[----:B------:R1:W-:Y:S01]  /*e050*/  STS.128 [R118+0x1f080], R8 ;  /* 0x01f0800876007388 */ /* 0x0003e20000000c00 */
[----:B------:R-:W-:Y:S05]  /*e060*/  BRA `(.L_x_1111) ;  /* 0x0000484000007947 */ /* 0x000fea0003800000 */
.L_x_1078:
[----:B------:R-:W-:Y:S01]  /*e070*/  UISETP.NE.AND UP0, UPT, UR26, URZ, UPT ;  /* 0x0000003f1a00728c */ /* 0x000fe2000bf05270 */
[----:B------:R-:W-:Y:S01]  /*e080*/  IMAD.MOV.U32 R20, RZ, RZ, R14 ;  /* 0x000000ffff147224 */ /* 0x000fe200078e000e */
[----:B------:R-:W-:Y:S01]  /*e090*/  MOV R17, R19 ;  /* 0x0000001300117202 */ /* 0x000fe20000000f00 */
[----:B------:R-:W-:Y:S01]  /*e0a0*/  BSSY B0, `(.L_x_1118) ;  /* 0x0000039000007945 */ /* 0x000fe20003800000 */
        /* <DEDUP_REMOVED lines=9> */
[----:B------:R-:W-:-:S06]  /*e140*/  CS2R R96, SRZ ;  /* 0x0000000000607805 */ /* 0x000fcc000001ff00 */
        /* <DEDUP_REMOVED lines=28> */
[----:B--23--:R-:W-:-:S05]  /*e310*/  @!P0 IADD3 R22, P1, R20, R17, RZ ;  /* 0x0000001114168210 */ /* 0x00cfca0007f3e0ff */
[----:B----4-:R-:W-:Y:S01]  /*e320*/  @!P0 IMAD.X R23, R21, 0x1, R11, P1 ;  /* 0x0000000115178824 */ /* 0x010fe200008e060b */
[----:B------:R-:W-:-:S04]  /*e330*/  @!P0 IADD3 R24, P1, R18, R17, RZ ;  /* 0x0000001112188210 */ /* 0x000fc80007f3e0ff */
        /* <DEDUP_REMOVED lines=15> */
.L_x_1119:
[----:B------:R-:W-:Y:S05]  /*e430*/  BSYNC B0 ;  /* 0x0000000000007941 */ /* 0x000fea0003800000 */
.L_x_1118:
[----:B------:R-:W-:Y:S01]  /*e440*/  ISETP.NE.AND P0, PT, R10, RZ, PT ;  /* 0x000000ff0a00720c */ /* 0x000fe20003f05270 */
[----:B-----5:R-:W-:Y:S01]  /*e450*/  IMAD.MOV.U32 R11, RZ, RZ, R94 ;  /* 0x000000ffff0b7224 */ /* 0x020fe200078e005e */
[----:B------:R-:W-:Y:S01]  /*e460*/  MOV R16, R93 ;  /* 0x0000005d00107202 */ /* 0x000fe20000000f00 */
[----:B------:R-:W-:Y:S01]  /*e470*/  IMAD.MOV.U32 R10, RZ, RZ, R95 ;  /* 0x000000ffff0a7224 */ /* 0x000fe200078e005f */
[----:B--2-4-:R2:W4:Y:S01]  /*e480*/  SHFL.IDX PT, R21, R14, 0x1, 0x181f ;  /* 0x00381f000e157f89 */ /* 0x01452200000e0000 */
        /* <DEDUP_REMOVED lines=14> */
[----:B-1----:R2:W1:Y:S01]  /*e570*/  SHFL.IDX PT, R19, R12, 0x1, 0x181f ;  /* 0x00381f000c137f89 */ /* 0x00246200000e0000 */
        /* <DEDUP_REMOVED lines=27> */
[----:B---3--:R-:W-:-:S04]  /*e730*/  @!P0 IADD3 R16, P1, R18, R11, RZ ;  /* 0x0000000b12108210 */ /* 0x008fc80007f3e0ff */
        /* <DEDUP_REMOVED lines=15> */
.L_x_1121:
[----:B----4-:R-:W-:Y:S05]  /*e830*/  BSYNC B0 ;  /* 0x0000000000007941 */ /* 0x010fea0003800000 */
.L_x_1120:
[----:B------:R-:W-:Y:S01]  /*e840*/  ISETP.NE.AND P0, PT, R9, RZ, PT ;  /* 0x000000ff0900720c */ /* 0x000fe20003f05270 */
[----:B---3-5:R-:W-:Y:S01]  /*e850*/  IMAD.MOV.U32 R16, RZ, RZ, R54 ;  /* 0x000000ffff107224 */ /* 0x028fe200078e0036 */
        /* <DEDUP_REMOVED lines=20> */
[----:B-1----:R3:W1:Y:S01]  /*e9a0*/  SHFL.IDX PT, R19, R12, 0x2, 0x181f ;  /* 0x00581f000c137f89 */ /* 0x00266200000e0000 */
        /* <DEDUP_REMOVED lines=42> */
.L_x_1123:
[----:B--2-4-:R-:W-:Y:S05]  /*ec50*/  BSYNC B0 ;  /* 0x0000000000007941 */ /* 0x014fea0003800000 */
.L_x_1122:
        /* <DEDUP_REMOVED lines=51> */
[----:B--23--:R-:W-:Y:S02]  /*ef90*/  @!P0 IADD3 R12, P2, R58, R9, RZ ;  /* 0x000000093a0c8210 */ /* 0x00cfe40007f5e0ff */
        /* <DEDUP_REMOVED lines=11> */
.L_x_1125:
[----:B----4-:R-:W-:Y:S05]  /*f050*/  BSYNC B0 ;  /* 0x0000000000007941 */ /* 0x010fea0003800000 */
.L_x_1124:
        /* <DEDUP_REMOVED lines=31> */
[----:B---3--:R-:W-:Y:S02]  /*f250*/  PRMT R58, R10, 0x5410, R11 ;  /* 0x000054100a3a7816 */ /* 0x008fe4000000000b */
        /* <DEDUP_REMOVED lines=9> */
[----:B------:R-:W-:Y:S01]  /*f2f0*/  SHF.R.U64 R96, R96, 0x10, R97 ;  /* 0x0000001060607819 */ /* 0x000fe20000001261 */
[--C-:B------:R-:W-:Y:S01]  /*f300*/  HADD2.F32 R130, -RZ, R121.reuse.H0_H0 ;  /* 0x20000079ff827230 */ /* 0x100fe20000004100 */
[----:B------:R-:W-:Y:S01]  /*f310*/  SHF.R.S32.HI R8, RZ, 0x1f, R9 ;  /* 0x0000001fff087819 */ /* 0x000fe20000011409 */
[--C-:B------:R-:W-:Y:S01]  /*f320*/  HADD2.F32 R138, -RZ, R124.reuse.H0_H0 ;  /* 0x2000007cff8a7230 */ /* 0x100fe20000004100 */
[----:B------:R-:W-:Y:S01]  /*f330*/  SHF.L.U32 R10, R9, 0x3, RZ ;  /* 0x00000003090a7819 */ /* 0x000fe200000006ff */
[----:B------:R-:W-:Y:S01]  /*f340*/  HADD2.F32 R121, -RZ, R121.H1_H1 ;  /* 0x30000079ff797230 */ /* 0x000fe20000004100 */
[----:B------:R-:W-:Y:S01]  /*f350*/  LEA.HI R8, R8, R9, RZ, 0x3 ;  /* 0x0000000908087211 */ /* 0x000fe200078f18ff */
[----:B------:R-:W-:Y:S01]  /*f360*/  HADD2.F32 R124, -RZ, R124.H1_H1 ;  /* 0x3000007cff7c7230 */ /* 0x000fe20000004100 */
[----:B------:R-:W-:Y:S01]  /*f370*/  LOP3.LUT R10, R119, 0x38, R10, 0xf8, !PT ;  /* 0x00000038770a7812 */ /* 0x000fe200078ef80a */
[--C-:B------:R-:W-:Y:S01]  /*f380*/  HADD2.F32 R135, -RZ, R125.reuse.H1_H1 ;  /* 0x3000007dff877230 */ /* 0x100fe20000004100 */
[----:B------:R-:W-:Y:S01]  /*f390*/  SHF.L.U32 R8, R8, 0xa, RZ ;  /* 0x0000000a08087819 */ /* 0x000fe200000006ff */
[----:B------:R-:W-:Y:S01]  /*f3a0*/  HADD2.F32 R125, -RZ, R125.H0_H0 ;  /* 0x2000007dff7d7230 */ /* 0x000fe20000004100 */
[----:B------:R-:W-:Y:S01]  /*f3b0*/  LOP3.LUT R9, R10, R117, RZ, 0x3c, !PT ;  /* 0x000000750a097212 */ /* 0x000fe200078e3cff */
[----:B------:R-:W-:Y:S01]  /*f3c0*/  HADD2.F32 R96, -RZ, R96.H0_H0 ;  /* 0x20000060ff607230 */ /* 0x000fe20000004100 */
[----:B------:R-:W-:-:S02]  /*f3d0*/  LOP3.LUT R8, R8, 0x7fffe000, RZ, 0xc0, !PT ;  /* 0x7fffe00008087812 */ /* 0x000fc400078ec0ff */
[----:B------:R-:W-:Y:S02]  /*f3e0*/  SHF.R.U32.HI R126, RZ, 0x10, R97 ;  /* 0x00000010ff7e7819 */ /* 0x000fe40000011661 */
[----:B------:R-:W-:Y:S02]  /*f3f0*/  IADD3 R8, R9, R8, R116 ;  /* 0x0000000809087210 */ /* 0x000fe40007ffe074 */
[--C-:B------:R-:W-:Y:S01]  /*f400*/  SHF.R.U64 R97, R102, 0x10, R103.reuse ;  /* 0x0000001066617819 */ /* 0x100fe20000001267 */
[----:B------:R-:W-:Y:S01]  /*f410*/  HADD2.F32 R126, -RZ, R126.H0_H0 ;  /* 0x2000007eff7e7230 */ /* 0x000fe20000004100 */
        /* <DEDUP_REMOVED lines=33> */
[--C-:B------:R-:W-:Y:S01]  /*f630*/  HADD2.F32 R8, -RZ, R10.reuse.H0_H0 ;  /* 0x2000000aff087230 */ /* 0x100fe20000004100 */
        /* <DEDUP_REMOVED lines=8> */
[C---:B------:R-:W-:Y:S01]  /*f6c0*/  FMUL.FTZ R131, R8.reuse, R131 ;  /* 0x0000008308837220 */ /* 0x040fe20000410000 */
[----:B------:R-:W-:Y:S01]  /*f6d0*/  F2FP.PACK_AB R9, R9, R136 ;  /* 0x000000880909723e */ /* 0x000fe200000000ff */
[----:B------:R-:W-:-:S02]  /*f6e0*/  FFMA.FTZ R99, R8, R135, R137 ;  /* 0x0000008708637223 */ /* 0x000fc40000010089 */
[-C--:B------:R-:W-:Y:S02]  /*f6f0*/  FMUL.FTZ R8, R15, R140.reuse ;  /* 0x0000008c0f087220 */ /* 0x080fe40000410000 */
[C---:B------:R-:W-:Y:S02]  /*f700*/  FMUL.FTZ R123, R10.reuse, R123 ;  /* 0x0000007b0a7b7220 */ /* 0x040fe40000410000 */
[----:B------:R-:W-:Y:S02]  /*f710*/  FFMA.FTZ R132, R10, R125, R132 ;  /* 0x0000007d0a847223 */ /* 0x000fe40000010084 */
[----:B------:R-:W-:Y:S02]  /*f720*/  FMUL.FTZ R140, R11, R140 ;  /* 0x0000008c0b8c7220 */ /* 0x000fe40000410000 */
[----:B------:R-:W-:Y:S02]  /*f730*/  FMUL.FTZ R10, R129, R98 ;  /* 0x00000062810a7220 */ /* 0x000fe40000410000 */
[----:B------:R-:W-:-:S02]  /*f740*/  FFMA.FTZ R11, R11, R102, R8 ;  /* 0x000000660b0b7223 */ /* 0x000fc40000010008 */
[----:B------:R-:W-:Y:S02]  /*f750*/  FMUL.FTZ R137, R133, R96 ;  /* 0x0000006085897220 */ /* 0x000fe40000410000 */
[----:B------:R-:W-:Y:S01]  /*f760*/  FMUL.FTZ R98, R134, R98 ;  /* 0x0000006286627220 */ /* 0x000fe20000410000 */
[----:B------:R-:W-:Y:S01]  /*f770*/  F2FP.PACK_AB R11, R11, R132 ;  /* 0x000000840b0b723e */ /* 0x000fe200000000ff */
[----:B------:R-:W-:Y:S02]  /*f780*/  FMUL.FTZ R8, R128, R96 ;  /* 0x0000006080087220 */ /* 0x000fe40000410000 */
[----:B------:R-:W-:Y:S02]  /*f790*/  FFMA.FTZ R131, R12, R135, -R131 ;  /* 0x000000870c837223 */ /* 0x000fe40000010883 */
[----:B------:R-:W-:Y:S02]  /*f7a0*/  FFMA.FTZ R123, R14, R125, -R123 ;  /* 0x0000007d0e7b7223 */ /* 0x000fe4000001087b */
[----:B------:R-:W-:-:S02]  /*f7b0*/  FFMA.FTZ R130, R103, R138, -R130 ;  /* 0x0000008a67827223 */ /* 0x000fc40000010882 */
        /* <DEDUP_REMOVED lines=15> */
.L_x_1129:
[----:B------:R-:W-:Y:S05]  /*f8b0*/  BSYNC B0 ;  /* 0x0000000000007941 */ /* 0x000fea0003800000 */
.L_x_1128:
[----:B------:R-:W-:-:S13]  /*f8c0*/  ISETP.GE.AND P0, PT, R3, c[0x0][0x27c], PT ;  /* 0x00009f0003007a0c */ /* 0x000fda0003f06270 */
[----:B------:R-:W-:Y:S05]  /*f8d0*/  @P0 BRA `(.L_x_1127) ;  /* 0x0000067000000947 */ /* 0x000fea0003800000 */
[----:B-12---:R-:W-:Y:S01]  /*f8e0*/  SHF.R.S32.HI R12, RZ, 0x1f, R3 ;  /* 0x0000001fff0c7819 */ /* 0x006fe20000011403 */
[----:B------:R-:W-:Y:S01]  /*f8f0*/  HADD2.F32 R124, -RZ, R113.H0_H0 ;  /* 0x20000071ff7c7230 */ /* 0x000fe20000004100 */
[----:B------:R-:W-:Y:S01]  /*f900*/  SHF.R.U32.HI R98, RZ, 0x10, R89 ;  /* 0x00000010ff627819 */ /* 0x000fe20000011659 */
[----:B------:R-:W-:Y:S01]  /*f910*/  HADD2.F32 R102, -RZ, R112.H0_H0 ;  /* 0x20000070ff667230 */ /* 0x000fe20000004100 */
[CC--:B------:R-:W-:Y:S01]  /*f920*/  LEA.HI R10, R12.reuse, R3.reuse, RZ, 0x3 ;  /* 0x000000030c0a7211 */ /* 0x0c0fe200078f18ff */
[----:B------:R-:W-:Y:S01]  /*f930*/  HADD2.F32 R130, -RZ, R115.H0_H0 ;  /* 0x20000073ff827230 */ /* 0x000fe20000004100 */
[----:B------:R-:W-:Y:S01]  /*f940*/  LEA.HI R12, R12, R3, RZ, 0x6 ;  /* 0x000000030c0c7211 */ /* 0x000fe200078f30ff */
[----:B------:R-:W-:Y:S01]  /*f950*/  HADD2.F32 R98, -RZ, R98.H0_H0 ;  /* 0x20000062ff627230 */ /* 0x000fe20000004100 */
[----:B------:R-:W-:Y:S01]  /*f960*/  LEA.HI.SX32 R9, R10, R122, 0x1d ;  /* 0x0000007a0a097211 */ /* 0x000fe200078feaff */
[----:B------:R-:W-:Y:S01]  /*f970*/  HADD2.F32 R112, -RZ, R112.H1_H1 ;  /* 0x30000070ff707230 */ /* 0x000fe20000004100 */
[----:B------:R-:W-:Y:S01]  /*f980*/  LOP3.LUT R10, R119, 0x38, R10, 0xf8, !PT ;  /* 0x00000038770a7812 */ /* 0x000fe200078ef80a */
[--C-:B------:R-:W-:Y:S01]  /*f990*/  HADD2.F32 R122, -RZ, R114.reuse.H0_H0 ;  /* 0x20000072ff7a7230 */ /* 0x100fe20000004100 */
[----:B------:R-:W-:Y:S01]  /*f9a0*/  SHF.R.S32.HI R8, RZ, 0x1f, R9 ;  /* 0x0000001fff087819 */ /* 0x000fe20000011409 */
[----:B------:R-:W-:Y:S01]  /*f9b0*/  HADD2.F32 R114, -RZ, R114.H1_H1 ;  /* 0x30000072ff727230 */ /* 0x000fe20000004100 */
[----:B------:R-:W-:Y:S01]  /*f9c0*/  LOP3.LUT R11, R10, R117, RZ, 0x3c, !PT ;  /* 0x000000750a0b7212 */ /* 0x000fe200078e3cff */
[----:B------:R-:W-:Y:S01]  /*f9d0*/  HADD2.F32 R113, -RZ, R113.H1_H1 ;  /* 0x30000071ff717230 */ /* 0x000fe20000004100 */
[----:B------:R-:W-:Y:S01]  /*f9e0*/  SHF.L.U32 R12, R12, 0x7, RZ ;  /* 0x000000070c0c7819 */ /* 0x000fe200000006ff */
[----:B------:R-:W-:Y:S01]  /*f9f0*/  HADD2.F32 R115, -RZ, R115.H1_H1 ;  /* 0x30000073ff737230 */ /* 0x000fe20000004100 */
[----:B------:R-:W-:-:S02]  /*fa00*/  SHF.L.U32 R10, R9, 0x3, RZ ;  /* 0x00000003090a7819 */ /* 0x000fc400000006ff */
[----:B------:R-:W-:Y:S02]  /*fa10*/  LEA.HI R8, R8, R9, RZ, 0x3 ;  /* 0x0000000908087211 */ /* 0x000fe400078f18ff */
[----:B------:R-:W-:Y:S02]  /*fa20*/  LOP3.LUT R12, R12, 0x7fffe000, RZ, 0xc0, !PT ;  /* 0x7fffe0000c0c7812 */ /* 0x000fe400078ec0ff */
[----:B------:R-:W-:Y:S02]  /*fa30*/  LOP3.LUT R10, R119, 0x38, R10, 0xf8, !PT ;  /* 0x00000038770a7812 */ /* 0x000fe400078ef80a */
[----:B------:R-:W-:Y:S02]  /*fa40*/  SHF.L.U32 R8, R8, 0xa, RZ ;  /* 0x0000000a08087819 */ /* 0x000fe400000006ff */
[----:B------:R-:W-:Y:S02]  /*fa50*/  IADD3 R11, R11, R12, R116 ;  /* 0x0000000c0b0b7210 */ /* 0x000fe40007ffe074 */
[----:B------:R-:W-:-:S02]  /*fa60*/  LOP3.LUT R117, R10, R117, RZ, 0x3c, !PT ;  /* 0x000000750a757212 */ /* 0x000fc400078e3cff */
[----:B------:R-:W-:Y:S02]  /*fa70*/  LOP3.LUT R8, R8, 0x7fffe000, RZ, 0xc0, !PT ;  /* 0x7fffe00008087812 */ /* 0x000fe400078ec0ff */
[----:B------:R-:W-:Y:S02]  /*fa80*/  SHF.L.U32 R96, R11, 0x1, RZ ;  /* 0x000000010b607819 */ /* 0x000fe400000006ff */
[----:B------:R-:W-:Y:S02]  /*fa90*/  IADD3 R8, R117, R8, R116 ;  /* 0x0000000875087210 */ /* 0x000fe40007ffe074 */
[--C-:B------:R-:W-:Y:S01]  /*faa0*/  SHF.R.U64 R92, R92, 0x10, R93.reuse ;  /* 0x000000105c5c7819 */ /* 0x100fe2000000125d */
[----:B------:R-:W1:Y:S01]  /*fab0*/  LDS.128 R12, [R96+0x10080] ;  /* 0x01008000600c7984 */ /* 0x000e620000000c00 */
[----:B------:R-:W-:Y:S02]  /*fac0*/  SHF.L.U32 R97, R8, 0x1, RZ ;  /* 0x0000000108617819 */ /* 0x000fe400000006ff */
[----:B------:R-:W-:Y:S01]  /*fad0*/  SHF.R.U32.HI R93, RZ, 0x10, R93 ;  /* 0x00000010ff5d7819 */ /* 0x000fe2000001165d */
[----:B------:R-:W-:Y:S01]  /*fae0*/  HADD2.F32 R92, -RZ, R92.H0_H0 ;  /* 0x2000005cff5c7230 */ /* 0x000fe20000004100 */
[----:B------:R-:W-:Y:S01]  /*faf0*/  SHF.R.U64 R88, R88, 0x10, R89 ;  /* 0x0000001058587819 */ /* 0x000fe20000001259 */
[----:B------:R-:W2:Y:S01]  /*fb00*/  LDS.128 R8, [R97+0x10080] ;  /* 0x0100800061087984 */ /* 0x000ea20000000c00 */
[--C-:B------:R-:W-:Y:S01]  /*fb10*/  SHF.R.U64 R89, R94, 0x10, R95.reuse ;  /* 0x000000105e597819 */ /* 0x100fe2000000125f */
[----:B------:R-:W-:Y:S01]  /*fb20*/  HADD2.F32 R126, -RZ, R93.H0_H0 ;  /* 0x2000005dff7e7230 */ /* 0x000fe20000004100 */
[----:B------:R-:W-:-:S02]  /*fb30*/  SHF.R.U32.HI R94, RZ, 0x10, R95 ;  /* 0x00000010ff5e7819 */ /* 0x000fc4000001165f */
[--C-:B------:R-:W-:Y:S02]  /*fb40*/  SHF.R.U64 R90, R90, 0x10, R91.reuse ;  /* 0x000000105a5a7819 */ /* 0x100fe4000000125b */
        /* <DEDUP_REMOVED lines=28> */
[----:B------:R-:W-:Y:S01]  /*fd10*/  HADD2.F32 R8, -RZ, R10.H0_H0 ;  /* 0x2000000aff087230 */ /* 0x000fe20000004100 */
[C---:B------:R-:W-:Y:S01]  /*fd20*/  FMUL.FTZ R102, R103.reuse, R102 ;  /* 0x0000006667667220 */ /* 0x040fe20000410000 */
[----:B------:R-:W-:Y:S01]  /*fd30*/  HADD2.F32 R14, -RZ, R14.H1_H1 ;  /* 0x3000000eff0e7230 */ /* 0x000fe20000004100 */
[----:B------:R-:W-:Y:S01]  /*fd40*/  FFMA.FTZ R120, R103, R122, R120 ;  /* 0x0000007a67787223 */ /* 0x000fe20000010078 */
[----:B------:R-:W-:Y:S01]  /*fd50*/  HADD2.F32 R103, -RZ, R90.H0_H0 ;  /* 0x2000005aff677230 */ /* 0x000fe20000004100 */
[----:B------:R-:W-:Y:S01]  /*fd60*/  FFMA.FTZ R11, R11, R132, R94 ;  /* 0x000000840b0b7223 */ /* 0x000fe2000001005e */
[----:B------:R-:W-:Y:S01]  /*fd70*/  HADD2.F32 R94, -RZ, R88.H0_H0 ;  /* 0x20000058ff5e7230 */ /* 0x000fe20000004100 */
[-C--:B------:R-:W-:Y:S01]  /*fd80*/  FMUL.FTZ R9, R12, R113.reuse ;  /* 0x000000710c097220 */ /* 0x080fe20000410000 */
[----:B------:R-:W-:Y:S01]  /*fd90*/  HADD2.F32 R10, -RZ, R10.H1_H1 ;  /* 0x3000000aff0a7230 */ /* 0x000fe20000004100 */
[C---:B------:R-:W-:Y:S01]  /*fda0*/  FMUL.FTZ R113, R8.reuse, R113 ;  /* 0x0000007108717220 */ /* 0x040fe20000410000 */
[----:B------:R-:W-:Y:S01]  /*fdb0*/  F2FP.PACK_AB R11, R11, R128 ;  /* 0x000000800b0b723e */ /* 0x000fe200000000ff */
[----:B------:R-:W-:Y:S01]  /*fdc0*/  FFMA.FTZ R88, R8, R115, R9 ;  /* 0x0000007308587223 */ /* 0x000fe20000010009 */
[----:B------:R-:W-:Y:S01]  /*fdd0*/  HADD2.F32 R9, -RZ, R89.H0_H0 ;  /* 0x20000059ff097230 */ /* 0x000fe20000004100 */
[----:B------:R-:W-:-:S02]  /*fde0*/  FMUL.FTZ R119, R101, R94 ;  /* 0x0000005e65777220 */ /* 0x000fc40000410000 */
[-C--:B------:R-:W-:Y:S02]  /*fdf0*/  FMUL.FTZ R89, R14, R103.reuse ;  /* 0x000000670e597220 */ /* 0x080fe40000410000 */
        /* <DEDUP_REMOVED lines=21> */
.L_x_1127:
[----:B------:R-:W-:Y:S05]  /*ff50*/  BSYNC B1 ;  /* 0x0000000000017941 */ /* 0x000fea0003800000 */
.L_x_1126:
[----:B-1----:R-:W-:Y:S01]  /*ff60*/  IADD3 R9, R228, 0x20, RZ ;  /* 0x00000020e4097810 */ /* 0x002fe20007ffe0ff */
[----:B------:R-:W-:Y:S03]  /*ff70*/  BSSY B1, `(.L_x_1130) ;  /* 0x00000db000017945 */ /* 0x000fe60003800000 */
        /* <DEDUP_REMOVED lines=23> */
[--C-:B------:R-:W-:Y:S01]  /*100f0*/  HADD2.F32 R103, -RZ, R111.reuse.H1_H1 ;  /* 0x3000006fff677230 */ /* 0x100fe20000004100 */
[----:B------:R-:W-:Y:S01]  /*10100*/  LEA.HI R9, R9, R10, RZ, 0x3 ;  /* 0x0000000a09097211 */ /* 0x000fe200078f18ff */
        /* <DEDUP_REMOVED lines=87> */
.L_x_1133:
[----:B------:R-:W-:Y:S05]  /*10680*/  BSYNC B0 ;  /* 0x0000000000007941 */ /* 0x000fea0003800000 */
.L_x_1132:
[----:B------:R-:W-:-:S13]  /*10690*/  ISETP.GE.AND P0, PT, R3, c[0x0][0x27c], PT ;  /* 0x00009f0003007a0c */ /* 0x000fda0003f06270 */
[----:B------:R-:W-:Y:S05]  /*106a0*/  @P0 BRA `(.L_x_1131) ;  /* 0x0000067000000947 */ /* 0x000fea0003800000 */
[----:B-1----:R-:W-:Y:S01]  /*106b0*/  SHF.R.S32.HI R8, RZ, 0x1f, R3 ;  /* 0x0000001fff087819 */ /* 0x002fe20000011403 */
[----:B------:R-:W-:Y:S01]  /*106c0*/  HADD2.F32 R96, -RZ, R105.H0_H0 ;  /* 0x20000069ff607230 */ /* 0x000fe20000004100 */
[----:B------:R-:W-:Y:S01]  /*106d0*/  SHF.R.U32.HI R74, RZ, 0x10, R49 ;  /* 0x00000010ff4a7819 */ /* 0x000fe20000011631 */
[----:B------:R-:W-:Y:S01]  /*106e0*/  HADD2.F32 R78, -RZ, R104.H0_H0 ;  /* 0x20000068ff4e7230 */ /* 0x000fe20000004100 */
        /* <DEDUP_REMOVED lines=10> */
[----:B------:R-:W-:Y:S01]  /*10790*/  LOP3.LUT R12, R91, 0x38, R12, 0xf8, !PT ;  /* 0x000000385b0c7812 */ /* 0x000fe200078ef80c */
[----:B------:R-:W-:Y:S01]  /*107a0*/  HADD2.F32 R105, -RZ, R105.H1_H1 ;  /* 0x30000069ff697230 */ /* 0x000fe20000004100 */
[----:B------:R-:W-:Y:S01]  /*107b0*/  SHF.L.U32 R10, R9, 0x3, RZ ;  /* 0x00000003090a7819 */ /* 0x000fe200000006ff */
[----:B------:R-:W-:Y:S01]  /*107c0*/  HADD2.F32 R107, -RZ, R107.H1_H1 ;  /* 0x3000006bff6b7230 */ /* 0x000fe20000004100 */
[----:B------:R-:W-:-:S02]  /*107d0*/  LEA.HI R8, R8, R9, RZ, 0x3 ;  /* 0x0000000908087211 */ /* 0x000fc400078f18ff */
[----:B------:R-:W-:Y:S02]  /*107e0*/  LOP3.LUT R11, R11, 0x7fffe000, RZ, 0xc0, !PT ;  /* 0x7fffe0000b0b7812 */ /* 0x000fe400078ec0ff */
[----:B------:R-:W-:Y:S02]  /*107f0*/  LOP3.LUT R12, R12, R89, RZ, 0x3c, !PT ;  /* 0x000000590c0c7212 */ /* 0x000fe400078e3cff */
        /* <DEDUP_REMOVED lines=82> */
.L_x_1131:
[----:B------:R-:W-:Y:S05]  /*10d20*/  BSYNC B1 ;  /* 0x0000000000017941 */ /* 0x000fea0003800000 */
.L_x_1130:
        /* <DEDUP_REMOVED lines=114> */
.L_x_1137:
[----:B------:R-:W-:Y:S05]  /*11450*/  BSYNC B0 ;  /* 0x0000000000007941 */ /* 0x000fea0003800000 */
.L_x_1136:
        /* <DEDUP_REMOVED lines=70> */
[-C--:B------:R-:W-:Y:S01]  /*118c0*/  FMUL.FTZ R70, R42, R68.reuse ;  /* 0x000000442a467220 */ /* 0x080fe20000410000 */
        /* <DEDUP_REMOVED lines=23> */
[-C--:B------:R-:W-:Y:S01]  /*11a40*/  FFMA.FTZ R43, R43, R34.reuse, -R46 ;  /* 0x000000222b2b7223 */ /* 0x080fe2000001082e */
[----:B------:R-:W-:Y:S01]  /*11a50*/  F2FP.PACK_AB R9, R44, R51 ;  /* 0x000000332c09723e */ /* 0x000fe200000000ff */
[-C--:B------:R-:W-:Y:S02]  /*11a60*/  FFMA.FTZ R14, R14, R49.reuse, -R47 ;  /* 0x000000310e0e7223 */ /* 0x080fe4000001082f */
        /* <DEDUP_REMOVED lines=8> */
.L_x_1135:
[----:B------:R-:W-:Y:S05]  /*11af0*/  BSYNC B1 ;  /* 0x0000000000017941 */ /* 0x000fea0003800000 */
.L_x_1134:
        /* <DEDUP_REMOVED lines=113> */
.L_x_1139:
[----:B------:R-:W-:Y:S05]  /*12210*/  BSYNC B0 ;  /* 0x0000000000007941 */ /* 0x000fea0003800000 */
.L_x_1138:
[----:B------:R-:W-:-:S13]  /*12220*/  ISETP.GE.AND P0, PT, R3, c[0x0][0x27c], PT ;  /* 0x00009f0003007a0c */ /* 0x000fda0003f06270 */
[----:B------:R-:W-:Y:S05]  /*12230*/  @P0 BRA `(.L_x_1111) ;  /* 0x0000067000000947 */ /* 0x000fea0003800000 */
[----:B-1----:R-:W-:Y:S01]  /*12240*/  SHF.R.S32.HI R10, RZ, 0x1f, R3 ;  /* 0x0000001fff0a7819 */ /* 0x002fe20000011403 */
[----:B------:R-:W-:Y:S01]  /*12250*/  HADD2.F32 R36, -RZ, R64.H0_H0 ;  /* 0x20000040ff247230 */ /* 0x000fe20000004100 */
[----:B------:R-:W-:Y:S01]  /*12260*/  SHF.R.U64 R18, R22, 0x10, R23 ;  /* 0x0000001016127819 */ /* 0x000fe20000001217 */
[----:B------:R-:W-:Y:S01]  /*12270*/  HADD2.F32 R42, -RZ, R59.H1_H1 ;  /* 0x3000003bff2a7230 */ /* 0x000fe20000004100 */
[CC--:B------:R-:W-:Y:S01]  /*12280*/  LEA.HI R8, R10.reuse, R3.reuse, RZ, 0x3 ;  /* 0x000000030a087211 */ /* 0x0c0fe200078f18ff */
[----:B------:R-:W-:Y:S01]  /*12290*/  HADD2.F32 R44, -RZ, R63.H1_H1 ;  /* 0x3000003fff2c7230 */ /* 0x000fe20000004100 */
[----:B------:R-:W-:Y:S01]  /*122a0*/  LEA.HI R9, R10, R3, RZ, 0x6 ;  /* 0x000000030a097211 */ /* 0x000fe200078f30ff */
[----:B------:R-:W-:Y:S01]  /*122b0*/  HADD2.F32 R37, -RZ, R18.H0_H0 ;  /* 0x20000012ff257230 */ /* 0x000fe20000004100 */
[----:B------:R-:W-:Y:S02]  /*122c0*/  LEA.HI.SX32 R34, R8, R34, 0x1d ;  /* 0x0000002208227211 */ /* 0x000fe400078feaff */
[----:B------:R-:W-:-:S02]  /*122d0*/  SHF.L.U32 R9, R9, 0x7, RZ ;  /* 0x0000000709097819 */ /* 0x000fc400000006ff */
[----:B------:R-:W-:Y:S02]  /*122e0*/  LOP3.LUT R10, R35, 0x38, R8, 0xf8, !PT ;  /* 0x00000038230a7812 */ /* 0x000fe400078ef808 */
[----:B------:R-:W-:Y:S02]  /*122f0*/  SHF.R.S32.HI R3, RZ, 0x1f, R34 ;  /* 0x0000001fff037819 */ /* 0x000fe40000011422 */
[----:B------:R-:W-:Y:S02]  /*12300*/  LOP3.LUT R9, R9, 0x7fffe000, RZ, 0xc0, !PT ;  /* 0x7fffe00009097812 */ /* 0x000fe400078ec0ff */
[----:B------:R-:W-:Y:S02]  /*12310*/  LOP3.LUT R10, R10, R33, RZ, 0x3c, !PT ;  /* 0x000000210a0a7212 */ /* 0x000fe400078e3cff */
[----:B------:R-:W-:Y:S02]  /*12320*/  SHF.L.U32 R8, R34, 0x3, RZ ;  /* 0x0000000322087819 */ /* 0x000fe400000006ff */
[----:B------:R-:W-:-:S02]  /*12330*/  LEA.HI R3, R3, R34, RZ, 0x3 ;  /* 0x0000002203037211 */ /* 0x000fc400078f18ff */
[----:B------:R-:W-:Y:S02]  /*12340*/  IADD3 R9, R10, R9, R32 ;  /* 0x000000090a097210 */ /* 0x000fe40007ffe020 */
[----:B------:R-:W-:Y:S01]  /*12350*/  LOP3.LUT R10, R35, 0x38, R8, 0xf8, !PT ;  /* 0x00000038230a7812 */ /* 0x000fe200078ef808 */
[----:B------:R-:W-:Y:S01]  /*12360*/  HADD2.F32 R35, -RZ, R59.H0_H0 ;  /* 0x2000003bff237230 */ /* 0x000fe20000004100 */
[----:B------:R-:W-:Y:S02]  /*12370*/  SHF.L.U32 R8, R3, 0xa, RZ ;  /* 0x0000000a03087819 */ /* 0x000fe400000006ff */
[----:B------:R-:W-:Y:S02]  /*12380*/  SHF.L.U32 R3, R9, 0x1, RZ ;  /* 0x0000000109037819 */ /* 0x000fe400000006ff */
[----:B------:R-:W-:Y:S02]  /*12390*/  LOP3.LUT R33, R10, R33, RZ, 0x3c, !PT ;  /* 0x000000210a217212 */ /* 0x000fe400078e3cff */
[----:B------:R-:W-:Y:S01]  /*123a0*/  LOP3.LUT R9, R8, 0x7fffe000, RZ, 0xc0, !PT ;  /* 0x7fffe00008097812 */ /* 0x000fe200078ec0ff */
[----:B--2---:R-:W1:Y:S01]  /*123b0*/  LDS.128 R12, [R3+0x10080] ;  /* 0x01008000030c7984 */ /* 0x004e620000000c00 */
[----:B------:R-:W-:-:S02]  /*123c0*/  SHF.R.U32.HI R22, RZ, 0x10, R23 ;  /* 0x00000010ff167819 */ /* 0x000fc40000011617 */
[----:B------:R-:W-:Y:S01]  /*123d0*/  IADD3 R9, R33, R9, R32 ;  /* 0x0000000921097210 */ /* 0x000fe20007ffe020 */
[----:B------:R-:W-:Y:S01]  /*123e0*/  HADD2.F32 R32, -RZ, R60.H0_H0 ;  /* 0x2000003cff207230 */ /* 0x000fe20000004100 */
        /* <DEDUP_REMOVED lines=18> */
[--C-:B------:R-:W-:Y:S01]  /*12510*/  HADD2.F32 R25, -RZ, R12.reuse.H0_H0 ;  /* 0x2000000cff197230 */ /* 0x100fe20000004100 */
[----:B------:R-:W-:Y:S01]  /*12520*/  FMUL.FTZ R30, R15, R22 ;  /* 0x000000160f1e7220 */ /* 0x000fe20000410000 */
[----:B------:R-:W-:Y:S01]  /*12530*/  HADD2.F32 R13, -RZ, R13.H1_H1 ;  /* 0x3000000dff0d7230 */ /* 0x000fe20000004100 */
[----:B------:R-:W-:Y:S01]  /*12540*/  FMUL.FTZ R40, R24, R35 ;  /* 0x0000002318287220 */ /* 0x000fe20000410000 */
[----:B------:R-:W-:-:S02]  /*12550*/  HADD2.F32 R26, -RZ, R12.H1_H1 ;  /* 0x3000000cff1a7230 */ /* 0x000fc40000004100 */
[--C-:B--2---:R-:W-:Y:S02]  /*12560*/  HADD2.F32 R27, -RZ, R11.reuse.H0_H0 ;  /* 0x2000000bff1b7230 */ /* 0x104fe40000004100 */
[----:B------:R-:W-:Y:S02]  /*12570*/  HADD2.F32 R11, -RZ, R11.H1_H1 ;  /* 0x3000000bff0b7230 */ /* 0x000fe40000004100 */
[--C-:B------:R-:W-:Y:S01]  /*12580*/  HADD2.F32 R29, -RZ, R9.reuse.H0_H0 ;  /* 0x20000009ff1d7230 */ /* 0x100fe20000004100 */
[C---:B------:R-:W-:Y:S01]  /*12590*/  FMUL.FTZ R32, R27.reuse, R32 ;  /* 0x000000201b207220 */ /* 0x040fe20000410000 */
[----:B------:R-:W-:Y:S01]  /*125a0*/  HADD2.F32 R9, -RZ, R9.H1_H1 ;  /* 0x30000009ff097230 */ /* 0x000fe20000004100 */
[----:B------:R-:W-:Y:S01]  /*125b0*/  FFMA.FTZ R34, R27, R36, R34 ;  /* 0x000000241b227223 */ /* 0x000fe20000010022 */
[----:B------:R-:W-:Y:S01]  /*125c0*/  HADD2.F32 R27, -RZ, R63.H0_H0 ;  /* 0x2000003fff1b7230 */ /* 0x000fe20000004100 */
[C---:B------:R-:W-:Y:S01]  /*125d0*/  FMUL.FTZ R22, R11.reuse, R22 ;  /* 0x000000160b167220 */ /* 0x040fe20000410000 */
[----:B------:R-:W-:Y:S01]  /*125e0*/  HADD2.F32 R31, -RZ, R8.H0_H0 ;  /* 0x20000008ff1f7230 */ /* 0x000fe20000004100 */
[----:B------:R-:W-:Y:S01]  /*125f0*/  FFMA.FTZ R11, R11, R38, R30 ;  /* 0x000000260b0b7223 */ /* 0x000fe2000001001e */
        /* <DEDUP_REMOVED lines=8> */
[----:B------:R-:W-:Y:S01]  /*12680*/  HADD2.F32 R8, -RZ, R10.H0_H0 ;  /* 0x2000000aff087230 */ /* 0x000fe20000004100 */
[----:B------:R-:W-:Y:S01]  /*12690*/  FMUL.FTZ R30, R9, R30 ;  /* 0x0000001e091e7220 */ /* 0x000fe20000410000 */
[----:B------:R-:W-:Y:S01]  /*126a0*/  HADD2.F32 R14, -RZ, R14.H1_H1 ;  /* 0x3000000eff0e7230 */ /* 0x000fe20000004100 */
[C---:B------:R-:W-:Y:S01]  /*126b0*/  FMUL.FTZ R42, R31.reuse, R42 ;  /* 0x0000002a1f2a7220 */ /* 0x040fe20000410000 */
[----:B------:R-:W-:Y:S01]  /*126c0*/  HADD2.F32 R10, -RZ, R10.H1_H1 ;  /* 0x3000000aff0a7230 */ /* 0x000fe20000004100 */
[----:B------:R-:W-:Y:S01]  /*126d0*/  FFMA.FTZ R21, R31, R44, R21 ;  /* 0x0000002c1f157223 */ /* 0x000fe20000010015 */
[----:B------:R-:W-:Y:S01]  /*126e0*/  HADD2.F32 R31, -RZ, R64.H1_H1 ;  /* 0x30000040ff1f7230 */ /* 0x000fe20000004100 */
[----:B------:R-:W-:Y:S01]  /*126f0*/  FFMA.FTZ R9, R9, R46, R28 ;  /* 0x0000002e09097223 */ /* 0x000fe2000001001c */
[----:B------:R-:W-:Y:S01]  /*12700*/  F2FP.PACK_AB R11, R11, R34 ;  /* 0x000000220b0b723e */ /* 0x000fe200000000ff */
[----:B------:R-:W-:-:S02]  /*12710*/  FMUL.FTZ R28, R12, R29 ;  /* 0x0000001d0c1c7220 */ /* 0x000fc40000410000 */
[C---:B------:R-:W-:Y:S01]  /*12720*/  FMUL.FTZ R29, R8.reuse, R29 ;  /* 0x0000001d081d7220 */ /* 0x040fe20000410000 */
[----:B------:R-:W-:Y:S01]  /*12730*/  F2FP.PACK_AB R9, R9, R40 ;  /* 0x000000280909723e */ /* 0x000fe200000000ff */
[----:B------:R-:W-:Y:S02]  /*12740*/  FFMA.FTZ R18, R8, R31, R28 ;  /* 0x0000001f08127223 */ /* 0x000fe4000001001c */
[-C--:B------:R-:W-:Y:S02]  /*12750*/  FMUL.FTZ R8, R26, R20.reuse ;  /* 0x000000141a087220 */ /* 0x080fe40000410000 */
[-C--:B------:R-:W-:Y:S02]  /*12760*/  FMUL.FTZ R17, R14, R37.reuse ;  /* 0x000000250e117220 */ /* 0x080fe40000410000 */
[----:B------:R-:W-:Y:S02]  /*12770*/  FMUL.FTZ R20, R33, R20 ;  /* 0x0000001421147220 */ /* 0x000fe40000410000 */
[----:B------:R-:W-:-:S02]  /*12780*/  FMUL.FTZ R37, R10, R37 ;  /* 0x000000250a257220 */ /* 0x000fc40000410000 */
[----:B------:R-:W-:Y:S02]  /*12790*/  FFMA.FTZ R8, R33, R19, R8 ;  /* 0x0000001321087223 */ /* 0x000fe40000010008 */
        /* <DEDUP_REMOVED lines=9> */
[----:B------:R-:W-:Y:S02]  /*12830*/  FFMA.FTZ R19, R26, R19, -R20 ;  /* 0x000000131a137223 */ /* 0x000fe40000010814 */
[-C--:B------:R-:W-:Y:S02]  /*12840*/  FFMA.FTZ R14, R14, R39.reuse, -R37 ;  /* 0x000000270e0e7223 */ /* 0x080fe40000010825 */
[----:B------:R-:W-:Y:S01]  /*12850*/  FFMA.FTZ R17, R10, R39, R17 ;  /* 0x000000270a117223 */ /* 0x000fe20000010011 */
[----:B------:R-:W-:Y:S02]  /*12860*/  F2FP.PACK_AB R12, R19, R42 ;  /* 0x0000002a130c723e */ /* 0x000fe400000000ff */
[----:B------:R-:W-:Y:S02]  /*12870*/  F2FP.PACK_AB R14, R14, R29 ;  /* 0x0000001d0e0e723e */ /* 0x000fe400000000ff */
[----:B------:R-:W-:-:S03]  /*12880*/  F2FP.PACK_AB R10, R17, R18 ;  /* 0x00000012110a723e */ /* 0x000fc600000000ff */
[----:B------:R1:W-:Y:S04]  /*12890*/  STS.128 [R3+0x10080], R12 ;  /* 0x0100800c03007388 */ /* 0x0003e80000000c00 */
[----:B------:R1:W-:Y:S02]  /*128a0*/  STS.128 [R16+0x10080], R8 ;  /* 0x0100800810007388 */ /* 0x0003e40000000c00 */
.L_x_1111:
[----:B------:R-:W-:Y:S05]  /*128b0*/  BSYNC B2 ;  /* 0x0000000000027941 */ /* 0x000fea0003800000 */
.L_x_1077:
[----:B------:R-:W-:Y:S01]  /*128c0*/  ULDC.64 UR4, c[0x0][0x208] ;  /* 0x0000820000047ab9 */ /* 0x000fe20000000a00 */
[----:B------:R-:W-:Y:S01]  /*128d0*/  IMAD.SHL.U32 R213, R69, 0x40, RZ ;  /* 0x0000004045d57824 */ /* 0x000fe200078e00ff */
[----:B------:R-:W-:Y:S01]  /*128e0*/  UIMAD UR11, UR11, UR4, URZ ;  /* 0x000000040b0b72a4 */ /* 0x000fe2000f8e023f */
[----:B------:R-:W-:Y:S01]  /*128f0*/  ISETP.GT.AND P3, PT, R84, 0x7f, PT ;  /* 0x0000007f5400780c */ /* 0x000fe20003f64270 */
[----:B------:R-:W-:Y:S01]  /*12900*/  UIMAD.WIDE.U32 UR32, UR20, UR4, URZ ;  /* 0x00000004142072a5 */ /* 0x000fe2000f8e003f */
[----:B-1----:R-:W-:Y:S01]  /*12910*/  IMAD.SHL.U32 R8, R228, 0x8, RZ ;  /* 0x00000008e4087824 */ /* 0x002fe200078e00ff */
[----:B------:R-:W-:Y:S01]  /*12920*/  UIMAD UR5, UR20, UR5, UR11 ;  /* 0x00000005140572a4 */ /* 0x000fe2000f8e020b */
[----:B------:R-:W-:Y:S01]  /*12930*/  LOP3.LUT R213, R213, 0x1c0, RZ, 0xc0, !PT ;  /* 0x000001c0d5d57812 */ /* 0x000fe200078ec0ff */
[----:B------:R-:W-:Y:S01]  /*12940*/  IMAD.MOV.U32 R222, RZ, RZ, R216 ;  /* 0x000000ffffde7224 */ /* 0x000fe200078e00d8 */
[----:B------:R-:W-:Y:S01]  /*12950*/  SEL R11, RZ, 0x4, P5 ;  /* 0x00000004ff0b7807 */ /* 0x000fe20002800000 */
[----:B------:R-:W-:Y:S01]  /*12960*/  UIADD3 UR4, UR33, UR5, URZ ;  /* 0x0000000521047290 */ /* 0x000fe2000fffe03f */
[----:B--2---:R-:W-:Y:S01]  /*12970*/  IMAD.U32 R12, RZ, RZ, UR32 ;  /* 0x00000020ff0c7e24 */ /* 0x004fe2000f8e00ff */
[----:B------:R-:W-:Y:S01]  /*12980*/  LOP3.LUT R8, R213, 0x8, R8, 0xf8, !PT ;  /* 0x00000008d5087812 */ /* 0x000fe200078ef808 */
[----:B------:R-:W-:Y:S01]  /*12990*/  IMAD.U32 R13, RZ, RZ, UR33 ;  /* 0x00000021ff0d7e24 */ /* 0x000fe2000f8e00ff */
[----:B------:R-:W-:Y:S01]  /*129a0*/  UIMAD UR4, UR4, 0x30, URZ ;  /* 0x00000030040478a4 */ /* 0x000fe2000f8e023f */
[----:B------:R-:W-:Y:S01]  /*129b0*/  IMAD.WIDE.U32 R12, R12, 0x30, R222 ;  /* 0x000000300c0c7825 */ /* 0x000fe200078e00de */
[----:B------:R-:W-:Y:S01]  /*129c0*/  SHF.R.U32.HI R213, RZ, 0x3, R213 ;  /* 0x00000003ffd57819 */ /* 0x000fe200000116d5 */
[----:B------:R-:W-:-:S04]  /*129d0*/  DEPBAR.LE SB0, 0x0 ;  /* 0x000080000000791a */ /* 0x000fc80000000000 */
[----:B------:R-:W-:Y:S01]  /*129e0*/  LOP3.LUT R213, R8, R213, RZ, 0x3c, !PT ;  /* 0x000000d508d57212 */ /* 0x000fe200078e3cff */
[----:B------:R-:W-:Y:S01]  /*129f0*/  IMAD.SHL.U32 R218, R6, 0x2, RZ ;  /* 0x0000000206da7824 */ /* 0x000fe200078e00ff */
[----:B------:R-:W-:Y:S01]  /*12a00*/  LEA R32, P0, R12, c[0x0][0x1f8], 0x1 ;  /* 0x00007e000c207a11 */ /* 0x000fe200078008ff */
[----:B------:R-:W-:Y:S01]  /*12a10*/  UISETP.GT.AND UP0, UPT, UR20, UR6, UPT ;  /* 0x000000061400728c */ /* 0x000fe2000bf04270 */
[----:B------:R-:W-:Y:S01]  /*12a20*/  IADD3 R3, R13, UR4, RZ ;  /* 0x000000040d037c10 */ /* 0x000fe2000fffe0ff */
[----:B------:R-:W-:Y:S01]  /*12a30*/  @!P3 IMAD.MOV.U32 R13, RZ, RZ, c[0x0][0x208] ;  /* 0x00008200ff0db624 */ /* 0x000fe200078e00ff */
[----:B------:R-:W-:Y:S01]  /*12a40*/  SEL R8, RZ, 0x2, P6 ;  /* 0x00000002ff087807 */ /* 0x000fe20003000000 */
[----:B------:R-:W-:Y:S01]  /*12a50*/  IMAD R213, R56, 0x200, R213 ;  /* 0x0000020038d57824 */ /* 0x000fe200078e02d5 */
[----:B------:R-:W-:Y:S01]  /*12a60*/  LEA.HI.X R33, R12, c[0x0][0x1fc], R3, 0x1, P0 ;  /* 0x00007f000c217a11 */ /* 0x000fe200000f0c03 */
[----:B------:R-:W-:Y:S01]  /*12a70*/  @!P3 IMAD.MOV.U32 R3, RZ, RZ, c[0x0][0x20c] ;  /* 0x00008300ff03b624 */ /* 0x000fe200078e00ff */
[----:B------:R-:W-:Y:S01]  /*12a80*/  IADD3 R2, R11, R8, R2 ;  /* 0x000000080b027210 */ /* 0x000fe20007ffe002 */
[----:B------:R-:W-:Y:S01]  /*12a90*/  IMAD.SHL.U32 R213, R213, 0x2, RZ ;  /* 0x00000002d5d57824 */ /* 0x000fe200078e00ff */
[----:B------:R-:W-:Y:S01]  /*12aa0*/  SEL R11, RZ, 0x8, P4 ;  /* 0x00000008ff0b7807 */ /* 0x000fe20002000000 */
[----:B------:R-:W-:Y:S01]  /*12ab0*/  BAR.SYNC.DEFER_BLOCKING 0x0 ;  /* 0x0000000000007b1d */ /* 0x000fe20000010000 */
[----:B------:R-:W-:-:S02]  /*12ac0*/  @!P3 LEA R70, P0, R13, R32, 0x6 ;  /* 0x000000200d46b211 */ /* 0x000fc400078030ff */
[----:B------:R-:W-:Y:S01]  /*12ad0*/  LOP3.LUT P1, RZ, R69, 0x2, RZ, 0xc0, !PT ;  /* 0x0000000245ff7812 */ /* 0x000fe2000782c0ff */
[----:B------:R-:W-:Y:S01]  /*12ae0*/  IMAD.IADD R11, R11, 0x1, R2 ;  /* 0x000000010b0b7824 */ /* 0x000fe200078e0202 */
[----:B------:R-:W-:Y:S01]  /*12af0*/  @!P3 LEA.HI.X R71, R13, R33, R3, 0x6, P0 ;  /* 0x000000210d47b211 */ /* 0x000fe200000f3403 */
[----:B------:R-:W-:Y:S01]  /*12b00*/  IMAD.U32 R3, RZ, RZ, UR16 ;  /* 0x00000010ff037e24 */ /* 0x000fe2000f8e00ff */
[----:B------:R-:W-:Y:S01]  /*12b10*/  P2R R9, PR, RZ, 0x40 ;  /* 0x00000040ff097803 */ /* 0x000fe20000000000 */
[----:B------:R-:W-:Y:S01]  /*12b20*/  IMAD R2, R67, 0x400, R0 ;  /* 0x0000040043027824 */ /* 0x000fe200078e0200 */
[----:B------:R-:W-:Y:S02]  /*12b30*/  LOP3.LUT P6, RZ, R11, 0x1, RZ, 0xc0, !PT ;  /* 0x000000010bff7812 */ /* 0x000fe400078cc0ff */
[----:B------:R-:W-:Y:S01]  /*12b40*/  IADD3 R8, R3, UR15, -R228 ;  /* 0x0000000f03087c10 */ /* 0x000fe2000fffe8e4 */
[C---:B------:R-:W-:Y:S01]  /*12b50*/  IMAD.SHL.U32 R60, R2.reuse, 0x2, RZ ;  /* 0x00000002023c7824 */ /* 0x040fe200078e00ff */
[----:B------:R-:W-:Y:S01]  /*12b60*/  LEA R214, R2, 0x10080, 0x1 ;  /* 0x0001008002d67811 */ /* 0x000fe200078e08ff */
[----:B------:R-:W-:Y:S01]  /*12b70*/  IMAD.MOV.U32 R2, RZ, RZ, 0x40 ;  /* 0x00000040ff027424 */ /* 0x000fe200078e00ff */
[----:B------:R-:W-:-:S02]  /*12b80*/  ISETP.LT.OR P0, PT, R8, 0x1, !P6 ;  /* 0x000000010800780c */ /* 0x000fc40007701670 */
[----:B------:R-:W-:Y:S01]  /*12b90*/  IADD3 R12, R213, 0xa080, RZ ;  /* 0x0000a080d50c7810 */ /* 0x000fe20007ffe0ff */
[--C-:B------:R-:W-:Y:S01]  /*12ba0*/  IMAD R212, R7, 0x2, R214.reuse ;  /* 0x0000000207d47824 */ /* 0x100fe200078e02d6 */
[----:B------:R-:W-:Y:S01]  /*12bb0*/  IADD3 R211, R213, 0xa0a0, RZ ;  /* 0x0000a0a0d5d37810 */ /* 0x000fe20007ffe0ff */
[C---:B------:R-:W-:Y:S01]  /*12bc0*/  IMAD R210, R5.reuse, 0x2, R214 ;  /* 0x0000000205d27824 */ /* 0x040fe200078e02d6 */
[----:B------:R-:W-:Y:S01]  /*12bd0*/  @P1 IADD3 R211, R12, -0x20, RZ ;  /* 0xffffffe00cd31810 */ /* 0x000fe20007ffe0ff */
[----:B------:R-:W-:Y:S01]  /*12be0*/  IMAD R209, R5, 0x2, R212 ;  /* 0x0000000205d17824 */ /* 0x000fe200078e02d4 */
[C---:B------:R-:W-:Y:S01]  /*12bf0*/  LOP3.LUT P2, RZ, R11.reuse, 0x2, RZ, 0xc0, !PT ;  /* 0x000000020bff7812 */ /* 0x040fe2000784c0ff */
[----:B------:R-:W-:Y:S01]  /*12c00*/  LDSM.16.M88.4 R60, [R60+0x10080] ;  /* 0x010080003c3c783b */ /* 0x000fe20000000200 */
[----:B------:R-:W-:Y:S02]  /*12c10*/  LOP3.LUT P1, RZ, R11, 0x4, RZ, 0xc0, !PT ;  /* 0x000000040bff7812 */ /* 0x000fe4000782c0ff */
[----:B------:R-:W-:Y:S01]  /*12c20*/  P2R R10, PR, RZ, 0x20 ;  /* 0x00000020ff0a7803 */ /* 0x000fe20000000000 */
[----:B------:R-:W-:Y:S01]  /*12c30*/  LDSM.16.M88.4 R44, [R212] ;  /* 0x00000000d42c783b */ /* 0x000fe20000000200 */
[----:B------:R-:W-:-:S02]  /*12c40*/  @!P3 ISETP.LT.OR P6, PT, R8, 0x21, !P6 ;  /* 0x000000210800b80c */ /* 0x000fc400077c1670 */
[C---:B------:R-:W-:Y:S01]  /*12c50*/  IADD3 R203, R211.reuse, 0x800, RZ ;  /* 0x00000800d3cb7810 */ /* 0x040fe20007ffe0ff */
[----:B---3--:R-:W1:Y:S01]  /*12c60*/  LDSM.16.M88.4 R20, [R213+0xa080] ;  /* 0x00a08000d514783b */ /* 0x008e620000000200 */
[C---:B------:R-:W-:Y:S02]  /*12c70*/  IADD3 R202, R211.reuse, 0x1000, RZ ;  /* 0x00001000d3ca7810 */ /* 0x040fe40007ffe0ff */
[C---:B------:R-:W-:Y:S01]  /*12c80*/  IADD3 R200, R211.reuse, 0x1800, RZ ;  /* 0x00001800d3c87810 */ /* 0x040fe20007ffe0ff */
[----:B------:R-:W2:Y:S01]  /*12c90*/  LDSM.16.M88.4 R12, [R213+0xa880] ;  /* 0x00a88000d50c783b */ /* 0x000ea20000000200 */
[C---:B------:R-:W-:Y:S02]  /*12ca0*/  IADD3 R199, R211.reuse, 0x2000, RZ ;  /* 0x00002000d3c77810 */ /* 0x040fe40007ffe0ff */
[C---:B------:R-:W-:Y:S01]  /*12cb0*/  IADD3 R198, R211.reuse, 0x2800, RZ ;  /* 0x00002800d3c67810 */ /* 0x040fe20007ffe0ff */
[----:B------:R-:W-:Y:S01]  /*12cc0*/  LDSM.16.M88.4 R28, [R213+0xb080] ;  /* 0x00b08000d51c783b */ /* 0x000fe20000000200 */
[----:B------:R-:W-:-:S02]  /*12cd0*/  IADD3 R197, R211, 0x3000, RZ ;  /* 0x00003000d3c57810 */ /* 0x000fc40007ffe0ff */
[C---:B------:R-:W-:Y:S01]  /*12ce0*/  IADD3 R196, R211.reuse, 0x3800, RZ ;  /* 0x00003800d3c47810 */ /* 0x040fe20007ffe0ff */
[----:B------:R-:W3:Y:S01]  /*12cf0*/  LDSM.16.M88.4 R56, [R211] ;  /* 0x00000000d338783b */ /* 0x000ee20000000200 */
[C---:B------:R-:W-:Y:S02]  /*12d00*/  IADD3 R195, R211.reuse, 0x4000, RZ ;  /* 0x00004000d3c37810 */ /* 0x040fe40007ffe0ff */
[C---:B------:R-:W-:Y:S01]  /*12d10*/  IADD3 R194, R211.reuse, 0x4800, RZ ;  /* 0x00004800d3c27810 */ /* 0x040fe20007ffe0ff */
[----:B------:R-:W5:Y:S01]  /*12d20*/  LDSM.16.M88.4 R52, [R211+0x800] ;  /* 0x00080000d334783b */ /* 0x000f620000000200 */
[C---:B------:R-:W-:Y:S02]  /*12d30*/  IADD3 R193, R211.reuse, 0x5000, RZ ;  /* 0x00005000d3c17810 */ /* 0x040fe40007ffe0ff */
[----:B------:R-:W-:Y:S01]  /*12d40*/  IADD3 R192, R211, 0x5800, RZ ;  /* 0x00005800d3c07810 */ /* 0x000fe20007ffe0ff */
[----:B------:R-:W4:Y:S04]  /*12d50*/  LDSM.16.M88.4 R48, [R211+0x1000] ;  /* 0x00100000d330783b */ /* 0x000f280000000200 */
[----:B------:R-:W-:Y:S01]  /*12d60*/  @!PT LDS RZ, [RZ] ;  /* 0x00000000fffff984 */ /* 0x000fe20000000800 */
[----:B------:R-:W-:Y:S01]  /*12d70*/  @!PT LDS RZ, [RZ] ;  /* 0x00000000fffff984 */ /* 0x000fe20000000800 */
[----:B------:R-:W-:Y:S01]  /*12d80*/  @!PT LDS RZ, [RZ] ;  /* 0x00000000fffff984 */ /* 0x000fe20000000800 */
[----:B------:R3:W-:Y:S01]  /*12d90*/  LDGSTS.E.BYPASS.LTC128B.128 [R218+0x4080], [R32.64], !P0 ;  /* 0x0408000020da7fae */ /* 0x0007e2000c101d5e */
[----:B------:R-:W-:-:S04]  /*12da0*/  LOP3.LUT P0, RZ, R69, 0x4, RZ, 0xc0, !PT ;  /* 0x0000000445ff7812 */ /* 0x000fc8000780c0ff */
[----:B------:R-:W-:Y:S02]  /*12db0*/  SEL R2, R2, 0xffffffc0, !P0 ;  /* 0xffffffc002027807 */ /* 0x000fe40004000000 */
[C---:B------:R-:W-:Y:S02]  /*12dc0*/  ISETP.LT.OR P0, PT, R8.reuse, 0x1, !P2 ;  /* 0x000000010800780c */ /* 0x040fe40005701670 */
[C---:B------:R-:W-:Y:S01]  /*12dd0*/  @!P3 ISETP.LT.OR P2, PT, R8.reuse, 0x21, !P2 ;  /* 0x000000210800b80c */ /* 0x040fe20005741670 */
[--C-:B------:R-:W-:Y:S02]  /*12de0*/  IMAD.IADD R207, R213, 0x1, R2.reuse ;  /* 0x00000001d5cf7824 */ /* 0x100fe400078e0202 */
[----:B------:R-:W-:Y:S01]  /*12df0*/  IMAD.IADD R201, R211, 0x1, R2 ;  /* 0x00000001d3c97824 */ /* 0x000fe200078e0202 */
[----:B-1----:R-:W-:Y:S07]  /*12e00*/  HMMA.16816.F32 R24, R60, R20, RZ ;  /* 0x000000143c18723c */ /* 0x002fee00000018ff */
[----:B------:R1:W-:Y:S01]  /*12e10*/  LDGSTS.E.BYPASS.LTC128B.128 [R218+0x5880], [R32.64+0x80], !P0 ;  /* 0x0588008020da7fae */ /* 0x0003e2000c101d5e */
[----:B------:R-:W-:-:S02]  /*12e20*/  ISETP.LT.OR P0, PT, R8, 0x1, !P1 ;  /* 0x000000010800780c */ /* 0x000fc40004f01670 */
[----:B------:R-:W-:Y:S01]  /*12e30*/  @!P3 ISETP.LT.OR P1, PT, R8, 0x21, !P1 ;  /* 0x000000210800b80c */ /* 0x000fe20004f21670 */
[C---:B--2-4-:R-:W-:Y:S08]  /*12e40*/  HMMA.16816.F32 R16, R60.reuse, R12, RZ ;  /* 0x0000000c3c10723c */ /* 0x054ff000000018ff */
        /* <DEDUP_REMOVED lines=17> */
[----:B------:R-:W-:Y:S02]  /*12f60*/  LDSM.16.M88.4 R40, [R210] ;  /* 0x00000000d228783b */ /* 0x000fe40000000200 */
[----:B------:R-:W-:Y:S02]  /*12f70*/  HMMA.16816.F32 R60, R60, R30, RZ ;  /* 0x0000001e3c3c723c */ /* 0x000fe400000018ff */
[----:B------:R-:W3:Y:S04]  /*12f80*/  LDSM.16.M88.4 R36, [R207+0xa080] ;  /* 0x00a08000cf24783b */ /* 0x000ee80000000200 */
[----:B-1----:R-:W1:Y:S02]  /*12f90*/  LDSM.16.M88.4 R32, [R207+0xa880] ;  /* 0x00a88000cf20783b */ /* 0x002e640000000200 */
[C---:B-----5:R-:W-:Y:S02]  /*12fa0*/  HMMA.16816.F32 R16, R44.reuse, R52, R16 ;  /* 0x000000342c10723c */ /* 0x060fe40000001810 */
[----:B------:R-:W4:Y:S04]  /*12fb0*/  LDSM.16.M88.4 R28, [R207+0xb080] ;  /* 0x00b08000cf1c783b */ /* 0x000f280000000200 */
[----:B------:R-:W-:Y:S02]  /*12fc0*/  LDSM.16.M88.4 R56, [R209] ;  /* 0x00000000d138783b */ /* 0x000fe40000000200 */
[C---:B------:R-:W-:Y:S02]  /*12fd0*/  HMMA.16816.F32 R12, R44.reuse, R54, R12 ;  /* 0x000000362c0c723c */ /* 0x040fe4000000180c */
[----:B------:R-:W5:Y:S04]  /*12fe0*/  LDSM.16.M88.4 R52, [R201] ;  /* 0x00000000c934783b */ /* 0x000f680000000200 */
[----:B------:R-:W0:Y:S02]  /*12ff0*/  LDGDEPBAR ;  /* 0x00000000000079af */ /* 0x000e240000000000 */
[C---:B------:R-:W-:Y:S08]  /*13000*/  HMMA.16816.F32 R8, R44.reuse, R48, R8 ;  /* 0x000000302c08723c */ /* 0x040ff00000001808 */
        /* <DEDUP_REMOVED lines=13> */
[C---:B-----5:R-:W-:Y:S08]  /*130e0*/  HMMA.16816.F32 R24, R56.reuse, R52, R24 ;  /* 0x000000343818723c */ /* 0x060ff00000001818 */
        /* <DEDUP_REMOVED lines=155> */
.L_x_1140:
[----:B-1----:R-:W-:Y:S01]  /*13aa0*/  LOP3.LUT R29, R4, 0xffffffe0, RZ, 0xc0, !PT ;  /* 0xffffffe0041d7812 */ /* 0x002fe200078ec0ff */
[----:B------:R-:W-:Y:S01]  /*13ab0*/  UISETP.NE.AND UP1, UPT, UR26, URZ, UPT ;  /* 0x0000003f1a00728c */ /* 0x000fe2000bf25270 */
[----:B------:R-:W-:Y:S01]  /*13ac0*/  LEA.HI R31, R65, R84, RZ, 0x2 ;  /* 0x00000054411f7211 */ /* 0x000fe200078f10ff */
[----:B------:R-:W-:Y:S01]  /*13ad0*/  UISETP.NE.AND UP0, UPT, UR25, URZ, UPT ;  /* 0x0000003f1900728c */ /* 0x000fe2000bf05270 */
[----:B------:R-:W-:Y:S01]  /*13ae0*/  SHF.R.S32.HI R28, RZ, 0x1f, R67 ;  /* 0x0000001fff1c7819 */ /* 0x000fe20000011443 */
        /* <DEDUP_REMOVED lines=18> */
[----:B------:R-:W-:Y:S01]  /*13c10*/  IMAD R219, R29, 0x8, R28 ;  /* 0x000000081ddb7824 */ /* 0x000fe200078e021c */
[----:B------:R-:W-:-:S03]  /*13c20*/  LOP3.LUT R29, R2, 0x7ffffffc, RZ, 0xc0, !PT ;  /* 0x7ffffffc021d7812 */ /* 0x000fc600078ec0ff */
[----:B------:R-:W-:-:S04]  /*13c30*/  @P1 IMAD.HI.U32 R6, R219, c[0x0][0x2c8], RZ ;  /* 0x0000b200db061a27 */ /* 0x000fc800078e00ff */
[----:B------:R-:W-:Y:S01]  /*13c40*/  IMAD.MOV.U32 R34, RZ, RZ, R219 ;  /* 0x000000ffff227224 */ /* 0x000fe200078e00db */
[----:B------:R-:W-:Y:S01]  /*13c50*/  @P0 SHF.R.U32.HI R34, RZ, c[0x0][0x2cc], R6 ;  /* 0x0000b300ff220a19 */ /* 0x000fe20000011606 */
[----:B------:R-:W-:Y:S01]  /*13c60*/  IMAD.IADD R224, R4, 0x1, -R29 ;  /* 0x0000000104e07824 */ /* 0x000fe200078e0a1d */
[----:B------:R-:W-:Y:S01]  /*13c70*/  PLOP3.LUT P0, PT, PT, PT, UP0, 0x40, 0x0 ;  /* 0x000000000000781c */ /* 0x000fe20003f0e808 */
[----:B------:R-:W-:Y:S02]  /*13c80*/  IMAD.U32 R29, RZ, RZ, UR14 ;  /* 0x0000000eff1d7e24 */ /* 0x000fe4000f8e00ff */
[----:B------:R-:W1:Y:S01]  /*13c90*/  SHFL.IDX PT, R2, R34, RZ, 0x1c1f ;  /* 0x001c1fff22027589 */ /* 0x000e6200000e0000 */
[----:B------:R-:W-:-:S05]  /*13ca0*/  IMAD.SHL.U32 R224, R224, 0x2, RZ ;  /* 0x00000002e0e07824 */ /* 0x000fca00078e00ff */
[C---:B------:R-:W-:Y:S02]  /*13cb0*/  IADD3 R29, -R224.reuse, 0x1, R29 ;  /* 0x00000001e01d7810 */ /* 0x040fe40007ffe11d */
[C---:B------:R-:W-:Y:S02]  /*13cc0*/  IADD3 R30, -R224.reuse, UR15, R3 ;  /* 0x0000000fe01e7c10 */ /* 0x040fe4000fffe103 */
[----:B------:R-:W-:Y:S02]  /*13cd0*/  IADD3 R31, R29, -UR23, RZ ;  /* 0x800000171d1f7c10 */ /* 0x000fe4000fffe0ff */
[----:B------:R-:W-:Y:S02]  /*13ce0*/  IADD3 R3, -R224, UR16, RZ ;  /* 0x00000010e0037c10 */ /* 0x000fe4000fffe1ff */
[C---:B------:R-:W-:Y:S02]  /*13cf0*/  IADD3 R29, R31.reuse, c[0x0][0x328], RZ ;  /* 0x0000ca001f1d7a10 */ /* 0x040fe40007ffe0ff */
[----:B------:R-:W-:-:S03]  /*13d00*/  IADD3 R31, R31, UR4, RZ ;  /* 0x000000041f1f7c10 */ /* 0x000fc6000fffe0ff */
        /* <DEDUP_REMOVED lines=16> */
.L_x_1143:
[----:B------:R-:W-:-:S04]  /*13e10*/  MOV R2, c[0x0][0x32c] ;  /* 0x0000cb0000027a02 */ /* 0x000fc80000000f00 */
[----:B------:R-:W-:-:S13]  /*13e20*/  ISETP.NE.AND P0, PT, R2, 0x1, PT ;  /* 0x000000010200780c */ /* 0x000fda0003f05270 */
[----:B------:R-:W-:-:S05]  /*13e30*/  @P0 IMAD.HI.U32 R2, R4, c[0x0][0x330], RZ ;  /* 0x0000cc0004020a27 */ /* 0x000fca00078e00ff */
[----:B------:R-:W-:Y:S02]  /*13e40*/  @P0 SHF.R.U32.HI R4, RZ, c[0x0][0x334], R2 ;  /* 0x0000cd00ff040a19 */ /* 0x000fe40000011602 */
.L_x_1144:
[----:B------:R-:W-:Y:S05]  /*13e50*/  BSYNC B0 ;  /* 0x0000000000007941 */ /* 0x000fea0003800000 */
.L_x_1142:
[----:B------:R-:W-:-:S05]  /*13e60*/  IMAD R35, R4, c[0x0][0x32c], R3 ;  /* 0x0000cb0004237a24 */ /* 0x000fca00078e0203 */
[----:B------:R-:W-:Y:S02]  /*13e70*/  IADD3 R2, R35, c[0x0][0x32c], RZ ;  /* 0x0000cb0023027a10 */ /* 0x000fe40007ffe0ff */
[----:B------:R-:W-:Y:S02]  /*13e80*/  IMNMX R32, R32, R35, !PT ;  /* 0x0000002320207217 */ /* 0x000fe40007800200 */
[----:B------:R-:W-:Y:S02]  /*13e90*/  IMNMX R33, R33, R2, PT ;  /* 0x0000000221217217 */ /* 0x000fe40003800200 */
.L_x_1141:
        /* <DEDUP_REMOVED lines=32> */
[----:B------:R-:W-:Y:S01]  /*140a0*/  FSEL R20, R20, -INF , !P1 ;  /* 0xff80000014147808 */ /* 0x000fe20004800000 */
[--C-:B-1----:R-:W-:Y:S01]  /*140b0*/  IMAD.IADD R29, R29, 0x1, R34.reuse ;  /* 0x000000011d1d7824 */ /* 0x102fe200078e0222 */
[----:B------:R-:W-:Y:S01]  /*140c0*/  PLOP3.LUT P1, PT, PT, PT, UP0, 0x40, 0x0 ;  /* 0x000000000000781c */ /* 0x000fe20003f2e808 */
[----:B------:R-:W-:Y:S01]  /*140d0*/  UISETP.GE.AND UP0, UPT, UR16, 0x2a, UPT ;  /* 0x0000002a1000788c */ /* 0x000fe2000bf06270 */
[----:B------:R-:W-:Y:S01]  /*140e0*/  FSEL R2, R21, -INF , !P0 ;  /* 0xff80000015027808 */ /* 0x000fe20004000000 */
[----:B------:R-:W-:Y:S01]  /*140f0*/  IMAD.IADD R31, R31, 0x1, R34 ;  /* 0x000000011f1f7824 */ /* 0x000fe200078e0222 */
[----:B------:R-:W-:Y:S01]  /*14100*/  PLOP3.LUT P0, PT, PT, PT, UP6, 0x40, 0x0 ;  /* 0x000000000000781c */ /* 0x000fe20003f0e868 */
[----:B------:R-:W-:Y:S01]  /*14110*/  UISETP.NE.AND UP6, UPT, UR25, URZ, UPT ;  /* 0x0000003f1900728c */ /* 0x000fe2000bfc5270 */
        /* <DEDUP_REMOVED lines=28> */
[----:B------:R-:W-:Y:S01]  /*142e0*/  PLOP3.LUT P0, PT, PT, PT, UP6, 0x40, 0x0 ;  /* 0x000000000000781c */ /* 0x000fe20003f0e868 */
[----:B------:R-:W-:Y:S01]  /*142f0*/  UISETP.NE.AND UP6, UPT, UR14, URZ, UPT ;  /* 0x0000003f0e00728c */ /* 0x000fe2000bfc5270 */
[----:B------:R-:W-:Y:S02]  /*14300*/  FSEL R172, R60, -INF , !P2 ;  /* 0xff8000003cac7808 */ /* 0x000fe40005000000 */
[----:B------:R-:W-:-:S02]  /*14310*/  IMNMX R30, R29, R30, PT ;  /* 0x0000001e1d1e7217 */ /* 0x000fc40003800200 */
[----:B------:R-:W-:-:S07]  /*14320*/  FSEL R170, R61, -INF , !P1 ;  /* 0xff8000003daa7808 */ /* 0x000fce0004800000 */
        /* <DEDUP_REMOVED lines=13> */
.L_x_1147:
[----:B------:R-:W-:-:S04]  /*14400*/  MOV R8, c[0x0][0x32c] ;  /* 0x0000cb0000087a02 */ /* 0x000fc80000000f00 */
[----:B------:R-:W-:-:S13]  /*14410*/  ISETP.NE.AND P0, PT, R8, 0x1, PT ;  /* 0x000000010800780c */ /* 0x000fda0003f05270 */
[----:B------:R-:W-:-:S05]  /*14420*/  @P0 IMAD.HI.U32 R8, R34, c[0x0][0x330], RZ ;  /* 0x0000cc0022080a27 */ /* 0x000fca00078e00ff */
[----:B------:R-:W-:Y:S02]  /*14430*/  @P0 SHF.R.U32.HI R34, RZ, c[0x0][0x334], R8 ;  /* 0x0000cd00ff220a19 */ /* 0x000fe40000011608 */
.L_x_1148:
[----:B------:R-:W-:Y:S05]  /*14440*/  BSYNC B0 ;  /* 0x0000000000007941 */ /* 0x000fea0003800000 */
.L_x_1146:
[----:B------:R-:W-:-:S05]  /*14450*/  IMAD R34, R34, c[0x0][0x32c], R3 ;  /* 0x0000cb0022227a24 */ /* 0x000fca00078e0203 */
[----:B------:R-:W-:Y:S02]  /*14460*/  IADD3 R3, R34, c[0x0][0x32c], RZ ;  /* 0x0000cb0022037a10 */ /* 0x000fe40007ffe0ff */
[----:B------:R-:W-:Y:S02]  /*14470*/  IMNMX R31, R31, R34, !PT ;  /* 0x000000221f1f7217 */ /* 0x000fe40007800200 */
[----:B------:R-:W-:Y:S02]  /*14480*/  IMNMX R30, R30, R3, PT ;  /* 0x000000031e1e7217 */ /* 0x000fe40003800200 */
.L_x_1145:
[----:B------:R-:W-:Y:S01]  /*14490*/  UP2UR UR14, UPR, URZ, 0x10 ;  /* 0x000000103f0e7883 */ /* 0x000fe20008000000 */
[----:B------:R-:W-:Y:S01]  /*144a0*/  FMNMX.FTZ R3, R28, R24, !PT ;  /* 0x000000181c037209 */ /* 0x000fe20007810000 */
[----:B------:R-:W-:Y:S01]  /*144b0*/  UISETP.NE.AND UP4, UPT, UR11, URZ, UPT ;  /* 0x0000003f0b00728c */ /* 0x000fe2000bf85270 */
[----:B------:R-:W-:Y:S01]  /*144c0*/  IMAD.SHL.U32 R208, R0, 0x2, RZ ;  /* 0x0000000200d07824 */ /* 0x000fe200078e00ff */
[----:B------:R-:W-:Y:S01]  /*144d0*/  UP2UR UR11, UPR, URZ, 0x8 ;  /* 0x000000083f0b7883 */ /* 0x000fe20008000000 */
[----:B------:R-:W-:Y:S01]  /*144e0*/  FMNMX.FTZ R3, R20, R3, !PT ;  /* 0x0000000314037209 */ /* 0x000fe20007810000 */
[----:B------:R-:W-:Y:S01]  /*144f0*/  UISETP.NE.AND UP3, UPT, UR10, URZ, UPT ;  /* 0x0000003f0a00728c */ /* 0x000fe2000bf65270 */
[----:B------:R-:W-:Y:S01]  /*14500*/  IMAD R206, R7, 0x2, R208 ;  /* 0x0000000207ce7824 */ /* 0x000fe200078e02d0 */
[----:B------:R-:W-:Y:S01]  /*14510*/  PLOP3.LUT P0, PT, PT, PT, UP4, 0x40, 0x0 ;  /* 0x000000000000781c */ /* 0x000fe20003f0e848 */
[----:B------:R-:W-:Y:S01]  /*14520*/  UP2UR UR10, UPR, URZ, 0x4 ;  /* 0x000000043f0a7883 */ /* 0x000fe20008000000 */
[----:B------:R-:W-:Y:S01]  /*14530*/  FMNMX.FTZ R3, R2, R3, !PT ;  /* 0x0000000302037209 */ /* 0x000fe20007810000 */
[----:B------:R-:W-:Y:S01]  /*14540*/  UISETP.NE.AND UP2, UPT, UR7, URZ, UPT ;  /* 0x0000003f0700728c */ /* 0x000fe2000bf45270 */
[C---:B------:R-:W-:Y:S01]  /*14550*/  ISETP.GT.AND P0, PT, R31.reuse, RZ, P0 ;  /* 0x000000ff1f00720c */ /* 0x040fe20000704270 */
[----:B------:R-:W-:Y:S01]  /*14560*/  UP2UR UR7, UPR, URZ, 0x2 ;  /* 0x000000023f077883 */ /* 0x000fe20008000000 */
[----:B------:R-:W-:Y:S01]  /*14570*/  PLOP3.LUT P2, PT, PT, PT, UP3, 0x40, 0x0 ;  /* 0x000000000000781c */ /* 0x000fe20003f4e838 */
[----:B------:R-:W-:Y:S01]  /*14580*/  UISETP.NE.AND UP1, UPT, UR5, URZ, UPT ;  /* 0x0000003f0500728c */ /* 0x000fe2000bf25270 */
[----:B------:R-:W-:Y:S01]  /*14590*/  ISETP.LT.OR P0, PT, R30, 0x1, P0 ;  /* 0x000000011e00780c */ /* 0x000fe20000701670 */
        /* <DEDUP_REMOVED lines=14> */
[----:B------:R-:W-:Y:S01]  /*14680*/  IMAD R205, R5, 0x2, R208 ;  /* 0x0000000205cd7824 */ /* 0x000fe200078e02d0 */
[C---:B------:R-:W-:Y:S01]  /*14690*/  ISETP.GT.AND P0, PT, R31.reuse, 0x8, P1 ;  /* 0x000000081f00780c */ /* 0x040fe20000f04270 */
[----:B------:R-:W-:Y:S01]  /*146a0*/  LDSM.16.MT88.4 R132, [R208+0x4080] ;  /* 0x00408000d084783b */ /* 0x000fe20000004200 */
        /* <DEDUP_REMOVED lines=8> */
[----:B------:R-:W-:Y:S01]  /*14730*/  ISETP.GT.AND P0, PT, R31, 0x9, P2 ;  /* 0x000000091f00780c */ /* 0x000fe20001704270 */
[----:B------:R-:W-:Y:S01]  /*14740*/  UIADD3 UR12, UR12, -0x2, URZ ;  /* 0xfffffffe0c0c7890 */ /* 0x000fe2000fffe03f */
[----:B------:R-:W-:Y:S01]  /*14750*/  PLOP3.LUT P2, PT, PT, PT, UP6, 0x40, 0x0 ;  /* 0x000000000000781c */ /* 0x000fe20003f4e868 */
[----:B------:R-:W-:Y:S01]  /*14760*/  LDSM.16.MT88.4 R148, [R205+0x4080] ;  /* 0x00408000cd94783b */ /* 0x000fe20000004200 */
[----:B------:R-:W-:Y:S01]  /*14770*/  ISETP.LT.OR P0, PT, R30, 0xa, P0 ;  /* 0x0000000a1e00780c */ /* 0x000fe20000701670 */
[----:B------:R-:W-:Y:S01]  /*14780*/  UISETP.NE.AND UP6, UPT, UR25, URZ, UPT ;  /* 0x0000003f1900728c */ /* 0x000fe2000bfc5270 */
[----:B------:R-:W-:Y:S01]  /*14790*/  FMNMX.FTZ R8, R17, R8, !PT ;  /* 0x0000000811087209 */ /* 0x000fe20007810000 */
[----:B------:R-:W-:Y:S01]  /*147a0*/  LDSM.16.MT88.4 R40, [R208+0x5880] ;  /* 0x00588000d028783b */ /* 0x000fe20000004200 */
[----:B------:R-:W-:-:S02]  /*147b0*/  FSEL R23, R23, -INF , !P0 ;  /* 0xff80000017177808 */ /* 0x000fc40004000000 */
[C---:B------:R-:W-:Y:S01]  /*147c0*/  ISETP.GT.AND P0, PT, R31.reuse, 0x10, P1 ;  /* 0x000000101f00780c */ /* 0x040fe20000f04270 */
[----:B------:R-:W-:Y:S01]  /*147d0*/  LDSM.16.MT88.4 R48, [R206+0x5880] ;  /* 0x00588000ce30783b */ /* 0x000fe20000004200 */
[----:B------:R-:W-:Y:S01]  /*147e0*/  PLOP3.LUT P1, PT, PT, PT, UP5, 0x40, 0x0 ;  /* 0x000000000000781c */ /* 0x000fe20003f2e858 */
[----:B------:R-:W-:Y:S01]  /*147f0*/  UISETP.NE.AND UP5, UPT, UR26, URZ, UPT ;  /* 0x0000003f1a00728c */ /* 0x000fe2000bfa5270 */
[----:B------:R-:W-:Y:S01]  /*14800*/  ISETP.LT.OR P0, PT, R30, 0x11, P0 ;  /* 0x000000111e00780c */ /* 0x000fe20000701670 */
[----:B------:R-:W-:Y:S01]  /*14810*/  LDSM.16.MT88.4 R56, [R205+0x5880] ;  /* 0x00588000cd38783b */ /* 0x000fe20000004200 */
[C---:B------:R-:W-:Y:S02]  /*14820*/  ISETP.GT.AND P1, PT, R31.reuse, 0x18, P1 ;  /* 0x000000181f00780c */ /* 0x040fe40000f24270 */
[----:B------:R-:W-:Y:S01]  /*14830*/  FSEL R13, R18, -INF , !P0 ;  /* 0xff800000120d7808 */ /* 0x000fe20004000000 */
[----:B------:R-:W-:Y:S01]  /*14840*/  LDSM.16.MT88.4 R64, [R204+0x5880] ;  /* 0x00588000cc40783b */ /* 0x000fe20000004200 */
[----:B------:R-:W-:-:S02]  /*14850*/  ISETP.GT.AND P0, PT, R31, 0x11, P2 ;  /* 0x000000111f00780c */ /* 0x000fc40001704270 */
[C---:B------:R-:W-:Y:S01]  /*14860*/  ISETP.LT.OR P1, PT, R30.reuse, 0x19, P1 ;  /* 0x000000191e00780c */ /* 0x040fe20000f21670 */
[----:B------:R-:W-:Y:S01]  /*14870*/  LDSM.16.MT88.4 R72, [R208+0x7080] ;  /* 0x00708000d048783b */ /* 0x000fe20000004200 */
[----:B------:R-:W-:Y:S01]  /*14880*/  ISETP.LT.OR P0, PT, R30, 0x12, P0 ;  /* 0x000000121e00780c */ /* 0x000fe20000701670 */
[----:B------:R-:W-:Y:S01]  /*14890*/  @UP5 USHF.L.U32 UR18, UR18, 0x7, URZ ;  /* 0x0000000712125899 */ /* 0x000fe2000800063f */
[----:B------:R-:W-:Y:S01]  /*148a0*/  FSEL R9, R14, -INF , !P1 ;  /* 0xff8000000e097808 */ /* 0x000fe20004800000 */
[----:B------:R-:W-:Y:S01]  /*148b0*/  LDSM.16.MT88.4 R80, [R206+0x7080] ;  /* 0x00708000ce50783b */ /* 0x000fe20000004200 */
[----:B------:R-:W-:Y:S01]  /*148c0*/  FSEL R19, R19, -INF , !P0 ;  /* 0xff80000013137808 */ /* 0x000fe20004000000 */
[----:B------:R-:W-:Y:S01]  /*148d0*/  UIMAD.WIDE.U32 UR10, UR18, UR4, URZ ;  /* 0x00000004120a72a5 */ /* 0x000fe2000f8e003f */
[----:B------:R-:W-:Y:S01]  /*148e0*/  PLOP3.LUT P0, PT, PT, PT, UP4, 0x40, 0x0 ;  /* 0x000000000000781c */ /* 0x000fe20003f0e848 */
[----:B------:R-:W-:Y:S01]  /*148f0*/  LDSM.16.MT88.4 R88, [R205+0x7080] ;  /* 0x00708000cd58783b */ /* 0x000fe20000004200 */
[----:B------:R-:W-:-:S02]  /*14900*/  PLOP3.LUT P1, PT, PT, PT, UP3, 0x40, 0x0 ;  /* 0x000000000000781c */ /* 0x000fc40003f2e838 */
[----:B------:R-:W-:Y:S01]  /*14910*/  ISETP.GT.AND P0, PT, R31, 0x19, P0 ;  /* 0x000000191f00780c */ /* 0x000fe20000704270 */
[----:B------:R-:W-:Y:S01]  /*14920*/  LDSM.16.MT88.4 R96, [R204+0x7080] ;  /* 0x00708000cc60783b */ /* 0x000fe20000004200 */
[----:B------:R-:W-:Y:S01]  /*14930*/  FMNMX.FTZ R8, R23, R8, !PT ;  /* 0x0000000817087209 */ /* 0x000fe20007810000 */
[----:B------:R-:W-:Y:S01]  /*14940*/  @UP5 UMOV UR7, UR11 ;  /* 0x0000000b00075c82 */ /* 0x000fe20008000000 */
[----:B------:R-:W-:Y:S01]  /*14950*/  ISETP.LT.OR P0, PT, R30, 0x1a, P0 ;  /* 0x0000001a1e00780c */ /* 0x000fe20000701670 */
[----:B------:R-:W-:Y:S01]  /*14960*/  LDSM.16.MT88.4 R104, [R208+0x8880] ;  /* 0x00888000d068783b */ /* 0x000fe20000004200 */
[----:B------:R-:W-:Y:S01]  /*14970*/  FMNMX.FTZ R3, R6, R3, !PT ;  /* 0x0000000306037209 */ /* 0x000fe20007810000 */
[----:B------:R-:W-:Y:S01]  /*14980*/  @UP5 USHF.R.U32.HI UR19, URZ, UR5, UR7 ;  /* 0x000000053f135299 */ /* 0x000fe20008011607 */
[----:B------:R-:W-:Y:S01]  /*14990*/  FSEL R15, R15, -INF , !P0 ;  /* 0xff8000000f0f7808 */ /* 0x000fe20004000000 */
[----:B------:R-:W-:Y:S01]  /*149a0*/  LDSM.16.MT88.4 R112, [R206+0x8880] ;  /* 0x00888000ce70783b */ /* 0x000fe20000004200 */
[----:B------:R-:W-:Y:S01]  /*149b0*/  PLOP3.LUT P0, PT, PT, PT, UP2, 0x40, 0x0 ;  /* 0x000000000000781c */ /* 0x000fe20003f0e828 */
[----:B------:R-:W-:Y:S01]  /*149c0*/  UIADD3 UR13, UR13, UR19, URZ ;  /* 0x000000130d0d7290 */ /* 0x000fe2000fffe03f */
[----:B------:R-:W-:Y:S01]  /*149d0*/  ISETP.GT.AND P1, PT, R31, 0x20, P1 ;  /* 0x000000201f00780c */ /* 0x000fe20000f24270 */
[----:B------:R-:W-:Y:S01]  /*149e0*/  LDSM.16.MT88.4 R120, [R205+0x8880] ;  /* 0x00888000cd78783b */ /* 0x000fe20000004200 */
[----:B------:R-:W-:Y:S01]  /*149f0*/  FMNMX.FTZ R8, R13, R8, !PT ;  /* 0x000000080d087209 */ /* 0x000fe20007810000 */
[----:B------:R-:W-:Y:S01]  /*14a00*/  ULDC UR10, c[0x0][0x328] ;  /* 0x0000ca00000a7ab9 */ /* 0x000fe20000000800 */
[----:B------:R-:W-:Y:S01]  /*14a10*/  FMNMX.FTZ R3, R4, R3, !PT ;  /* 0x0000000304037209 */ /* 0x000fe20007810000 */
[----:B------:R-:W-:Y:S01]  /*14a20*/  LDSM.16.MT88.4 R164, [R206+0x6080] ;  /* 0x00608000cea4783b */ /* 0x000fe20000004200 */
[----:B------:R-:W-:Y:S01]  /*14a30*/  ISETP.GT.AND P0, PT, R31, 0x21, P0 ;  /* 0x000000211f00780c */ /* 0x000fe20000704270 */
[----:B------:R-:W-:Y:S01]  /*14a40*/  UIADD3 UR10, UR13, UR10, URZ ;  /* 0x0000000a0d0a7290 */ /* 0x000fe2000fffe03f */
[----:B------:R-:W-:Y:S01]  /*14a50*/  ISETP.LT.OR P1, PT, R30, 0x21, P1 ;  /* 0x000000211e00780c */ /* 0x000fe20000f21670 */
[----:B------:R-:W-:Y:S01]  /*14a60*/  LDSM.16.MT88.4 R160, [R204+0x6080] ;  /* 0x00608000cca0783b */ /* 0x000fe20000004200 */
[----:B------:R-:W-:-:S02]  /*14a70*/  FMNMX.FTZ R8, R19, R8, !PT ;  /* 0x0000000813087209 */ /* 0x000fc40007810000 */
[----:B------:R-:W-:Y:S01]  /*14a80*/  FMNMX.FTZ R3, R12, R3, !PT ;  /* 0x000000030c037209 */ /* 0x000fe20007810000 */
[----:B------:R-:W-:Y:S01]  /*14a90*/  LDSM.16.MT88.4 R180, [R208+0x6880] ;  /* 0x00688000d0b4783b */ /* 0x000fe20000004200 */
[----:B------:R-:W-:Y:S02]  /*14aa0*/  ISETP.LT.OR P0, PT, R30, 0x22, P0 ;  /* 0x000000221e00780c */ /* 0x000fe40000701670 */
[----:B------:R-:W-:Y:S02]  /*14ab0*/  FSEL R175, R10, -INF , !P1 ;  /* 0xff8000000aaf7808 */ /* 0x000fe40004800000 */
[----:B------:R-:W-:Y:S02]  /*14ac0*/  PLOP3.LUT P1, PT, PT, PT, UP1, 0x40, 0x0 ;  /* 0x000000000000781c */ /* 0x000fe40003f2e818 */
[----:B------:R-:W-:Y:S02]  /*14ad0*/  FMNMX.FTZ R10, R9, R8, !PT ;  /* 0x00000008090a7209 */ /* 0x000fe40007810000 */
[----:B------:R-:W-:-:S02]  /*14ae0*/  FMNMX.FTZ R3, R176, R3, !PT ;  /* 0x00000003b0037209 */ /* 0x000fc40007810000 */
[----:B------:R-:W-:Y:S02]  /*14af0*/  FSEL R173, R11, -INF , !P0 ;  /* 0xff8000000bad7808 */ /* 0x000fe40004000000 */
[----:B------:R-:W-:Y:S02]  /*14b00*/  PLOP3.LUT P0, PT, PT, PT, UP0, 0x40, 0x0 ;  /* 0x000000000000781c */ /* 0x000fe40003f0e808 */
[----:B------:R-:W-:Y:S02]  /*14b10*/  ISETP.GT.AND P1, PT, R31, 0x28, P1 ;  /* 0x000000281f00780c */ /* 0x000fe40000f24270 */
[----:B------:R-:W-:Y:S02]  /*14b20*/  FMNMX.FTZ R10, R15, R10, !PT ;  /* 0x0000000a0f0a7209 */ /* 0x000fe40007810000 */
[----:B------:R-:W-:Y:S02]  /*14b30*/  FMNMX.FTZ R3, R174, R3, !PT ;  /* 0x00000003ae037209 */ /* 0x000fe40007810000 */
[----:B------:R-:W-:-:S02]  /*14b40*/  ISETP.GT.AND P0, PT, R31, 0x29, P0 ;  /* 0x000000291f00780c */ /* 0x000fc40000704270 */
[----:B------:R-:W-:Y:S02]  /*14b50*/  ISETP.LT.OR P1, PT, R30, 0x29, P1 ;  /* 0x000000291e00780c */ /* 0x000fe40000f21670 */
[----:B------:R-:W-:Y:S02]  /*14b60*/  FMNMX.FTZ R10, R175, R10, !PT ;  /* 0x0000000aaf0a7209 */ /* 0x000fe40007810000 */
[----:B------:R-:W-:Y:S02]  /*14b70*/  FMNMX.FTZ R3, R172, R3, !PT ;  /* 0x00000003ac037209 */ /* 0x000fe40007810000 */
[----:B------:R-:W-:Y:S02]  /*14b80*/  ISETP.LT.OR P0, PT, R30, 0x2a, P0 ;  /* 0x0000002a1e00780c */ /* 0x000fe40000701670 */
[----:B------:R-:W-:Y:S02]  /*14b90*/  FSEL R171, R62, -INF , !P1 ;  /* 0xff8000003eab7808 */ /* 0x000fe40004800000 */
[----:B------:R-:W-:-:S02]  /*14ba0*/  FMNMX.FTZ R10, R173, R10, !PT ;  /* 0x0000000aad0a7209 */ /* 0x000fc40007810000 */
[----:B------:R-:W-:Y:S02]  /*14bb0*/  FMNMX.FTZ R3, R170, R3, !PT ;  /* 0x00000003aa037209 */ /* 0x000fe40007810000 */
[----:B------:R-:W-:Y:S02]  /*14bc0*/  FSEL R169, R63, -INF , !P0 ;  /* 0xff8000003fa97808 */ /* 0x000fe40004000000 */
[----:B------:R-:W-:Y:S01]  /*14bd0*/  FMNMX.FTZ R10, R171, R10, !PT ;  /* 0x0000000aab0a7209 */ /* 0x000fe20007810000 */
[----:B------:R-:W1:Y:S03]  /*14be0*/  SHFL.BFLY PT, R8, R3, 0x2, 0x1f ;  /* 0x0c401f0003087f89 */ /* 0x000e6600000e0000 */
[----:B------:R-:W-:-:S05]  /*14bf0*/  FMNMX.FTZ R10, R169, R10, !PT ;  /* 0x0000000aa90a7209 */ /* 0x000fca0007810000 */
[----:B------:R-:W2:Y:S01]  /*14c00*/  SHFL.BFLY PT, R11, R10, 0x2, 0x1f ;  /* 0x0c401f000a0b7f89 */ /* 0x000ea200000e0000 */
[----:B-1----:R-:W-:-:S05]  /*14c10*/  FMNMX.FTZ R14, R3, R8, !PT ;  /* 0x00000008030e7209 */ /* 0x002fca0007810000 */
[----:B------:R-:W1:Y:S01]  /*14c20*/  SHFL.BFLY PT, R3, R14, 0x1, 0x1f ;  /* 0x0c201f000e037f89 */ /* 0x000e6200000e0000 */
[----:B--2---:R-:W-:-:S05]  /*14c30*/  FMNMX.FTZ R8, R10, R11, !PT ;  /* 0x0000000b0a087209 */ /* 0x004fca0007810000 */
[----:B------:R-:W2:Y:S01]  /*14c40*/  SHFL.BFLY PT, R157, R8, 0x1, 0x1f ;  /* 0x0c201f00089d7f89 */ /* 0x000ea200000e0000 */
[----:B-1----:R-:W-:-:S04]  /*14c50*/  FMNMX.FTZ R3, R14, R3, !PT ;  /* 0x000000030e037209 */ /* 0x002fc80007810000 */
[C---:B------:R-:W-:Y:S01]  /*14c60*/  FSETP.NEU.FTZ.AND P0, PT, R3.reuse, -INF , PT ;  /* 0xff8000000300780b */ /* 0x040fe20003f1d000 */
[----:B------:R-:W-:Y:S01]  /*14c70*/  FMUL.FTZ R177, R3, c[0x0][0x2d0] ;  /* 0x0000b40003b17a20 */ /* 0x000fe20000410000 */
[----:B--2---:R-:W-:-:S04]  /*14c80*/  FMNMX.FTZ R157, R8, R157, !PT ;  /* 0x0000009d089d7209 */ /* 0x004fc80007810000 */
[----:B------:R-:W-:Y:S02]  /*14c90*/  FSEL R177, R177, RZ, P0 ;  /* 0x000000ffb1b17208 */ /* 0x000fe40000000000 */
[C---:B------:R-:W-:Y:S01]  /*14ca0*/  FSETP.NEU.FTZ.AND P0, PT, R157.reuse, -INF , PT ;  /* 0xff8000009d00780b */ /* 0x040fe20003f1d000 */
[----:B------:R-:W-:Y:S02]  /*14cb0*/  FMUL.FTZ R168, R157, c[0x0][0x2d0] ;  /* 0x0000b4009da87a20 */ /* 0x000fe40000410000 */
[--C-:B------:R-:W-:Y:S02]  /*14cc0*/  FFMA.FTZ R156, R2, c[0x0][0x2d0], -R177.reuse ;  /* 0x0000b400029c7a23 */ /* 0x100fe400000108b1 */
[--C-:B------:R-:W-:Y:S01]  /*14cd0*/  FFMA.FTZ R189, R28, c[0x0][0x2d0], -R177.reuse ;  /* 0x0000b4001cbd7a23 */ /* 0x100fe200000108b1 */
[----:B------:R-:W-:Y:S01]  /*14ce0*/  FSEL R168, R168, RZ, P0 ;  /* 0x000000ffa8a87208 */ /* 0x000fe20000000000 */
[--C-:B------:R-:W-:Y:S01]  /*14cf0*/  FFMA.FTZ R158, R24, c[0x0][0x2d0], -R177.reuse ;  /* 0x0000b400189e7a23 */ /* 0x100fe200000108b1 */
[----:B------:R-:W-:Y:S01]  /*14d00*/  PLOP3.LUT P0, PT, PT, PT, UP6, 0x40, 0x0 ;  /* 0x000000000000781c */ /* 0x000fe20003f0e868 */
[----:B------:R-:W-:Y:S01]  /*14d10*/  FFMA.FTZ R187, R20, c[0x0][0x2d0], -R177 ;  /* 0x0000b40014bb7a23 */ /* 0x000fe200000108b1 */
[----:B------:R-:W-:Y:S01]  /*14d20*/  MUFU.EX2 R156, R156 ;  /* 0x0000009c009c7308 */ /* 0x000fe20000000800 */
[----:B------:R-:W-:-:S02]  /*14d30*/  FFMA.FTZ R2, R26, c[0x0][0x2d0], -R168 ;  /* 0x0000b4001a027a23 */ /* 0x000fc400000108a8 */
[--C-:B------:R-:W-:Y:S02]  /*14d40*/  FFMA.FTZ R159, R27, c[0x0][0x2d0], -R168.reuse ;  /* 0x0000b4001b9f7a23 */ /* 0x100fe400000108a8 */
[--C-:B------:R-:W-:Y:S01]  /*14d50*/  FFMA.FTZ R185, R17, c[0x0][0x2d0], -R168.reuse ;  /* 0x0000b40011b97a23 */ /* 0x100fe200000108a8 */
[----:B------:R-:W-:Y:S01]  /*14d60*/  LDSM.16.MT88.4 R24, [R208+0x4880] ;  /* 0x00488000d018783b */ /* 0x000fe20000004200 */
[--C-:B------:R-:W-:Y:S01]  /*14d70*/  FFMA.FTZ R0, R23, c[0x0][0x2d0], -R168.reuse ;  /* 0x0000b40017007a23 */ /* 0x100fe200000108a8 */
[----:B------:R-:W-:Y:S01]  /*14d80*/  MUFU.EX2 R189, R189 ;  /* 0x000000bd00bd7308 */ /* 0x000fe20000000800 */
[--C-:B------:R-:W-:Y:S01]  /*14d90*/  FFMA.FTZ R186, R6, c[0x0][0x2d0], -R177.reuse ;  /* 0x0000b40006ba7a23 */ /* 0x100fe200000108b1 */
[----:B------:R-:W-:Y:S01]  /*14da0*/  LDSM.16.MT88.4 R20, [R205+0x4880] ;  /* 0x00488000cd14783b */ /* 0x000fe20000004200 */
[--C-:B------:R-:W-:Y:S02]  /*14db0*/  FFMA.FTZ R191, R4, c[0x0][0x2d0], -R177.reuse ;  /* 0x0000b40004bf7a23 */ /* 0x100fe400000108b1 */
[--C-:B------:R-:W-:Y:S01]  /*14dc0*/  FFMA.FTZ R229, R9, c[0x0][0x2d0], -R168.reuse ;  /* 0x0000b40009e57a23 */ /* 0x100fe200000108a8 */
[----:B------:R-:W1:Y:S01]  /*14dd0*/  LDSM.16.MT88.4 R4, [R204+0x8880] ;  /* 0x00888000cc04783b */ /* 0x000e620000004200 */
[--C-:B------:R-:W-:Y:S01]  /*14de0*/  FFMA.FTZ R225, R16, c[0x0][0x2d0], -R177.reuse ;  /* 0x0000b40010e17a23 */ /* 0x100fe200000108b1 */
[----:B------:R-:W2:Y:S01]  /*14df0*/  MUFU.EX2 R158, R158 ;  /* 0x0000009e009e7308 */ /* 0x000ea20000000800 */
[----:B------:R-:W-:Y:S01]  /*14e00*/  FFMA.FTZ R184, R12, c[0x0][0x2d0], -R177 ;  /* 0x0000b4000cb87a23 */ /* 0x000fe200000108b1 */
[----:B------:R-:W3:Y:S01]  /*14e10*/  LDSM.16.MT88.4 R8, [R204+0x4880] ;  /* 0x00488000cc08783b */ /* 0x000ee20000004200 */
[----:B------:R-:W-:-:S02]  /*14e20*/  FFMA.FTZ R231, R13, c[0x0][0x2d0], -R168 ;  /* 0x0000b4000de77a23 */ /* 0x000fc400000108a8 */
[--C-:B------:R-:W-:Y:S02]  /*14e30*/  FFMA.FTZ R190, R19, c[0x0][0x2d0], -R168.reuse ;  /* 0x0000b40013be7a23 */ /* 0x100fe400000108a8 */
[----:B------:R-:W-:Y:S01]  /*14e40*/  FFMA.FTZ R188, R15, c[0x0][0x2d0], -R168 ;  /* 0x0000b4000fbc7a23 */ /* 0x000fe200000108a8 */
[----:B------:R-:W4:Y:S01]  /*14e50*/  MUFU.EX2 R187, R187 ;  /* 0x000000bb00bb7308 */ /* 0x000f220000000800 */
[----:B------:R-:W5:Y:S01]  /*14e60*/  LDSM.16.MT88.4 R16, [R206+0x4880] ;  /* 0x00488000ce10783b */ /* 0x000f620000004200 */
[--C-:B------:R-:W-:Y:S02]  /*14e70*/  FFMA.FTZ R230, R176, c[0x0][0x2d0], -R177.reuse ;  /* 0x0000b400b0e67a23 */ /* 0x100fe400000108b1 */
[--C-:B------:R-:W-:Y:S01]  /*14e80*/  FFMA.FTZ R233, R174, c[0x0][0x2d0], -R177.reuse ;  /* 0x0000b400aee97a23 */ /* 0x100fe200000108b1 */
[----:B------:R-:W1:Y:S01]  /*14e90*/  LDSM.16.MT88.4 R12, [R208+0x6080] ;  /* 0x00608000d00c783b */ /* 0x000e620000004200 */
[--C-:B------:R-:W-:Y:S02]  /*14ea0*/  FFMA.FTZ R232, R172, c[0x0][0x2d0], -R177.reuse ;  /* 0x0000b400ace87a23 */ /* 0x100fe400000108b1 */
[----:B------:R-:W-:Y:S01]  /*14eb0*/  MUFU.EX2 R2, R2 ;  /* 0x0000000200027308 */ /* 0x000fe20000000800 */
[----:B--2---:R-:W-:Y:S01]  /*14ec0*/  F2FP.PACK_AB R128, R158, R189 ;  /* 0x000000bd9e80723e */ /* 0x004fe200000000ff */
[----:B------:R-:W-:-:S02]  /*14ed0*/  FFMA.FTZ R235, R170, c[0x0][0x2d0], -R177 ;  /* 0x0000b400aaeb7a23 */ /* 0x000fc400000108b1 */
[--C-:B------:R-:W-:Y:S01]  /*14ee0*/  FFMA.FTZ R234, R175, c[0x0][0x2d0], -R168.reuse ;  /* 0x0000b400afea7a23 */ /* 0x100fe200000108a8 */
[----:B------:R-:W-:Y:S01]  /*14ef0*/  LDSM.16.MT88.4 R176, [R206+0x6880] ;  /* 0x00688000ceb0783b */ /* 0x000fe20000004200 */
[--C-:B------:R-:W-:Y:S02]  /*14f00*/  FFMA.FTZ R237, R173, c[0x0][0x2d0], -R168.reuse ;  /* 0x0000b400aded7a23 */ /* 0x100fe400000108a8 */
[----:B------:R-:W2:Y:S01]  /*14f10*/  MUFU.EX2 R159, R159 ;  /* 0x0000009f009f7308 */ /* 0x000ea20000000800 */
[----:B----4-:R-:W-:Y:S01]  /*14f20*/  F2FP.PACK_AB R130, R156, R187 ;  /* 0x000000bb9c82723e */ /* 0x010fe200000000ff */
[--C-:B------:R-:W-:Y:S01]  /*14f30*/  FFMA.FTZ R236, R171, c[0x0][0x2d0], -R168.reuse ;  /* 0x0000b400abec7a23 */ /* 0x100fe200000108a8 */
[----:B------:R-:W-:Y:S01]  /*14f40*/  LDSM.16.MT88.4 R172, [R205+0x6880] ;  /* 0x00688000cdac783b */ /* 0x000fe20000004200 */
[----:B------:R-:W-:Y:S02]  /*14f50*/  FFMA.FTZ R239, R169, c[0x0][0x2d0], -R168 ;  /* 0x0000b400a9ef7a23 */ /* 0x000fe400000108a8 */
[----:B------:R-:W-:Y:S01]  /*14f60*/  FADD.FTZ R158, R189, R158 ;  /* 0x0000009ebd9e7221 */ /* 0x000fe20000010000 */
[----:B------:R-:W-:Y:S01]  /*14f70*/  LDSM.16.MT88.4 R168, [R208+0x8080] ;  /* 0x00808000d0a8783b */ /* 0x000fe20000004200 */
[----:B------:R-:W-:Y:S02]  /*14f80*/  MUFU.EX2 R185, R185 ;  /* 0x000000b900b97308 */ /* 0x000fe40000000800 */
[----:B------:R-:W-:-:S04]  /*14f90*/  FADD.FTZ R187, R187, R158 ;  /* 0x0000009ebbbb7221 */ /* 0x000fc80000010000 */
[----:B------:R-:W-:Y:S02]  /*14fa0*/  FADD.FTZ R156, R156, R187 ;  /* 0x000000bb9c9c7221 */ /* 0x000fe40000010000 */
[----:B------:R-:W4:Y:S01]  /*14fb0*/  MUFU.EX2 R0, R0 ;  /* 0x0000000000007308 */ /* 0x000f220000000800 */
[----:B--2---:R-:W-:Y:S01]  /*14fc0*/  F2FP.PACK_AB R129, R159, R2 ;  /* 0x000000029f81723e */ /* 0x004fe200000000ff */
[----:B------:R-:W-:-:S06]  /*14fd0*/  FADD.FTZ R2, R2, R159 ;  /* 0x0000009f02027221 */ /* 0x000fcc0000010000 */
[----:B------:R-:W-:Y:S01]  /*14fe0*/  MUFU.EX2 R225, R225 ;  /* 0x000000e100e17308 */ /* 0x000fe20000000800 */
[----:B----4-:R-:W-:-:S07]  /*14ff0*/  F2FP.PACK_AB R131, R0, R185 ;  /* 0x000000b90083723e */ /* 0x010fce00000000ff */
[----:B------:R-:W2:Y:S01]  /*15000*/  MUFU.EX2 R186, R186 ;  /* 0x000000ba00ba7308 */ /* 0x000ea20000000800 */
        /* <DEDUP_REMOVED lines=46> */
[C---:B-1----:R-:W-:Y:S07]  /*152f0*/  HMMA.16816.F32 R124, R128.reuse, R4, RZ ;  /* 0x00000004807c723c */ /* 0x042fee00000018ff */
[----:B--2---:R-:W-:Y:S01]  /*15300*/  F2FP.PACK_AB R4, R186, R225 ;  /* 0x000000e1ba04723e */ /* 0x004fe200000000ff */
[----:B------:R-:W-:Y:S01]  /*15310*/  HMMA.16816.F32 R128, R128, R6, RZ ;  /* 0x000000068080723c */ /* 0x000fe200000018ff */
[----:B----4-:R-:W-:Y:S01]  /*15320*/  F2FP.PACK_AB R5, R190, R231 ;  /* 0x000000e7be05723e */ /* 0x010fe200000000ff */
[----:B------:R-:W-:-:S02]  /*15330*/  FADD.FTZ R225, R225, R156 ;  /* 0x0000009ce1e17221 */ /* 0x000fc40000010000 */
[----:B------:R-:W-:Y:S02]  /*15340*/  FADD.FTZ R231, R231, R0 ;  /* 0x00000000e7e77221 */ /* 0x000fe40000010000 */
[----:B------:R-:W-:Y:S01]  /*15350*/  FADD.FTZ R186, R186, R225 ;  /* 0x000000e1baba7221 */ /* 0x000fe20000010000 */
[----:B------:R-:W-:Y:S01]  /*15360*/  F2FP.PACK_AB R6, R184, R191 ;  /* 0x000000bfb806723e */ /* 0x000fe200000000ff */
[----:B------:R-:W-:Y:S01]  /*15370*/  FADD.FTZ R190, R190, R231 ;  /* 0x000000e7bebe7221 */ /* 0x000fe20000010000 */
[----:B------:R-:W-:Y:S01]  /*15380*/  F2FP.PACK_AB R7, R188, R229 ;  /* 0x000000e5bc07723e */ /* 0x000fe200000000ff */
[----:B------:R-:W-:Y:S02]  /*15390*/  FADD.FTZ R191, R191, R186 ;  /* 0x000000babfbf7221 */ /* 0x000fe40000010000 */
[----:B------:R-:W-:Y:S02]  /*153a0*/  FADD.FTZ R229, R229, R190 ;  /* 0x000000bee5e57221 */ /* 0x000fe40000010000 */
[----:B------:R-:W-:-:S02]  /*153b0*/  FADD.FTZ R191, R184, R191 ;  /* 0x000000bfb8bf7221 */ /* 0x000fc40000010000 */
[----:B---3--:R-:W-:Y:S01]  /*153c0*/  HMMA.16816.F32 R28, R4, R8, R28 ;  /* 0x00000008041c723c */ /* 0x008fe2000000181c */
[----:B------:R-:W-:-:S07]  /*153d0*/  FADD.FTZ R229, R188, R229 ;  /* 0x000000e5bce57221 */ /* 0x000fce0000010000 */
[C---:B------:R-:W-:Y:S01]  /*153e0*/  HMMA.16816.F32 R32, R4.reuse, R10, R32 ;  /* 0x0000000a0420723c */ /* 0x040fe20000001820 */
[----:B------:R-:W1:Y:S07]  /*153f0*/  LDSM.16.MT88.4 R8, [R206+0x7880] ;  /* 0x00788000ce08783b */ /* 0x000e6e0000004200 */
[C---:B------:R-:W-:Y:S08]  /*15400*/  HMMA.16816.F32 R152, R4.reuse, R24, R152 ;  /* 0x000000180498723c */ /* 0x040ff00000001898 */
[C---:B------:R-:W-:Y:S01]  /*15410*/  HMMA.16816.F32 R132, R4.reuse, R26, R132 ;  /* 0x0000001a0484723c */ /* 0x040fe20000001884 */
[----:B------:R-:W-:Y:S07]  /*15420*/  LDSM.16.MT88.4 R24, [R208+0x7880] ;  /* 0x00788000d018783b */ /* 0x000fee0000004200 */
[C---:B-----5:R-:W-:Y:S08]  /*15430*/  HMMA.16816.F32 R136, R4.reuse, R16, R136 ;  /* 0x000000100488723c */ /* 0x060ff00000001888 */
[C---:B------:R-:W-:Y:S01]  /*15440*/  HMMA.16816.F32 R140, R4.reuse, R18, R140 ;  /* 0x00000012048c723c */ /* 0x040fe2000000188c */
[----:B------:R-:W2:Y:S07]  /*15450*/  LDSM.16.MT88.4 R16, [R205+0x6080] ;  /* 0x00608000cd10783b */ /* 0x000eae0000004200 */
[C---:B------:R-:W-:Y:S08]  /*15460*/  HMMA.16816.F32 R36, R4.reuse, R12, R36 ;  /* 0x0000000c0424723c */ /* 0x040ff00000001824 */
        /* <DEDUP_REMOVED lines=100> */
.L_x_1150:
[----:B------:R-:W-:Y:S02]  /*15ab0*/  UISETP.NE.AND UP0, UPT, UR7, 0x1, UPT ;  /* 0x000000010700788c */ /* 0x000fe4000bf05270 */
[----:B------:R-:W-:Y:S02]  /*15ac0*/  ULDC.64 UR4, c[0x0][0x330] ;  /* 0x0000cc0000047ab9 */ /* 0x000fe40000000a00 */
[----:B------:R-:W-:-:S07]  /*15ad0*/  UIMAD.WIDE.U32 UR18, UR11, UR4, URZ ;  /* 0x000000040b1272a5 */ /* 0x000fce000f8e003f */
[----:B------:R-:W-:Y:S02]  /*15ae0*/  @UP0 UMOV UR13, UR19 ;  /* 0x00000013000d0c82 */ /* 0x000fe40008000000 */
[----:B------:R-:W-:Y:S02]  /*15af0*/  @UP0 USHF.R.U32.HI UR11, URZ, UR5, UR13 ;  /* 0x000000053f0b0299 */ /* 0x000fe4000801160d */
.L_x_1151:
[----:B------:R-:W-:Y:S02]  /*15b00*/  ULDC UR4, c[0x0][0x32c] ;  /* 0x0000cb0000047ab9 */ /* 0x000fe40000000800 */
[----:B------:R-:W-:-:S04]  /*15b10*/  UIMAD UR4, UR11, UR7, UR4 ;  /* 0x000000070b0472a4 */ /* 0x000fc8000f8e0204 */
[----:B------:R-:W-:-:S04]  /*15b20*/  UISETP.LT.AND UP0, UPT, UR10, UR4, UPT ;  /* 0x000000040a00728c */ /* 0x000fc8000bf01270 */
[----:B------:R-:W-:-:S04]  /*15b30*/  USEL UR10, UR10, UR4, UP0 ;  /* 0x000000040a0a7287 */ /* 0x000fc80008000000 */
.L_x_1149:
        /* <DEDUP_REMOVED lines=8> */
[C---:B------:R-:W-:Y:S01]  /*15bc0*/  IADD3 RZ, P0, R216.reuse, 0x80, RZ ;  /* 0x00000080d8ff7810 */ /* 0x040fe20007f1e0ff */
[----:B------:R-:W-:Y:S01]  /*15bd0*/  IMAD.MOV.U32 R2, RZ, RZ, R3 ;  /* 0x000000ffff027224 */ /* 0x000fe200078e0003 */
[----:B------:R-:W-:Y:S01]  /*15be0*/  IADD3 RZ, P1, R216, 0xc0, RZ ;  /* 0x000000c0d8ff7810 */ /* 0x000fe20007f3e0ff */
[----:B------:R-:W-:Y:S01]  /*15bf0*/  ULDC UR7, c[0x0][0x324] ;  /* 0x0000c90000077ab9 */ /* 0x000fe20000000800 */
[----:B------:R-:W-:Y:S01]  /*15c00*/  MOV R0, R157 ;  /* 0x0000009d00007202 */ /* 0x000fe20000000f00 */
[--C-:B------:R-:W-:Y:S01]  /*15c10*/  IMAD.X R230, RZ, RZ, R223.reuse, P0 ;  /* 0x000000ffffe67224 */ /* 0x100fe200000e06df */
[C---:B------:R-:W-:Y:S01]  /*15c20*/  IADD3 RZ, P0, R220.reuse, 0x40, RZ ;  /* 0x00000040dcff7810 */ /* 0x040fe20007f1e0ff */
[----:B------:R-:W-:Y:S01]  /*15c30*/  IMAD.X R191, RZ, RZ, R223, P1 ;  /* 0x000000ffffbf7224 */ /* 0x000fe200008e06df */
[C---:B------:R-:W-:Y:S01]  /*15c40*/  IADD3 RZ, P1, R220.reuse, 0x80, RZ ;  /* 0x00000080dcff7810 */ /* 0x040fe20007f3e0ff */
[----:B------:R-:W-:Y:S02]  /*15c50*/  ULOP3.LUT UR7, URZ, UR7, URZ, 0x33, !UPT ;  /* 0x000000073f077292 */ /* 0x000fe4000f8e333f */
[--C-:B------:R-:W-:Y:S01]  /*15c60*/  IMAD.X R190, RZ, RZ, R227.reuse, P0 ;  /* 0x000000ffffbe7224 */ /* 0x100fe200000e06e3 */
[----:B------:R-:W-:Y:S01]  /*15c70*/  IADD3 RZ, P0, R220, 0xc0, RZ ;  /* 0x000000c0dcff7810 */ /* 0x000fe20007f1e0ff */
[----:B------:R-:W-:-:S03]  /*15c80*/  IMAD.X R189, RZ, RZ, R227, P1 ;  /* 0x000000ffffbd7224 */ /* 0x000fc600008e06e3 */
[----:B------:R-:W-:Y:S02]  /*15c90*/  IADD3.X R188, RZ, R227, RZ, P0, !PT ;  /* 0x000000e3ffbc7210 */ /* 0x000fe400007fe4ff */
.L_x_1163:
[----:B------:R-:W-:Y:S04]  /*15ca0*/  DEPBAR.LE SB0, 0x0 ;  /* 0x000080000000791a */ /* 0x000fe80000000000 */
[----:B------:R-:W-:Y:S01]  /*15cb0*/  BAR.SYNC.DEFER_BLOCKING 0x0 ;  /* 0x0000000000007b1d */ /* 0x000fe20000010000 */
[----:B------:R-:W-:Y:S06]  /*15cc0*/  UISETP.GT.AND UP0, UPT, UR6, UR12, UPT ;  /* 0x0000000c0600728c */ /* 0x000fec000bf04270 */
[----:B------:R-:W-:Y:S01]  /*15cd0*/  PLOP3.LUT P0, PT, PT, PT, UP0, 0x80, 0x0 ;  /* 0x000000000000781c */ /* 0x000fe20003f0f008 */
[----:B------:R1:W2:Y:S04]  /*15ce0*/  LDSM.16.M88.4 R156, [R214] ;  /* 0x00000000d69c783b */ /* 0x0002a80000000200 */
[----:B------:R1:W3:Y:S04]  /*15cf0*/  LDSM.16.M88.4 R160, [R213+0xa080] ;  /* 0x00a08000d5a0783b */ /* 0x0002e80000000200 */
[----:B------:R1:W4:Y:S04]  /*15d00*/  LDSM.16.M88.4 R164, [R213+0xa880] ;  /* 0x00a88000d5a4783b */ /* 0x0003280000000200 */
[----:B------:R1:W1:Y:S04]  /*15d10*/  LDSM.16.M88.4 R168, [R213+0xb080] ;  /* 0x00b08000d5a8783b */ /* 0x0002680000000200 */
[----:B------:R1:W1:Y:S04]  /*15d20*/  LDSM.16.M88.4 R172, [R212] ;  /* 0x00000000d4ac783b */ /* 0x0002680000000200 */
[----:B------:R1:W1:Y:S04]  /*15d30*/  LDSM.16.M88.4 R176, [R211] ;  /* 0x00000000d3b0783b */ /* 0x0002680000000200 */
[----:B------:R1:W1:Y:S04]  /*15d40*/  LDSM.16.M88.4 R180, [R203] ;  /* 0x00000000cbb4783b */ /* 0x0002680000000200 */
[----:B------:R1:W1:Y:S01]  /*15d50*/  LDSM.16.M88.4 R184, [R202] ;  /* 0x00000000cab8783b */ /* 0x0002620000000200 */
[----:B------:R-:W-:-:S05]  /*15d60*/  @P0 BRA `(.L_x_1153) ;  /* 0x000003d000000947 */ /* 0x000fca0003800000 */
[C---:B------:R-:W-:Y:S01]  /*15d70*/  IADD3 R6, P0, R216.reuse, 0x40, RZ ;  /* 0x00000040d8067810 */ /* 0x040fe20007f1e0ff */
[----:B------:R-:W-:Y:S01]  /*15d80*/  USHF.R.S32.HI UR11, URZ, 0x1f, UR12 ;  /* 0x0000001f3f0b7899 */ /* 0x000fe2000801140c */
[C---:B------:R-:W-:Y:S01]  /*15d90*/  IADD3 R3, R216.reuse, 0xc0, RZ ;  /* 0x000000c0d8037810 */ /* 0x040fe20007ffe0ff */
[----:B------:R-:W-:Y:S01]  /*15da0*/  ULDC.64 UR4, c[0x0][0x208] ;  /* 0x0000820000047ab9 */ /* 0x000fe20000000a00 */
[----:B------:R-:W-:Y:S01]  /*15db0*/  @!P3 IMAD.MOV.U32 R4, RZ, RZ, c[0x0][0x208] ;  /* 0x00008200ff04b624 */ /* 0x000fe200078e00ff */
[----:B------:R-:W-:Y:S01]  /*15dc0*/  UIMAD UR11, UR11, UR4, URZ ;  /* 0x000000040b0b72a4 */ /* 0x000fe2000f8e023f */
[----:B------:R-:W-:Y:S01]  /*15dd0*/  @!P3 IMAD.MOV.U32 R11, RZ, RZ, c[0x0][0x20c] ;  /* 0x00008300ff0bb624 */ /* 0x000fe200078e00ff */
[----:B------:R-:W-:Y:S01]  /*15de0*/  UIMAD.WIDE.U32 UR18, UR12, UR4, URZ ;  /* 0x000000040c1272a5 */ /* 0x000fe2000f8e003f */
[----:B------:R-:W-:Y:S01]  /*15df0*/  IMAD.X R5, RZ, RZ, R223, P0 ;  /* 0x000000ffff057224 */ /* 0x000fe200000e06df */
[----:B------:R-:W-:Y:S04]  /*15e00*/  UIMAD UR11, UR12, UR5, UR11 ;  /* 0x000000050c0b72a4 */ /* 0x000fe8000f8e020b */
[----:B------:R-:W-:Y:S02]  /*15e10*/  UIADD3 UR4, UR19, UR11, URZ ;  /* 0x0000000b13047290 */ /* 0x000fe4000fffe03f */
[----:B------:R-:W-:Y:S02]  /*15e20*/  UIMAD.WIDE.U32 UR18, UR18, 0x30, URZ ;  /* 0x00000030121278a5 */ /* 0x000fe4000f8e003f */
[----:B------:R-:W-:Y:S04]  /*15e30*/  UIMAD UR4, UR4, 0x30, URZ ;  /* 0x00000030040478a4 */ /* 0x000fe8000f8e023f */
[----:B------:R-:W-:Y:S01]  /*15e40*/  IADD3 R9, P2, R216, UR18, RZ ;  /* 0x00000012d8097c10 */ /* 0x000fe2000ff5e0ff */
[----:B------:R-:W-:Y:S01]  /*15e50*/  UIADD3 UR4, UR19, UR4, URZ ;  /* 0x0000000413047290 */ /* 0x000fe2000fffe03f */
[----:B------:R-:W-:Y:S02]  /*15e60*/  @!P3 LEA R13, P1, R4, UR18, 0x5 ;  /* 0x00000012040dbc11 */ /* 0x000fe4000f8228ff */
[----:B------:R-:W-:Y:S03]  /*15e70*/  IADD3 R10, P0, R6, UR18, RZ ;  /* 0x00000012060a7c10 */ /* 0x000fe6000ff1e0ff */
[----:B------:R-:W-:Y:S02]  /*15e80*/  IADD3.X R8, R223, UR4, RZ, P2, !PT ;  /* 0x00000004df087c10 */ /* 0x000fe400097fe4ff */
[----:B------:R-:W-:Y:S02]  /*15e90*/  LOP3.LUT P2, RZ, R215, 0x1, RZ, 0xc0, !PT ;  /* 0x00000001d7ff7812 */ /* 0x000fe4000784c0ff */
[----:B------:R-:W-:Y:S02]  /*15ea0*/  @!P3 LEA.HI.X R11, R4, UR4, R11, 0x5, P1 ;  /* 0x00000004040bbc11 */ /* 0x000fe400088f2c0b */
[C---:B------:R-:W-:Y:S02]  /*15eb0*/  LEA R20, P1, R9.reuse, c[0x0][0x1f8], 0x1 ;  /* 0x00007e0009147a11 */ /* 0x040fe400078208ff */
[----:B------:R-:W-:Y:S02]  /*15ec0*/  IADD3 R4, R216, 0x80, RZ ;  /* 0x00000080d8047810 */ /* 0x000fe40007ffe0ff */
[----:B------:R-:W-:Y:S02]  /*15ed0*/  LEA.HI.X R21, R9, c[0x0][0x1fc], R8, 0x1, P1 ;  /* 0x00007f0009157a11 */ /* 0x000fe400008f0c08 */
[----:B------:R-:W-:Y:S02]  /*15ee0*/  IADD3.X R7, R5, UR4, RZ, P0, !PT ;  /* 0x0000000405077c10 */ /* 0x000fe400087fe4ff */
[----:B------:R-:W-:Y:S01]  /*15ef0*/  LEA R18, P0, R10, c[0x0][0x1f8], 0x1 ;  /* 0x00007e000a127a11 */ /* 0x000fe200078008ff */
[----:B------:R-:W-:Y:S01]  /*15f00*/  @!PT LDS RZ, [RZ] ;  /* 0x00000000fffff984 */ /* 0x000fe20000000800 */
[----:B------:R-:W-:Y:S01]  /*15f10*/  @!PT LDS RZ, [RZ] ;  /* 0x00000000fffff984 */ /* 0x000fe20000000800 */
[----:B------:R-:W-:Y:S01]  /*15f20*/  @!PT LDS RZ, [RZ] ;  /* 0x00000000fffff984 */ /* 0x000fe20000000800 */
[----:B------:R4:W-:Y:S01]  /*15f30*/  LDGSTS.E.BYPASS.LTC128B.128 [R218+0x4080], [R20.64], !P2 ;  /* 0x0408000014da7fae */ /* 0x0009e2000d101d5e */
[----:B------:R-:W-:Y:S02]  /*15f40*/  IADD3 R8, P1, R4, UR18, RZ ;  /* 0x0000001204087c10 */ /* 0x000fe4000ff3e0ff */
[----:B------:R-:W-:Y:S02]  /*15f50*/  LEA.HI.X R19, R10, c[0x0][0x1fc], R7, 0x1, P0 ;  /* 0x00007f000a137a11 */ /* 0x000fe400000f0c07 */
[----:B------:R-:W-:Y:S02]  /*15f60*/  IADD3.X R7, R230, UR4, RZ, P1, !PT ;  /* 0x00000004e6077c10 */ /* 0x000fe40008ffe4ff */
[C---:B------:R-:W-:Y:S01]  /*15f70*/  LEA R16, P1, R8.reuse, c[0x0][0x1f8], 0x1 ;  /* 0x00007e0008107a11 */ /* 0x040fe200078208ff */
[----:B------:R4:W-:Y:S01]  /*15f80*/  LDGSTS.E.BYPASS.LTC128B.128 [R218+0x5880], [R18.64], !P6 ;  /* 0x0588000012da7fae */ /* 0x0009e2000f101d5e */
[----:B------:R-:W-:Y:S02]  /*15f90*/  IADD3 R10, P0, R3, UR18, RZ ;  /* 0x00000012030a7c10 */ /* 0x000fe4000ff1e0ff */
[----:B------:R-:W-:Y:S02]  /*15fa0*/  LEA.HI.X R17, R8, c[0x0][0x1fc], R7, 0x1, P1 ;  /* 0x00007f0008117a11 */ /* 0x000fe400008f0c07 */
[----:B------:R-:W-:Y:S02]  /*15fb0*/  @!P3 IADD3 R7, P1, R13, R216, RZ ;  /* 0x000000d80d07b210 */ /* 0x000fe40007f3e0ff */
[----:B------:R-:W-:Y:S01]  /*15fc0*/  IADD3.X R9, R191, UR4, RZ, P0, !PT ;  /* 0x00000004bf097c10 */ /* 0x000fe200087fe4ff */
[----:B------:R4:W-:Y:S01]  /*15fd0*/  LDGSTS.E.BYPASS.LTC128B.128 [R218+0x7080], [R16.64], !P5 ;  /* 0x0708000010da7fae */ /* 0x0009e2000e901d5e */
[C---:B------:R-:W-:Y:S04]  /*15fe0*/  LEA R14, P0, R10.reuse, c[0x0][0x1f8], 0x1 ;  /* 0x00007e000a0e7a11 */ /* 0x040fe800078008ff */
[----:B------:R-:W-:Y:S02]  /*15ff0*/  LEA.HI.X R15, R10, c[0x0][0x1fc], R9, 0x1, P0 ;  /* 0x00007f000a0f7a11 */ /* 0x000fe400000f0c09 */
[----:B------:R-:W-:Y:S01]  /*16000*/  @!P3 IADD3 R8, P0, R13, R6, RZ ;  /* 0x000000060d08b210 */ /* 0x000fe20007f1e0ff */
[----:B------:R-:W-:Y:S01]  /*16010*/  @!P3 IMAD.X R6, R11, 0x1, R223, P1 ;  /* 0x000000010b06b824 */ /* 0x000fe200008e06df */
[----:B------:R-:W-:Y:S01]  /*16020*/  @!P3 LEA R22, P1, R7, c[0x0][0x1f8], 0x1 ;  /* 0x00007e000716ba11 */ /* 0x000fe200078208ff */
[----:B------:R4:W-:Y:S02]  /*16030*/  LDGSTS.E.BYPASS.LTC128B.128 [R218+0x8880], [R14.64], !P4 ;  /* 0x088800000eda7fae */ /* 0x0009e4000e101d5e */
[----:B------:R-:W-:Y:S01]  /*16040*/  @!P3 IMAD.X R5, R11, 0x1, R5, P0 ;  /* 0x000000010b05b824 */ /* 0x000fe200000e0605 */
[----:B------:R-:W-:Y:S02]  /*16050*/  @!P3 LEA.HI.X R23, R7, c[0x0][0x1fc], R6, 0x1, P1 ;  /* 0x00007f000717ba11 */ /* 0x000fe400008f0c06 */
[C---:B------:R-:W-:Y:S02]  /*16060*/  @!P3 IADD3 R4, P1, R13.reuse, R4, RZ ;  /* 0x000000040d04b210 */ /* 0x040fe40007f3e0ff */
[C---:B------:R-:W-:Y:S01]  /*16070*/  @!P3 LEA R24, P0, R8.reuse, c[0x0][0x1f8], 0x1 ;  /* 0x00007e000818ba11 */ /* 0x040fe200078008ff */
[----:B------:R4:W-:Y:S03]  /*16080*/  @!P3 LDGSTS.E.BYPASS.LTC128B.128 [R218+0x5080], [R22.64], !P2 ;  /* 0x0508000016dabfae */ /* 0x0009e6000d101d5e */
[----:B------:R-:W-:Y:S02]  /*16090*/  @!P3 LEA.HI.X R25, R8, c[0x0][0x1fc], R5, 0x1, P0 ;  /* 0x00007f000819ba11 */ /* 0x000fe400000f0c05 */
[----:B------:R-:W-:Y:S01]  /*160a0*/  @!P3 IADD3 R13, P0, R13, R3, RZ ;  /* 0x000000030d0db210 */ /* 0x000fe20007f1e0ff */
[C---:B------:R-:W-:Y:S01]  /*160b0*/  @!P3 IMAD.X R3, R11.reuse, 0x1, R230, P1 ;  /* 0x000000010b03b824 */ /* 0x040fe200008e06e6 */
[C---:B------:R-:W-:Y:S01]  /*160c0*/  @!P3 LEA R8, P1, R4.reuse, c[0x0][0x1f8], 0x1 ;  /* 0x00007e000408ba11 */ /* 0x040fe200078208ff */
[----:B------:R4:W-:Y:S02]  /*160d0*/  @!P3 LDGSTS.E.BYPASS.LTC128B.128 [R218+0x6880], [R24.64], !P6 ;  /* 0x0688000018dabfae */ /* 0x0009e4000f101d5e */
[----:B------:R-:W-:Y:S01]  /*160e0*/  @!P3 IMAD.X R6, R11, 0x1, R191, P0 ;  /* 0x000000010b06b824 */ /* 0x000fe200000e06bf */
[----:B------:R-:W-:Y:S02]  /*160f0*/  @!P3 LEA.HI.X R9, R4, c[0x0][0x1fc], R3, 0x1, P1 ;  /* 0x00007f000409ba11 */ /* 0x000fe400008f0c03 */
[C---:B------:R-:W-:Y:S03]  /*16100*/  @!P3 LEA R10, P0, R13.reuse, c[0x0][0x1f8], 0x1 ;  /* 0x00007e000d0aba11 */ /* 0x040fe600078008ff */
[----:B------:R4:W-:Y:S01]  /*16110*/  @!P3 LDGSTS.E.BYPASS.LTC128B.128 [R218+0x8080], [R8.64], !P5 ;  /* 0x0808000008dabfae */ /* 0x0009e2000e901d5e */
[----:B------:R-:W-:Y:S05]  /*16120*/  @!P3 LEA.HI.X R11, R13, c[0x0][0x1fc], R6, 0x1, P0 ;  /* 0x00007f000d0bba11 */ /* 0x000fea00000f0c06 */
[----:B------:R4:W-:Y:S04]  /*16130*/  @!P3 LDGSTS.E.BYPASS.LTC128B.128 [R218+0x9880], [R10.64], !P4 ;  /* 0x098800000adabfae */ /* 0x0009e8000e101d5e */
.L_x_1153:
[C---:B--23--:R-:W-:Y:S01]  /*16140*/  HMMA.16816.F32 R4, R156.reuse, R160, RZ ;  /* 0x000000a09c04723c */ /* 0x04cfe200000018ff */
[----:B------:R-:W0:Y:S01]  /*16150*/  LDGDEPBAR ;  /* 0x00000000000079af */ /* 0x000e220000000000 */
[----:B------:R-:W-:Y:S06]  /*16160*/  UISETP.GT.AND UP0, UPT, UR12, UR6, UPT ;  /* 0x000000060c00728c */ /* 0x000fec000bf04270 */
[C---:B----4-:R-:W-:Y:S01]  /*16170*/  HMMA.16816.F32 R8, R156.reuse, R162, RZ ;  /* 0x000000a29c08723c */ /* 0x050fe200000018ff */
[----:B------:R-:W-:Y:S01]  /*16180*/  LDSM.16.M88.4 R160, [R210] ;  /* 0x00000000d2a0783b */ /* 0x000fe20000000200 */
[----:B------:R-:W-:Y:S06]  /*16190*/  PLOP3.LUT P0, PT, PT, PT, UP0, 0x40, 0x0 ;  /* 0x000000000000781c */ /* 0x000fec0003f0e808 */
[C---:B------:R-:W-:Y:S08]  /*161a0*/  HMMA.16816.F32 R12, R156.reuse, R164, RZ ;  /* 0x000000a49c0c723c */ /* 0x040ff000000018ff */
[C---:B------:R-:W-:Y:S01]  /*161b0*/  HMMA.16816.F32 R16, R156.reuse, R166, RZ ;  /* 0x000000a69c10723c */ /* 0x040fe200000018ff */
[----:B------:R-:W2:Y:S07]  /*161c0*/  LDSM.16.M88.4 R164, [R207+0xa080] ;  /* 0x00a08000cfa4783b */ /* 0x000eae0000000200 */
[C---:B-1----:R-:W-:Y:S08]  /*161d0*/  HMMA.16816.F32 R20, R156.reuse, R168, RZ ;  /* 0x000000a89c14723c */ /* 0x042ff000000018ff */
[----:B------:R-:W-:Y:S01]  /*161e0*/  HMMA.16816.F32 R24, R156, R170, RZ ;  /* 0x000000aa9c18723c */ /* 0x000fe200000018ff */
[----:B------:R-:W1:Y:S05]  /*161f0*/  LDSM.16.M88.4 R156, [R207+0xa880] ;  /* 0x00a88000cf9c783b */ /* 0x000e6a0000000200 */
[----:B------:R-:W3:Y:S02]  /*16200*/  LDSM.16.M88.4 R168, [R207+0xb080] ;  /* 0x00b08000cfa8783b */ /* 0x000ee40000000200 */
[C---:B------:R-:W-:Y:S08]  /*16210*/  HMMA.16816.F32 R4, R172.reuse, R176, R4 ;  /* 0x000000b0ac04723c */ /* 0x040ff00000001804 */
[C---:B------:R-:W-:Y:S01]  /*16220*/  HMMA.16816.F32 R8, R172.reuse, R178, R8 ;  /* 0x000000b2ac08723c */ /* 0x040fe20000001808 */
[----:B------:R-:W-:Y:S07]  /*16230*/  LDSM.16.M88.4 R176, [R209] ;  /* 0x00000000d1b0783b */ /* 0x000fee0000000200 */
[C---:B------:R-:W-:Y:S08]  /*16240*/  HMMA.16816.F32 R12, R172.reuse, R180, R12 ;  /* 0x000000b4ac0c723c */ /* 0x040ff0000000180c */
[C---:B------:R-:W-:Y:S01]  /*16250*/  HMMA.16816.F32 R16, R172.reuse, R182, R16 ;  /* 0x000000b6ac10723c */ /* 0x040fe20000001810 */
[----:B------:R-:W4:Y:S07]  /*16260*/  LDSM.16.M88.4 R180, [R201] ;  /* 0x00000000c9b4783b */ /* 0x000f2e0000000200 */
[C---:B------:R-:W-:Y:S08]  /*16270*/  HMMA.16816.F32 R20, R172.reuse, R184, R20 ;  /* 0x000000b8ac14723c */ /* 0x040ff00000001814 */
[----:B------:R-:W-:Y:S01]  /*16280*/  HMMA.16816.F32 R24, R172, R186, R24 ;  /* 0x000000baac18723c */ /* 0x000fe20000001818 */
[----:B------:R-:W5:Y:S05]  /*16290*/  LDSM.16.M88.4 R172, [R201+0x800] ;  /* 0x00080000c9ac783b */ /* 0x000f6a0000000200 */
[----:B------:R-:W4:Y:S02]  /*162a0*/  LDSM.16.M88.4 R184, [R201+0x1000] ;  /* 0x00100000c9b8783b */ /* 0x000f240000000200 */
[C---:B--2---:R-:W-:Y:S08]  /*162b0*/  HMMA.16816.F32 R4, R160.reuse, R164, R4 ;  /* 0x000000a4a004723c */ /* 0x044ff00000001804 */
[C---:B------:R-:W-:Y:S01]  /*162c0*/  HMMA.16816.F32 R8, R160.reuse, R166, R8 ;  /* 0x000000a6a008723c */ /* 0x040fe20000001808 */
[----:B------:R-:W-:Y:S07]  /*162d0*/  LDSM.16.M88.4 R164, [R213+0xb880] ;  /* 0x00b88000d5a4783b */ /* 0x000fee0000000200 */
[C---:B-1----:R-:W-:Y:S08]  /*162e0*/  HMMA.16816.F32 R12, R160.reuse, R156, R12 ;  /* 0x0000009ca00c723c */ /* 0x042ff0000000180c */
[C---:B------:R-:W-:Y:S01]  /*162f0*/  HMMA.16816.F32 R16, R160.reuse, R158, R16 ;  /* 0x0000009ea010723c */ /* 0x040fe20000001810 */
[----:B------:R-:W1:Y:S07]  /*16300*/  LDSM.16.M88.4 R156, [R214+0x4000] ;  /* 0x00400000d69c783b */ /* 0x000e6e0000000200 */
[C---:B---3--:R-:W-:Y:S08]  /*16310*/  HMMA.16816.F32 R20, R160.reuse, R168, R20 ;  /* 0x000000a8a014723c */ /* 0x048ff00000001814 */
[----:B------:R-:W-:Y:S01]  /*16320*/  HMMA.16816.F32 R24, R160, R170, R24 ;  /* 0x000000aaa018723c */ /* 0x000fe20000001818 */
[----:B------:R-:W2:Y:S05]  /*16330*/  LDSM.16.M88.4 R160, [R213+0xc080] ;  /* 0x00c08000d5a0783b */ /* 0x000eaa0000000200 */
[----:B------:R-:W3:Y:S02]  /*16340*/  LDSM.16.M88.4 R168, [R213+0xc880] ;  /* 0x00c88000d5a8783b */ /* 0x000ee40000000200 */
[C---:B----4-:R-:W-:Y:S08]  /*16350*/  HMMA.16816.F32 R4, R176.reuse, R180, R4 ;  /* 0x000000b4b004723c */ /* 0x050ff00000001804 */
[C---:B------:R-:W-:Y:S01]  /*16360*/  HMMA.16816.F32 R8, R176.reuse, R182, R8 ;  /* 0x000000b6b008723c */ /* 0x040fe20000001808 */
[----:B------:R-:W-:Y:S07]  /*16370*/  LDSM.16.M88.4 R180, [R200] ;  /* 0x00000000c8b4783b */ /* 0x000fee0000000200 */
[C---:B-----5:R-:W-:Y:S08]  /*16380*/  HMMA.16816.F32 R12, R176.reuse, R172, R12 ;  /* 0x000000acb00c723c */ /* 0x060ff0000000180c */
[C---:B------:R-:W-:Y:S01]  /*16390*/  HMMA.16816.F32 R16, R176.reuse, R174, R16 ;  /* 0x000000aeb010723c */ /* 0x040fe20000001810 */
[----:B------:R-:W4:Y:S07]  /*163a0*/  LDSM.16.M88.4 R172, [R212+0x4000] ;  /* 0x00400000d4ac783b */ /* 0x000f2e0000000200 */
[C---:B------:R-:W-:Y:S08]  /*163b0*/  HMMA.16816.F32 R20, R176.reuse, R184, R20 ;  /* 0x000000b8b014723c */ /* 0x040ff00000001814 */
[----:B------:R-:W-:Y:S01]  /*163c0*/  HMMA.16816.F32 R24, R176, R186, R24 ;  /* 0x000000bab018723c */ /* 0x000fe20000001818 */
[----:B------:R-:W5:Y:S05]  /*163d0*/  LDSM.16.M88.4 R176, [R199] ;  /* 0x00000000c7b0783b */ /* 0x000f6a0000000200 */
[----:B------:R-:W4:Y:S02]  /*163e0*/  LDSM.16.M88.4 R184, [R198] ;  /* 0x00000000c6b8783b */ /* 0x000f240000000200 */
        /* <DEDUP_REMOVED lines=12> */
[----:B------:R-:W-:Y:S07]  /*164b0*/  LDSM.16.M88.4 R180, [R201+0x1800] ;  /* 0x00180000c9b4783b */ /* 0x000fee0000000200 */
[C---:B-----5:R-:W-:Y:S08]  /*164c0*/  HMMA.16816.F32 R12, R172.reuse, R176, R12 ;  /* 0x000000b0ac0c723c */ /* 0x060ff0000000180c */
[C---:B------:R-:W-:Y:S01]  /*164d0*/  HMMA.16816.F32 R16, R172.reuse, R178, R16 ;  /* 0x000000b2ac10723c */ /* 0x040fe20000001810 */
[----:B------:R-:W4:Y:S07]  /*164e0*/  LDSM.16.M88.4 R176, [R209+0x4000] ;  /* 0x00400000d1b0783b */ /* 0x000f2e0000000200 */
[C---:B------:R-:W-:Y:S08]  /*164f0*/  HMMA.16816.F32 R20, R172.reuse, R184, R20 ;  /* 0x000000b8ac14723c */ /* 0x040ff00000001814 */
[----:B------:R-:W-:Y:S01]  /*16500*/  HMMA.16816.F32 R24, R172, R186, R24 ;  /* 0x000000baac18723c */ /* 0x000fe20000001818 */
[----:B------:R-:W5:Y:S05]  /*16510*/  LDSM.16.M88.4 R172, [R201+0x2000] ;  /* 0x00200000c9ac783b */ /* 0x000f6a0000000200 */
[----:B------:R-:W4:Y:S02]  /*16520*/  LDSM.16.M88.4 R184, [R201+0x2800] ;  /* 0x00280000c9b8783b */ /* 0x000f240000000200 */
        /* <DEDUP_REMOVED lines=80> */
[C---:B-1----:R-:W-:Y:S01]  /*16a30*/  HMMA.16816.F32 R4, R160.reuse, R164, R4 ;  /* 0x000000a4a004723c */ /* 0x042fe20000001804 */
[----:B------:R-:W-:Y:S04]  /*16a40*/  DEPBAR.LE SB0, 0x0 ;  /* 0x000080000000791a */ /* 0x000fe80000000000 */
[----:B------:R-:W-:Y:S03]  /*16a50*/  BAR.SYNC.DEFER_BLOCKING 0x0 ;  /* 0x0000000000007b1d */ /* 0x000fe60000010000 */
[C---:B------:R-:W-:Y:S08]  /*16a60*/  HMMA.16816.F32 R8, R160.reuse, R166, R8 ;  /* 0x000000a6a008723c */ /* 0x040ff00000001808 */
[C---:B--2---:R-:W-:Y:S08]  /*16a70*/  HMMA.16816.F32 R12, R160.reuse, R156, R12 ;  /* 0x0000009ca00c723c */ /* 0x044ff0000000180c */
[C---:B------:R-:W-:Y:S08]  /*16a80*/  HMMA.16816.F32 R16, R160.reuse, R158, R16 ;  /* 0x0000009ea010723c */ /* 0x040ff00000001810 */
[C---:B---3--:R-:W-:Y:S08]  /*16a90*/  HMMA.16816.F32 R20, R160.reuse, R168, R20 ;  /* 0x000000a8a014723c */ /* 0x048ff00000001814 */
[----:B------:R-:W-:Y:S08]  /*16aa0*/  HMMA.16816.F32 R24, R160, R170, R24 ;  /* 0x000000aaa018723c */ /* 0x000ff00000001818 */
[C---:B----4-:R-:W-:Y:S08]  /*16ab0*/  HMMA.16816.F32 R4, R176.reuse, R180, R4 ;  /* 0x000000b4b004723c */ /* 0x050ff00000001804 */
[C---:B------:R-:W-:Y:S08]  /*16ac0*/  HMMA.16816.F32 R8, R176.reuse, R182, R8 ;  /* 0x000000b6b008723c */ /* 0x040ff00000001808 */
[C---:B-----5:R-:W-:Y:S08]  /*16ad0*/  HMMA.16816.F32 R12, R176.reuse, R172, R12 ;  /* 0x000000acb00c723c */ /* 0x060ff0000000180c */
[C---:B------:R-:W-:Y:S08]  /*16ae0*/  HMMA.16816.F32 R16, R176.reuse, R174, R16 ;  /* 0x000000aeb010723c */ /* 0x040ff00000001810 */
[C---:B------:R-:W-:Y:S08]  /*16af0*/  HMMA.16816.F32 R20, R176.reuse, R184, R20 ;  /* 0x000000b8b014723c */ /* 0x040ff00000001814 */
[----:B------:R-:W-:Y:S01]  /*16b00*/  HMMA.16816.F32 R24, R176, R186, R24 ;  /* 0x000000bab018723c */ /* 0x000fe20000001818 */
[----:B------:R-:W-:-:S07]  /*16b10*/  @P0 BRA `(.L_x_1154) ;  /* 0x0000041000000947 */ /* 0x000fce0003800000 */
[----:B------:R-:W-:Y:S01]  /*16b20*/  IADD3 R158, -R228, 0x30, RZ ;  /* 0x00000030e49e7810 */ /* 0x000fe20007ffe1ff */
[----:B------:R-:W-:Y:S01]  /*16b30*/  UIADD3 UR13, UR12, -0x1, URZ ;  /* 0xffffffff0c0d7890 */ /* 0x000fe2000fffe03f */
[----:B------:R-:W-:Y:S01]  /*16b40*/  IADD3 R157, R220, 0x40, RZ ;  /* 0x00000040dc9d7810 */ /* 0x000fe20007ffe0ff */
[----:B------:R-:W-:Y:S01]  /*16b50*/  ULDC.64 UR4, c[0x0][0x1e0] ;  /* 0x0000780000047ab9 */ /* 0x000fe20000000a00 */
[----:B------:R-:W-:Y:S01]  /*16b60*/  ISETP.GE.AND P1, PT, R158, 0x1, PT ;  /* 0x000000019e00780c */ /* 0x000fe20003f26270 */
[----:B------:R-:W-:Y:S01]  /*16b70*/  USHF.R.S32.HI UR11, URZ, 0x1f, UR13 ;  /* 0x0000001f3f0b7899 */ /* 0x000fe2000801140d */
[C---:B------:R-:W-:Y:S01]  /*16b80*/  IADD3 R156, R220.reuse, 0x80, RZ ;  /* 0x00000080dc9c7810 */ /* 0x040fe20007ffe0ff */
[----:B------:R-:W-:Y:S02]  /*16b90*/  UIMAD.WIDE.U32 UR18, UR13, UR4, URZ ;  /* 0x000000040d1272a5 */ /* 0x000fe4000f8e003f */
[----:B------:R-:W-:Y:S04]  /*16ba0*/  UIMAD UR11, UR11, UR4, URZ ;  /* 0x000000040b0b72a4 */ /* 0x000fe8000f8e023f */
[----:B------:R-:W-:Y:S04]  /*16bb0*/  UIMAD UR11, UR13, UR5, UR11 ;  /* 0x000000050d0b72a4 */ /* 0x000fe8000f8e020b */
[----:B------:R-:W-:Y:S02]  /*16bc0*/  UIADD3 UR11, UR19, UR11, URZ ;  /* 0x0000000b130b7290 */ /* 0x000fe4000fffe03f */
[----:B------:R-:W-:Y:S02]  /*16bd0*/  UIMAD.WIDE.U32 UR18, UR18, 0x30, URZ ;  /* 0x00000030121278a5 */ /* 0x000fe4000f8e003f */
[----:B------:R-:W-:Y:S04]  /*16be0*/  UIMAD UR4, UR11, 0x30, URZ ;  /* 0x000000300b0478a4 */ /* 0x000fe8000f8e023f */
[----:B------:R-:W-:Y:S01]  /*16bf0*/  @P1 IADD3 R164, P0, R220, UR18, RZ ;  /* 0x00000012dca41c10 */ /* 0x000fe2000ff1e0ff */
[----:B------:R-:W-:Y:S06]  /*16c00*/  UIADD3 UR4, UR19, UR4, URZ ;  /* 0x0000000413047290 */ /* 0x000fec000fffe03f */
[----:B------:R-:W-:Y:S02]  /*16c10*/  @P1 IADD3.X R161, R227, UR4, RZ, P0, !PT ;  /* 0x00000004e3a11c10 */ /* 0x000fe400087fe4ff */
[----:B------:R-:W-:Y:S04]  /*16c20*/  @P1 IADD3 R162, P0, R157, UR18, RZ ;  /* 0x000000129da21c10 */ /* 0x000fe8000ff1e0ff */
[----:B------:R-:W-:Y:S02]  /*16c30*/  @P1 IADD3.X R3, R190, UR4, RZ, P0, !PT ;  /* 0x00000004be031c10 */ /* 0x000fe400087fe4ff */
[----:B------:R-:W-:Y:S04]  /*16c40*/  @P1 IADD3 R160, P0, R156, UR18, RZ ;  /* 0x000000129ca01c10 */ /* 0x000fe8000ff1e0ff */
[----:B------:R-:W-:Y:S02]  /*16c50*/  @P1 IADD3.X R159, R189, UR4, RZ, P0, !PT ;  /* 0x00000004bd9f1c10 */ /* 0x000fe400087fe4ff */
[C---:B------:R-:W-:Y:S04]  /*16c60*/  @P1 LEA R166, P0, R164.reuse, c[0x0][0x1c8], 0x1 ;  /* 0x00007200a4a61a11 */ /* 0x040fe800078008ff */
[----:B------:R-:W-:Y:S02]  /*16c70*/  @P1 LEA.HI.X R167, R164, c[0x0][0x1cc], R161, 0x1, P0 ;  /* 0x00007300a4a71a11 */ /* 0x000fe400000f0ca1 */
[C---:B------:R-:W-:Y:S04]  /*16c80*/  @P1 LEA R164, P0, R162.reuse, c[0x0][0x1c8], 0x1 ;  /* 0x00007200a2a41a11 */ /* 0x040fe800078008ff */
[----:B------:R-:W-:Y:S02]  /*16c90*/  @P1 LEA.HI.X R165, R162, c[0x0][0x1cc], R3, 0x1, P0 ;  /* 0x00007300a2a51a11 */ /* 0x000fe400000f0c03 */
[----:B------:R-:W-:Y:S02]  /*16ca0*/  @P1 LEA R162, P0, R160, c[0x0][0x1c8], 0x1 ;  /* 0x00007200a0a21a11 */ /* 0x000fe400078008ff */
[----:B------:R-:W-:Y:S02]  /*16cb0*/  IADD3 R3, R220, 0xc0, RZ ;  /* 0x000000c0dc037810 */ /* 0x000fe40007ffe0ff */
[----:B------:R-:W-:Y:S02]  /*16cc0*/  @P1 LEA.HI.X R163, R160, c[0x0][0x1cc], R159, 0x1, P0 ;  /* 0x00007300a0a31a11 */ /* 0x000fe400000f0c9f */
[----:B------:R-:W-:Y:S04]  /*16cd0*/  @P1 IADD3 R160, P0, R3, UR18, RZ ;  /* 0x0000001203a01c10 */ /* 0x000fe8000ff1e0ff */
[----:B------:R-:W-:Y:S02]  /*16ce0*/  @P1 IADD3.X R159, R188, UR4, RZ, P0, !PT ;  /* 0x00000004bc9f1c10 */ /* 0x000fe400087fe4ff */
[C---:B------:R-:W-:Y:S04]  /*16cf0*/  @P1 LEA R168, P0, R160.reuse, c[0x0][0x1c8], 0x1 ;  /* 0x00007200a0a81a11 */ /* 0x040fe800078008ff */
[----:B------:R-:W-:Y:S02]  /*16d00*/  @P1 LEA.HI.X R169, R160, c[0x0][0x1cc], R159, 0x1, P0 ;  /* 0x00007300a0a91a11 */ /* 0x000fe400000f0c9f */
[----:B------:R-:W-:Y:S11]  /*16d10*/  ISETP.GE.AND P0, PT, R158, 0x21, PT ;  /* 0x000000219e00780c */ /* 0x000ff60003f06270 */
[----:B------:R-:W-:Y:S02]  /*16d20*/  @!UPT UIADD3 URZ, URZ, URZ, URZ ;  /* 0x0000003f3f3ff290 */ /* 0x000fe4000fffe03f */
[----:B------:R-:W-:Y:S05]  /*16d30*/  VOTEU.ANY UP0, P0 ;  /* 0x00000000003f7886 */ /* 0x000fea0000000100 */
[----:B------:R-:W-:Y:S04]  /*16d40*/  @UP0 UIADD3 UR18, UP1, UR9, UR18, URZ ;  /* 0x0000001209120290 */ /* 0x000fe8000ff3e03f */
[----:B------:R-:W-:Y:S02]  /*16d50*/  @UP0 UIADD3.X UR4, UR4, UR8, URZ, UP1, !UPT ;  /* 0x0000000804040290 */ /* 0x000fe40008ffe43f */
[----:B------:R-:W-:Y:S04]  /*16d60*/  @P0 IADD3 R159, P2, R220, UR18, RZ ;  /* 0x00000012dc9f0c10 */ /* 0x000fe8000ff5e0ff */
[----:B------:R-:W-:Y:S02]  /*16d70*/  @P0 IADD3.X R158, R227, UR4, RZ, P2, !PT ;  /* 0x00000004e39e0c10 */ /* 0x000fe400097fe4ff */
[C---:B------:R-:W-:Y:S04]  /*16d80*/  @P0 LEA R160, P2, R159.reuse, c[0x0][0x1c8], 0x1 ;  /* 0x000072009fa00a11 */ /* 0x040fe800078408ff */
[----:B------:R-:W-:Y:S02]  /*16d90*/  @P0 LEA.HI.X R161, R159, c[0x0][0x1cc], R158, 0x1, P2 ;  /* 0x000073009fa10a11 */ /* 0x000fe400010f0c9e */
        /* <DEDUP_REMOVED lines=12> */
[----:B------:R-:W-:Y:S11]  /*16e60*/  LOP3.LUT P2, RZ, R215, 0x1, RZ, 0xc0, !PT ;  /* 0x00000001d7ff7812 */ /* 0x000ff6000784c0ff */
[----:B------:R-:W-:Y:S02]  /*16e70*/  @!UPT UIADD3 URZ, URZ, URZ, URZ ;  /* 0x0000003f3f3ff290 */ /* 0x000fe4000fffe03f */
[----:B------:R-:W-:Y:S01]  /*16e80*/  @!PT LDS RZ, [RZ] ;  /* 0x00000000fffff984 */ /* 0x000fe20000000800 */
[----:B------:R-:W-:Y:S01]  /*16e90*/  @!PT LDS RZ, [RZ] ;  /* 0x00000000fffff984 */ /* 0x000fe20000000800 */
[----:B------:R-:W-:Y:S01]  /*16ea0*/  @!PT LDS RZ, [RZ] ;  /* 0x00000000fffff984 */ /* 0x000fe20000000800 */
[----:B------:R1:W-:Y:S05]  /*16eb0*/  @P1 LDGSTS.E.BYPASS.LTC128B.128 [R218+0xa080], [R166.64], !P2 ;  /* 0x0a080000a6da1fae */ /* 0x0003ea000d101d5e */
[----:B------:R1:W-:Y:S05]  /*16ec0*/  @P1 LDGSTS.E.BYPASS.LTC128B.128 [R218+0xb880], [R164.64], !P6 ;  /* 0x0b880000a4da1fae */ /* 0x0003ea000f101d5e */
[----:B------:R1:W-:Y:S05]  /*16ed0*/  @P1 LDGSTS.E.BYPASS.LTC128B.128 [R218+0xd080], [R162.64], !P5 ;  /* 0x0d080000a2da1fae */ /* 0x0003ea000e901d5e */
[----:B------:R1:W-:Y:S05]  /*16ee0*/  @P1 LDGSTS.E.BYPASS.LTC128B.128 [R218+0xe880], [R168.64], !P4 ;  /* 0x0e880000a8da1fae */ /* 0x0003ea000e101d5e */
[----:B------:R1:W-:Y:S05]  /*16ef0*/  @P0 LDGSTS.E.BYPASS.LTC128B.128 [R218+0xb080], [R160.64], !P2 ;  /* 0x0b080000a0da0fae */ /* 0x0003ea000d101d5e */
[----:B------:R1:W-:Y:S05]  /*16f00*/  @P0 LDGSTS.E.BYPASS.LTC128B.128 [R218+0xc880], [R170.64], !P6 ;  /* 0x0c880000aada0fae */ /* 0x0003ea000f101d5e */
[----:B------:R1:W-:Y:S05]  /*16f10*/  @P0 LDGSTS.E.BYPASS.LTC128B.128 [R218+0xe080], [R158.64], !P5 ;  /* 0x0e0800009eda0fae */ /* 0x0003ea000e901d5e */
[----:B------:R1:W-:Y:S02]  /*16f20*/  @P0 LDGSTS.E.BYPASS.LTC128B.128 [R218+0xf880], [R172.64], !P4 ;  /* 0x0f880000acda0fae */ /* 0x0003e4000e101d5e */
.L_x_1154:
[----:B------:R-:W-:Y:S01]  /*16f30*/  UISETP.NE.AND UP1, UPT, UR26, URZ, UPT ;  /* 0x0000003f1a00728c */ /* 0x000fe2000bf25270 */
[----:B------:R-:W0:Y:S01]  /*16f40*/  LDGDEPBAR ;  /* 0x00000000000079af */ /* 0x000e220000000000 */
[----:B-1----:R-:W-:Y:S01]  /*16f50*/  IMAD.MOV.U32 R163, RZ, RZ, R219 ;  /* 0x000000ffffa37224 */ /* 0x002fe200078e00db */
[----:B------:R-:W-:Y:S02]  /*16f60*/  UIMAD UR4, UR12, -0x30, URZ ;  /* 0xffffffd00c0478a4 */ /* 0x000fe4000f8e023f */
[----:B------:R-:W-:Y:S01]  /*16f70*/  UISETP.NE.AND UP0, UPT, UR25, URZ, UPT ;  /* 0x0000003f1900728c */ /* 0x000fe2000bf05270 */
[----:B------:R-:W-:Y:S02]  /*16f80*/  PLOP3.LUT P1, PT, PT, PT, UP1, 0x80, 0x0 ;  /* 0x000000000000781c */ /* 0x000fe40003f2f018 */
[----:B------:R-:W-:Y:S01]  /*16f90*/  PLOP3.LUT P0, PT, PT, PT, UP1, 0x80, 0x0 ;  /* 0x000000000000781c */ /* 0x000fe20003f0f018 */
[----:B------:R-:W-:Y:S05]  /*16fa0*/  IMAD.U32 R157, RZ, RZ, UR4 ;  /* 0x00000004ff9d7e24 */ /* 0x000fea000f8e00ff */
[C---:B------:R-:W-:Y:S05]  /*16fb0*/  IADD3 R156, -R224.reuse, 0x1, R157 ;  /* 0x00000001e09c7810 */ /* 0x040fea0007ffe19d */
[----:B------:R-:W-:Y:S05]  /*16fc0*/  @P1 IMAD.HI.U32 R3, R219, c[0x0][0x2c8], RZ ;  /* 0x0000b200db031a27 */ /* 0x000fea00078e00ff */
[----:B------:R-:W-:Y:S01]  /*16fd0*/  @P0 SHF.R.U32.HI R163, RZ, c[0x0][0x2cc], R3 ;  /* 0x0000b300ffa30a19 */ /* 0x000fe20000011603 */
[----:B------:R-:W-:Y:S01]  /*16fe0*/  IMAD.U32 R3, RZ, RZ, UR23 ;  /* 0x00000017ff037e24 */ /* 0x000fe2000f8e00ff */
[----:B------:R-:W-:Y:S03]  /*16ff0*/  PLOP3.LUT P0, PT, PT, PT, UP0, 0x40, 0x0 ;  /* 0x000000000000781c */ /* 0x000fe60003f0e808 */
[----:B------:R-:W1:Y:S01]  /*17000*/  SHFL.IDX PT, R159, R163, RZ, 0x1c1f ;  /* 0x001c1fffa39f7589 */ /* 0x000e6200000e0000 */
[----:B------:R-:W-:Y:S04]  /*17010*/  IADD3 R3, -R3, UR15, R156 ;  /* 0x0000000f03037c10 */ /* 0x000fe8000fffe19c */
[C---:B------:R-:W-:Y:S02]  /*17020*/  IADD3 R157, R3.reuse, c[0x0][0x328], RZ ;  /* 0x0000ca00039d7a10 */ /* 0x040fe40007ffe0ff */
[----:B------:R-:W-:Y:S02]  /*17030*/  IADD3 R156, R3, UR7, RZ ;  /* 0x00000007039c7c10 */ /* 0x000fe4000fffe0ff */
[----:B------:R-:W-:Y:S01]  /*17040*/  IADD3 R3, -R224, UR4, RZ ;  /* 0x00000004e0037c10 */ /* 0x000fe2000fffe1ff */
        /* <DEDUP_REMOVED lines=17> */
.L_x_1157:
[----:B------:R-:W-:Y:S04]  /*17160*/  MOV R158, c[0x0][0x32c] ;  /* 0x0000cb00009e7a02 */ /* 0x000fe80000000f00 */
[----:B------:R-:W-:Y:S11]  /*17170*/  ISETP.NE.AND P0, PT, R158, 0x1, PT ;  /* 0x000000019e00780c */ /* 0x000ff60003f05270 */
[----:B------:R-:W-:Y:S02]  /*17180*/  @!UPT UIADD3 URZ, URZ, URZ, URZ ;  /* 0x0000003f3f3ff290 */ /* 0x000fe4000fffe03f */
[----:B------:R-:W-:Y:S05]  /*17190*/  @P0 IMAD.HI.U32 R158, R160, c[0x0][0x330], RZ ;  /* 0x0000cc00a09e0a27 */ /* 0x000fea00078e00ff */
[----:B------:R-:W-:Y:S02]  /*171a0*/  @P0 SHF.R.U32.HI R160, RZ, c[0x0][0x334], R158 ;  /* 0x0000cd00ffa00a19 */ /* 0x000fe4000001169e */
.L_x_1158:
[----:B------:R-:W-:Y:S05]  /*171b0*/  BSYNC B0 ;  /* 0x0000000000007941 */ /* 0x000fea0003800000 */
.L_x_1156:
[----:B------:R-:W-:Y:S05]  /*171c0*/  IMAD R160, R160, c[0x0][0x32c], R3 ;  /* 0x0000cb00a0a07a24 */ /* 0x000fea00078e0203 */
[----:B------:R-:W-:Y:S02]  /*171d0*/  IADD3 R159, R160, c[0x0][0x32c], RZ ;  /* 0x0000cb00a09f7a10 */ /* 0x000fe40007ffe0ff */
[----:B------:R-:W-:Y:S02]  /*171e0*/  IMNMX R161, R161, R160, !PT ;  /* 0x000000a0a1a17217 */ /* 0x000fe40007800200 */
[----:B------:R-:W-:Y:S02]  /*171f0*/  IMNMX R162, R162, R159, PT ;  /* 0x0000009fa2a27217 */ /* 0x000fe40003800200 */
.L_x_1155:
        /* <DEDUP_REMOVED lines=47> */
[C---:B------:R-:W-:Y:S01]  /*174f0*/  ISETP.GT.AND P1, PT, R161.reuse, 0x18, P1 ;  /* 0x00000018a100780c */ /* 0x040fe20000f24270 */
[----:B------:R-:W-:Y:S01]  /*17500*/  IMAD.IADD R156, R156, 0x1, R4 ;  /* 0x000000019c9c7824 */ /* 0x000fe200078e0204 */
        /* <DEDUP_REMOVED lines=38> */
.L_x_1161:
[----:B------:R-:W-:Y:S04]  /*17770*/  MOV R4, c[0x0][0x32c] ;  /* 0x0000cb0000047a02 */ /* 0x000fe80000000f00 */
[----:B------:R-:W-:Y:S11]  /*17780*/  ISETP.NE.AND P0, PT, R4, 0x1, PT ;  /* 0x000000010400780c */ /* 0x000ff60003f05270 */
[----:B------:R-:W-:Y:S02]  /*17790*/  @!UPT UIADD3 URZ, URZ, URZ, URZ ;  /* 0x0000003f3f3ff290 */ /* 0x000fe4000fffe03f */
[----:B------:R-:W-:Y:S05]  /*177a0*/  @P0 IMAD.HI.U32 R4, R12, c[0x0][0x330], RZ ;  /* 0x0000cc000c040a27 */ /* 0x000fea00078e00ff */
[----:B------:R-:W-:Y:S02]  /*177b0*/  @P0 SHF.R.U32.HI R12, RZ, c[0x0][0x334], R4 ;  /* 0x0000cd00ff0c0a19 */ /* 0x000fe40000011604 */
.L_x_1162:
[----:B------:R-:W-:Y:S05]  /*177c0*/  BSYNC B0 ;  /* 0x0000000000007941 */ /* 0x000fea0003800000 */
.L_x_1160:
[----:B------:R-:W-:Y:S05]  /*177d0*/  IMAD R3, R12, c[0x0][0x32c], R3 ;  /* 0x0000cb000c037a24 */ /* 0x000fea00078e0203 */
[----:B------:R-:W-:Y:S02]  /*177e0*/  IADD3 R4, R3, c[0x0][0x32c], RZ ;  /* 0x0000cb0003047a10 */ /* 0x000fe40007ffe0ff */
[----:B------:R-:W-:Y:S02]  /*177f0*/  IMNMX R156, R156, R3, !PT ;  /* 0x000000039c9c7217 */ /* 0x000fe40007800200 */
[----:B------:R-:W-:Y:S02]  /*17800*/  IMNMX R157, R157, R4, PT ;  /* 0x000000049d9d7217 */ /* 0x000fe40003800200 */
.L_x_1159:
[----:B------:R-:W-:Y:S01]  /*17810*/  UP2UR UR4, UPR, URZ, 0x10 ;  /* 0x000000103f047883 */ /* 0x000fe20008000000 */
[----:B------:R-:W-:Y:S01]  /*17820*/  FMNMX.FTZ R3, R159, R2, !PT ;  /* 0x000000029f037209 */ /* 0x000fe20007810000 */
[----:B------:R-:W-:Y:S01]  /*17830*/  UISETP.NE.AND UP4, UPT, UR16, URZ, UPT ;  /* 0x0000003f1000728c */ /* 0x000fe2000bf85270 */
[----:B------:R-:W-:Y:S01]  /*17840*/  LDSM.16.MT88.4 R172, [R208+0x7880] ;  /* 0x00788000d0ac783b */ /* 0x000fe20000004200 */
[----:B------:R-:W-:Y:S01]  /*17850*/  UP2UR UR16, UPR, URZ, 0x8 ;  /* 0x000000083f107883 */ /* 0x000fe20008000000 */
[----:B------:R-:W-:Y:S01]  /*17860*/  FMNMX.FTZ R3, R160, R3, !PT ;  /* 0x00000003a0037209 */ /* 0x000fe20007810000 */
[----:B------:R-:W-:Y:S02]  /*17870*/  UISETP.NE.AND UP3, UPT, UR14, URZ, UPT ;  /* 0x0000003f0e00728c */ /* 0x000fe4000bf65270 */
        /* <DEDUP_REMOVED lines=16> */
[----:B------:R-:W-:Y:S01]  /*17980*/  FMNMX.FTZ R3, R8, R3, !PT ;  /* 0x0000000308037209 */ /* 0x000fe20007810000 */
[----:B------:R-:W-:Y:S01]  /*17990*/  UISETP.NE.AND UP2, UPT, UR14, URZ, UPT ;  /* 0x0000003f0e00728c */ /* 0x000fe2000bf45270 */
[----:B------:R-:W-:Y:S02]  /*179a0*/  ISETP.LT.OR P0, PT, R157, 0x2, P0 ;  /* 0x000000029d00780c */ /* 0x000fe40000701670 */
[----:B------:R-:W-:Y:S01]  /*179b0*/  PLOP3.LUT P2, PT, PT, PT, UP1, 0x40, 0x0 ;  /* 0x000000000000781c */ /* 0x000fe20003f4e818 */
[----:B------:R-:W-:Y:S01]  /*179c0*/  UISETP.NE.AND UP1, UPT, UR13, URZ, UPT ;  /* 0x0000003f0d00728c */ /* 0x000fe2000bf25270 */
[----:B------:R-:W-:Y:S02]  /*179d0*/  FSEL R13, R7, -INF , !P0 ;  /* 0xff800000070d7808 */ /* 0x000fe40004000000 */
[----:B------:R-:W-:Y:S02]  /*179e0*/  ISETP.GT.AND P0, PT, R156, 0x8, P1 ;  /* 0x000000089c00780c */ /* 0x000fe40000f04270 */
[----:B------:R-:W-:Y:S02]  /*179f0*/  FMNMX.FTZ R3, R170, R3, !PT ;  /* 0x00000003aa037209 */ /* 0x000fe40007810000 */
[C---:B------:R-:W-:Y:S02]  /*17a00*/  ISETP.LT.OR P0, PT, R157.reuse, 0x9, P0 ;  /* 0x000000099d00780c */ /* 0x040fe40000701670 */
[----:B------:R-:W-:Y:S02]  /*17a10*/  FMNMX.FTZ R3, R168, R3, !PT ;  /* 0x00000003a8037209 */ /* 0x000fe40007810000 */
[----:B------:R-:W-:Y:S02]  /*17a20*/  FSEL R9, R10, -INF , !P0 ;  /* 0xff8000000a097808 */ /* 0x000fe40004000000 */
[----:B------:R-:W-:Y:S02]  /*17a30*/  ISETP.GT.AND P0, PT, R156, 0x9, P2 ;  /* 0x000000099c00780c */ /* 0x000fe40001704270 */
[----:B------:R-:W-:Y:S01]  /*17a40*/  PLOP3.LUT P1, PT, PT, PT, UP0, 0x40, 0x0 ;  /* 0x000000000000781c */ /* 0x000fe20003f2e808 */
[----:B------:R-:W-:Y:S01]  /*17a50*/  UISETP.NE.AND UP0, UPT, UR11, URZ, UPT ;  /* 0x0000003f0b00728c */ /* 0x000fe2000bf05270 */
[----:B------:R-:W-:Y:S02]  /*17a60*/  ISETP.LT.OR P0, PT, R157, 0xa, P0 ;  /* 0x0000000a9d00780c */ /* 0x000fe40000701670 */
[----:B------:R-:W-:Y:S02]  /*17a70*/  FMNMX.FTZ R3, R166, R3, !PT ;  /* 0x00000003a6037209 */ /* 0x000fe40007810000 */
[----:B------:R-:W-:Y:S02]  /*17a80*/  FSEL R11, R11, -INF , !P0 ;  /* 0xff8000000b0b7808 */ /* 0x000fe40004000000 */
[----:B------:R-:W-:Y:S02]  /*17a90*/  ISETP.GT.AND P0, PT, R156, 0x10, P1 ;  /* 0x000000109c00780c */ /* 0x000fe40000f04270 */
[----:B------:R-:W-:Y:S02]  /*17aa0*/  FMNMX.FTZ R3, R164, R3, !PT ;  /* 0x00000003a4037209 */ /* 0x000fe40007810000 */
[----:B------:R-:W-:Y:S02]  /*17ab0*/  ISETP.LT.OR P0, PT, R157, 0x11, P0 ;  /* 0x000000119d00780c */ /* 0x000fe40000701670 */
[----:B------:R-:W-:Y:S02]  /*17ac0*/  PLOP3.LUT P2, PT, PT, PT, UP6, 0x40, 0x0 ;  /* 0x000000000000781c */ /* 0x000fe40003f4e868 */
[----:B------:R-:W-:Y:S02]  /*17ad0*/  FMNMX.FTZ R4, R232, R3, !PT ;  /* 0x00000003e8047209 */ /* 0x000fe40007810000 */
[----:B------:R-:W-:Y:S02]  /*17ae0*/  FSEL R171, R14, -INF , !P0 ;  /* 0xff8000000eab7808 */ /* 0x000fe40004000000 */
[----:B------:R-:W-:Y:S02]  /*17af0*/  ISETP.GT.AND P0, PT, R156, 0x11, P2 ;  /* 0x000000119c00780c */ /* 0x000fe40001704270 */
[----:B------:R-:W-:Y:S02]  /*17b00*/  FMNMX.FTZ R5, R231, R4, !PT ;  /* 0x00000004e7057209 */ /* 0x000fe40007810000 */
[----:B------:R-:W-:Y:S02]  /*17b10*/  ISETP.LT.OR P0, PT, R157, 0x12, P0 ;  /* 0x000000129d00780c */ /* 0x000fe40000701670 */
[----:B------:R-:W-:Y:S02]  /*17b20*/  FMNMX.FTZ R4, R17, R0, !PT ;  /* 0x0000000011047209 */ /* 0x000fe40007810000 */
[----:B------:R-:W-:Y:S02]  /*17b30*/  PLOP3.LUT P1, PT, PT, PT, UP5, 0x40, 0x0 ;  /* 0x000000000000781c */ /* 0x000fe40003f2e858 */
[----:B------:R-:W-:Y:S02]  /*17b40*/  FMNMX.FTZ R5, R186, R5, !PT ;  /* 0x00000005ba057209 */ /* 0x000fe40007810000 */
[----:B------:R-:W-:Y:S02]  /*17b50*/  FSEL R169, R15, -INF , !P0 ;  /* 0xff8000000fa97808 */ /* 0x000fe40004000000 */
[----:B------:R-:W-:Y:S02]  /*17b60*/  FMNMX.FTZ R4, R13, R4, !PT ;  /* 0x000000040d047209 */ /* 0x000fe40007810000 */
[----:B------:R-:W-:Y:S02]  /*17b70*/  ISETP.GT.AND P1, PT, R156, 0x18, P1 ;  /* 0x000000189c00780c */ /* 0x000fe40000f24270 */
[----:B------:R-:W-:Y:S02]  /*17b80*/  PLOP3.LUT P0, PT, PT, PT, UP4, 0x40, 0x0 ;  /* 0x000000000000781c */ /* 0x000fe40003f0e848 */
[----:B------:R-:W-:Y:S02]  /*17b90*/  FMNMX.FTZ R3, R184, R5, !PT ;  /* 0x00000005b8037209 */ /* 0x000fe40007810000 */
[----:B------:R-:W-:Y:S02]  /*17ba0*/  ISETP.LT.OR P1, PT, R157, 0x19, P1 ;  /* 0x000000199d00780c */ /* 0x000fe40000f21670 */
[----:B------:R-:W-:Y:S02]  /*17bb0*/  FMNMX.FTZ R6, R9, R4, !PT ;  /* 0x0000000409067209 */ /* 0x000fe40007810000 */
[----:B------:R-:W-:Y:S01]  /*17bc0*/  ISETP.GT.AND P0, PT, R156, 0x19, P0 ;  /* 0x000000199c00780c */ /* 0x000fe20000704270 */
[----:B------:R-:W1:Y:S01]  /*17bd0*/  SHFL.BFLY PT, R4, R3, 0x2, 0x1f ;  /* 0x0c401f0003047f89 */ /* 0x000e6200000e0000 */
[----:B------:R-:W-:Y:S02]  /*17be0*/  FSEL R167, R18, -INF , !P1 ;  /* 0xff80000012a77808 */ /* 0x000fe40004800000 */
[----:B------:R-:W-:Y:S02]  /*17bf0*/  ISETP.LT.OR P0, PT, R157, 0x1a, P0 ;  /* 0x0000001a9d00780c */ /* 0x000fe40000701670 */
[----:B------:R-:W-:Y:S02]  /*17c00*/  FMNMX.FTZ R6, R11, R6, !PT ;  /* 0x000000060b067209 */ /* 0x000fe40007810000 */
[----:B------:R-:W-:Y:S02]  /*17c10*/  PLOP3.LUT P1, PT, PT, PT, UP3, 0x40, 0x0 ;  /* 0x000000000000781c */ /* 0x000fe40003f2e838 */
[----:B------:R-:W-:Y:S02]  /*17c20*/  FSEL R165, R19, -INF , !P0 ;  /* 0xff80000013a57808 */ /* 0x000fe40004000000 */
[----:B------:R-:W-:Y:S02]  /*17c30*/  FMNMX.FTZ R6, R171, R6, !PT ;  /* 0x00000006ab067209 */ /* 0x000fe40007810000 */
[C---:B------:R-:W-:Y:S02]  /*17c40*/  ISETP.GT.AND P1, PT, R156.reuse, 0x20, P1 ;  /* 0x000000209c00780c */ /* 0x040fe40000f24270 */
[----:B------:R-:W-:Y:S02]  /*17c50*/  PLOP3.LUT P0, PT, PT, PT, UP2, 0x40, 0x0 ;  /* 0x000000000000781c */ /* 0x000fe40003f0e828 */
[----:B------:R-:W-:Y:S02]  /*17c60*/  FMNMX.FTZ R6, R169, R6, !PT ;  /* 0x00000006a9067209 */ /* 0x000fe40007810000 */
[----:B------:R-:W-:Y:S02]  /*17c70*/  ISETP.LT.OR P1, PT, R157, 0x21, P1 ;  /* 0x000000219d00780c */ /* 0x000fe40000f21670 */
[----:B------:R-:W-:Y:S02]  /*17c80*/  ISETP.GT.AND P0, PT, R156, 0x21, P0 ;  /* 0x000000219c00780c */ /* 0x000fe40000704270 */
[----:B------:R-:W-:Y:S02]  /*17c90*/  FSEL R187, R22, -INF , !P1 ;  /* 0xff80000016bb7808 */ /* 0x000fe40004800000 */
[----:B------:R-:W-:Y:S02]  /*17ca0*/  FMNMX.FTZ R6, R167, R6, !PT ;  /* 0x00000006a7067209 */ /* 0x000fe40007810000 */
[----:B------:R-:W-:Y:S02]  /*17cb0*/  ISETP.LT.OR P0, PT, R157, 0x22, P0 ;  /* 0x000000229d00780c */ /* 0x000fe40000701670 */
[----:B------:R-:W-:Y:S02]  /*17cc0*/  PLOP3.LUT P1, PT, PT, PT, UP1, 0x40, 0x0 ;  /* 0x000000000000781c */ /* 0x000fe40003f2e818 */
[----:B------:R-:W-:Y:S02]  /*17cd0*/  FSEL R185, R23, -INF , !P0 ;  /* 0xff80000017b97808 */ /* 0x000fe40004000000 */
[----:B------:R-:W-:Y:S01]  /*17ce0*/  FMNMX.FTZ R10, R165, R6, !PT ;  /* 0x00000006a50a7209 */ /* 0x000fe20007810000 */
[----:B------:R-:W-:Y:S01]  /*17cf0*/  LDSM.16.MT88.4 R20, [R206+0x4080] ;  /* 0x00408000ce14783b */ /* 0x000fe20000004200 */
[C---:B------:R-:W-:Y:S02]  /*17d00*/  ISETP.GT.AND P1, PT, R156.reuse, 0x28, P1 ;  /* 0x000000289c00780c */ /* 0x040fe40000f24270 */
[----:B------:R-:W-:Y:S01]  /*17d10*/  PLOP3.LUT P0, PT, PT, PT, UP0, 0x40, 0x0 ;  /* 0x000000000000781c */ /* 0x000fe20003f0e808 */
[----:B------:R-:W-:Y:S01]  /*17d20*/  UISETP.GT.AND UP0, UPT, UR12, UR10, UPT ;  /* 0x0000000a0c00728c */ /* 0x000fe2000bf04270 */
[----:B------:R-:W-:Y:S01]  /*17d30*/  FMNMX.FTZ R10, R187, R10, !PT ;  /* 0x0000000abb0a7209 */ /* 0x000fe20007810000 */
[----:B------:R-:W-:Y:S01]  /*17d40*/  UIADD3 UR12, UR12, -0x1, URZ ;  /* 0xffffffff0c0c7890 */ /* 0x000fe2000fffe03f */
[C---:B------:R-:W-:Y:S02]  /*17d50*/  ISETP.LT.OR P1, PT, R157.reuse, 0x29, P1 ;  /* 0x000000299d00780c */ /* 0x040fe40000f21670 */
        /* <DEDUP_REMOVED lines=12> */
[----:B------:R-:W-:Y:S01]  /*17e20*/  FMUL.FTZ R233, R3, c[0x0][0x2d0] ;  /* 0x0000b40003e97a20 */ /* 0x000fe20000410000 */
[----:B--2---:R-:W-:Y:S04]  /*17e30*/  FMNMX.FTZ R5, R7, R4, !PT ;  /* 0x0000000407057209 */ /* 0x004fe80007810000 */
[----:B------:R-:W-:Y:S02]  /*17e40*/  FSEL R233, R233, RZ, P0 ;  /* 0x000000ffe9e97208 */ /* 0x000fe40000000000 */
[----:B------:R-:W-:Y:S01]  /*17e50*/  FSEL R7, R3, RZ, P0 ;  /* 0x000000ff03077208 */ /* 0x000fe20000000000 */
[----:B------:R-:W1:Y:S02]  /*17e60*/  SHFL.BFLY PT, R156, R5, 0x1, 0x1f ;  /* 0x0c201f00059c7f89 */ /* 0x000e6400000e0000 */
[--C-:B------:R-:W-:Y:S02]  /*17e70*/  FFMA.FTZ R177, R8, c[0x0][0x2d0], -R233.reuse ;  /* 0x0000b40008b17a23 */ /* 0x100fe400000108e9 */
        /* <DEDUP_REMOVED lines=9> */
[----:B------:R-:W-:Y:S01]  /*17f10*/  MUFU.EX2 R176, R176 ;  /* 0x000000b000b07308 */ /* 0x000fe20000000800 */
        /* <DEDUP_REMOVED lines=8> */
[----:B------:R-:W-:Y:S01]  /*17fa0*/  FFMA.FTZ R233, R184, c[0x0][0x2d0], -R233 ;  /* 0x0000b400b8e97a23 */ /* 0x000fe200000108e9 */
[----:B------:R-:W-:Y:S02]  /*17fb0*/  FSEL R5, R156, RZ, P0 ;  /* 0x000000ff9c057208 */ /* 0x000fe40000000000 */
[----:B------:R-:W-:Y:S02]  /*17fc0*/  FSEL R182, R182, RZ, P0 ;  /* 0x000000ffb6b67208 */ /* 0x000fe40000000000 */
[----:B------:R-:W-:Y:S01]  /*17fd0*/  PLOP3.LUT P0, PT, PT, PT, UP0, 0x80, 0x0 ;  /* 0x000000000000781c */ /* 0x000fe20003f0f008 */
[----:B------:R-:W-:Y:S02]  /*17fe0*/  FADD.FTZ R5, -R5, R0 ;  /* 0x0000000005057221 */ /* 0x000fe40000010100 */
[--C-:B------:R-:W-:Y:S01]  /*17ff0*/  FFMA.FTZ R180, R13, c[0x0][0x2d0], -R182.reuse ;  /* 0x0000b4000db47a23 */ /* 0x100fe200000108b6 */
[----:B------:R-:W2:Y:S01]  /*18000*/  MUFU.EX2 R158, R158 ;  /* 0x0000009e009e7308 */ /* 0x000ea20000000800 */
[----:B------:R-:W3:Y:S01]  /*18010*/  LDSM.16.MT88.4 R12, [R208+0x4080] ;  /* 0x00408000d00c783b */ /* 0x000ee20000004200 */
[--C-:B------:R-:W-:Y:S02]  /*18020*/  FFMA.FTZ R181, R17, c[0x0][0x2d0], -R182.reuse ;  /* 0x0000b40011b57a23 */ /* 0x100fe400000108b6 */
[--C-:B------:R-:W-:Y:S02]  /*18030*/  FFMA.FTZ R179, R9, c[0x0][0x2d0], -R182.reuse ;  /* 0x0000b40009b37a23 */ /* 0x100fe400000108b6 */
[--C-:B------:R-:W-:Y:S02]  /*18040*/  FFMA.FTZ R178, R11, c[0x0][0x2d0], -R182.reuse ;  /* 0x0000b4000bb27a23 */ /* 0x100fe400000108b6 */
[----:B------:R-:W-:Y:S02]  /*18050*/  FMUL.FTZ R0, R5, c[0x0][0x2d0] ;  /* 0x0000b40005007a20 */ /* 0x000fe40000410000 */
[----:B------:R-:W4:Y:S01]  /*18060*/  MUFU.EX2 R2, R4 ;  /* 0x0000000400027308 */ /* 0x000f220000000800 */
[--C-:B------:R-:W-:Y:S02]  /*18070*/  FFMA.FTZ R238, R171, c[0x0][0x2d0], -R182.reuse ;  /* 0x0000b400abee7a23 */ /* 0x100fe400000108b6 */
[--C-:B------:R-:W-:Y:S01]  /*18080*/  FFMA.FTZ R239, R169, c[0x0][0x2d0], -R182.reuse ;  /* 0x0000b400a9ef7a23 */ /* 0x100fe200000108b6 */
[----:B-1----:R-:W-:Y:S01]  /*18090*/  F2FP.PACK_AB R160, R159, R176 ;  /* 0x000000b09fa0723e */ /* 0x002fe200000000ff */
[----:B------:R-:W-:Y:S01]  /*180a0*/  LDSM.16.MT88.4 R168, [R204+0x6080] ;  /* 0x00608000cca8783b */ /* 0x000fe20000004200 */
[--C-:B------:R-:W-:Y:S02]  /*180b0*/  FFMA.FTZ R241, R167, c[0x0][0x2d0], -R182.reuse ;  /* 0x0000b400a7f17a23 */ /* 0x100fe400000108b6 */
[--C-:B------:R-:W-:Y:S02]  /*180c0*/  FFMA.FTZ R240, R165, c[0x0][0x2d0], -R182.reuse ;  /* 0x0000b400a5f07a23 */ /* 0x100fe400000108b6 */
[----:B------:R-:W-:Y:S01]  /*180d0*/  MUFU.EX2 R181, R181 ;  /* 0x000000b500b57308 */ /* 0x000fe20000000800 */
[--C-:B------:R-:W-:Y:S02]  /*180e0*/  FFMA.FTZ R184, R187, c[0x0][0x2d0], -R182.reuse ;  /* 0x0000b400bbb87a23 */ /* 0x100fe400000108b6 */
[----:B------:R-:W-:Y:S01]  /*180f0*/  LDSM.16.MT88.4 R164, [R205+0x6080] ;  /* 0x00608000cda4783b */ /* 0x000fe20000004200 */
[----:B--2---:R-:W-:Y:S01]  /*18100*/  F2FP.PACK_AB R162, R177, R158 ;  /* 0x0000009eb1a2723e */ /* 0x004fe200000000ff */
[--C-:B------:R-:W-:Y:S02]  /*18110*/  FFMA.FTZ R185, R185, c[0x0][0x2d0], -R182.reuse ;  /* 0x0000b400b9b97a23 */ /* 0x100fe400000108b6 */
[--C-:B------:R-:W-:Y:S02]  /*18120*/  FFMA.FTZ R183, R183, c[0x0][0x2d0], -R182.reuse ;  /* 0x0000b400b7b77a23 */ /* 0x100fe400000108b6 */
[----:B------:R-:W-:Y:S01]  /*18130*/  FFMA.FTZ R182, R157, c[0x0][0x2d0], -R182 ;  /* 0x0000b4009db67a23 */ /* 0x000fe200000108b6 */
[----:B------:R-:W1:Y:S01]  /*18140*/  MUFU.EX2 R180, R180 ;  /* 0x000000b400b47308 */ /* 0x000e620000000800 */
[----:B------:R-:W-:Y:S01]  /*18150*/  MOV R157, R156 ;  /* 0x0000009c009d7202 */ /* 0x000fe20000000f00 */
[C---:B----4-:R-:W-:Y:S02]  /*18160*/  FMUL.FTZ R4, R2.reuse, R152 ;  /* 0x0000009802047220 */ /* 0x050fe40000410000 */
        /* <DEDUP_REMOVED lines=28> */
[----:B------:R-:W2:Y:S01]  /*18330*/  MUFU.EX2 R235, R235 ;  /* 0x000000eb00eb7308 */ /* 0x000ea20000000800 */
[C---:B------:R-:W-:Y:S02]  /*18340*/  FMUL.FTZ R57, R2.reuse, R57 ;  /* 0x0000003902397220 */ /* 0x040fe40000410000 */
[----:B------:R-:W-:Y:S02]  /*18350*/  FMUL.FTZ R60, R2, R60 ;  /* 0x0000003c023c7220 */ /* 0x000fe40000410000 */
[C---:B-1----:R-:W-:Y:S02]  /*18360*/  FMUL.FTZ R6, R0.reuse, R154 ;  /* 0x0000009a00067220 */ /* 0x042fe40000410000 */
[C---:B------:R-:W-:Y:S02]  /*18370*/  FMUL.FTZ R7, R0.reuse, R155 ;  /* 0x0000009b00077220 */ /* 0x040fe40000410000 */
[----:B------:R-:W1:Y:S01]  /*18380*/  LDSM.16.MT88.4 R152, [R205+0x4080] ;  /* 0x00408000cd98783b */ /* 0x000e620000004200 */
[C---:B------:R-:W-:Y:S01]  /*18390*/  FMUL.FTZ R10, R0.reuse, R134 ;  /* 0x00000086000a7220 */ /* 0x040fe20000410000 */
[----:B------:R-:W-:Y:S01]  /*183a0*/  MUFU.EX2 R237, R237 ;  /* 0x000000ed00ed7308 */ /* 0x000fe20000000800 */
[C---:B------:R-:W-:Y:S02]  /*183b0*/  FMUL.FTZ R11, R0.reuse, R135 ;  /* 0x00000087000b7220 */ /* 0x040fe40000410000 */
[C---:B---3--:R-:W-:Y:S03]  /*183c0*/  HMMA.16816.F32 R4, R160.reuse, R12, R4 ;  /* 0x0000000ca004723c */ /* 0x048fe60000001804 */
[----:B------:R-:W3:Y:S02]  /*183d0*/  LDSM.16.MT88.4 R132, [R204+0x4080] ;  /* 0x00408000cc84783b */ /* 0x000ee40000004200 */
[----:B------:R-:W-:Y:S02]  /*183e0*/  FMUL.FTZ R18, R0, R142 ;  /* 0x0000008e00127220 */ /* 0x000fe40000410000 */
[C---:B------:R-:W-:Y:S01]  /*183f0*/  FMUL.FTZ R12, R2.reuse, R136 ;  /* 0x00000088020c7220 */ /* 0x040fe20000410000 */
[C---:B------:R-:W-:Y:S01]  /*18400*/  HMMA.16816.F32 R8, R160.reuse, R14, R8 ;  /* 0x0000000ea008723c */ /* 0x040fe20000001808 */
[----:B------:R-:W-:Y:S03]  /*18410*/  MUFU.EX2 R236, R236 ;  /* 0x000000ec00ec7308 */ /* 0x000fe60000000800 */
[----:B------:R-:W-:Y:S02]  /*18420*/  FMUL.FTZ R13, R2, R137 ;  /* 0x00000089020d7220 */ /* 0x000fe40000410000 */
[C---:B------:R-:W-:Y:S02]  /*18430*/  FMUL.FTZ R19, R0.reuse, R143 ;  /* 0x0000008f00137220 */ /* 0x040fe40000410000 */
[C---:B------:R-:W-:Y:S01]  /*18440*/  FMUL.FTZ R14, R0.reuse, R138 ;  /* 0x0000008a000e7220 */ /* 0x040fe20000410000 */
[----:B------:R-:W-:Y:S02]  /*18450*/  LDSM.16.MT88.4 R140, [R206+0x5880] ;  /* 0x00588000ce8c783b */ /* 0x000fe40000004200 */
[----:B------:R-:W-:Y:S01]  /*18460*/  MUFU.EX2 R238, R238 ;  /* 0x000000ee00ee7308 */ /* 0x000fe20000000800 */
[C---:B------:R-:W-:Y:S02]  /*18470*/  FMUL.FTZ R15, R0.reuse, R139 ;  /* 0x0000008b000f7220 */ /* 0x040fe40000410000 */
[C---:B------:R-:W-:Y:S02]  /*18480*/  FMUL.FTZ R26, R0.reuse, R150 ;  /* 0x00000096001a7220 */ /* 0x040fe40000410000 */
[C---:B------:R-:W-:Y:S01]  /*18490*/  FMUL.FTZ R27, R0.reuse, R151 ;  /* 0x00000097001b7220 */ /* 0x040fe20000410000 */
[----:B------:R-:W4:Y:S01]  /*184a0*/  LDSM.16.MT88.4 R136, [R208+0x5880] ;  /* 0x00588000d088783b */ /* 0x000f220000004200 */
[C---:B------:R-:W-:Y:S01]  /*184b0*/  FMUL.FTZ R30, R0.reuse, R30 ;  /* 0x0000001e001e7220 */ /* 0x040fe20000410000 */
[C---:B------:R-:W-:Y:S02]  /*184c0*/  HMMA.16816.F32 R12, R160.reuse, R20, R12 ;  /* 0x00000014a00c723c */ /* 0x040fe4000000180c */
[----:B------:R-:W5:Y:S01]  /*184d0*/  MUFU.EX2 R239, R239 ;  /* 0x000000ef00ef7308 */ /* 0x000f620000000800 */
[C---:B------:R-:W-:Y:S02]  /*184e0*/  FMUL.FTZ R31, R0.reuse, R31 ;  /* 0x0000001f001f7220 */ /* 0x040fe40000410000 */
[----:B------:R-:W-:Y:S01]  /*184f0*/  FMUL.FTZ R34, R0, R34 ;  /* 0x0000002200227220 */ /* 0x000fe20000410000 */
[----:B------:R-:W-:Y:S01]  /*18500*/  LDSM.16.MT88.4 R148, [R204+0x4880] ;  /* 0x00488000cc94783b */ /* 0x000fe20000004200 */
[C---:B------:R-:W-:Y:S01]  /*18510*/  FMUL.FTZ R20, R2.reuse, R144 ;  /* 0x0000009002147220 */ /* 0x040fe20000410000 */
[C---:B------:R-:W-:Y:S04]  /*18520*/  HMMA.16816.F32 R16, R160.reuse, R22, R16 ;  /* 0x00000016a010723c */ /* 0x040fe80000001810 */
[----:B------:R-:W-:Y:S01]  /*18530*/  FMUL.FTZ R21, R2, R145 ;  /* 0x0000009102157220 */ /* 0x000fe20000410000 */
[----:B------:R-:W-:Y:S01]  /*18540*/  MUFU.EX2 R241, R241 ;  /* 0x000000f100f17308 */ /* 0x000fe20000000800 */
[C---:B------:R-:W-:Y:S02]  /*18550*/  FMUL.FTZ R35, R0.reuse, R35 ;  /* 0x0000002300237220 */ /* 0x040fe40000410000 */
[C---:B------:R-:W-:Y:S04]  /*18560*/  FMUL.FTZ R22, R0.reuse, R146 ;  /* 0x0000009200167220 */ /* 0x040fe80000410000 */
[C---:B------:R-:W-:Y:S02]  /*18570*/  FMUL.FTZ R23, R0.reuse, R147 ;  /* 0x0000009300177220 */ /* 0x040fe40000410000 */
[----:B------:R-:W-:Y:S01]  /*18580*/  LDSM.16.MT88.4 R144, [R205+0x4880] ;  /* 0x00488000cd90783b */ /* 0x000fe20000004200 */
[C---:B------:R-:W-:Y:S01]  /*18590*/  FMUL.FTZ R38, R0.reuse, R38 ;  /* 0x0000002600267220 */ /* 0x040fe20000410000 */
[----:B------:R-:W2:Y:S01]  /*185a0*/  MUFU.EX2 R240, R240 ;  /* 0x000000f000f07308 */ /* 0x000ea20000000800 */
[C---:B------:R-:W-:Y:S02]  /*185b0*/  FMUL.FTZ R39, R0.reuse, R39 ;  /* 0x0000002700277220 */ /* 0x040fe40000410000 */
[C---:B-1----:R-:W-:Y:S03]  /*185c0*/  HMMA.16816.F32 R20, R160.reuse, R152, R20 ;  /* 0x00000098a014723c */ /* 0x042fe60000001814 */
[C---:B------:R-:W-:Y:S02]  /*185d0*/  FMUL.FTZ R42, R0.reuse, R42 ;  /* 0x0000002a002a7220 */ /* 0x040fe40000410000 */
[C---:B------:R-:W-:Y:S02]  /*185e0*/  FMUL.FTZ R43, R0.reuse, R43 ;  /* 0x0000002b002b7220 */ /* 0x040fe40000410000 */
[C---:B------:R-:W-:Y:S01]  /*185f0*/  FMUL.FTZ R46, R0.reuse, R46 ;  /* 0x0000002e002e7220 */ /* 0x040fe20000410000 */
[C---:B------:R-:W-:Y:S01]  /*18600*/  HMMA.16816.F32 R24, R160.reuse, R154, R24 ;  /* 0x0000009aa018723c */ /* 0x040fe20000001818 */
[----:B------:R-:W-:Y:S01]  /*18610*/  LDSM.16.MT88.4 R152, [R208+0x6080] ;  /* 0x00608000d098783b */ /* 0x000fe20000004200 */
[----:B------:R-:W-:Y:S02]  /*18620*/  MUFU.EX2 R232, R232 ;  /* 0x000000e800e87308 */ /* 0x000fe40000000800 */
[C---:B------:R-:W-:Y:S02]  /*18630*/  FMUL.FTZ R47, R0.reuse, R47 ;  /* 0x0000002f002f7220 */ /* 0x040fe40000410000 */
[C---:B------:R-:W-:Y:S02]  /*18640*/  FMUL.FTZ R50, R0.reuse, R50 ;  /* 0x0000003200327220 */ /* 0x040fe40000410000 */
[C---:B---3--:R-:W-:Y:S04]  /*18650*/  HMMA.16816.F32 R28, R160.reuse, R132, R28 ;  /* 0x00000084a01c723c */ /* 0x048fe8000000181c */
[C---:B------:R-:W-:Y:S01]  /*18660*/  FMUL.FTZ R51, R0.reuse, R51 ;  /* 0x0000003300337220 */ /* 0x040fe20000410000 */
[----:B------:R-:W1:Y:S01]  /*18670*/  MUFU.EX2 R231, R231 ;  /* 0x000000e700e77308 */ /* 0x000e620000000800 */
[C---:B------:R-:W-:Y:S02]  /*18680*/  FMUL.FTZ R54, R0.reuse, R54 ;  /* 0x0000003600367220 */ /* 0x040fe40000410000 */
[C---:B------:R-:W-:Y:S01]  /*18690*/  HMMA.16816.F32 R32, R160.reuse, R134, R32 ;  /* 0x00000086a020723c */ /* 0x040fe20000001820 */
[----:B------:R-:W3:Y:S03]  /*186a0*/  LDSM.16.MT88.4 R132, [R205+0x5880] ;  /* 0x00588000cd84783b */ /* 0x000ee60000004200 */
[C---:B------:R-:W-:Y:S02]  /*186b0*/  FMUL.FTZ R55, R0.reuse, R55 ;  /* 0x0000003700377220 */ /* 0x040fe40000410000 */
[C---:B------:R-:W-:Y:S01]  /*186c0*/  FMUL.FTZ R58, R0.reuse, R58 ;  /* 0x0000003a003a7220 */ /* 0x040fe20000410000 */
[----:B------:R-:W-:Y:S01]  /*186d0*/  MUFU.EX2 R186, R186 ;  /* 0x000000ba00ba7308 */ /* 0x000fe20000000800 */
[C---:B----4-:R-:W-:Y:S04]  /*186e0*/  HMMA.16816.F32 R36, R160.reuse, R136, R36 ;  /* 0x00000088a024723c */ /* 0x050fe80000001824 */
[----:B------:R-:W-:Y:S02]  /*186f0*/  FMUL.FTZ R59, R0, R59 ;  /* 0x0000003b003b7220 */ /* 0x000fe40000410000 */
[----:B------:R-:W-:Y:S02]  /*18700*/  FMUL.FTZ R61, R2, R61 ;  /* 0x0000003d023d7220 */ /* 0x000fe40000410000 */
[C---:B------:R-:W-:Y:S01]  /*18710*/  HMMA.16816.F32 R40, R160.reuse, R138, R40 ;  /* 0x0000008aa028723c */ /* 0x040fe20000001828 */
[----:B------:R-:W4:Y:S01]  /*18720*/  LDSM.16.MT88.4 R136, [R204+0x5880] ;  /* 0x00588000cc88783b */ /* 0x000f220000004200 */
[----:B------:R-:W-:Y:S02]  /*18730*/  MUFU.EX2 R233, R233 ;  /* 0x000000e900e97308 */ /* 0x000fe40000000800 */
[C---:B------:R-:W-:Y:S02]  /*18740*/  FMUL.FTZ R62, R0.reuse, R62 ;  /* 0x0000003e003e7220 */ /* 0x040fe40000410000 */
[----:B------:R-:W-:Y:S02]  /*18750*/  FMUL.FTZ R63, R0, R63 ;  /* 0x0000003f003f7220 */ /* 0x000fe40000410000 */
[C---:B------:R-:W-:Y:S04]  /*18760*/  HMMA.16816.F32 R44, R160.reuse, R140, R44 ;  /* 0x0000008ca02c723c */ /* 0x040fe8000000182c */
[C---:B------:R-:W-:Y:S01]  /*18770*/  FMUL.FTZ R64, R2.reuse, R64 ;  /* 0x0000004002407220 */ /* 0x040fe20000410000 */
[----:B------:R-:W-:Y:S01]  /*18780*/  MUFU.EX2 R184, R184 ;  /* 0x000000b800b87308 */ /* 0x000fe20000000800 */
[----:B------:R-:W-:Y:S02]  /*18790*/  FMUL.FTZ R65, R2, R65 ;  /* 0x0000004102417220 */ /* 0x000fe40000410000 */
[C---:B------:R-:W-:Y:S01]  /*187a0*/  HMMA.16816.F32 R48, R160.reuse, R142, R48 ;  /* 0x0000008ea030723c */ /* 0x040fe20000001830 */
[----:B------:R-:W1:Y:S03]  /*187b0*/  LDSM.16.MT88.4 R140, [R208+0x7080] ;  /* 0x00708000d08c783b */ /* 0x000e660000004200 */
[C---:B------:R-:W-:Y:S02]  /*187c0*/  FMUL.FTZ R66, R0.reuse, R66 ;  /* 0x0000004200427220 */ /* 0x040fe40000410000 */
[----:B------:R-:W-:Y:S01]  /*187d0*/  FMUL.FTZ R67, R0, R67 ;  /* 0x0000004300437220 */ /* 0x000fe20000410000 */
[----:B------:R-:W1:Y:S01]  /*187e0*/  MUFU.EX2 R185, R185 ;  /* 0x000000b900b97308 */ /* 0x000e620000000800 */
[C---:B------:R-:W-:Y:S01]  /*187f0*/  FMUL.FTZ R68, R2.reuse, R68 ;  /* 0x0000004402447220 */ /* 0x040fe20000410000 */
[C---:B---3--:R-:W-:Y:S03]  /*18800*/  HMMA.16816.F32 R52, R160.reuse, R132, R52 ;  /* 0x00000084a034723c */ /* 0x048fe60000001834 */
[----:B------:R-:W-:Y:S02]  /*18810*/  FMUL.FTZ R69, R2, R69 ;  /* 0x0000004502457220 */ /* 0x000fe40000410000 */
[C---:B------:R-:W-:Y:S02]  /*18820*/  FMUL.FTZ R70, R0.reuse, R70 ;  /* 0x0000004600467220 */ /* 0x040fe40000410000 */
[----:B------:R-:W-:Y:S01]  /*18830*/  FMUL.FTZ R71, R0, R71 ;  /* 0x0000004700477220 */ /* 0x000fe20000410000 */
[C---:B------:R-:W-:Y:S01]  /*18840*/  HMMA.16816.F32 R56, R160.reuse, R134, R56 ;  /* 0x00000086a038723c */ /* 0x040fe20000001838 */
[----:B------:R-:W3:Y:S01]  /*18850*/  LDSM.16.MT88.4 R132, [R206+0x7080] ;  /* 0x00708000ce84783b */ /* 0x000ee20000004200 */
[----:B------:R-:W-:Y:S02]  /*18860*/  MUFU.EX2 R183, R183 ;  /* 0x000000b700b77308 */ /* 0x000fe40000000800 */
[C---:B------:R-:W-:Y:S02]  /*18870*/  FMUL.FTZ R72, R2.reuse, R72 ;  /* 0x0000004802487220 */ /* 0x040fe40000410000 */
[----:B------:R-:W-:Y:S02]  /*18880*/  FMUL.FTZ R73, R2, R73 ;  /* 0x0000004902497220 */ /* 0x000fe40000410000 */
[C---:B----4-:R-:W-:Y:S04]  /*18890*/  HMMA.16816.F32 R60, R160.reuse, R136, R60 ;  /* 0x00000088a03c723c */ /* 0x050fe8000000183c */
[C---:B------:R-:W-:Y:S01]  /*188a0*/  FMUL.FTZ R74, R0.reuse, R74 ;  /* 0x0000004a004a7220 */ /* 0x040fe20000410000 */
[----:B------:R-:W4:Y:S01]  /*188b0*/  MUFU.EX2 R182, R182 ;  /* 0x000000b600b67308 */ /* 0x000f220000000800 */
[----:B------:R-:W-:Y:S02]  /*188c0*/  FMUL.FTZ R75, R0, R75 ;  /* 0x0000004b004b7220 */ /* 0x000fe40000410000 */
[C---:B------:R-:W-:Y:S01]  /*188d0*/  HMMA.16816.F32 R64, R160.reuse, R138, R64 ;  /* 0x0000008aa040723c */ /* 0x040fe20000001840 */
[----:B------:R-:W2:Y:S03]  /*188e0*/  LDSM.16.MT88.4 R136, [R205+0x7080] ;  /* 0x00708000cd88783b */ /* 0x000ea60000004200 */
[C---:B------:R-:W-:Y:S02]  /*188f0*/  FMUL.FTZ R76, R2.reuse, R76 ;  /* 0x0000004c024c7220 */ /* 0x040fe40000410000 */
[----:B------:R-:W-:Y:S02]  /*18900*/  FMUL.FTZ R77, R2, R77 ;  /* 0x0000004d024d7220 */ /* 0x000fe40000410000 */
[C---:B-1----:R-:W-:Y:S04]  /*18910*/  HMMA.16816.F32 R68, R160.reuse, R140, R68 ;  /* 0x0000008ca044723c */ /* 0x042fe80000001844 */
[C---:B------:R-:W-:Y:S02]  /*18920*/  FMUL.FTZ R78, R0.reuse, R78 ;  /* 0x0000004e004e7220 */ /* 0x040fe40000410000 */
[----:B------:R-:W-:Y:S02]  /*18930*/  FMUL.FTZ R79, R0, R79 ;  /* 0x0000004f004f7220 */ /* 0x000fe40000410000 */
[C---:B------:R-:W-:Y:S01]  /*18940*/  HMMA.16816.F32 R72, R160.reuse, R142, R72 ;  /* 0x0000008ea048723c */ /* 0x040fe20000001848 */
[----:B------:R-:W1:Y:S03]  /*18950*/  LDSM.16.MT88.4 R140, [R204+0x7080] ;  /* 0x00708000cc8c783b */ /* 0x000e660000004200 */
[C---:B------:R-:W-:Y:S02]  /*18960*/  FMUL.FTZ R80, R2.reuse, R80 ;  /* 0x0000005002507220 */ /* 0x040fe40000410000 */
[----:B------:R-:W-:Y:S02]  /*18970*/  FMUL.FTZ R81, R2, R81 ;  /* 0x0000005102517220 */ /* 0x000fe40000410000 */
[C---:B------:R-:W-:Y:S01]  /*18980*/  FMUL.FTZ R82, R0.reuse, R82 ;  /* 0x0000005200527220 */ /* 0x040fe20000410000 */
[C---:B---3--:R-:W-:Y:S03]  /*18990*/  HMMA.16816.F32 R76, R160.reuse, R132, R76 ;  /* 0x00000084a04c723c */ /* 0x048fe6000000184c */
[----:B------:R-:W-:Y:S02]  /*189a0*/  FMUL.FTZ R83, R0, R83 ;  /* 0x0000005300537220 */ /* 0x000fe40000410000 */
[C---:B------:R-:W-:Y:S02]  /*189b0*/  FMUL.FTZ R84, R2.reuse, R84 ;  /* 0x0000005402547220 */ /* 0x040fe40000410000 */
[----:B------:R-:W-:Y:S02]  /*189c0*/  FMUL.FTZ R85, R2, R85 ;  /* 0x0000005502557220 */ /* 0x000fe40000410000 */
[C---:B------:R-:W-:Y:S01]  /*189d0*/  FMUL.FTZ R86, R0.reuse, R86 ;  /* 0x0000005600567220 */ /* 0x040fe20000410000 */
[C---:B------:R-:W-:Y:S01]  /*189e0*/  HMMA.16816.F32 R80, R160.reuse, R134, R80 ;  /* 0x00000086a050723c */ /* 0x040fe20000001850 */
[----:B------:R-:W3:Y:S02]  /*189f0*/  LDSM.16.MT88.4 R132, [R208+0x8880] ;  /* 0x00888000d084783b */ /* 0x000ee40000004200 */
        /* <DEDUP_REMOVED lines=61> */
[----:B------:R-:W-:Y:S01]  /*18dd0*/  FFMA.FTZ R176, R2, R229, R176 ;  /* 0x000000e502b07223 */ /* 0x000fe200000100b0 */
[----:B------:R-:W-:Y:S01]  /*18de0*/  MOV R2, R3 ;  /* 0x0000000300027202 */ /* 0x000fe20000000f00 */
[----:B------:R-:W-:Y:S01]  /*18df0*/  FFMA.FTZ R181, R0, R225, R181 ;  /* 0x000000e100b57223 */ /* 0x000fe200000100b5 */
[----:B------:R-:W-:Y:S01]  /*18e00*/  F2FP.PACK_AB R132, R235, R234 ;  /* 0x000000eaeb84723e */ /* 0x000fe200000000ff */
[----:B------:R-:W-:Y:S01]  /*18e10*/  FADD.FTZ R159, R159, R176 ;  /* 0x000000b09f9f7221 */ /* 0x000fe20000010000 */
[----:B------:R-:W-:Y:S01]  /*18e20*/  HMMA.16816.F32 R128, R160, R134, R128 ;  /* 0x00000086a080723c */ /* 0x000fe20000001880 */
[----:B------:R-:W3:Y:S02]  /*18e30*/  LDSM.16.MT88.4 R160, [R206+0x6080] ;  /* 0x00608000cea0783b */ /* 0x000ee40000004200 */
[----:B-----5:R-:W-:Y:S01]  /*18e40*/  F2FP.PACK_AB R133, R239, R238 ;  /* 0x000000eeef85723e */ /* 0x020fe200000000ff */
[----:B------:R-:W-:Y:S02]  /*18e50*/  FADD.FTZ R180, R180, R181 ;  /* 0x000000b5b4b47221 */ /* 0x000fe40000010000 */
[----:B------:R-:W-:Y:S01]  /*18e60*/  FADD.FTZ R158, R158, R159 ;  /* 0x0000009f9e9e7221 */ /* 0x000fe20000010000 */
[----:B------:R-:W-:Y:S02]  /*18e70*/  F2FP.PACK_AB R134, R236, R237 ;  /* 0x000000edec86723e */ /* 0x000fe400000000ff */
[----:B------:R-:W-:Y:S03]  /*18e80*/  F2FP.PACK_AB R135, R240, R241 ;  /* 0x000000f1f087723e */ /* 0x000fe600000000ff */
[----:B------:R-:W-:Y:S04]  /*18e90*/  FADD.FTZ R177, R177, R158 ;  /* 0x0000009eb1b17221 */ /* 0x000fe80000010000 */
[C---:B--2---:R-:W-:Y:S05]  /*18ea0*/  HMMA.16816.F32 R4, R132.reuse, R136, R4 ;  /* 0x000000888404723c */ /* 0x044fea0000001804 */
[----:B------:R-:W-:Y:S03]  /*18eb0*/  FADD.FTZ R234, R234, R177 ;  /* 0x000000b1eaea7221 */ /* 0x000fe60000010000 */
        /* <DEDUP_REMOVED lines=8> */
[C---:B------:R-:W-:Y:S08]  /*18f40*/  HMMA.16816.F32 R20, R132.reuse, R144, R20 ;  /* 0x000000908414723c */ /* 0x040ff00000001814 */
[C---:B------:R-:W-:Y:S01]  /*18f50*/  HMMA.16816.F32 R24, R132.reuse, R146, R24 ;  /* 0x000000928418723c */ /* 0x040fe20000001818 */
[----:B------:R-:W5:Y:S07]  /*18f60*/  LDSM.16.MT88.4 R144, [R204+0x7880] ;  /* 0x00788000cc90783b */ /* 0x000f6e0000004200 */
[C---:B------:R-:W-:Y:S08]  /*18f70*/  HMMA.16816.F32 R28, R132.reuse, R148, R28 ;  /* 0x00000094841c723c */ /* 0x040ff0000000181c */
[C---:B------:R-:W-:Y:S01]  /*18f80*/  HMMA.16816.F32 R32, R132.reuse, R150, R32 ;  /* 0x000000968420723c */ /* 0x040fe20000001820 */
[----:B------:R-:W1:Y:S07]  /*18f90*/  LDSM.16.MT88.4 R148, [R208+0x9080] ;  /* 0x00908000d094783b */ /* 0x000e6e0000004200 */
[C---:B------:R-:W-:Y:S08]  /*18fa0*/  HMMA.16816.F32 R36, R132.reuse, R152, R36 ;  /* 0x000000988424723c */ /* 0x040ff00000001824 */
[C---:B------:R-:W-:Y:S01]  /*18fb0*/  HMMA.16816.F32 R40, R132.reuse, R154, R40 ;  /* 0x0000009a8428723c */ /* 0x040fe20000001828 */
[----:B------:R-:W-:Y:S07]  /*18fc0*/  LDSM.16.MT88.4 R152, [R205+0x9080] ;  /* 0x00908000cd98783b */ /* 0x000fee0000004200 */
[C---:B---3--:R-:W-:Y:S07]  /*18fd0*/  HMMA.16816.F32 R44, R132.reuse, R160, R44 ;  /* 0x000000a0842c723c */ /* 0x048fee000000182c */
[----:B------:R-:W-:Y:S01]  /*18fe0*/  F2FP.PACK_AB R160, R231, R232 ;  /* 0x000000e8e7a0723e */ /* 0x000fe200000000ff */
[C---:B------:R-:W-:Y:S04]  /*18ff0*/  HMMA.16816.F32 R48, R132.reuse, R162, R48 ;  /* 0x000000a28430723c */ /* 0x040fe80000001830 */
[----:B------:R-:W-:Y:S01]  /*19000*/  F2FP.PACK_AB R161, R185, R184 ;  /* 0x000000b8b9a1723e */ /* 0x000fe200000000ff */
[----:B------:R-:W-:Y:S02]  /*19010*/  FADD.FTZ R232, R232, R237 ;  /* 0x000000ede8e87221 */ /* 0x000fe40000010000 */
[----:B------:R-:W-:Y:S01]  /*19020*/  F2FP.PACK_AB R162, R233, R186 ;  /* 0x000000bae9a2723e */ /* 0x000fe200000000ff */
[C---:B------:R-:W-:Y:S04]  /*19030*/  HMMA.16816.F32 R52, R132.reuse, R164, R52 ;  /* 0x000000a48434723c */ /* 0x040fe80000001834 */
[----:B----4-:R-:W-:Y:S01]  /*19040*/  F2FP.PACK_AB R163, R182, R183 ;  /* 0x000000b7b6a3723e */ /* 0x010fe200000000ff */
[----:B------:R-:W-:Y:S03]  /*19050*/  FADD.FTZ R231, R231, R232 ;  /* 0x000000e8e7e77221 */ /* 0x000fe60000010000 */
[C---:B------:R-:W-:Y:S01]  /*19060*/  HMMA.16816.F32 R56, R132.reuse, R166, R56 ;  /* 0x000000a68438723c */ /* 0x040fe20000001838 */
[----:B------:R-:W-:Y:S03]  /*19070*/  LDSM.16.MT88.4 R164, [R204+0x5080] ;  /* 0x00508000cca4783b */ /* 0x000fe60000004200 */
[----:B------:R-:W-:Y:S04]  /*19080*/  FADD.FTZ R186, R186, R231 ;  /* 0x000000e7baba7221 */ /* 0x000fe80000010000 */
[C---:B------:R-:W-:Y:S04]  /*19090*/  HMMA.16816.F32 R60, R132.reuse, R168, R60 ;  /* 0x000000a8843c723c */ /* 0x040fe8000000183c */
[----:B------:R-:W-:Y:S04]  /*190a0*/  FADD.FTZ R229, R233, R186 ;  /* 0x000000bae9e57221 */ /* 0x000fe80000010000 */
[C---:B------:R-:W-:Y:S01]  /*190b0*/  HMMA.16816.F32 R64, R132.reuse, R170, R64 ;  /* 0x000000aa8440723c */ /* 0x040fe20000001840 */
[----:B------:R-:W-:Y:S07]  /*190c0*/  LDSM.16.MT88.4 R168, [R208+0x6880] ;  /* 0x00688000d0a8783b */ /* 0x000fee0000004200 */
[C---:B------:R-:W-:Y:S08]  /*190d0*/  HMMA.16816.F32 R68, R132.reuse, R172, R68 ;  /* 0x000000ac8444723c */ /* 0x040ff00000001844 */
[C---:B------:R-:W-:Y:S01]  /*190e0*/  HMMA.16816.F32 R72, R132.reuse, R174, R72 ;  /* 0x000000ae8448723c */ /* 0x040fe20000001848 */
[----:B------:R-:W-:Y:S07]  /*190f0*/  LDSM.16.MT88.4 R172, [R208+0x9880] ;  /* 0x00988000d0ac783b */ /* 0x000fee0000004200 */
[C---:B--2---:R-:W-:Y:S08]  /*19100*/  HMMA.16816.F32 R76, R132.reuse, R136, R76 ;  /* 0x00000088844c723c */ /* 0x044ff0000000184c */
[C---:B------:R-:W-:Y:S01]  /*19110*/  HMMA.16816.F32 R80, R132.reuse, R138, R80 ;  /* 0x0000008a8450723c */ /* 0x040fe20000001850 */
[----:B------:R-:W2:Y:S07]  /*19120*/  LDSM.16.MT88.4 R136, [R206+0x9080] ;  /* 0x00908000ce88783b */ /* 0x000eae0000004200 */
[C---:B-1----:R-:W-:Y:S08]  /*19130*/  HMMA.16816.F32 R84, R132.reuse, R140, R84 ;  /* 0x0000008c8454723c */ /* 0x042ff00000001854 */
[C---:B------:R-:W-:Y:S01]  /*19140*/  HMMA.16816.F32 R88, R132.reuse, R142, R88 ;  /* 0x0000008e8458723c */ /* 0x040fe20000001858 */
[----:B------:R-:W1:Y:S07]  /*19150*/  LDSM.16.MT88.4 R140, [R204+0x9080] ;  /* 0x00908000cc8c783b */ /* 0x000e6e0000004200 */
[C---:B-----5:R-:W-:Y:S08]  /*19160*/  HMMA.16816.F32 R92, R132.reuse, R144, R92 ;  /* 0x00000090845c723c */ /* 0x060ff0000000185c */
        /* <DEDUP_REMOVED lines=8> */
[C---:B------:R-:W-:Y:S08]  /*191f0*/  HMMA.16816.F32 R116, R132.reuse, R152, R116 ;  /* 0x000000988474723c */ /* 0x040ff00000001874 */
[C---:B------:R-:W-:Y:S08]  /*19200*/  HMMA.16816.F32 R120, R132.reuse, R154, R120 ;  /* 0x0000009a8478723c */ /* 0x040ff00000001878 */
[C---:B-1----:R-:W-:Y:S08]  /*19210*/  HMMA.16816.F32 R124, R132.reuse, R140, R124 ;  /* 0x0000008c847c723c */ /* 0x042ff0000000187c */
[----:B------:R-:W-:Y:S08]  /*19220*/  HMMA.16816.F32 R128, R132, R142, R128 ;  /* 0x0000008e8480723c */ /* 0x000ff00000001880 */
[C---:B--2---:R-:W-:Y:S01]  /*19230*/  HMMA.16816.F32 R152, R160.reuse, R136, R4 ;  /* 0x00000088a098723c */ /* 0x044fe20000001804 */
[----:B------:R-:W1:Y:S07]  /*19240*/  LDSM.16.MT88.4 R4, [R206+0x6880] ;  /* 0x00688000ce04783b */ /* 0x000e6e0000004200 */
[C---:B------:R-:W-:Y:S01]  /*19250*/  HMMA.16816.F32 R132, R160.reuse, R138, R8 ;  /* 0x0000008aa084723c */ /* 0x040fe20000001808 */
[----:B------:R-:W2:Y:S07]  /*19260*/  LDSM.16.MT88.4 R8, [R205+0x6880] ;  /* 0x00688000cd08783b */ /* 0x000eae0000004200 */
[C---:B------:R-:W-:Y:S01]  /*19270*/  HMMA.16816.F32 R136, R160.reuse, R144, R12 ;  /* 0x00000090a088723c */ /* 0x040fe2000000180c */
[----:B------:R-:W3:Y:S07]  /*19280*/  LDSM.16.MT88.4 R12, [R204+0x6880] ;  /* 0x00688000cc0c783b */ /* 0x000eee0000004200 */
[C---:B------:R-:W-:Y:S01]  /*19290*/  HMMA.16816.F32 R140, R160.reuse, R146, R16 ;  /* 0x00000092a08c723c */ /* 0x040fe20000001810 */
[----:B------:R-:W4:Y:S07]  /*192a0*/  LDSM.16.MT88.4 R16, [R208+0x8080] ;  /* 0x00808000d010783b */ /* 0x000f2e0000004200 */
[C---:B------:R-:W-:Y:S01]  /*192b0*/  HMMA.16816.F32 R144, R160.reuse, R148, R20 ;  /* 0x00000094a090723c */ /* 0x040fe20000001814 */
[----:B------:R-:W5:Y:S07]  /*192c0*/  LDSM.16.MT88.4 R20, [R206+0x8080] ;  /* 0x00808000ce14783b */ /* 0x000f6e0000004200 */
        /* <DEDUP_REMOVED lines=16> */
[C---:B----4-:R-:W-:Y:S08]  /*193d0*/  HMMA.16816.F32 R68, R160.reuse, R16, R68 ;  /* 0x00000010a044723c */ /* 0x050ff00000001844 */
        /* <DEDUP_REMOVED lines=11> */
[C---:B-1----:R-:W-:Y:S07]  /*19490*/  HMMA.16816.F32 R116, R160.reuse, R4, R116 ;  /* 0x00000004a074723c */ /* 0x042fee0000001874 */
[----:B------:R-:W-:Y:S01]  /*194a0*/  FADD.FTZ R5, R179, R180 ;  /* 0x000000b4b3057221 */ /* 0x000fe20000010000 */
[C---:B------:R-:W-:Y:S04]  /*194b0*/  HMMA.16816.F32 R120, R160.reuse, R6, R120 ;  /* 0x00000006a078723c */ /* 0x040fe80000001878 */
[----:B------:R-:W-:Y:S04]  /*194c0*/  FADD.FTZ R5, R178, R5 ;  /* 0x00000005b2057221 */ /* 0x000fe80000010000 */
[C---:B--2---:R-:W-:Y:S04]  /*194d0*/  HMMA.16816.F32 R124, R160.reuse, R8, R124 ;  /* 0x00000008a07c723c */ /* 0x044fe8000000187c */
[----:B------:R-:W-:Y:S04]  /*194e0*/  FADD.FTZ R0, R238, R5 ;  /* 0x00000005ee007221 */ /* 0x000fe80000010000 */
[----:B------:R-:W-:Y:S01]  /*194f0*/  FADD.FTZ R0, R239, R0 ;  /* 0x00000000ef007221 */ /* 0x000fe20000010000 */
[----:B------:R-:W-:Y:S03]  /*19500*/  HMMA.16816.F32 R128, R160, R10, R128 ;  /* 0x0000000aa080723c */ /* 0x000fe60000001880 */
[----:B------:R-:W-:Y:S01]  /*19510*/  FADD.FTZ R5, R241, R0 ;  /* 0x00000000f1057221 */ /* 0x000fe20000010000 */
[----:B------:R-:W-:Y:S03]  /*19520*/  MOV R0, R156 ;  /* 0x0000009c00007202 */ /* 0x000fe60000000f00 */
[----:B------:R-:W-:Y:S05]  /*19530*/  FADD.FTZ R5, R240, R5 ;  /* 0x00000005f0057221 */ /* 0x000fea0000010000 */
[----:B------:R-:W-:Y:S04]  /*19540*/  FADD.FTZ R184, R184, R5 ;  /* 0x00000005b8b87221 */ /* 0x000fe80000010000 */
[----:B------:R-:W-:Y:S04]  /*19550*/  FADD.FTZ R184, R185, R184 ;  /* 0x000000b8b9b87221 */ /* 0x000fe80000010000 */
[----:B------:R-:W-:Y:S04]  /*19560*/  FADD.FTZ R183, R183, R184 ;  /* 0x000000b8b7b77221 */ /* 0x000fe80000010000 */
[----:B------:R-:W-:Y:S01]  /*19570*/  FADD.FTZ R225, R182, R183 ;  /* 0x000000b7b6e17221 */ /* 0x000fe20000010000 */
[----:B------:R-:W-:-:S05]  /*19580*/  @P0 BRA `(.L_x_1163) ;  /* 0xffffc71000000947 */ /* 0x000fca000383ffff */
.L_x_1152:
[----:B------:R-:W1:Y:S01]  /*19590*/  S2UR UR7, SR_CTAID.X ;  /* 0x00000000000779c3 */ /* 0x000e620000002500 */
[----:B------:R-:W-:-:S02]  /*195a0*/  UISETP.NE.AND UP1, UPT, UR26, URZ, UPT ;  /* 0x0000003f1a00728c */ /* 0x000fc4000bf25270 */
[----:B------:R-:W-:Y:S02]  /*195b0*/  UISETP.NE.AND UP0, UPT, UR25, URZ, UPT ;  /* 0x0000003f1900728c */ /* 0x000fe4000bf05270 */
[----:B------:R-:W-:-:S04]  /*195c0*/  ULDC.64 UR4, c[0x0][0x2c8] ;  /* 0x0000b20000047ab9 */ /* 0x000fc80000000a00 */
        /* <DEDUP_REMOVED lines=21> */
.L_x_1165:
[----:B------:R-:W-:Y:S02]  /*19720*/  ULDC UR4, c[0x0][0x32c] ;  /* 0x0000cb0000047ab9 */ /* 0x000fe40000000800 */
[----:B------:R-:W-:-:S03]  /*19730*/  UISETP.NE.AND UP0, UPT, UR4, 0x1, UPT ;  /* 0x000000010400788c */ /* 0x000fc6000bf05270 */
[----:B------:R-:W-:Y:S02]  /*19740*/  ULDC.64 UR4, c[0x0][0x330] ;  /* 0x0000cc0000047ab9 */ /* 0x000fe40000000a00 */
[----:B------:R-:W-:-:S07]  /*19750*/  UIMAD.WIDE.U32 UR18, UR10, UR4, URZ ;  /* 0x000000040a1272a5 */ /* 0x000fce000f8e003f */
[----:B------:R-:W-:Y:S02]  /*19760*/  @UP0 UMOV UR11, UR19 ;  /* 0x00000013000b0c82 */ /* 0x000fe40008000000 */
[----:B------:R-:W-:Y:S02]  /*19770*/  @UP0 USHF.R.U32.HI UR10, URZ, UR5, UR11 ;  /* 0x000000053f0a0299 */ /* 0x000fe4000801160b */
.L_x_1166:
[----:B------:R-:W-:Y:S02]  /*19780*/  ULDC UR4, c[0x0][0x32c] ;  /* 0x0000cb0000047ab9 */ /* 0x000fe40000000800 */
[----:B------:R-:W-:-:S04]  /*19790*/  UIMAD UR4, UR10, UR4, URZ ;  /* 0x000000040a0472a4 */ /* 0x000fc8000f8e023f */
[----:B------:R-:W-:-:S04]  /*197a0*/  UISETP.LT.AND UP0, UPT, UR7, UR4, UPT ;  /* 0x000000040700728c */ /* 0x000fc8000bf01270 */
[----:B------:R-:W-:-:S04]  /*197b0*/  USEL UR7, UR7, UR4, !UP0 ;  /* 0x0000000407077287 */ /* 0x000fc8000c000000 */
.L_x_1164:
        /* <DEDUP_REMOVED lines=9> */
[C---:B------:R-:W-:Y:S02]  /*19850*/  IADD3 RZ, P0, R216.reuse, 0x40, RZ ;  /* 0x00000040d8ff7810 */ /* 0x040fe40007f1e0ff */
[----:B------:R-:W-:Y:S02]  /*19860*/  IADD3 RZ, P1, R216, 0x80, RZ ;  /* 0x00000080d8ff7810 */ /* 0x000fe40007f3e0ff */
[----:B------:R-:W-:Y:S01]  /*19870*/  IADD3 RZ, P2, R220, 0x40, RZ ;  /* 0x00000040dcff7810 */ /* 0x000fe20007f5e0ff */
[--C-:B------:R-:W-:Y:S01]  /*19880*/  IMAD.X R235, RZ, RZ, R223.reuse, P0 ;  /* 0x000000ffffeb7224 */ /* 0x100fe200000e06df */
[----:B------:R-:W-:Y:S01]  /*19890*/  IADD3 RZ, P0, R216, 0xc0, RZ ;  /* 0x000000c0d8ff7810 */ /* 0x000fe20007f1e0ff */
[----:B------:R-:W-:Y:S01]  /*198a0*/  IMAD.X R234, RZ, RZ, R223, P1 ;  /* 0x000000ffffea7224 */ /* 0x000fe200008e06df */
[C---:B------:R-:W-:Y:S01]  /*198b0*/  IADD3 RZ, P1, R220.reuse, 0x80, RZ ;  /* 0x00000080dcff7810 */ /* 0x040fe20007f3e0ff */
[----:B------:R-:W-:Y:S02]  /*198c0*/  IMAD.X R232, RZ, RZ, R227, P2 ;  /* 0x000000ffffe87224 */ /* 0x000fe400010e06e3 */
[----:B------:R-:W-:Y:S01]  /*198d0*/  IMAD.X R233, RZ, RZ, R223, P0 ;  /* 0x000000ffffe97224 */ /* 0x000fe200000e06df */
[----:B------:R-:W-:Y:S01]  /*198e0*/  IADD3 RZ, P0, R220, 0xc0, RZ ;  /* 0x000000c0dcff7810 */ /* 0x000fe20007f1e0ff */
[----:B------:R-:W-:-:S04]  /*198f0*/  IMAD.X R231, RZ, RZ, R227, P1 ;  /* 0x000000ffffe77224 */ /* 0x000fc800008e06e3 */
[----:B------:R-:W-:Y:S02]  /*19900*/  IMAD.X R230, RZ, RZ, R227, P0 ;  /* 0x000000ffffe67224 */ /* 0x000fe400000e06e3 */
.L_x_1170:
[----:B------:R-:W-:Y:S04]  /*19910*/  DEPBAR.LE SB0, 0x0 ;  /* 0x000080000000791a */ /* 0x000fe80000000000 */
[----:B------:R-:W-:Y:S01]  /*19920*/  BAR.SYNC.DEFER_BLOCKING 0x0 ;  /* 0x0000000000007b1d */ /* 0x000fe20000010000 */
[----:B------:R-:W-:Y:S01]  /*19930*/  UISETP.GT.AND UP0, UPT, UR6, UR12, UPT ;  /* 0x0000000c0600728c */ /* 0x000fe2000bf04270 */
[----:B------:R-:W-:Y:S05]  /*19940*/  MOV R0, R3 ;  /* 0x0000000300007202 */ /* 0x000fea0000000f00 */
        /* <DEDUP_REMOVED lines=10> */
[----:B------:R-:W-:Y:S01]  /*199f0*/  LOP3.LUT P2, RZ, R215, 0x1, RZ, 0xc0, !PT ;  /* 0x00000001d7ff7812 */ /* 0x000fe2000784c0ff */
[----:B------:R-:W-:Y:S01]  /*19a00*/  USHF.R.S32.HI UR10, URZ, 0x1f, UR12 ;  /* 0x0000001f3f0a7899 */ /* 0x000fe2000801140c */
[C---:B------:R-:W-:Y:S01]  /*19a10*/  IADD3 R2, R216.reuse, 0x40, RZ ;  /* 0x00000040d8027810 */ /* 0x040fe20007ffe0ff */
[----:B------:R-:W-:Y:S01]  /*19a20*/  ULDC.64 UR4, c[0x0][0x208] ;  /* 0x0000820000047ab9 */ /* 0x000fe20000000a00 */
[C---:B------:R-:W-:Y:S01]  /*19a30*/  IADD3 R4, R216.reuse, 0xc0, RZ ;  /* 0x000000c0d8047810 */ /* 0x040fe20007ffe0ff */
[----:B------:R-:W-:Y:S01]  /*19a40*/  UIMAD UR10, UR10, UR4, URZ ;  /* 0x000000040a0a72a4 */ /* 0x000fe2000f8e023f */
[----:B------:R-:W-:Y:S01]  /*19a50*/  @!P3 IMAD.MOV.U32 R5, RZ, RZ, c[0x0][0x208] ;  /* 0x00008200ff05b624 */ /* 0x000fe200078e00ff */
[----:B------:R-:W-:Y:S01]  /*19a60*/  UIMAD.WIDE.U32 UR18, UR12, UR4, URZ ;  /* 0x000000040c1272a5 */ /* 0x000fe2000f8e003f */
[----:B------:R-:W-:Y:S01]  /*19a70*/  @!P3 IMAD.MOV.U32 R10, RZ, RZ, c[0x0][0x20c] ;  /* 0x00008300ff0ab624 */ /* 0x000fe200078e00ff */
[----:B------:R-:W-:Y:S04]  /*19a80*/  UIMAD UR10, UR12, UR5, UR10 ;  /* 0x000000050c0a72a4 */ /* 0x000fe8000f8e020a */
[----:B------:R-:W-:Y:S02]  /*19a90*/  UIADD3 UR4, UR19, UR10, URZ ;  /* 0x0000000a13047290 */ /* 0x000fe4000fffe03f */
[----:B------:R-:W-:Y:S02]  /*19aa0*/  UIMAD.WIDE.U32 UR10, UR18, 0x30, URZ ;  /* 0x00000030120a78a5 */ /* 0x000fe4000f8e003f */
[----:B------:R-:W-:Y:S04]  /*19ab0*/  UIMAD UR4, UR4, 0x30, URZ ;  /* 0x00000030040478a4 */ /* 0x000fe8000f8e023f */
[----:B------:R-:W-:Y:S01]  /*19ac0*/  IADD3 R8, P1, R216, UR10, RZ ;  /* 0x0000000ad8087c10 */ /* 0x000fe2000ff3e0ff */
[----:B------:R-:W-:Y:S01]  /*19ad0*/  UIADD3 UR4, UR11, UR4, URZ ;  /* 0x000000040b047290 */ /* 0x000fe2000fffe03f */
[----:B------:R-:W-:Y:S05]  /*19ae0*/  @!P3 LEA R11, P0, R5, UR10, 0x5 ;  /* 0x0000000a050bbc11 */ /* 0x000fea000f8028ff */
[----:B------:R-:W-:Y:S02]  /*19af0*/  IADD3.X R7, R223, UR4, RZ, P1, !PT ;  /* 0x00000004df077c10 */ /* 0x000fe40008ffe4ff */
[----:B------:R-:W-:Y:S02]  /*19b00*/  LEA R22, P1, R8, c[0x0][0x1f8], 0x1 ;  /* 0x00007e0008167a11 */ /* 0x000fe400078208ff */
[----:B------:R-:W-:Y:S02]  /*19b10*/  @!P3 LEA.HI.X R10, R5, UR4, R10, 0x5, P0 ;  /* 0x00000004050abc11 */ /* 0x000fe400080f2c0a */
[----:B------:R-:W-:Y:S02]  /*19b20*/  IADD3 R9, P0, R2, UR10, RZ ;  /* 0x0000000a02097c10 */ /* 0x000fe4000ff1e0ff */
        /* <DEDUP_REMOVED lines=18> */
[C---:B------:R-:W-:Y:S01]  /*19c50*/  LEA R12, P0, R9.reuse, c[0x0][0x1f8], 0x1 ;  /* 0x00007e00090c7a11 */ /* 0x040fe200078008ff */
[----:B------:R-:W-:Y:S01]  /*19c60*/  @!P3 IMAD.X R7, R10, 0x1, R223, P1 ;  /* 0x000000010a07b824 */ /* 0x000fe200008e06df */
[C---:B------:R-:W-:Y:S02]  /*19c70*/  @!P3 LEA R158, P1, R6.reuse, c[0x0][0x1f8], 0x1 ;  /* 0x00007e00069eba11 */ /* 0x040fe400078208ff */
[----:B------:R-:W-:Y:S02]  /*19c80*/  LEA.HI.X R13, R9, c[0x0][0x1fc], R8, 0x1, P0 ;  /* 0x00007f00090d7a11 */ /* 0x000fe400000f0c08 */
[C---:B------:R-:W-:Y:S02]  /*19c90*/  @!P3 IADD3 R9, P0, R11.reuse, R2, RZ ;  /* 0x000000020b09b210 */ /* 0x040fe40007f1e0ff */
[----:B------:R-:W-:Y:S01]  /*19ca0*/  @!P3 LEA.HI.X R159, R6, c[0x0][0x1fc], R7, 0x1, P1 ;  /* 0x00007f00069fba11 */ /* 0x000fe200008f0c07 */
[----:B------:R4:W-:Y:S01]  /*19cb0*/  LDGSTS.E.BYPASS.LTC128B.128 [R218+0x8880], [R12.64], !P4 ;  /* 0x088800000cda7fae */ /* 0x0009e2000e101d5e */
[----:B------:R-:W-:Y:S01]  /*19cc0*/  @!P3 IADD3 R5, P1, R11, R5, RZ ;  /* 0x000000050b05b210 */ /* 0x000fe20007f3e0ff */
[C---:B------:R-:W-:Y:S01]  /*19cd0*/  @!P3 IMAD.X R2, R10.reuse, 0x1, R235, P0 ;  /* 0x000000010a02b824 */ /* 0x040fe200000e06eb */
[C---:B------:R-:W-:Y:S02]  /*19ce0*/  @!P3 LEA R8, P0, R9.reuse, c[0x0][0x1f8], 0x1 ;  /* 0x00007e000908ba11 */ /* 0x040fe400078008ff */
[----:B------:R4:W-:Y:S02]  /*19cf0*/  @!P3 LDGSTS.E.BYPASS.LTC128B.128 [R218+0x5080], [R158.64], !P2 ;  /* 0x050800009edabfae */ /* 0x0009e4000d101d5e */
[----:B------:R-:W-:Y:S01]  /*19d00*/  @!P3 LEA.HI.X R9, R9, c[0x0][0x1fc], R2, 0x1, P0 ;  /* 0x00007f000909ba11 */ /* 0x000fe200000f0c02 */
[C---:B------:R-:W-:Y:S01]  /*19d10*/  @!P3 IMAD.X R2, R10.reuse, 0x1, R234, P1 ;  /* 0x000000010a02b824 */ /* 0x040fe200008e06ea */
[----:B------:R-:W-:Y:S02]  /*19d20*/  @!P3 IADD3 R4, P0, R11, R4, RZ ;  /* 0x000000040b04b210 */ /* 0x000fe40007f1e0ff */
        /* <DEDUP_REMOVED lines=8> */
.L_x_1168:
[C---:B--234-:R-:W-:Y:S01]  /*19db0*/  HMMA.16816.F32 R4, R160.reuse, R164, RZ ;  /* 0x000000a4a004723c */ /* 0x05cfe200000018ff */
[----:B------:R-:W-:Y:S01]  /*19dc0*/  LDSM.16.M88.4 R184, [R207+0xa080] ;  /* 0x00a08000cfb8783b */ /* 0x000fe20000000200 */
[----:B------:R-:W-:Y:S04]  /*19dd0*/  UISETP.GT.AND UP0, UPT, UR12, UR6, UPT ;  /* 0x000000060c00728c */ /* 0x000fe8000bf04270 */
[----:B------:R-:W0:Y:S02]  /*19de0*/  LDGDEPBAR ;  /* 0x00000000000079af */ /* 0x000e240000000000 */
[C---:B------:R-:W-:Y:S01]  /*19df0*/  HMMA.16816.F32 R8, R160.reuse, R166, RZ ;  /* 0x000000a6a008723c */ /* 0x040fe200000018ff */
[----:B------:R-:W-:Y:S02]  /*19e00*/  PLOP3.LUT P0, PT, PT, PT, UP0, 0x80, 0x0 ;  /* 0x000000000000781c */ /* 0x000fe40003f0f008 */
[----:B------:R-:W2:Y:S05]  /*19e10*/  LDSM.16.M88.4 R164, [R210] ;  /* 0x00000000d2a4783b */ /* 0x000eaa0000000200 */
[C---:B------:R-:W-:Y:S01]  /*19e20*/  HMMA.16816.F32 R12, R160.reuse, R16, RZ ;  /* 0x00000010a00c723c */ /* 0x040fe200000018ff */
[----:B------:R-:W-:Y:S07]  /*19e30*/  LDSM.16.M88.4 R188, [R207+0xb080] ;  /* 0x00b08000cfbc783b */ /* 0x000fee0000000200 */
[C---:B------:R-:W-:Y:S08]  /*19e40*/  HMMA.16816.F32 R16, R160.reuse, R18, RZ ;  /* 0x00000012a010723c */ /* 0x040ff000000018ff */
[C---:B-1----:R-:W-:Y:S08]  /*19e50*/  HMMA.16816.F32 R20, R160.reuse, R24, RZ ;  /* 0x00000018a014723c */ /* 0x042ff000000018ff */
[----:B------:R-:W-:Y:S01]  /*19e60*/  HMMA.16816.F32 R24, R160, R26, RZ ;  /* 0x0000001aa018723c */ /* 0x000fe200000018ff */
[----:B------:R-:W1:Y:S07]  /*19e70*/  LDSM.16.M88.4 R160, [R207+0xa880] ;  /* 0x00a88000cfa0783b */ /* 0x000e6e0000000200 */
[C---:B------:R-:W-:Y:S08]  /*19e80*/  HMMA.16816.F32 R4, R168.reuse, R172, R4 ;  /* 0x000000aca804723c */ /* 0x040ff00000001804 */
[C---:B------:R-:W-:Y:S01]  /*19e90*/  HMMA.16816.F32 R8, R168.reuse, R174, R8 ;  /* 0x000000aea808723c */ /* 0x040fe20000001808 */
[----:B------:R-:W-:Y:S07]  /*19ea0*/  LDSM.16.M88.4 R172, [R209] ;  /* 0x00000000d1ac783b */ /* 0x000fee0000000200 */
[C---:B------:R-:W-:Y:S08]  /*19eb0*/  HMMA.16816.F32 R12, R168.reuse, R176, R12 ;  /* 0x000000b0a80c723c */ /* 0x040ff0000000180c */
[C---:B------:R-:W-:Y:S01]  /*19ec0*/  HMMA.16816.F32 R16, R168.reuse, R178, R16 ;  /* 0x000000b2a810723c */ /* 0x040fe20000001810 */
[----:B------:R-:W3:Y:S07]  /*19ed0*/  LDSM.16.M88.4 R176, [R201] ;  /* 0x00000000c9b0783b */ /* 0x000eee0000000200 */
[C---:B------:R-:W-:Y:S08]  /*19ee0*/  HMMA.16816.F32 R20, R168.reuse, R180, R20 ;  /* 0x000000b4a814723c */ /* 0x040ff00000001814 */
[----:B------:R-:W-:Y:S01]  /*19ef0*/  HMMA.16816.F32 R24, R168, R182, R24 ;  /* 0x000000b6a818723c */ /* 0x000fe20000001818 */
[----:B------:R-:W4:Y:S05]  /*19f00*/  LDSM.16.M88.4 R168, [R201+0x800] ;  /* 0x00080000c9a8783b */ /* 0x000f2a0000000200 */
[----:B------:R-:W5:Y:S02]  /*19f10*/  LDSM.16.M88.4 R180, [R201+0x1000] ;  /* 0x00100000c9b4783b */ /* 0x000f640000000200 */
[C---:B--2---:R-:W-:Y:S08]  /*19f20*/  HMMA.16816.F32 R4, R164.reuse, R184, R4 ;  /* 0x000000b8a404723c */ /* 0x044ff00000001804 */
[C---:B------:R-:W-:Y:S01]  /*19f30*/  HMMA.16816.F32 R8, R164.reuse, R186, R8 ;  /* 0x000000baa408723c */ /* 0x040fe20000001808 */
[----:B------:R-:W-:Y:S07]  /*19f40*/  LDSM.16.M88.4 R184, [R213+0xb880] ;  /* 0x00b88000d5b8783b */ /* 0x000fee0000000200 */
[C---:B-1----:R-:W-:Y:S08]  /*19f50*/  HMMA.16816.F32 R12, R164.reuse, R160, R12 ;  /* 0x000000a0a40c723c */ /* 0x042ff0000000180c */
[C---:B------:R-:W-:Y:S01]  /*19f60*/  HMMA.16816.F32 R16, R164.reuse, R162, R16 ;  /* 0x000000a2a410723c */ /* 0x040fe20000001810 */
[----:B------:R-:W1:Y:S07]  /*19f70*/  LDSM.16.M88.4 R160, [R214+0x4000] ;  /* 0x00400000d6a0783b */ /* 0x000e6e0000000200 */
[C---:B------:R-:W-:Y:S08]  /*19f80*/  HMMA.16816.F32 R20, R164.reuse, R188, R20 ;  /* 0x000000bca414723c */ /* 0x040ff00000001814 */
[----:B------:R-:W-:Y:S01]  /*19f90*/  HMMA.16816.F32 R24, R164, R190, R24 ;  /* 0x000000bea418723c */ /* 0x000fe20000001818 */
[----:B------:R-:W2:Y:S05]  /*19fa0*/  LDSM.16.M88.4 R164, [R213+0xc080] ;  /* 0x00c08000d5a4783b */ /* 0x000eaa0000000200 */
[----:B------:R-:W1:Y:S02]  /*19fb0*/  LDSM.16.M88.4 R188, [R213+0xc880] ;  /* 0x00c88000d5bc783b */ /* 0x000e640000000200 */
[C---:B---3--:R-:W-:Y:S08]  /*19fc0*/  HMMA.16816.F32 R4, R172.reuse, R176, R4 ;  /* 0x000000b0ac04723c */ /* 0x048ff00000001804 */
[C---:B------:R-:W-:Y:S01]  /*19fd0*/  HMMA.16816.F32 R8, R172.reuse, R178, R8 ;  /* 0x000000b2ac08723c */ /* 0x040fe20000001808 */
[----:B------:R-:W-:Y:S07]  /*19fe0*/  LDSM.16.M88.4 R176, [R200] ;  /* 0x00000000c8b0783b */ /* 0x000fee0000000200 */
[C---:B----4-:R-:W-:Y:S08]  /*19ff0*/  HMMA.16816.F32 R12, R172.reuse, R168, R12 ;  /* 0x000000a8ac0c723c */ /* 0x050ff0000000180c */
[C---:B------:R-:W-:Y:S01]  /*1a000*/  HMMA.16816.F32 R16, R172.reuse, R170, R16 ;  /* 0x000000aaac10723c */ /* 0x040fe20000001810 */
[----:B------:R-:W3:Y:S07]  /*1a010*/  LDSM.16.M88.4 R168, [R212+0x4000] ;  /* 0x00400000d4a8783b */ /* 0x000eee0000000200 */
[C---:B-----5:R-:W-:Y:S08]  /*1a020*/  HMMA.16816.F32 R20, R172.reuse, R180, R20 ;  /* 0x000000b4ac14723c */ /* 0x060ff00000001814 */
[----:B------:R-:W-:Y:S01]  /*1a030*/  HMMA.16816.F32 R24, R172, R182, R24 ;  /* 0x000000b6ac18723c */ /* 0x000fe20000001818 */
[----:B------:R-:W4:Y:S05]  /*1a040*/  LDSM.16.M88.4 R172, [R199] ;  /* 0x00000000c7ac783b */ /* 0x000f2a0000000200 */
[----:B------:R-:W5:Y:S02]  /*1a050*/  LDSM.16.M88.4 R180, [R198] ;  /* 0x00000000c6b4783b */ /* 0x000f640000000200 */
[C---:B-1----:R-:W-:Y:S08]  /*1a060*/  HMMA.16816.F32 R4, R160.reuse, R184, R4 ;  /* 0x000000b8a004723c */ /* 0x042ff00000001804 */
[C---:B------:R-:W-:Y:S01]  /*1a070*/  HMMA.16816.F32 R8, R160.reuse, R186, R8 ;  /* 0x000000baa008723c */ /* 0x040fe20000001808 */
[----:B------:R-:W-:Y:S07]  /*1a080*/  LDSM.16.M88.4 R184, [R207+0xb880] ;  /* 0x00b88000cfb8783b */ /* 0x000fee0000000200 */
[C---:B--2---:R-:W-:Y:S08]  /*1a090*/  HMMA.16816.F32 R12, R160.reuse, R164, R12 ;  /* 0x000000a4a00c723c */ /* 0x044ff0000000180c */
        /* <DEDUP_REMOVED lines=14> */
[----:B------:R-:W4:Y:S05]  /*1a180*/  LDSM.16.M88.4 R168, [R201+0x2000] ;  /* 0x00200000c9a8783b */ /* 0x000f2a0000000200 */
[----:B------:R-:W5:Y:S02]  /*1a190*/  LDSM.16.M88.4 R180, [R201+0x2800] ;  /* 0x00280000c9b4783b */ /* 0x000f640000000200 */
        /* <DEDUP_REMOVED lines=80> */
[C---:B-1----:R-:W-:Y:S01]  /*1a6a0*/  HMMA.16816.F32 R4, R164.reuse, R184, R4 ;  /* 0x000000b8a404723c */ /* 0x042fe20000001804 */
[----:B------:R-:W-:Y:S04]  /*1a6b0*/  DEPBAR.LE SB0, 0x0 ;  /* 0x000080000000791a */ /* 0x000fe80000000000 */
[----:B------:R-:W-:Y:S03]  /*1a6c0*/  BAR.SYNC.DEFER_BLOCKING 0x0 ;  /* 0x0000000000007b1d */ /* 0x000fe60000010000 */
[C---:B------:R-:W-:Y:S08]  /*1a6d0*/  HMMA.16816.F32 R8, R164.reuse, R186, R8 ;  /* 0x000000baa408723c */ /* 0x040ff00000001808 */
[C---:B--2---:R-:W-:Y:S08]  /*1a6e0*/  HMMA.16816.F32 R12, R164.reuse, R160, R12 ;  /* 0x000000a0a40c723c */ /* 0x044ff0000000180c */
[C---:B------:R-:W-:Y:S08]  /*1a6f0*/  HMMA.16816.F32 R16, R164.reuse, R162, R16 ;  /* 0x000000a2a410723c */ /* 0x040ff00000001810 */
[C---:B------:R-:W-:Y:S08]  /*1a700*/  HMMA.16816.F32 R20, R164.reuse, R188, R20 ;  /* 0x000000bca414723c */ /* 0x040ff00000001814 */
[----:B------:R-:W-:Y:S08]  /*1a710*/  HMMA.16816.F32 R24, R164, R190, R24 ;  /* 0x000000bea418723c */ /* 0x000ff00000001818 */
[C---:B---3--:R-:W-:Y:S08]  /*1a720*/  HMMA.16816.F32 R4, R172.reuse, R176, R4 ;  /* 0x000000b0ac04723c */ /* 0x048ff00000001804 */
[C---:B------:R-:W-:Y:S08]  /*1a730*/  HMMA.16816.F32 R8, R172.reuse, R178, R8 ;  /* 0x000000b2ac08723c */ /* 0x040ff00000001808 */
[C---:B----4-:R-:W-:Y:S08]  /*1a740*/  HMMA.16816.F32 R12, R172.reuse, R168, R12 ;  /* 0x000000a8ac0c723c */ /* 0x050ff0000000180c */
[C---:B------:R-:W-:Y:S08]  /*1a750*/  HMMA.16816.F32 R16, R172.reuse, R170, R16 ;  /* 0x000000aaac10723c */ /* 0x040ff00000001810 */
[C---:B-----5:R-:W-:Y:S08]  /*1a760*/  HMMA.16816.F32 R20, R172.reuse, R180, R20 ;  /* 0x000000b4ac14723c */ /* 0x060ff00000001814 */
[----:B------:R-:W-:Y:S01]  /*1a770*/  HMMA.16816.F32 R24, R172, R182, R24 ;  /* 0x000000b6ac18723c */ /* 0x000fe20000001818 */
[----:B------:R-:W-:-:S07]  /*1a780*/  @!P0 BRA `(.L_x_1169) ;  /* 0x0000041000008947 */ /* 0x000fce0003800000 */
[----:B------:R-:W-:Y:S01]  /*1a790*/  IADD3 R159, -R228, 0x30, RZ ;  /* 0x00000030e49f7810 */ /* 0x000fe20007ffe1ff */
[----:B------:R-:W-:Y:S01]  /*1a7a0*/  UIADD3 UR11, UR12, -0x1, URZ ;  /* 0xffffffff0c0b7890 */ /* 0x000fe2000fffe03f */
[C---:B------:R-:W-:Y:S01]  /*1a7b0*/  IADD3 R156, R220.reuse, 0x40, RZ ;  /* 0x00000040dc9c7810 */ /* 0x040fe20007ffe0ff */
        /* <DEDUP_REMOVED lines=21> */
[C---:B------:R-:W-:Y:S02]  /*1a910*/  @P1 LEA R162, P0, R161.reuse, c[0x0][0x1c8], 0x1 ;  /* 0x00007200a1a21a11 */ /* 0x040fe400078008ff */
        /* <DEDUP_REMOVED lines=40> */
.L_x_1169:
[----:B------:R-:W-:Y:S01]  /*1aba0*/  FMNMX.FTZ R2, R4, R3, !PT ;  /* 0x0000000304027209 */ /* 0x000fe20007810000 */
[----:B-1----:R-:W-:Y:S01]  /*1abb0*/  LDSM.16.MT88.4 R164, [R206+0x4080] ;  /* 0x00408000cea4783b */ /* 0x002fe20000004200 */
[----:B------:R-:W-:Y:S01]  /*1abc0*/  FMNMX.FTZ R156, R6, R157, !PT ;  /* 0x0000009d069c7209 */ /* 0x000fe20007810000 */
[----:B------:R-:W-:Y:S01]  /*1abd0*/  UISETP.GT.AND UP0, UPT, UR12, UR7, UPT ;  /* 0x000000070c00728c */ /* 0x000fe2000bf04270 */
[----:B------:R-:W-:Y:S01]  /*1abe0*/  FMNMX.FTZ R159, R5, R2, !PT ;  /* 0x00000002059f7209 */ /* 0x000fe20007810000 */
[----:B------:R-:W-:Y:S01]  /*1abf0*/  UIADD3 UR12, UR12, -0x1, URZ ;  /* 0xffffffff0c0c7890 */ /* 0x000fe2000fffe03f */
        /* <DEDUP_REMOVED lines=23> */
[----:B------:R-:W-:Y:S02]  /*1ad70*/  PLOP3.LUT P0, PT, PT, PT, UP0, 0x80, 0x0 ;  /* 0x000000000000781c */ /* 0x000fe40003f0f008 */
        /* <DEDUP_REMOVED lines=24> */
[----:B------:R-:W-:Y:S01]  /*1af00*/  MUFU.EX2 R7, R7 ;  /* 0x0000000700077308 */ /* 0x000fe20000000800 */
[--C-:B------:R-:W-:Y:S02]  /*1af10*/  FFMA.FTZ R159, R8, c[0x0][0x2d0], -R191.reuse ;  /* 0x0000b400089f7a23 */ /* 0x100fe400000108bf */
[----:B------:R-:W-:Y:S02]  /*1af20*/  FFMA.FTZ R188, R9, c[0x0][0x2d0], -R191 ;  /* 0x0000b40009bc7a23 */ /* 0x000fe400000108bf */
[----:B------:R-:W-:Y:S02]  /*1af30*/  FFMA.FTZ R190, R11, c[0x0][0x2d0], -R189 ;  /* 0x0000b4000bbe7a23 */ /* 0x000fe400000108bd */
[--C-:B------:R-:W-:Y:S02]  /*1af40*/  FFMA.FTZ R236, R12, c[0x0][0x2d0], -R191.reuse ;  /* 0x0000b4000cec7a23 */ /* 0x100fe400000108bf */
[----:B------:R-:W-:Y:S01]  /*1af50*/  FFMA.FTZ R237, R13, c[0x0][0x2d0], -R191 ;  /* 0x0000b4000ded7a23 */ /* 0x000fe200000108bf */
[----:B------:R2:W3:Y:S01]  /*1af60*/  MUFU.EX2 R0, R157 ;  /* 0x0000009d00007308 */ /* 0x0004e20000000800 */
[--C-:B------:R-:W-:Y:S02]  /*1af70*/  FFMA.FTZ R238, R14, c[0x0][0x2d0], -R189.reuse ;  /* 0x0000b4000eee7a23 */ /* 0x100fe400000108bd */
[----:B------:R-:W-:Y:S02]  /*1af80*/  FFMA.FTZ R239, R15, c[0x0][0x2d0], -R189 ;  /* 0x0000b4000fef7a23 */ /* 0x000fe400000108bd */
[----:B------:R-:W-:Y:S01]  /*1af90*/  LDSM.16.MT88.4 R12, [R204+0x8880] ;  /* 0x00888000cc0c783b */ /* 0x000fe20000004200 */
[--C-:B------:R-:W-:Y:S02]  /*1afa0*/  FFMA.FTZ R240, R16, c[0x0][0x2d0], -R191.reuse ;  /* 0x0000b40010f07a23 */ /* 0x100fe400000108bf */
[----:B------:R-:W-:Y:S02]  /*1afb0*/  FFMA.FTZ R241, R17, c[0x0][0x2d0], -R191 ;  /* 0x0000b40011f17a23 */ /* 0x000fe400000108bf */
[----:B------:R-:W-:Y:S01]  /*1afc0*/  MUFU.EX2 R158, R158 ;  /* 0x0000009e009e7308 */ /* 0x000fe20000000800 */
[--C-:B------:R-:W-:Y:S02]  /*1afd0*/  FFMA.FTZ R243, R18, c[0x0][0x2d0], -R189.reuse ;  /* 0x0000b40012f37a23 */ /* 0x100fe400000108bd */
[--C-:B------:R-:W-:Y:S02]  /*1afe0*/  FFMA.FTZ R242, R19, c[0x0][0x2d0], -R189.reuse ;  /* 0x0000b40013f27a23 */ /* 0x100fe400000108bd */
[----:B------:R-:W-:Y:S05]  /*1aff0*/  LDSM.16.MT88.4 R16, [R208+0x4880] ;  /* 0x00488000d010783b */ /* 0x000fea0000004200 */
[----:B------:R-:W-:Y:S01]  /*1b000*/  MUFU.EX2 R5, R5 ;  /* 0x0000000500057308 */ /* 0x000fe20000000800 */
[----:B--2---:R-:W-:Y:S02]  /*1b010*/  FFMA.FTZ R157, R10, c[0x0][0x2d0], -R189 ;  /* 0x0000b4000a9d7a23 */ /* 0x004fe400000108bd */
[C---:B---3--:R-:W-:Y:S02]  /*1b020*/  FMUL.FTZ R10, R0.reuse, R154 ;  /* 0x0000009a000a7220 */ /* 0x048fe40000410000 */
[C---:B------:R-:W-:Y:S05]  /*1b030*/  FMUL.FTZ R11, R0.reuse, R155 ;  /* 0x0000009b000b7220 */ /* 0x040fea0000410000 */
        /* <DEDUP_REMOVED lines=18> */
[----:B------:R-:W3:Y:S01]  /*1b160*/  MUFU.EX2 R190, R190 ;  /* 0x000000be00be7308 */ /* 0x000ee20000000800 */
        /* <DEDUP_REMOVED lines=15> */
[----:B---3--:R-:W-:Y:S01]  /*1b260*/  F2FP.PACK_AB R155, R190, R157 ;  /* 0x0000009dbe9b723e */ /* 0x008fe200000000ff */
[C---:B------:R-:W-:Y:S02]  /*1b270*/  FMUL.FTZ R63, R0.reuse, R63 ;  /* 0x0000003f003f7220 */ /* 0x040fe40000410000 */
[C---:B------:R-:W-:Y:S02]  /*1b280*/  FMUL.FTZ R66, R0.reuse, R66 ;  /* 0x0000004200427220 */ /* 0x040fe40000410000 */
[C---:B------:R-:W-:Y:S01]  /*1b290*/  FMUL.FTZ R67, R0.reuse, R67 ;  /* 0x0000004300437220 */ /* 0x040fe20000410000 */
[----:B------:R-:W3:Y:S01]  /*1b2a0*/  MUFU.EX2 R237, R237 ;  /* 0x000000ed00ed7308 */ /* 0x000ee20000000800 */
[C---:B------:R-:W-:Y:S02]  /*1b2b0*/  FMUL.FTZ R70, R0.reuse, R70 ;  /* 0x0000004600467220 */ /* 0x040fe40000410000 */
[----:B------:R-:W-:Y:S02]  /*1b2c0*/  FMUL.FTZ R71, R0, R71 ;  /* 0x0000004700477220 */ /* 0x000fe40000410000 */
[C---:B--2---:R-:W-:Y:S01]  /*1b2d0*/  FMUL.FTZ R8, R2.reuse, R152 ;  /* 0x0000009802087220 */ /* 0x044fe20000410000 */
[----:B------:R-:W-:Y:S01]  /*1b2e0*/  F2FP.PACK_AB R152, R5, R158 ;  /* 0x0000009e0598723e */ /* 0x000fe200000000ff */
[C---:B------:R-:W-:Y:S01]  /*1b2f0*/  FMUL.FTZ R9, R2.reuse, R153 ;  /* 0x0000009902097220 */ /* 0x040fe20000410000 */
[----:B------:R-:W-:Y:S01]  /*1b300*/  F2FP.PACK_AB R153, R7, R6 ;  /* 0x000000060799723e */ /* 0x000fe200000000ff */
[C---:B------:R-:W-:Y:S01]  /*1b310*/  FMUL.FTZ R132, R2.reuse, R132 ;  /* 0x0000008402847220 */ /* 0x040fe20000410000 */
[----:B------:R-:W-:Y:S01]  /*1b320*/  MUFU.EX2 R238, R238 ;  /* 0x000000ee00ee7308 */ /* 0x000fe20000000800 */
[C---:B------:R-:W-:Y:S02]  /*1b330*/  FMUL.FTZ R133, R2.reuse, R133 ;  /* 0x0000008502857220 */ /* 0x040fe40000410000 */
[C---:B------:R-:W-:Y:S02]  /*1b340*/  FMUL.FTZ R136, R2.reuse, R136 ;  /* 0x0000008802887220 */ /* 0x040fe40000410000 */
[C---:B-1----:R-:W-:Y:S05]  /*1b350*/  HMMA.16816.F32 R8, R152.reuse, R160, R8 ;  /* 0x000000a09808723c */ /* 0x042fea0000001808 */
[C---:B------:R-:W-:Y:S01]  /*1b360*/  FMUL.FTZ R137, R2.reuse, R137 ;  /* 0x0000008902897220 */ /* 0x040fe20000410000 */
[----:B------:R-:W1:Y:S01]  /*1b370*/  MUFU.EX2 R239, R239 ;  /* 0x000000ef00ef7308 */ /* 0x000e620000000800 */
[C---:B------:R-:W-:Y:S01]  /*1b380*/  FMUL.FTZ R140, R2.reuse, R140 ;  /* 0x0000008c028c7220 */ /* 0x040fe20000410000 */
[C---:B------:R-:W-:Y:S01]  /*1b390*/  HMMA.16816.F32 R132, R152.reuse, R162, R132 ;  /* 0x000000a29884723c */ /* 0x040fe20000001884 */
[----:B------:R-:W2:Y:S03]  /*1b3a0*/  LDSM.16.MT88.4 R160, [R204+0x4080] ;  /* 0x00408000cca0783b */ /* 0x000ea60000004200 */
[C---:B------:R-:W-:Y:S02]  /*1b3b0*/  FMUL.FTZ R141, R2.reuse, R141 ;  /* 0x0000008d028d7220 */ /* 0x040fe40000410000 */
[C---:B------:R-:W-:Y:S02]  /*1b3c0*/  FMUL.FTZ R144, R2.reuse, R144 ;  /* 0x0000009002907220 */ /* 0x040fe40000410000 */
[C---:B------:R-:W-:Y:S01]  /*1b3d0*/  HMMA.16816.F32 R136, R152.reuse, R164, R136 ;  /* 0x000000a49888723c */ /* 0x040fe20000001888 */
[----:B------:R-:W-:Y:S03]  /*1b3e0*/  MUFU.EX2 R240, R240 ;  /* 0x000000f000f07308 */ /* 0x000fe60000000800 */
[C---:B------:R-:W-:Y:S02]  /*1b3f0*/  FMUL.FTZ R145, R2.reuse, R145 ;  /* 0x0000009102917220 */ /* 0x040fe40000410000 */
[C---:B------:R-:W-:Y:S02]  /*1b400*/  FMUL.FTZ R148, R2.reuse, R148 ;  /* 0x0000009402947220 */ /* 0x040fe40000410000 */
[C---:B------:R-:W-:Y:S01]  /*1b410*/  HMMA.16816.F32 R140, R152.reuse, R166, R140 ;  /* 0x000000a6988c723c */ /* 0x040fe2000000188c */
[----:B------:R-:W4:Y:S02]  /*1b420*/  LDSM.16.MT88.4 R164, [R208+0x5880] ;  /* 0x00588000d0a4783b */ /* 0x000f240000004200 */
[----:B------:R-:W5:Y:S01]  /*1b430*/  MUFU.EX2 R241, R241 ;  /* 0x000000f100f17308 */ /* 0x000f620000000800 */
[C---:B------:R-:W-:Y:S02]  /*1b440*/  FMUL.FTZ R149, R2.reuse, R149 ;  /* 0x0000009502957220 */ /* 0x040fe40000410000 */
[C---:B------:R-:W-:Y:S02]  /*1b450*/  FMUL.FTZ R28, R2.reuse, R28 ;  /* 0x0000001c021c7220 */ /* 0x040fe40000410000 */
[C---:B------:R-:W-:Y:S04]  /*1b460*/  HMMA.16816.F32 R144, R152.reuse, R168, R144 ;  /* 0x000000a89890723c */ /* 0x040fe80000001890 */
[C---:B------:R-:W-:Y:S01]  /*1b470*/  FMUL.FTZ R29, R2.reuse, R29 ;  /* 0x0000001d021d7220 */ /* 0x040fe20000410000 */
[----:B------:R-:W-:Y:S01]  /*1b480*/  MUFU.EX2 R243, R243 ;  /* 0x000000f300f37308 */ /* 0x000fe20000000800 */
[C---:B------:R-:W-:Y:S02]  /*1b490*/  FMUL.FTZ R32, R2.reuse, R32 ;  /* 0x0000002002207220 */ /* 0x040fe40000410000 */
[C---:B------:R-:W-:Y:S01]  /*1b4a0*/  HMMA.16816.F32 R148, R152.reuse, R170, R148 ;  /* 0x000000aa9894723c */ /* 0x040fe20000001894 */
[----:B------:R-:W1:Y:S03]  /*1b4b0*/  LDSM.16.MT88.4 R168, [R206+0x5880] ;  /* 0x00588000cea8783b */ /* 0x000e660000004200 */
[C---:B------:R-:W-:Y:S02]  /*1b4c0*/  FMUL.FTZ R33, R2.reuse, R33 ;  /* 0x0000002102217220 */ /* 0x040fe40000410000 */
[C---:B------:R-:W-:Y:S01]  /*1b4d0*/  FMUL.FTZ R36, R2.reuse, R36 ;  /* 0x0000002402247220 */ /* 0x040fe20000410000 */
[----:B------:R-:W1:Y:S01]  /*1b4e0*/  MUFU.EX2 R242, R242 ;  /* 0x000000f200f27308 */ /* 0x000e620000000800 */
        /* <DEDUP_REMOVED lines=46> */
[----:B------:R-:W-:Y:S01]  /*1b7d0*/  FMUL.FTZ R83, R0, R83 ;  /* 0x0000005300537220 */ /* 0x000fe20000410000 */
        /* <DEDUP_REMOVED lines=64> */
[C---:B------:R-:W-:Y:S03]  /*1bbe0*/  HMMA.16816.F32 R124, R152.reuse, R12, R124 ;  /* 0x0000000c987c723c */ /* 0x040fe6000000187c */
[C---:B------:R-:W-:Y:S02]  /*1bbf0*/  FMUL.FTZ R130, R0.reuse, R130 ;  /* 0x0000008200827220 */ /* 0x040fe40000410000 */
[----:B------:R-:W-:Y:S02]  /*1bc00*/  FMUL.FTZ R131, R0, R131 ;  /* 0x0000008300837220 */ /* 0x000fe40000410000 */
[----:B---3--:R-:W-:Y:S01]  /*1bc10*/  F2FP.PACK_AB R12, R237, R236 ;  /* 0x000000eced0c723e */ /* 0x008fe200000000ff */
[----:B------:R-:W-:Y:S01]  /*1bc20*/  FFMA.FTZ R158, R2, R229, R158 ;  /* 0x000000e5029e7223 */ /* 0x000fe2000001009e */
[----:B------:R-:W-:Y:S03]  /*1bc30*/  F2FP.PACK_AB R13, R239, R238 ;  /* 0x000000eeef0d723e */ /* 0x000fe600000000ff */
[----:B------:R-:W-:Y:S01]  /*1bc40*/  HMMA.16816.F32 R128, R152, R14, R128 ;  /* 0x0000000e9880723c */ /* 0x000fe20000001880 */
[----:B------:R-:W3:Y:S02]  /*1bc50*/  LDSM.16.MT88.4 R152, [R206+0x6080] ;  /* 0x00608000ce98783b */ /* 0x000ee40000004200 */
[----:B------:R-:W-:Y:S02]  /*1bc60*/  FFMA.FTZ R6, R0, R225, R6 ;  /* 0x000000e100067223 */ /* 0x000fe40000010006 */
[----:B------:R-:W-:Y:S02]  /*1bc70*/  FADD.FTZ R158, R5, R158 ;  /* 0x0000009e059e7221 */ /* 0x000fe40000010000 */
[----:B-----5:R-:W-:Y:S01]  /*1bc80*/  F2FP.PACK_AB R14, R241, R240 ;  /* 0x000000f0f10e723e */ /* 0x020fe200000000ff */
[----:B------:R-:W-:Y:S01]  /*1bc90*/  FADD.FTZ R6, R7, R6 ;  /* 0x0000000607067221 */ /* 0x000fe20000010000 */
[----:B------:R-:W-:Y:S03]  /*1bca0*/  F2FP.PACK_AB R15, R242, R243 ;  /* 0x000000f3f20f723e */ /* 0x000fe600000000ff */
[----:B------:R-:W-:Y:S02]  /*1bcb0*/  FADD.FTZ R159, R159, R158 ;  /* 0x0000009e9f9f7221 */ /* 0x000fe40000010000 */
[----:B------:R-:W-:Y:S01]  /*1bcc0*/  FADD.FTZ R5, R157, R6 ;  /* 0x000000069d057221 */ /* 0x000fe20000010000 */
[----:B------:R-:W-:Y:S01]  /*1bcd0*/  MOV R157, R156 ;  /* 0x0000009c009d7202 */ /* 0x000fe20000000f00 */
[C---:B------:R-:W-:Y:S05]  /*1bce0*/  HMMA.16816.F32 R8, R12.reuse, R16, R8 ;  /* 0x000000100c08723c */ /* 0x040fea0000001808 */
[----:B------:R-:W-:Y:S02]  /*1bcf0*/  FADD.FTZ R159, R188, R159 ;  /* 0x0000009fbc9f7221 */ /* 0x000fe40000010000 */
[----:B------:R-:W-:Y:S01]  /*1bd00*/  FADD.FTZ R5, R190, R5 ;  /* 0x00000005be057221 */ /* 0x000fe20000010000 */
[C---:B------:R-:W-:Y:S01]  /*1bd10*/  HMMA.16816.F32 R132, R12.reuse, R18, R132 ;  /* 0x000000120c84723c */ /* 0x040fe20000001884 */
[----:B------:R-:W5:Y:S03]  /*1bd20*/  LDSM.16.MT88.4 R16, [R206+0x7880] ;  /* 0x00788000ce10783b */ /* 0x000f660000004200 */
        /* <DEDUP_REMOVED lines=9> */
[C---:B----4-:R-:W-:Y:S04]  /*1bdc0*/  HMMA.16816.F32 R144, R12.reuse, R164, R144 ;  /* 0x000000a40c90723c */ /* 0x050fe80000001890 */
[----:B------:R-:W-:Y:S02]  /*1bdd0*/  FADD.FTZ R241, R241, R240 ;  /* 0x000000f0f1f17221 */ /* 0x000fe40000010000 */
[----:B------:R-:W-:Y:S02]  /*1bde0*/  FADD.FTZ R5, R242, R5 ;  /* 0x00000005f2057221 */ /* 0x000fe40000010000 */
[C---:B------:R-:W-:Y:S01]  /*1bdf0*/  HMMA.16816.F32 R148, R12.reuse, R166, R148 ;  /* 0x000000a60c94723c */ /* 0x040fe20000001894 */
[----:B------:R-:W-:Y:S07]  /*1be00*/  LDSM.16.MT88.4 R164, [R208+0x9080] ;  /* 0x00908000d0a4783b */ /* 0x000fee0000004200 */
[C---:B-1----:R-:W-:Y:S08]  /*1be10*/  HMMA.16816.F32 R28, R12.reuse, R168, R28 ;  /* 0x000000a80c1c723c */ /* 0x042ff0000000181c */
[C---:B------:R-:W-:Y:S01]  /*1be20*/  HMMA.16816.F32 R32, R12.reuse, R170, R32 ;  /* 0x000000aa0c20723c */ /* 0x040fe20000001820 */
[----:B------:R-:W-:Y:S07]  /*1be30*/  LDSM.16.MT88.4 R168, [R205+0x9080] ;  /* 0x00908000cda8783b */ /* 0x000fee0000004200 */
[C---:B------:R-:W-:Y:S08]  /*1be40*/  HMMA.16816.F32 R36, R12.reuse, R172, R36 ;  /* 0x000000ac0c24723c */ /* 0x040ff00000001824 */
[C---:B------:R-:W-:Y:S01]  /*1be50*/  HMMA.16816.F32 R40, R12.reuse, R174, R40 ;  /* 0x000000ae0c28723c */ /* 0x040fe20000001828 */
[----:B------:R-:W-:Y:S07]  /*1be60*/  LDSM.16.MT88.4 R172, [R205+0x8080] ;  /* 0x00808000cdac783b */ /* 0x000fee0000004200 */
[C---:B---3--:R-:W-:Y:S08]  /*1be70*/  HMMA.16816.F32 R44, R12.reuse, R152, R44 ;  /* 0x000000980c2c723c */ /* 0x048ff0000000182c */
[C---:B------:R-:W-:Y:S01]  /*1be80*/  HMMA.16816.F32 R48, R12.reuse, R154, R48 ;  /* 0x0000009a0c30723c */ /* 0x040fe20000001830 */
[----:B------:R-:W1:Y:S07]  /*1be90*/  LDSM.16.MT88.4 R152, [R204+0x7880] ;  /* 0x00788000cc98783b */ /* 0x000e6e0000004200 */
[C---:B------:R-:W-:Y:S08]  /*1bea0*/  HMMA.16816.F32 R52, R12.reuse, R176, R52 ;  /* 0x000000b00c34723c */ /* 0x040ff00000001834 */
[C---:B------:R-:W-:Y:S01]  /*1beb0*/  HMMA.16816.F32 R56, R12.reuse, R178, R56 ;  /* 0x000000b20c38723c */ /* 0x040fe20000001838 */
[----:B------:R-:W-:Y:S07]  /*1bec0*/  LDSM.16.MT88.4 R176, [R208+0x9880] ;  /* 0x00988000d0b0783b */ /* 0x000fee0000004200 */
        /* <DEDUP_REMOVED lines=11> */
[----:B------:R-:W3:Y:S03]  /*1bf80*/  MUFU.EX2 R181, R181 ;  /* 0x000000b500b57308 */ /* 0x000ee60000000800 */
[----:B------:R-:W-:Y:S02]  /*1bf90*/  FFMA.FTZ R191, R25, c[0x0][0x2d0], -R191 ;  /* 0x0000b40019bf7a23 */ /* 0x000fe400000108bf */
[--C-:B------:R-:W-:Y:S02]  /*1bfa0*/  FFMA.FTZ R185, R26, c[0x0][0x2d0], -R189.reuse ;  /* 0x0000b4001ab97a23 */ /* 0x100fe400000108bd */
[C---:B-----5:R-:W-:Y:S03]  /*1bfb0*/  HMMA.16816.F32 R76, R12.reuse, R16, R76 ;  /* 0x000000100c4c723c */ /* 0x060fe6000000184c */
[----:B------:R-:W-:Y:S01]  /*1bfc0*/  MUFU.EX2 R182, R182 ;  /* 0x000000b600b67308 */ /* 0x000fe20000000800 */
[----:B------:R-:W-:Y:S02]  /*1bfd0*/  FFMA.FTZ R189, R27, c[0x0][0x2d0], -R189 ;  /* 0x0000b4001bbd7a23 */ /* 0x000fe400000108bd */
[----:B------:R-:W-:Y:S02]  /*1bfe0*/  LDSM.16.MT88.4 R24, [R205+0x5080] ;  /* 0x00508000cd18783b */ /* 0x000fe40000004200 */
[C---:B------:R-:W-:Y:S05]  /*1bff0*/  HMMA.16816.F32 R80, R12.reuse, R18, R80 ;  /* 0x000000120c50723c */ /* 0x040fea0000001850 */
[----:B------:R-:W4:Y:S01]  /*1c000*/  MUFU.EX2 R183, R183 ;  /* 0x000000b700b77308 */ /* 0x000f220000000800 */
[----:B------:R-:W5:Y:S02]  /*1c010*/  LDSM.16.MT88.4 R16, [R206+0x9080] ;  /* 0x00908000ce10783b */ /* 0x000f640000004200 */
[C---:B--2---:R-:W-:Y:S07]  /*1c020*/  HMMA.16816.F32 R84, R12.reuse, R160, R84 ;  /* 0x000000a00c54723c */ /* 0x044fee0000001854 */
[----:B------:R-:W-:Y:S01]  /*1c030*/  MUFU.EX2 R184, R184 ;  /* 0x000000b800b87308 */ /* 0x000fe20000000800 */
[C---:B------:R-:W-:Y:S01]  /*1c040*/  HMMA.16816.F32 R88, R12.reuse, R162, R88 ;  /* 0x000000a20c58723c */ /* 0x040fe20000001858 */
[----:B------:R-:W-:Y:S07]  /*1c050*/  LDSM.16.MT88.4 R160, [R206+0x5080] ;  /* 0x00508000cea0783b */ /* 0x000fee0000004200 */
[C---:B-1----:R-:W-:Y:S01]  /*1c060*/  HMMA.16816.F32 R92, R12.reuse, R152, R92 ;  /* 0x000000980c5c723c */ /* 0x042fe2000000185c */
[----:B------:R-:W1:Y:S07]  /*1c070*/  MUFU.EX2 R191, R191 ;  /* 0x000000bf00bf7308 */ /* 0x000e6e0000000800 */
[C---:B------:R-:W-:Y:S03]  /*1c080*/  HMMA.16816.F32 R96, R12.reuse, R154, R96 ;  /* 0x0000009a0c60723c */ /* 0x040fe60000001860 */
[----:B------:R-:W-:Y:S05]  /*1c090*/  MUFU.EX2 R185, R185 ;  /* 0x000000b900b97308 */ /* 0x000fea0000000800 */
[C---:B------:R-:W-:Y:S05]  /*1c0a0*/  HMMA.16816.F32 R100, R12.reuse, R164, R100 ;  /* 0x000000a40c64723c */ /* 0x040fea0000001864 */
[----:B------:R-:W2:Y:S03]  /*1c0b0*/  MUFU.EX2 R186, R189 ;  /* 0x000000bd00ba7308 */ /* 0x000ea60000000800 */
[C---:B------:R-:W-:Y:S01]  /*1c0c0*/  HMMA.16816.F32 R104, R12.reuse, R166, R104 ;  /* 0x000000a60c68723c */ /* 0x040fe20000001868 */
[----:B------:R-:W-:Y:S07]  /*1c0d0*/  LDSM.16.MT88.4 R164, [R204+0x5080] ;  /* 0x00508000cca4783b */ /* 0x000fee0000004200 */
[C---:B-----5:R-:W-:Y:S08]  /*1c0e0*/  HMMA.16816.F32 R108, R12.reuse, R16, R108 ;  /* 0x000000100c6c723c */ /* 0x060ff0000000186c */
[C---:B------:R-:W-:Y:S01]  /*1c0f0*/  HMMA.16816.F32 R112, R12.reuse, R18, R112 ;  /* 0x000000120c70723c */ /* 0x040fe20000001870 */
[----:B------:R-:W5:Y:S07]  /*1c100*/  LDSM.16.MT88.4 R16, [R208+0x5080] ;  /* 0x00508000d010783b */ /* 0x000f6e0000004200 */
[C---:B------:R-:W-:Y:S08]  /*1c110*/  HMMA.16816.F32 R116, R12.reuse, R168, R116 ;  /* 0x000000a80c74723c */ /* 0x040ff00000001874 */
[C---:B------:R-:W-:Y:S01]  /*1c120*/  HMMA.16816.F32 R120, R12.reuse, R170, R120 ;  /* 0x000000aa0c78723c */ /* 0x040fe20000001878 */
[----:B------:R-:W-:Y:S07]  /*1c130*/  LDSM.16.MT88.4 R168, [R206+0x8080] ;  /* 0x00808000cea8783b */ /* 0x000fee0000004200 */
[C---:B------:R-:W-:Y:S08]  /*1c140*/  HMMA.16816.F32 R124, R12.reuse, R20, R124 ;  /* 0x000000140c7c723c */ /* 0x040ff0000000187c */
[----:B------:R-:W-:Y:S01]  /*1c150*/  HMMA.16816.F32 R128, R12, R22, R128 ;  /* 0x000000160c80723c */ /* 0x000fe20000001880 */
[----:B------:R-:W5:Y:S06]  /*1c160*/  LDSM.16.MT88.4 R20, [R208+0x6880] ;  /* 0x00688000d014783b */ /* 0x000f6c0000004200 */
[----:B---3--:R-:W-:Y:S01]  /*1c170*/  F2FP.PACK_AB R12, R181, R180 ;  /* 0x000000b4b50c723e */ /* 0x008fe200000000ff */
[----:B------:R-:W-:Y:S01]  /*1c180*/  FADD.FTZ R180, R180, R241 ;  /* 0x000000f1b4b47221 */ /* 0x000fe20000010000 */
[----:B----4-:R-:W-:Y:S03]  /*1c190*/  F2FP.PACK_AB R13, R183, R182 ;  /* 0x000000b6b70d723e */ /* 0x010fe600000000ff */
[----:B-1----:R-:W-:Y:S01]  /*1c1a0*/  F2FP.PACK_AB R14, R191, R184 ;  /* 0x000000b8bf0e723e */ /* 0x002fe200000000ff */
[----:B------:R-:W-:Y:S01]  /*1c1b0*/  FADD.FTZ R182, R182, R5 ;  /* 0x00000005b6b67221 */ /* 0x000fe20000010000 */
[----:B--2---:R-:W-:Y:S01]  /*1c1c0*/  F2FP.PACK_AB R15, R186, R185 ;  /* 0x000000b9ba0f723e */ /* 0x004fe200000000ff */
[----:B------:R-:W-:Y:S02]  /*1c1d0*/  FADD.FTZ R181, R181, R180 ;  /* 0x000000b4b5b57221 */ /* 0x000fe40000010000 */
[----:B------:R-:W-:Y:S02]  /*1c1e0*/  FADD.FTZ R182, R183, R182 ;  /* 0x000000b6b7b67221 */ /* 0x000fe40000010000 */
[----:B------:R-:W-:Y:S02]  /*1c1f0*/  FADD.FTZ R184, R184, R181 ;  /* 0x000000b5b8b87221 */ /* 0x000fe40000010000 */
[C---:B-----5:R-:W-:Y:S01]  /*1c200*/  HMMA.16816.F32 R152, R12.reuse, R16, R8 ;  /* 0x000000100c98723c */ /* 0x060fe20000001808 */
[----:B------:R-:W1:Y:S02]  /*1c210*/  LDSM.16.MT88.4 R8, [R206+0x6880] ;  /* 0x00688000ce08783b */ /* 0x000e640000004200 */
[----:B------:R-:W-:Y:S02]  /*1c220*/  FADD.FTZ R185, R185, R182 ;  /* 0x000000b6b9b97221 */ /* 0x000fe40000010000 */
[----:B------:R-:W-:Y:S02]  /*1c230*/  FADD.FTZ R229, R191, R184 ;  /* 0x000000b8bfe57221 */ /* 0x000fe40000010000 */
[----:B------:R-:W-:Y:S01]  /*1c240*/  FADD.FTZ R225, R186, R185 ;  /* 0x000000b9bae17221 */ /* 0x000fe20000010000 */
[C---:B------:R-:W-:Y:S01]  /*1c250*/  HMMA.16816.F32 R132, R12.reuse, R18, R132 ;  /* 0x000000120c84723c */ /* 0x040fe20000001884 */
[----:B------:R-:W2:Y:S07]  /*1c260*/  LDSM.16.MT88.4 R16, [R205+0x6880] ;  /* 0x00688000cd10783b */ /* 0x000eae0000004200 */
[C---:B------:R-:W-:Y:S08]  /*1c270*/  HMMA.16816.F32 R136, R12.reuse, R160, R136 ;  /* 0x000000a00c88723c */ /* 0x040ff00000001888 */
[C---:B------:R-:W-:Y:S01]  /*1c280*/  HMMA.16816.F32 R140, R12.reuse, R162, R140 ;  /* 0x000000a20c8c723c */ /* 0x040fe2000000188c */
[----:B------:R-:W-:Y:S07]  /*1c290*/  LDSM.16.MT88.4 R160, [R208+0x8080] ;  /* 0x00808000d0a0783b */ /* 0x000fee0000004200 */
[C---:B------:R-:W-:Y:S08]  /*1c2a0*/  HMMA.16816.F32 R144, R12.reuse, R24, R144 ;  /* 0x000000180c90723c */ /* 0x040ff00000001890 */
[C---:B------:R-:W-:Y:S01]  /*1c2b0*/  HMMA.16816.F32 R148, R12.reuse, R26, R148 ;  /* 0x0000001a0c94723c */ /* 0x040fe20000001894 */
[----:B------:R-:W3:Y:S07]  /*1c2c0*/  LDSM.16.MT88.4 R24, [R204+0x6880] ;  /* 0x00688000cc18783b */ /* 0x000eee0000004200 */
[C---:B------:R-:W-:Y:S08]  /*1c2d0*/  HMMA.16816.F32 R28, R12.reuse, R164, R28 ;  /* 0x000000a40c1c723c */ /* 0x040ff0000000181c */
        /* <DEDUP_REMOVED lines=23> */
[C---:B-----5:R-:W-:Y:S08]  /*1c450*/  HMMA.16816.F32 R108, R12.reuse, R20, R108 ;  /* 0x000000140c6c723c */ /* 0x060ff0000000186c */
[C---:B------:R-:W-:Y:S08]  /*1c460*/  HMMA.16816.F32 R112, R12.reuse, R22, R112 ;  /* 0x000000160c70723c */ /* 0x040ff00000001870 */
[C---:B-1----:R-:W-:Y:S08]  /*1c470*/  HMMA.16816.F32 R116, R12.reuse, R8, R116 ;  /* 0x000000080c74723c */ /* 0x042ff00000001874 */
[C---:B------:R-:W-:Y:S08]  /*1c480*/  HMMA.16816.F32 R120, R12.reuse, R10, R120 ;  /* 0x0000000a0c78723c */ /* 0x040ff00000001878 */
[C---:B--2---:R-:W-:Y:S08]  /*1c490*/  HMMA.16816.F32 R124, R12.reuse, R16, R124 ;  /* 0x000000100c7c723c */ /* 0x044ff0000000187c */
[----:B------:R-:W-:Y:S01]  /*1c4a0*/  HMMA.16816.F32 R128, R12, R18, R128 ;  /* 0x000000120c80723c */ /* 0x000fe20000001880 */
[----:B------:R-:W-:-:S07]  /*1c4b0*/  @P0 BRA `(.L_x_1170) ;  /* 0xffffd45000000947 */ /* 0x000fce000383ffff */
.L_x_1167:
[----:B------:R-:W-:-:S06]  /*1c4c0*/  UISETP.GE.AND UP0, UPT, UR12, UR6, UPT ;  /* 0x000000060c00728c */ /* 0x000fcc000bf06270 */
[----:B------:R-:W-:-:S13]  /*1c4d0*/  PLOP3.LUT P0, PT, PT, PT, UP0, 0x40, 0x0 ;  /* 0x000000000000781c */ /* 0x000fda0003f0e808 */
[----:B------:R-:W-:Y:S05]  /*1c4e0*/  @P0 BRA `(.L_x_1171) ;  /* 0x000039b000000947 */ /* 0x000fea0003800000 */
[C---:B------:R-:W-:Y:S01]  /*1c4f0*/  IADD3 RZ, P0, R216.reuse, 0x40, RZ ;  /* 0x00000040d8ff7810 */ /* 0x040fe20007f1e0ff */
[----:B------:R-:W-:Y:S01]  /*1c500*/  ULDC.64 UR4, c[0x0][0x208] ;  /* 0x0000820000047ab9 */ /* 0x000fe20000000a00 */
[----:B------:R-:W-:Y:S01]  /*1c510*/  IADD3 RZ, P1, R216, 0x80, RZ ;  /* 0x00000080d8ff7810 */ /* 0x000fe20007f3e0ff */
[----:B------:R-:W-:Y:S01]  /*1c520*/  UIMAD.WIDE.U32 UR18, UR4, 0x30, URZ ;  /* 0x00000030041278a5 */ /* 0x000fe2000f8e003f */
[----:B------:R-:W-:Y:S01]  /*1c530*/  IADD3 RZ, P2, R220, 0x40, RZ ;  /* 0x00000040dcff7810 */ /* 0x000fe20007f5e0ff */
[--C-:B------:R-:W-:Y:S01]  /*1c540*/  IMAD.X R191, RZ, RZ, R223.reuse, P0 ;  /* 0x000000ffffbf7224 */ /* 0x100fe200000e06df */
[----:B------:R-:W-:Y:S01]  /*1c550*/  IADD3 RZ, P0, R216, 0xc0, RZ ;  /* 0x000000c0d8ff7810 */ /* 0x000fe20007f1e0ff */
[--C-:B------:R-:W-:Y:S01]  /*1c560*/  IMAD.X R190, RZ, RZ, R223.reuse, P1 ;  /* 0x000000ffffbe7224 */ /* 0x100fe200008e06df */
[----:B------:R-:W-:Y:S01]  /*1c570*/  IADD3 RZ, P1, R220, 0x80, RZ ;  /* 0x00000080dcff7810 */ /* 0x000fe20007f3e0ff */
[----:B------:R-:W-:Y:S01]  /*1c580*/  UIMAD UR5, UR5, 0x30, URZ ;  /* 0x00000030050578a4 */ /* 0x000fe2000f8e023f */
[----:B------:R-:W-:Y:S01]  /*1c590*/  IADD3 R236, -R228, 0x30, RZ ;  /* 0x00000030e4ec7810 */ /* 0x000fe20007ffe1ff */
[----:B------:R-:W-:Y:S01]  /*1c5a0*/  IMAD.X R189, RZ, RZ, R223, P0 ;  /* 0x000000ffffbd7224 */ /* 0x000fe200000e06df */
[----:B------:R-:W-:Y:S01]  /*1c5b0*/  IADD3 RZ, P0, R220, 0xc0, RZ ;  /* 0x000000c0dcff7810 */ /* 0x000fe20007f1e0ff */
[----:B------:R-:W-:Y:S01]  /*1c5c0*/  IMAD.X R188, RZ, RZ, R227, P2 ;  /* 0x000000ffffbc7224 */ /* 0x000fe200010e06e3 */
[C---:B------:R-:W-:Y:S01]  /*1c5d0*/  IADD3 R231, R216.reuse, 0x80, RZ ;  /* 0x00000080d8e77810 */ /* 0x040fe20007ffe0ff */
[----:B------:R-:W-:Y:S01]  /*1c5e0*/  IMAD.MOV.U32 R0, RZ, RZ, R157 ;  /* 0x000000ffff007224 */ /* 0x000fe200078e009d */
[C---:B------:R-:W-:Y:S01]  /*1c5f0*/  IADD3 R230, R216.reuse, 0xc0, RZ ;  /* 0x000000c0d8e67810 */ /* 0x040fe20007ffe0ff */
[----:B------:R-:W-:Y:S01]  /*1c600*/  IMAD.MOV.U32 R2, RZ, RZ, R3 ;  /* 0x000000ffff027224 */ /* 0x000fe200078e0003 */
[----:B------:R-:W-:Y:S01]  /*1c610*/  IADD3 R228, R216, 0x40, RZ ;  /* 0x00000040d8e47810 */ /* 0x000fe20007ffe0ff */
[--C-:B------:R-:W-:Y:S01]  /*1c620*/  IMAD.X R235, RZ, RZ, R227.reuse, P1 ;  /* 0x000000ffffeb7224 */ /* 0x100fe200008e06e3 */
[----:B------:R-:W-:Y:S01]  /*1c630*/  ULDC UR7, c[0x0][0x324] ;  /* 0x0000c90000077ab9 */ /* 0x000fe20000000800 */
[----:B------:R-:W-:Y:S01]  /*1c640*/  IMAD.X R234, RZ, RZ, R227, P0 ;  /* 0x000000ffffea7224 */ /* 0x000fe200000e06e3 */
[----:B------:R-:W-:Y:S01]  /*1c650*/  ULOP3.LUT UR7, URZ, UR7, URZ, 0x33, !UPT ;  /* 0x000000073f077292 */ /* 0x000fe2000f8e333f */
[----:B------:R-:W-:Y:S01]  /*1c660*/  IMAD.MOV.U32 R233, RZ, RZ, c[0x0][0x208] ;  /* 0x00008200ffe97624 */ /* 0x000fe200078e00ff */
[----:B------:R-:W-:Y:S01]  /*1c670*/  UIADD3 UR10, UR19, UR5, URZ ;  /* 0x00000005130a7290 */ /* 0x000fe2000fffe03f */
[----:B------:R-:W-:-:S02]  /*1c680*/  IMAD.MOV.U32 R232, RZ, RZ, c[0x0][0x20c] ;  /* 0x00008300ffe87624 */ /* 0x000fc400078e00ff */
.L_x_1181:
[----:B------:R-:W-:Y:S04]  /*1c690*/  DEPBAR.LE SB0, 0x0 ;  /* 0x000080000000791a */ /* 0x000fe80000000000 */
[----:B------:R-:W-:Y:S01]  /*1c6a0*/  BAR.SYNC.DEFER_BLOCKING 0x0 ;  /* 0x0000000000007b1d */ /* 0x000fe20000010000 */
[----:B------:R-:W-:Y:S02]  /*1c6b0*/  USHF.R.S32.HI UR5, URZ, 0x1f, UR12 ;  /* 0x0000001f3f057899 */ /* 0x000fe4000801140c */
[----:B------:R-:W-:Y:S02]  /*1c6c0*/  UIMAD UR4, UR10, UR12, URZ ;  /* 0x0000000c0a0472a4 */ /* 0x000fe4000f8e023f */
[----:B------:R-:W-:Y:S02]  /*1c6d0*/  UIMAD.WIDE.U32 UR20, UR18, UR12, URZ ;  /* 0x0000000c121472a5 */ /* 0x000fe4000f8e003f */
[----:B------:R-:W-:Y:S02]  /*1c6e0*/  UIMAD UR4, UR5, UR18, UR4 ;  /* 0x00000012050472a4 */ /* 0x000fe4000f8e0204 */
[----:B------:R-:W-:Y:S02]  /*1c6f0*/  UISETP.GT.AND UP0, UPT, UR12, UR6, UPT ;  /* 0x000000060c00728c */ /* 0x000fe4000bf04270 */
[----:B------:R-:W-:Y:S01]  /*1c700*/  UIADD3 UR4, UR21, UR4, URZ ;  /* 0x0000000415047290 */ /* 0x000fe2000fffe03f */
[----:B------:R-:W-:Y:S02]  /*1c710*/  IADD3 R4, P0, R216, UR20, RZ ;  /* 0x00000014d8047c10 */ /* 0x000fe4000ff1e0ff */
[----:B------:R-:W-:Y:S02]  /*1c720*/  IADD3 R6, P1, R228, UR20, RZ ;  /* 0x00000014e4067c10 */ /* 0x000fe4000ff3e0ff */
[C---:B------:R-:W-:Y:S02]  /*1c730*/  LEA R180, P2, R4.reuse, c[0x0][0x1f8], 0x1 ;  /* 0x00007e0004b47a11 */ /* 0x040fe400078408ff */
[----:B------:R-:W-:Y:S02]  /*1c740*/  IADD3.X R3, R223, UR4, RZ, P0, !PT ;  /* 0x00000004df037c10 */ /* 0x000fe400087fe4ff */
[----:B------:R-:W-:Y:S02]  /*1c750*/  IADD3.X R5, R191, UR4, RZ, P1, !PT ;  /* 0x00000004bf057c10 */ /* 0x000fe40008ffe4ff */
[----:B------:R-:W-:Y:S01]  /*1c760*/  LEA.HI.X R181, R4, c[0x0][0x1fc], R3, 0x1, P2 ;  /* 0x00007f0004b57a11 */ /* 0x000fe200010f0c03 */
[----:B------:R-:W-:Y:S01]  /*1c770*/  LDSM.16.M88.4 R24, [R214] ;  /* 0x00000000d618783b */ /* 0x000fe20000000200 */
[----:B------:R-:W-:Y:S02]  /*1c780*/  IADD3 R4, P0, R231, UR20, RZ ;  /* 0x00000014e7047c10 */ /* 0x000fe4000ff1e0ff */
[----:B------:R-:W-:Y:S01]  /*1c790*/  LEA R186, P1, R6, c[0x0][0x1f8], 0x1 ;  /* 0x00007e0006ba7a11 */ /* 0x000fe200078208ff */
[----:B------:R-:W1:Y:S01]  /*1c7a0*/  LDSM.16.M88.4 R8, [R213+0xa080] ;  /* 0x00a08000d508783b */ /* 0x000e620000000200 */
[----:B------:R-:W-:Y:S02]  /*1c7b0*/  IADD3.X R3, R190, UR4, RZ, P0, !PT ;  /* 0x00000004be037c10 */ /* 0x000fe400087fe4ff */
[----:B------:R-:W-:Y:S01]  /*1c7c0*/  LEA R184, P0, R4, c[0x0][0x1f8], 0x1 ;  /* 0x00007e0004b87a11 */ /* 0x000fe200078008ff */
[----:B------:R-:W2:Y:S01]  /*1c7d0*/  LDSM.16.M88.4 R16, [R213+0xa880] ;  /* 0x00a88000d510783b */ /* 0x000ea20000000200 */
[----:B------:R-:W-:Y:S02]  /*1c7e0*/  LEA.HI.X R187, R6, c[0x0][0x1fc], R5, 0x1, P1 ;  /* 0x00007f0006bb7a11 */ /* 0x000fe400008f0c05 */
[----:B------:R-:W-:Y:S01]  /*1c7f0*/  LEA.HI.X R185, R4, c[0x0][0x1fc], R3, 0x1, P0 ;  /* 0x00007f0004b97a11 */ /* 0x000fe200000f0c03 */
[----:B------:R-:W3:Y:S01]  /*1c800*/  LDSM.16.M88.4 R156, [R213+0xb080] ;  /* 0x00b08000d59c783b */ /* 0x000ee20000000200 */
[C---:B------:R-:W-:Y:S02]  /*1c810*/  @!P3 LEA R13, P0, R233.reuse, UR20, 0x5 ;  /* 0x00000014e90dbc11 */ /* 0x040fe4000f8028ff */
[----:B------:R-:W-:Y:S01]  /*1c820*/  IADD3 R7, P1, R230, UR20, RZ ;  /* 0x00000014e6077c10 */ /* 0x000fe2000ff3e0ff */
[----:B------:R-:W-:Y:S01]  /*1c830*/  LDSM.16.M88.4 R160, [R212] ;  /* 0x00000000d4a0783b */ /* 0x000fe20000000200 */
[----:B------:R-:W-:Y:S02]  /*1c840*/  @!P3 LEA.HI.X R3, R233, UR4, R232, 0x5, P0 ;  /* 0x00000004e903bc11 */ /* 0x000fe400080f2ce8 */
[----:B------:R-:W-:Y:S01]  /*1c850*/  @!P3 IADD3 R5, P0, R13, R216, RZ ;  /* 0x000000d80d05b210 */ /* 0x000fe20007f1e0ff */
[----:B------:R-:W4:Y:S01]  /*1c860*/  LDSM.16.M88.4 R164, [R211] ;  /* 0x00000000d3a4783b */ /* 0x000f220000000200 */
[----:B------:R-:W-:Y:S02]  /*1c870*/  IADD3.X R4, R189, UR4, RZ, P1, !PT ;  /* 0x00000004bd047c10 */ /* 0x000fe40008ffe4ff */
[C---:B------:R-:W-:Y:S01]  /*1c880*/  LEA R246, P1, R7.reuse, c[0x0][0x1f8], 0x1 ;  /* 0x00007e0007f67a11 */ /* 0x040fe200078208ff */
[----:B------:R-:W5:Y:S03]  /*1c890*/  LDSM.16.M88.4 R168, [R203] ;  /* 0x00000000cba8783b */ /* 0x000f660000000200 */
[----:B------:R-:W-:Y:S01]  /*1c8a0*/  LEA.HI.X R247, R7, c[0x0][0x1fc], R4, 0x1, P1 ;  /* 0x00007f0007f77a11 */ /* 0x000fe200008f0c04 */
[----:B------:R-:W-:Y:S01]  /*1c8b0*/  @!P3 IMAD.X R4, R3, 0x1, R223, P0 ;  /* 0x000000010304b824 */ /* 0x000fe200000e06df */
[----:B------:R-:W-:Y:S01]  /*1c8c0*/  @!P3 LEA R244, P1, R5, c[0x0][0x1f8], 0x1 ;  /* 0x00007e0005f4ba11 */ /* 0x000fe200078208ff */
[----:B------:R-:W3:Y:S01]  /*1c8d0*/  LDSM.16.M88.4 R172, [R202] ;  /* 0x00000000caac783b */ /* 0x000ee20000000200 */
[----:B------:R-:W-:Y:S02]  /*1c8e0*/  @!P3 IADD3 R12, P0, R13, R228, RZ ;  /* 0x000000e40d0cb210 */ /* 0x000fe40007f1e0ff */
[----:B------:R-:W-:Y:S02]  /*1c8f0*/  @!P3 LEA.HI.X R245, R5, c[0x0][0x1fc], R4, 0x1, P1 ;  /* 0x00007f0005f5ba11 */ /* 0x000fe400008f0c04 */
[C---:B------:R-:W-:Y:S01]  /*1c900*/  @!P3 LEA R238, P1, R12.reuse, c[0x0][0x1f8], 0x1 ;  /* 0x00007e000ceeba11 */ /* 0x040fe200078208ff */
[C---:B-1----:R-:W-:Y:S07]  /*1c910*/  HMMA.16816.F32 R4, R24.reuse, R8, RZ ;  /* 0x000000081804723c */ /* 0x042fee00000018ff */
[----:B------:R-:W-:Y:S01]  /*1c920*/  @!P3 IMAD.X R9, R3, 0x1, R191, P0 ;  /* 0x000000010309b824 */ /* 0x000fe200000e06bf */
[----:B------:R-:W-:Y:S04]  /*1c930*/  @!P3 IADD3 R15, P0, R13, R231, RZ ;  /* 0x000000e70d0fb210 */ /* 0x000fe80007f1e0ff */
[----:B------:R-:W-:Y:S01]  /*1c940*/  @!P3 LEA.HI.X R239, R12, c[0x0][0x1fc], R9, 0x1, P1 ;  /* 0x00007f000cefba11 */ /* 0x000fe200008f0c09 */
[----:B------:R-:W-:Y:S01]  /*1c950*/  @!P3 IMAD.X R12, R3, 0x1, R190, P0 ;  /* 0x00000001030cb824 */ /* 0x000fe200000e06be */
[C---:B------:R-:W-:Y:S01]  /*1c960*/  HMMA.16816.F32 R8, R24.reuse, R10, RZ ;  /* 0x0000000a1808723c */ /* 0x040fe200000018ff */
[----:B------:R-:W-:Y:S02]  /*1c970*/  @!P3 LEA R240, P2, R15, c[0x0][0x1f8], 0x1 ;  /* 0x00007e000ff0ba11 */ /* 0x000fe400078408ff */
[----:B------:R-:W-:Y:S02]  /*1c980*/  @!P3 IADD3 R20, P1, R13, R230, RZ ;  /* 0x000000e60d14b210 */ /* 0x000fe40007f3e0ff */
[----:B------:R-:W-:Y:S02]  /*1c990*/  @!P3 LEA.HI.X R241, R15, c[0x0][0x1fc], R12, 0x1, P2 ;  /* 0x00007f000ff1ba11 */ /* 0x000fe400010f0c0c */
[----:B------:R-:W-:Y:S01]  /*1c9a0*/  LOP3.LUT P2, RZ, R215, 0x1, RZ, 0xc0, !PT ;  /* 0x00000001d7ff7812 */ /* 0x000fe2000784c0ff */
[C---:B--2---:R-:W-:Y:S01]  /*1c9b0*/  HMMA.16816.F32 R12, R24.reuse, R16, RZ ;  /* 0x00000010180c723c */ /* 0x044fe200000018ff */
[C---:B------:R-:W-:Y:S03]  /*1c9c0*/  @!P3 LEA R242, P0, R20.reuse, c[0x0][0x1f8], 0x1 ;  /* 0x00007e0014f2ba11 */ /* 0x040fe600078008ff */
[----:B------:R-:W-:Y:S04]  /*1c9d0*/  @!P3 IMAD.X R3, R3, 0x1, R189, P1 ;  /* 0x000000010303b824 */ /* 0x000fe800008e06bd */
[C---:B------:R-:W-:Y:S01]  /*1c9e0*/  HMMA.16816.F32 R16, R24.reuse, R18, RZ ;  /* 0x000000121810723c */ /* 0x040fe200000018ff */
[----:B------:R-:W-:Y:S02]  /*1c9f0*/  @!P3 LEA.HI.X R243, R20, c[0x0][0x1fc], R3, 0x1, P0 ;  /* 0x00007f0014f3ba11 */ /* 0x000fe400000f0c03 */
[----:B------:R-:W-:Y:S01]  /*1ca00*/  PLOP3.LUT P0, PT, PT, PT, UP0, 0x40, 0x0 ;  /* 0x000000000000781c */ /* 0x000fe20003f0e808 */
[----:B------:R-:W-:Y:S01]  /*1ca10*/  @!PT LDS RZ, [RZ] ;  /* 0x00000000fffff984 */ /* 0x000fe20000000800 */
[----:B------:R-:W-:Y:S01]  /*1ca20*/  @!PT LDS RZ, [RZ] ;  /* 0x00000000fffff984 */ /* 0x000fe20000000800 */
[----:B------:R-:W-:Y:S01]  /*1ca30*/  @!PT LDS RZ, [RZ] ;  /* 0x00000000fffff984 */ /* 0x000fe20000000800 */
[----:B------:R1:W-:Y:S04]  /*1ca40*/  LDGSTS.E.BYPASS.LTC128B.128 [R218+0x4080], [R180.64], !P2 ;  /* 0x04080000b4da7fae */ /* 0x0003e8000d101d5e */
[C---:B---3--:R-:W-:Y:S01]  /*1ca50*/  HMMA.16816.F32 R20, R24.reuse, R156, RZ ;  /* 0x0000009c1814723c */ /* 0x048fe200000018ff */
[----:B------:R2:W-:Y:S04]  /*1ca60*/  LDGSTS.E.BYPASS.LTC128B.128 [R218+0x5880], [R186.64], !P6 ;  /* 0x05880000bada7fae */ /* 0x0005e8000f101d5e */
[----:B------:R2:W-:Y:S03]  /*1ca70*/  LDGSTS.E.BYPASS.LTC128B.128 [R218+0x7080], [R184.64], !P5 ;  /* 0x07080000b8da7fae */ /* 0x0005e6000e901d5e */
[----:B------:R-:W-:Y:S01]  /*1ca80*/  HMMA.16816.F32 R24, R24, R158, RZ ;  /* 0x0000009e1818723c */ /* 0x000fe200000018ff */
[----:B------:R3:W-:Y:S04]  /*1ca90*/  LDGSTS.E.BYPASS.LTC128B.128 [R218+0x8880], [R246.64], !P4 ;  /* 0x08880000f6da7fae */ /* 0x0007e8000e101d5e */
[----:B------:R3:W-:Y:S03]  /*1caa0*/  @!P3 LDGSTS.E.BYPASS.LTC128B.128 [R218+0x5080], [R244.64], !P2 ;  /* 0x05080000f4dabfae */ /* 0x0007e6000d101d5e */
[C---:B----4-:R-:W-:Y:S01]  /*1cab0*/  HMMA.16816.F32 R4, R160.reuse, R164, R4 ;  /* 0x000000a4a004723c */ /* 0x050fe20000001804 */
[----:B------:R3:W-:Y:S04]  /*1cac0*/  @!P3 LDGSTS.E.BYPASS.LTC128B.128 [R218+0x6880], [R238.64], !P6 ;  /* 0x06880000eedabfae */ /* 0x0007e8000f101d5e */
[----:B------:R3:W-:Y:S03]  /*1cad0*/  @!P3 LDGSTS.E.BYPASS.LTC128B.128 [R218+0x8080], [R240.64], !P5 ;  /* 0x08080000f0dabfae */ /* 0x0007e6000e901d5e */
[C---:B------:R-:W-:Y:S01]  /*1cae0*/  HMMA.16816.F32 R8, R160.reuse, R166, R8 ;  /* 0x000000a6a008723c */ /* 0x040fe20000001808 */
[----:B------:R3:W-:Y:S04]  /*1caf0*/  @!P3 LDGSTS.E.BYPASS.LTC128B.128 [R218+0x9880], [R242.64], !P4 ;  /* 0x09880000f2dabfae */ /* 0x0007e8000e101d5e */
[----:B------:R-:W-:Y:S03]  /*1cb00*/  LDSM.16.M88.4 R176, [R210] ;  /* 0x00000000d2b0783b */ /* 0x000fe60000000200 */
[C---:B-----5:R-:W-:Y:S01]  /*1cb10*/  HMMA.16816.F32 R12, R160.reuse, R168, R12 ;  /* 0x000000a8a00c723c */ /* 0x060fe2000000180c */
[----:B-1----:R-:W1:Y:S04]  /*1cb20*/  LDSM.16.M88.4 R180, [R207+0xa080] ;  /* 0x00a08000cfb4783b */ /* 0x002e680000000200 */
[----:B------:R-:W0:Y:S03]  /*1cb30*/  LDGDEPBAR ;  /* 0x00000000000079af */ /* 0x000e260000000000 */
[C---:B------:R-:W-:Y:S01]  /*1cb40*/  HMMA.16816.F32 R16, R160.reuse, R170, R16 ;  /* 0x000000aaa010723c */ /* 0x040fe20000001810 */
[----:B------:R-:W4:Y:S04]  /*1cb50*/  LDSM.16.M88.4 R156, [R207+0xa880] ;  /* 0x00a88000cf9c783b */ /* 0x000f280000000200 */
[----:B--2---:R-:W2:Y:S03]  /*1cb60*/  LDSM.16.M88.4 R184, [R207+0xb080] ;  /* 0x00b08000cfb8783b */ /* 0x004ea60000000200 */
[C---:B------:R-:W-:Y:S01]  /*1cb70*/  HMMA.16816.F32 R20, R160.reuse, R172, R20 ;  /* 0x000000aca014723c */ /* 0x040fe20000001814 */
[----:B------:R-:W-:Y:S04]  /*1cb80*/  LDSM.16.M88.4 R164, [R209] ;  /* 0x00000000d1a4783b */ /* 0x000fe80000000200 */
[----:B------:R-:W5:Y:S03]  /*1cb90*/  LDSM.16.M88.4 R168, [R201] ;  /* 0x00000000c9a8783b */ /* 0x000f660000000200 */
[----:B------:R-:W-:Y:S01]  /*1cba0*/  HMMA.16816.F32 R24, R160, R174, R24 ;  /* 0x000000aea018723c */ /* 0x000fe20000001818 */
[----:B------:R-:W2:Y:S04]  /*1cbb0*/  LDSM.16.M88.4 R160, [R201+0x800] ;  /* 0x00080000c9a0783b */ /* 0x000ea80000000200 */
[----:B------:R-:W2:Y:S03]  /*1cbc0*/  LDSM.16.M88.4 R172, [R201+0x1000] ;  /* 0x00100000c9ac783b */ /* 0x000ea60000000200 */
[C---:B-1----:R-:W-:Y:S08]  /*1cbd0*/  HMMA.16816.F32 R4, R176.reuse, R180, R4 ;  /* 0x000000b4b004723c */ /* 0x042ff00000001804 */
[C---:B------:R-:W-:Y:S01]  /*1cbe0*/  HMMA.16816.F32 R8, R176.reuse, R182, R8 ;  /* 0x000000b6b008723c */ /* 0x040fe20000001808 */
[----:B------:R-:W-:Y:S07]  /*1cbf0*/  LDSM.16.M88.4 R180, [R213+0xb880] ;  /* 0x00b88000d5b4783b */ /* 0x000fee0000000200 */
[C---:B----4-:R-:W-:Y:S08]  /*1cc00*/  HMMA.16816.F32 R12, R176.reuse, R156, R12 ;  /* 0x0000009cb00c723c */ /* 0x050ff0000000180c */
[C---:B------:R-:W-:Y:S01]  /*1cc10*/  HMMA.16816.F32 R16, R176.reuse, R158, R16 ;  /* 0x0000009eb010723c */ /* 0x040fe20000001810 */
[----:B------:R-:W1:Y:S07]  /*1cc20*/  LDSM.16.M88.4 R156, [R214+0x4000] ;  /* 0x00400000d69c783b */ /* 0x000e6e0000000200 */
[C---:B--2---:R-:W-:Y:S08]  /*1cc30*/  HMMA.16816.F32 R20, R176.reuse, R184, R20 ;  /* 0x000000b8b014723c */ /* 0x044ff00000001814 */
[----:B------:R-:W-:Y:S01]  /*1cc40*/  HMMA.16816.F32 R24, R176, R186, R24 ;  /* 0x000000bab018723c */ /* 0x000fe20000001818 */
[----:B------:R-:W2:Y:S04]  /*1cc50*/  LDSM.16.M88.4 R176, [R213+0xc080] ;  /* 0x00c08000d5b0783b */ /* 0x000ea80000000200 */
[----:B------:R-:W4:Y:S03]  /*1cc60*/  LDSM.16.M88.4 R184, [R213+0xc880] ;  /* 0x00c88000d5b8783b */ /* 0x000f260000000200 */
[C---:B-----5:R-:W-:Y:S08]  /*1cc70*/  HMMA.16816.F32 R4, R164.reuse, R168, R4 ;  /* 0x000000a8a404723c */ /* 0x060ff00000001804 */
[C---:B------:R-:W-:Y:S01]  /*1cc80*/  HMMA.16816.F32 R8, R164.reuse, R170, R8 ;  /* 0x000000aaa408723c */ /* 0x040fe20000001808 */
[----:B------:R-:W-:Y:S07]  /*1cc90*/  LDSM.16.M88.4 R168, [R200] ;  /* 0x00000000c8a8783b */ /* 0x000fee0000000200 */
[C---:B------:R-:W-:Y:S08]  /*1cca0*/  HMMA.16816.F32 R12, R164.reuse, R160, R12 ;  /* 0x000000a0a40c723c */ /* 0x040ff0000000180c */
[C---:B------:R-:W-:Y:S01]  /*1ccb0*/  HMMA.16816.F32 R16, R164.reuse, R162, R16 ;  /* 0x000000a2a410723c */ /* 0x040fe20000001810 */
[----:B------:R-:W5:Y:S07]  /*1ccc0*/  LDSM.16.M88.4 R160, [R212+0x4000] ;  /* 0x00400000d4a0783b */ /* 0x000f6e0000000200 */
[C---:B------:R-:W-:Y:S08]  /*1ccd0*/  HMMA.16816.F32 R20, R164.reuse, R172, R20 ;  /* 0x000000aca414723c */ /* 0x040ff00000001814 */
[----:B------:R-:W-:Y:S01]  /*1cce0*/  HMMA.16816.F32 R24, R164, R174, R24 ;  /* 0x000000aea418723c */ /* 0x000fe20000001818 */
[----:B------:R-:W3:Y:S04]  /*1ccf0*/  LDSM.16.M88.4 R164, [R199] ;  /* 0x00000000c7a4783b */ /* 0x000ee80000000200 */
[----:B------:R-:W3:Y:S03]  /*1cd00*/  LDSM.16.M88.4 R172, [R198] ;  /* 0x00000000c6ac783b */ /* 0x000ee60000000200 */
[C---:B-1----:R-:W-:Y:S08]  /*1cd10*/  HMMA.16816.F32 R4, R156.reuse, R180, R4 ;  /* 0x000000b49c04723c */ /* 0x042ff00000001804 */
[C---:B------:R-:W-:Y:S01]  /*1cd20*/  HMMA.16816.F32 R8, R156.reuse, R182, R8 ;  /* 0x000000b69c08723c */ /* 0x040fe20000001808 */
[----:B------:R-:W-:Y:S07]  /*1cd30*/  LDSM.16.M88.4 R180, [R207+0xb880] ;  /* 0x00b88000cfb4783b */ /* 0x000fee0000000200 */
[C---:B--2---:R-:W-:Y:S08]  /*1cd40*/  HMMA.16816.F32 R12, R156.reuse, R176, R12 ;  /* 0x000000b09c0c723c */ /* 0x044ff0000000180c */
[C---:B------:R-:W-:Y:S01]  /*1cd50*/  HMMA.16816.F32 R16, R156.reuse, R178, R16 ;  /* 0x000000b29c10723c */ /* 0x040fe20000001810 */
[----:B------:R-:W1:Y:S07]  /*1cd60*/  LDSM.16.M88.4 R176, [R210+0x4000] ;  /* 0x00400000d2b0783b */ /* 0x000e6e0000000200 */
[C---:B----4-:R-:W-:Y:S08]  /*1cd70*/  HMMA.16816.F32 R20, R156.reuse, R184, R20 ;  /* 0x000000b89c14723c */ /* 0x050ff00000001814 */
[----:B------:R-:W-:Y:S01]  /*1cd80*/  HMMA.16816.F32 R24, R156, R186, R24 ;  /* 0x000000ba9c18723c */ /* 0x000fe20000001818 */
[----:B------:R-:W2:Y:S04]  /*1cd90*/  LDSM.16.M88.4 R156, [R207+0xc080] ;  /* 0x00c08000cf9c783b */ /* 0x000ea80000000200 */
[----:B------:R-:W4:Y:S03]  /*1cda0*/  LDSM.16.M88.4 R184, [R207+0xc880] ;  /* 0x00c88000cfb8783b */ /* 0x000f260000000200 */
[C---:B-----5:R-:W-:Y:S08]  /*1cdb0*/  HMMA.16816.F32 R4, R160.reuse, R168, R4 ;  /* 0x000000a8a004723c */ /* 0x060ff00000001804 */
[C---:B------:R-:W-:Y:S01]  /*1cdc0*/  HMMA.16816.F32 R8, R160.reuse, R170, R8 ;  /* 0x000000aaa008723c */ /* 0x040fe20000001808 */
[----:B------:R-:W-:Y:S07]  /*1cdd0*/  LDSM.16.M88.4 R168, [R201+0x1800] ;  /* 0x00180000c9a8783b */ /* 0x000fee0000000200 */
[C---:B---3--:R-:W-:Y:S08]  /*1cde0*/  HMMA.16816.F32 R12, R160.reuse, R164, R12 ;  /* 0x000000a4a00c723c */ /* 0x048ff0000000180c */
[C---:B------:R-:W-:Y:S01]  /*1cdf0*/  HMMA.16816.F32 R16, R160.reuse, R166, R16 ;  /* 0x000000a6a010723c */ /* 0x040fe20000001810 */
[----:B------:R-:W3:Y:S07]  /*1ce00*/  LDSM.16.M88.4 R164, [R209+0x4000] ;  /* 0x00400000d1a4783b */ /* 0x000eee0000000200 */
[C---:B------:R-:W-:Y:S08]  /*1ce10*/  HMMA.16816.F32 R20, R160.reuse, R172, R20 ;  /* 0x000000aca014723c */ /* 0x040ff00000001814 */
[----:B------:R-:W-:Y:S01]  /*1ce20*/  HMMA.16816.F32 R24, R160, R174, R24 ;  /* 0x000000aea018723c */ /* 0x000fe20000001818 */
[----:B------:R-:W5:Y:S04]  /*1ce30*/  LDSM.16.M88.4 R160, [R201+0x2000] ;  /* 0x00200000c9a0783b */ /* 0x000f680000000200 */
[----:B------:R-:W3:Y:S03]  /*1ce40*/  LDSM.16.M88.4 R172, [R201+0x2800] ;  /* 0x00280000c9ac783b */ /* 0x000ee60000000200 */
        /* <DEDUP_REMOVED lines=10> */
[C---:B---3--:R-:W-:Y:S08]  /*1cef0*/  HMMA.16816.F32 R4, R164.reuse, R168, R4 ;  /* 0x000000a8a404723c */ /* 0x048ff00000001804 */
[C---:B------:R-:W-:Y:S01]  /*1cf00*/  HMMA.16816.F32 R8, R164.reuse, R170, R8 ;  /* 0x000000aaa408723c */ /* 0x040fe20000001808 */
[----:B------:R-:W-:Y:S07]  /*1cf10*/  LDSM.16.M88.4 R168, [R197] ;  /* 0x00000000c5a8783b */ /* 0x000fee0000000200 */
[C---:B-----5:R-:W-:Y:S08]  /*1cf20*/  HMMA.16816.F32 R12, R164.reuse, R160, R12 ;  /* 0x000000a0a40c723c */ /* 0x060ff0000000180c */
[C---:B------:R-:W-:Y:S01]  /*1cf30*/  HMMA.16816.F32 R16, R164.reuse, R162, R16 ;  /* 0x000000a2a410723c */ /* 0x040fe20000001810 */
[----:B------:R-:W3:Y:S07]  /*1cf40*/  LDSM.16.M88.4 R160, [R212+0x8000] ;  /* 0x00800000d4a0783b */ /* 0x000eee0000000200 */
[C---:B------:R-:W-:Y:S08]  /*1cf50*/  HMMA.16816.F32 R20, R164.reuse, R172, R20 ;  /* 0x000000aca414723c */ /* 0x040ff00000001814 */
[----:B------:R-:W-:Y:S01]  /*1cf60*/  HMMA.16816.F32 R24, R164, R174, R24 ;  /* 0x000000aea418723c */ /* 0x000fe20000001818 */
[----:B------:R-:W5:Y:S04]  /*1cf70*/  LDSM.16.M88.4 R164, [R196] ;  /* 0x00000000c4a4783b */ /* 0x000f680000000200 */
        /* <DEDUP_REMOVED lines=13> */
[----:B------:R-:W-:Y:S07]  /*1d050*/  LDSM.16.M88.4 R168, [R201+0x3000] ;  /* 0x00300000c9a8783b */ /* 0x000fee0000000200 */
[C---:B-----5:R-:W-:Y:S08]  /*1d060*/  HMMA.16816.F32 R12, R160.reuse, R164, R12 ;  /* 0x000000a4a00c723c */ /* 0x060ff0000000180c */
        /* <DEDUP_REMOVED lines=46> */
[C---:B-1----:R-:W-:Y:S01]  /*1d350*/  HMMA.16816.F32 R4, R176.reuse, R180, R4 ;  /* 0x000000b4b004723c */ /* 0x042fe20000001804 */
[----:B------:R-:W-:Y:S04]  /*1d360*/  DEPBAR.LE SB0, 0x0 ;  /* 0x000080000000791a */ /* 0x000fe80000000000 */
[----:B------:R-:W-:Y:S03]  /*1d370*/  BAR.SYNC.DEFER_BLOCKING 0x0 ;  /* 0x0000000000007b1d */ /* 0x000fe60000010000 */
[C---:B------:R-:W-:Y:S08]  /*1d380*/  HMMA.16816.F32 R8, R176.reuse, R182, R8 ;  /* 0x000000b6b008723c */ /* 0x040ff00000001808 */
[C---:B--2---:R-:W-:Y:S08]  /*1d390*/  HMMA.16816.F32 R12, R176.reuse, R156, R12 ;  /* 0x0000009cb00c723c */ /* 0x044ff0000000180c */
[C---:B------:R-:W-:Y:S08]  /*1d3a0*/  HMMA.16816.F32 R16, R176.reuse, R158, R16 ;  /* 0x0000009eb010723c */ /* 0x040ff00000001810 */
[C---:B----4-:R-:W-:Y:S08]  /*1d3b0*/  HMMA.16816.F32 R20, R176.reuse, R184, R20 ;  /* 0x000000b8b014723c */ /* 0x050ff00000001814 */
[----:B------:R-:W-:Y:S08]  /*1d3c0*/  HMMA.16816.F32 R24, R176, R186, R24 ;  /* 0x000000bab018723c */ /* 0x000ff00000001818 */
[C---:B---3--:R-:W-:Y:S08]  /*1d3d0*/  HMMA.16816.F32 R4, R164.reuse, R168, R4 ;  /* 0x000000a8a404723c */ /* 0x048ff00000001804 */
[C---:B------:R-:W-:Y:S08]  /*1d3e0*/  HMMA.16816.F32 R8, R164.reuse, R170, R8 ;  /* 0x000000aaa408723c */ /* 0x040ff00000001808 */
[C---:B-----5:R-:W-:Y:S08]  /*1d3f0*/  HMMA.16816.F32 R12, R164.reuse, R160, R12 ;  /* 0x000000a0a40c723c */ /* 0x060ff0000000180c */
[C---:B------:R-:W-:Y:S08]  /*1d400*/  HMMA.16816.F32 R16, R164.reuse, R162, R16 ;  /* 0x000000a2a410723c */ /* 0x040ff00000001810 */
[C---:B------:R-:W-:Y:S08]  /*1d410*/  HMMA.16816.F32 R20, R164.reuse, R172, R20 ;  /* 0x000000aca414723c */ /* 0x040ff00000001814 */
[----:B------:R-:W-:Y:S01]  /*1d420*/  HMMA.16816.F32 R24, R164, R174, R24 ;  /* 0x000000aea418723c */ /* 0x000fe20000001818 */
[----:B------:R-:W-:-:S07]  /*1d430*/  @P0 BRA `(.L_x_1172) ;  /* 0x0000040000000947 */ /* 0x000fce0003800000 */
[----:B------:R-:W-:Y:S01]  /*1d440*/  ISETP.GE.AND P1, PT, R236, 0x1, PT ;  /* 0x00000001ec00780c */ /* 0x000fe20003f26270 */
[----:B------:R-:W-:Y:S01]  /*1d450*/  UIADD3 UR13, UR12, -0x1, URZ ;  /* 0xffffffff0c0d7890 */ /* 0x000fe2000fffe03f */
[C---:B------:R-:W-:Y:S01]  /*1d460*/  IADD3 R3, R220.reuse, 0x40, RZ ;  /* 0x00000040dc037810 */ /* 0x040fe20007ffe0ff */
[----:B------:R-:W-:Y:S01]  /*1d470*/  ULDC.64 UR4, c[0x0][0x1e0] ;  /* 0x0000780000047ab9 */ /* 0x000fe20000000a00 */
[C---:B------:R-:W-:Y:S01]  /*1d480*/  IADD3 R157, R220.reuse, 0x80, RZ ;  /* 0x00000080dc9d7810 */ /* 0x040fe20007ffe0ff */
[----:B------:R-:W-:Y:S02]  /*1d490*/  USHF.R.S32.HI UR11, URZ, 0x1f, UR13 ;  /* 0x0000001f3f0b7899 */ /* 0x000fe4000801140d */
        /* <DEDUP_REMOVED lines=58> */
.L_x_1172:
        /* <DEDUP_REMOVED lines=35> */
.L_x_1175:
[----:B------:R-:W-:Y:S04]  /*1da70*/  MOV R156, c[0x0][0x32c] ;  /* 0x0000cb00009c7a02 */ /* 0x000fe80000000f00 */
[----:B------:R-:W-:Y:S11]  /*1da80*/  ISETP.NE.AND P0, PT, R156, 0x1, PT ;  /* 0x000000019c00780c */ /* 0x000ff60003f05270 */
[----:B------:R-:W-:Y:S02]  /*1da90*/  @!UPT UIADD3 URZ, URZ, URZ, URZ ;  /* 0x0000003f3f3ff290 */ /* 0x000fe4000fffe03f */
[----:B------:R-:W-:Y:S05]  /*1daa0*/  @P0 IMAD.HI.U32 R156, R158, c[0x0][0x330], RZ ;  /* 0x0000cc009e9c0a27 */ /* 0x000fea00078e00ff */
[----:B------:R-:W-:Y:S02]  /*1dab0*/  @P0 SHF.R.U32.HI R158, RZ, c[0x0][0x334], R156 ;  /* 0x0000cd00ff9e0a19 */ /* 0x000fe4000001169c */
.L_x_1176:
[----:B------:R-:W-:Y:S05]  /*1dac0*/  BSYNC B0 ;  /* 0x0000000000007941 */ /* 0x000fea0003800000 */
.L_x_1174:
[----:B------:R-:W-:Y:S05]  /*1dad0*/  IMAD R158, R158, c[0x0][0x32c], R3 ;  /* 0x0000cb009e9e7a24 */ /* 0x000fea00078e0203 */
[----:B------:R-:W-:Y:S02]  /*1dae0*/  IADD3 R156, R158, c[0x0][0x32c], RZ ;  /* 0x0000cb009e9c7a10 */ /* 0x000fe40007ffe0ff */
[----:B------:R-:W-:Y:S02]  /*1daf0*/  IMNMX R161, R161, R158, !PT ;  /* 0x0000009ea1a17217 */ /* 0x000fe40007800200 */
[----:B------:R-:W-:Y:S02]  /*1db00*/  IMNMX R163, R163, R156, PT ;  /* 0x0000009ca3a37217 */ /* 0x000fe40003800200 */
.L_x_1173:
        /* <DEDUP_REMOVED lines=31> */
[----:B------:R-:W-:Y:S02]  /*1dd00*/  FSEL R166, R8, -INF , !P1 ;  /* 0xff80000008a67808 */ /* 0x000fe40004800000 */
        /* <DEDUP_REMOVED lines=10> */
[----:B------:R-:W-:Y:S01]  /*1ddb0*/  PLOP3.LUT P1, PT, PT, PT, UP5, 0x40, 0x0 ;  /* 0x000000000000781c */ /* 0x000fe20003f2e858 */
[----:B------:R-:W1:Y:S01]  /*1ddc0*/  SHFL.IDX PT, R12, R167, 0x1, 0x1c1f ;  /* 0x003c1f00a70c7f89 */ /* 0x000e6200000e0000 */
        /* <DEDUP_REMOVED lines=11> */
[----:B------:R-:W-:Y:S01]  /*1de80*/  ISETP.GT.AND P0, PT, R161, 0x21, P0 ;  /* 0x00000021a100780c */ /* 0x000fe20000704270 */
[--C-:B-1----:R-:W-:Y:S01]  /*1de90*/  IMAD.IADD R4, R159, 0x1, R12.reuse ;  /* 0x000000019f047824 */ /* 0x102fe200078e020c */
[----:B------:R-:W-:Y:S01]  /*1dea0*/  ISETP.LT.OR P1, PT, R163, 0x21, P1 ;  /* 0x00000021a300780c */ /* 0x000fe20000f21670 */
[----:B------:R-:W-:Y:S01]  /*1deb0*/  IMAD.IADD R8, R157, 0x1, R12 ;  /* 0x000000019d087824 */ /* 0x000fe200078e020c */
        /* <DEDUP_REMOVED lines=28> */
.L_x_1179:
[----:B------:R-:W-:Y:S04]  /*1e080*/  MOV R5, c[0x0][0x32c] ;  /* 0x0000cb0000057a02 */ /* 0x000fe80000000f00 */
[----:B------:R-:W-:Y:S11]  /*1e090*/  ISETP.NE.AND P0, PT, R5, 0x1, PT ;  /* 0x000000010500780c */ /* 0x000ff60003f05270 */
[----:B------:R-:W-:Y:S02]  /*1e0a0*/  @!UPT UIADD3 URZ, URZ, URZ, URZ ;  /* 0x0000003f3f3ff290 */ /* 0x000fe4000fffe03f */
[----:B------:R-:W-:Y:S05]  /*1e0b0*/  @P0 IMAD.HI.U32 R5, R12, c[0x0][0x330], RZ ;  /* 0x0000cc000c050a27 */ /* 0x000fea00078e00ff */
[----:B------:R-:W-:Y:S02]  /*1e0c0*/  @P0 SHF.R.U32.HI R12, RZ, c[0x0][0x334], R5 ;  /* 0x0000cd00ff0c0a19 */ /* 0x000fe40000011605 */
.L_x_1180:
[----:B------:R-:W-:Y:S05]  /*1e0d0*/  BSYNC B0 ;  /* 0x0000000000007941 */ /* 0x000fea0003800000 */
.L_x_1178:
[----:B------:R-:W-:Y:S05]  /*1e0e0*/  IMAD R3, R12, c[0x0][0x32c], R3 ;  /* 0x0000cb000c037a24 */ /* 0x000fea00078e0203 */
[----:B------:R-:W-:Y:S02]  /*1e0f0*/  IADD3 R5, R3, c[0x0][0x32c], RZ ;  /* 0x0000cb0003057a10 */ /* 0x000fe40007ffe0ff */
[----:B------:R-:W-:Y:S02]  /*1e100*/  IMNMX R8, R8, R3, !PT ;  /* 0x0000000308087217 */ /* 0x000fe40007800200 */
[----:B------:R-:W-:Y:S02]  /*1e110*/  IMNMX R4, R4, R5, PT ;  /* 0x0000000504047217 */ /* 0x000fe40003800200 */
.L_x_1177:
        /* <DEDUP_REMOVED lines=31> */
[----:B------:R-:W-:Y:S02]  /*1e310*/  ISETP.LT.OR P0, PT, R4, 0x9, P0 ;  /* 0x000000090400780c */ /* 0x000fe40000701670 */
        /* <DEDUP_REMOVED lines=12> */
[----:B------:R-:W-:Y:S02]  /*1e3e0*/  FSEL R163, R14, -INF , !P0 ;  /* 0xff8000000ea37808 */ /* 0x000fe40004000000 */
[----:B------:R-:W-:Y:S02]  /*1e3f0*/  FMNMX.FTZ R6, R238, R3, !PT ;  /* 0x00000003ee067209 */ /* 0x000fe40007810000 */
[----:B------:R-:W-:Y:S02]  /*1e400*/  ISETP.GT.AND P0, PT, R8, 0x11, P2 ;  /* 0x000000110800780c */ /* 0x000fe40001704270 */
[----:B------:R-:W-:Y:S02]  /*1e410*/  FMNMX.FTZ R5, R237, R6, !PT ;  /* 0x00000006ed057209 */ /* 0x000fe40007810000 */
[----:B------:R-:W-:Y:S02]  /*1e420*/  FMNMX.FTZ R6, R25, R0, !PT ;  /* 0x0000000019067209 */ /* 0x000fe40007810000 */
[----:B------:R-:W-:Y:S02]  /*1e430*/  ISETP.LT.OR P0, PT, R4, 0x12, P0 ;  /* 0x000000120400780c */ /* 0x000fe40000701670 */
[----:B------:R-:W-:Y:S02]  /*1e440*/  PLOP3.LUT P1, PT, PT, PT, UP5, 0x40, 0x0 ;  /* 0x000000000000781c */ /* 0x000fe40003f2e858 */
[----:B------:R-:W-:Y:S02]  /*1e450*/  FSEL R159, R15, -INF , !P0 ;  /* 0xff8000000f9f7808 */ /* 0x000fe40004000000 */
[----:B------:R-:W-:Y:S02]  /*1e460*/  FMNMX.FTZ R6, R21, R6, !PT ;  /* 0x0000000615067209 */ /* 0x000fe40007810000 */
[----:B------:R-:W-:Y:S02]  /*1e470*/  ISETP.GT.AND P1, PT, R8, 0x18, P1 ;  /* 0x000000180800780c */ /* 0x000fe40000f24270 */
[----:B------:R-:W-:Y:S02]  /*1e480*/  PLOP3.LUT P0, PT, PT, PT, UP4, 0x40, 0x0 ;  /* 0x000000000000781c */ /* 0x000fe40003f0e848 */
[----:B------:R-:W-:Y:S02]  /*1e490*/  FMNMX.FTZ R10, R17, R6, !PT ;  /* 0x00000006110a7209 */ /* 0x000fe40007810000 */
[----:B------:R-:W-:Y:S02]  /*1e4a0*/  ISETP.LT.OR P1, PT, R4, 0x19, P1 ;  /* 0x000000190400780c */ /* 0x000fe40000f21670 */
[----:B------:R-:W-:Y:S02]  /*1e4b0*/  ISETP.GT.AND P0, PT, R8, 0x19, P0 ;  /* 0x000000190800780c */ /* 0x000fe40000704270 */
[----:B------:R-:W-:Y:S02]  /*1e4c0*/  FSEL R157, R18, -INF , !P1 ;  /* 0xff800000129d7808 */ /* 0x000fe40004800000 */
[----:B------:R-:W-:Y:S02]  /*1e4d0*/  ISETP.LT.OR P0, PT, R4, 0x1a, P0 ;  /* 0x0000001a0400780c */ /* 0x000fe40000701670 */
[----:B------:R-:W-:Y:S02]  /*1e4e0*/  FMNMX.FTZ R10, R13, R10, !PT ;  /* 0x0000000a0d0a7209 */ /* 0x000fe40007810000 */
        /* <DEDUP_REMOVED lines=13> */
[----:B------:R-:W-:Y:S02]  /*1e5c0*/  FMNMX.FTZ R10, R161, R10, !PT ;  /* 0x0000000aa10a7209 */ /* 0x000fe40007810000 */
[----:B------:R-:W-:Y:S02]  /*1e5d0*/  ISETP.GT.AND P1, PT, R8, 0x28, P1 ;  /* 0x000000280800780c */ /* 0x000fe40000f24270 */
[----:B------:R-:W-:Y:S01]  /*1e5e0*/  PLOP3.LUT P0, PT, PT, PT, UP0, 0x40, 0x0 ;  /* 0x000000000000781c */ /* 0x000fe20003f0e808 */
[----:B------:R-:W-:Y:S01]  /*1e5f0*/  UISETP.GT.AND UP0, UPT, UR12, UR6, UPT ;  /* 0x000000060c00728c */ /* 0x000fe2000bf04270 */
[----:B------:R-:W-:Y:S01]  /*1e600*/  ISETP.LT.OR P1, PT, R4, 0x29, P1 ;  /* 0x000000290400780c */ /* 0x000fe20000f21670 */
[----:B------:R-:W-:Y:S01]  /*1e610*/  UIADD3 UR12, UR12, -0x1, URZ ;  /* 0xffffffff0c0c7890 */ /* 0x000fe2000fffe03f */
[----:B------:R-:W-:Y:S02]  /*1e620*/  ISETP.GT.AND P0, PT, R8, 0x29, P0 ;  /* 0x000000290800780c */ /* 0x000fe40000704270 */
[----:B------:R-:W-:Y:S02]  /*1e630*/  FMNMX.FTZ R8, R187, R10, !PT ;  /* 0x0000000abb087209 */ /* 0x000fe40007810000 */
[----:B------:R-:W-:Y:S02]  /*1e640*/  FSEL R183, R26, -INF , !P1 ;  /* 0xff8000001ab77808 */ /* 0x000fe40004800000 */
[----:B------:R-:W-:Y:S02]  /*1e650*/  ISETP.LT.OR P0, PT, R4, 0x2a, P0 ;  /* 0x0000002a0400780c */ /* 0x000fe40000701670 */
[----:B------:R-:W-:Y:S02]  /*1e660*/  FMNMX.FTZ R5, R186, R5, !PT ;  /* 0x00000005ba057209 */ /* 0x000fe40007810000 */
[----:B------:R-:W-:Y:S02]  /*1e670*/  FMNMX.FTZ R4, R185, R8, !PT ;  /* 0x00000008b9047209 */ /* 0x000fe40007810000 */
[----:B------:R-:W-:Y:S02]  /*1e680*/  FSEL R9, R27, -INF , !P0 ;  /* 0xff8000001b097808 */ /* 0x000fe40004000000 */
[----:B------:R-:W-:Y:S02]  /*1e690*/  FMNMX.FTZ R3, R184, R5, !PT ;  /* 0x00000005b8037209 */ /* 0x000fe40007810000 */
[----:B------:R-:W-:Y:S03]  /*1e6a0*/  FMNMX.FTZ R4, R183, R4, !PT ;  /* 0x00000004b7047209 */ /* 0x000fe60007810000 */
[----:B------:R-:W-:Y:S01]  /*1e6b0*/  SHFL.BFLY PT, R6, R3, 0x2, 0x1f ;  /* 0x0c401f0003067f89 */ /* 0x000fe200000e0000 */
[----:B------:R-:W-:Y:S07]  /*1e6c0*/  FMNMX.FTZ R7, R9, R4, !PT ;  /* 0x0000000409077209 */ /* 0x000fee0007810000 */
[----:B------:R-:W1:Y:S02]  /*1e6d0*/  SHFL.BFLY PT, R4, R7, 0x2, 0x1f ;  /* 0x0c401f0007047f89 */ /* 0x000e6400000e0000 */
[----:B-1----:R-:W-:Y:S02]  /*1e6e0*/  FMNMX.FTZ R5, R7, R4, !PT ;  /* 0x0000000407057209 */ /* 0x002fe40007810000 */
[----:B------:R-:W-:Y:S04]  /*1e6f0*/  FMNMX.FTZ R6, R3, R6, !PT ;  /* 0x0000000603067209 */ /* 0x000fe80007810000 */
[----:B------:R-:W1:Y:S08]  /*1e700*/  SHFL.BFLY PT, R8, R5, 0x1, 0x1f ;  /* 0x0c201f0005087f89 */ /* 0x000e7000000e0000 */
[----:B------:R-:W2:Y:S01]  /*1e710*/  SHFL.BFLY PT, R3, R6, 0x1, 0x1f ;  /* 0x0c201f0006037f89 */ /* 0x000ea200000e0000 */
[----:B-1----:R-:W-:Y:S05]  /*1e720*/  FMNMX.FTZ R8, R5, R8, !PT ;  /* 0x0000000805087209 */ /* 0x002fea0007810000 */
[----:B------:R-:W-:Y:S01]  /*1e730*/  FMUL.FTZ R182, R8, c[0x0][0x2d0] ;  /* 0x0000b40008b67a20 */ /* 0x000fe20000410000 */
[----:B--2---:R-:W-:Y:S04]  /*1e740*/  FMNMX.FTZ R3, R6, R3, !PT ;  /* 0x0000000306037209 */ /* 0x004fe80007810000 */
[C---:B------:R-:W-:Y:S01]  /*1e750*/  FSETP.NEU.FTZ.AND P0, PT, R3.reuse, -INF , PT ;  /* 0xff8000000300780b */ /* 0x040fe20003f1d000 */
[C---:B------:R-:W-:Y:S03]  /*1e760*/  FMUL.FTZ R239, R3.reuse, c[0x0][0x2d0] ;  /* 0x0000b40003ef7a20 */ /* 0x040fe60000410000 */
[----:B------:R-:W-:Y:S02]  /*1e770*/  FSEL R7, R3, RZ, P0 ;  /* 0x000000ff03077208 */ /* 0x000fe40000000000 */
[----:B------:R-:W-:Y:S02]  /*1e780*/  FSEL R239, R239, RZ, P0 ;  /* 0x000000ffefef7208 */ /* 0x000fe40000000000 */
[----:B------:R-:W-:Y:S01]  /*1e790*/  FSETP.NEU.FTZ.AND P0, PT, R8, -INF , PT ;  /* 0xff8000000800780b */ /* 0x000fe20003f1d000 */
[----:B------:R-:W-:Y:S02]  /*1e7a0*/  FADD.FTZ R2, -R7, R2 ;  /* 0x0000000207027221 */ /* 0x000fe40000010100 */
[--C-:B------:R-:W-:Y:S01]  /*1e7b0*/  FFMA.FTZ R176, R165, c[0x0][0x2d0], -R239.reuse ;  /* 0x0000b400a5b07a23 */ /* 0x100fe200000108ef */
[----:B------:R-:W-:Y:S01]  /*1e7c0*/  FSEL R182, R182, RZ, P0 ;  /* 0x000000ffb6b67208 */ /* 0x000fe20000000000 */
[--C-:B------:R-:W-:Y:S01]  /*1e7d0*/  FFMA.FTZ R11, R168, c[0x0][0x2d0], -R239.reuse ;  /* 0x0000b400a80b7a23 */ /* 0x100fe200000108ef */
[----:B------:R-:W-:Y:S01]  /*1e7e0*/  FSEL R5, R8, RZ, P0 ;  /* 0x000000ff08057208 */ /* 0x000fe20000000000 */
[--C-:B------:R-:W-:Y:S01]  /*1e7f0*/  FFMA.FTZ R10, R166, c[0x0][0x2d0], -R239.reuse ;  /* 0x0000b400a60a7a23 */ /* 0x100fe200000108ef */
[----:B------:R-:W-:Y:S01]  /*1e800*/  LDSM.16.MT88.4 R168, [R204+0x6080] ;  /* 0x00608000cca8783b */ /* 0x000fe20000004200 */
[----:B------:R-:W-:Y:S01]  /*1e810*/  FFMA.FTZ R179, R17, c[0x0][0x2d0], -R182 ;  /* 0x0000b40011b37a23 */ /* 0x000fe200000108b6 */
[----:B------:R-:W-:Y:S01]  /*1e820*/  MUFU.EX2 R176, R176 ;  /* 0x000000b000b07308 */ /* 0x000fe20000000800 */
[----:B------:R-:W-:Y:S01]  /*1e830*/  FADD.FTZ R5, -R5, R0 ;  /* 0x0000000005057221 */ /* 0x000fe20000010100 */
[----:B------:R-:W-:Y:S01]  /*1e840*/  PLOP3.LUT P0, PT, PT, PT, UP0, 0x80, 0x0 ;  /* 0x000000000000781c */ /* 0x000fe20003f0f008 */
[--C-:B------:R-:W-:Y:S02]  /*1e850*/  FFMA.FTZ R177, R164, c[0x0][0x2d0], -R239.reuse ;  /* 0x0000b400a4b17a23 */ /* 0x100fe400000108ef */
[--C-:B------:R-:W-:Y:S01]  /*1e860*/  FFMA.FTZ R181, R25, c[0x0][0x2d0], -R182.reuse ;  /* 0x0000b40019b57a23 */ /* 0x100fe200000108b6 */
[----:B------:R-:W1:Y:S01]  /*1e870*/  LDSM.16.MT88.4 R16, [R208+0x4080] ;  /* 0x00408000d010783b */ /* 0x000e620000004200 */
[--C-:B------:R-:W-:Y:S02]  /*1e880*/  FFMA.FTZ R180, R21, c[0x0][0x2d0], -R182.reuse ;  /* 0x0000b40015b47a23 */ /* 0x100fe400000108b6 */
[----:B------:R-:W-:Y:S01]  /*1e890*/  FMUL.FTZ R0, R5, c[0x0][0x2d0] ;  /* 0x0000b40005007a20 */ /* 0x000fe20000410000 */
[----:B------:R-:W2:Y:S01]  /*1e8a0*/  MUFU.EX2 R11, R11 ;  /* 0x0000000b000b7308 */ /* 0x000ea20000000800 */
[--C-:B------:R-:W-:Y:S02]  /*1e8b0*/  FFMA.FTZ R178, R13, c[0x0][0x2d0], -R182.reuse ;  /* 0x0000b4000db27a23 */ /* 0x100fe400000108b6 */
[----:B------:R-:W-:Y:S01]  /*1e8c0*/  FMUL.FTZ R4, R2, c[0x0][0x2d0] ;  /* 0x0000b40002047a20 */ /* 0x000fe20000410000 */
[----:B------:R-:W3:Y:S01]  /*1e8d0*/  LDSM.16.MT88.4 R20, [R206+0x4080] ;  /* 0x00408000ce14783b */ /* 0x000ee20000004200 */
[--C-:B------:R-:W-:Y:S02]  /*1e8e0*/  FFMA.FTZ R240, R162, c[0x0][0x2d0], -R239.reuse ;  /* 0x0000b400a2f07a23 */ /* 0x100fe400000108ef */
[--C-:B------:R-:W-:Y:S02]  /*1e8f0*/  FFMA.FTZ R241, R160, c[0x0][0x2d0], -R239.reuse ;  /* 0x0000b400a0f17a23 */ /* 0x100fe400000108ef */
[--C-:B------:R-:W-:Y:S01]  /*1e900*/  FFMA.FTZ R243, R158, c[0x0][0x2d0], -R239.reuse ;  /* 0x0000b4009ef37a23 */ /* 0x100fe200000108ef */
[----:B------:R-:W4:Y:S01]  /*1e910*/  MUFU.EX2 R2, R4 ;  /* 0x0000000400027308 */ /* 0x000f220000000800 */
[--C-:B------:R-:W-:Y:S01]  /*1e920*/  FFMA.FTZ R242, R156, c[0x0][0x2d0], -R239.reuse ;  /* 0x0000b4009cf27a23 */ /* 0x100fe200000108ef */
[----:B------:R-:W5:Y:S01]  /*1e930*/  LDSM.16.MT88.4 R24, [R205+0x4080] ;  /* 0x00408000cd18783b */ /* 0x000f620000004200 */
[--C-:B------:R-:W-:Y:S02]  /*1e940*/  FFMA.FTZ R244, R163, c[0x0][0x2d0], -R182.reuse ;  /* 0x0000b400a3f47a23 */ /* 0x100fe400000108b6 */
[--C-:B------:R-:W-:Y:S02]  /*1e950*/  FFMA.FTZ R245, R159, c[0x0][0x2d0], -R182.reuse ;  /* 0x0000b4009ff57a23 */ /* 0x100fe400000108b6 */
[--C-:B------:R-:W-:Y:S02]  /*1e960*/  FFMA.FTZ R247, R157, c[0x0][0x2d0], -R182.reuse ;  /* 0x0000b4009df77a23 */ /* 0x100fe400000108b6 */
[--C-:B------:R-:W-:Y:S01]  /*1e970*/  FFMA.FTZ R246, R161, c[0x0][0x2d0], -R182.reuse ;  /* 0x0000b400a1f67a23 */ /* 0x100fe200000108b6 */
[----:B------:R-:W1:Y:S01]  /*1e980*/  MUFU.EX2 R0, R0 ;  /* 0x0000000000007308 */ /* 0x000e620000000800 */
[----:B------:R-:W-:Y:S01]  /*1e990*/  LDSM.16.MT88.4 R156, [R204+0x4880] ;  /* 0x00488000cc9c783b */ /* 0x000fe20000004200 */
[--C-:B------:R-:W-:Y:S01]  /*1e9a0*/  FFMA.FTZ R238, R238, c[0x0][0x2d0], -R239.reuse ;  /* 0x0000b400eeee7a23 */ /* 0x100fe200000108ef */
[----:B--2---:R-:W-:Y:S01]  /*1e9b0*/  F2FP.PACK_AB R12, R11, R176 ;  /* 0x000000b00b0c723e */ /* 0x004fe200000000ff */
[--C-:B------:R-:W-:Y:S02]  /*1e9c0*/  FFMA.FTZ R237, R237, c[0x0][0x2d0], -R239.reuse ;  /* 0x0000b400eded7a23 */ /* 0x100fe400000108ef */
[--C-:B------:R-:W-:Y:S03]  /*1e9d0*/  FFMA.FTZ R186, R186, c[0x0][0x2d0], -R239.reuse ;  /* 0x0000b400baba7a23 */ /* 0x100fe600000108ef */
[----:B------:R-:W-:Y:S01]  /*1e9e0*/  LDSM.16.MT88.4 R160, [R208+0x6080] ;  /* 0x00608000d0a0783b */ /* 0x000fe20000004200 */
[----:B------:R-:W-:Y:S01]  /*1e9f0*/  MUFU.EX2 R10, R10 ;  /* 0x0000000a000a7308 */ /* 0x000fe20000000800 */
[----:B------:R-:W-:Y:S02]  /*1ea00*/  FFMA.FTZ R239, R184, c[0x0][0x2d0], -R239 ;  /* 0x0000b400b8ef7a23 */ /* 0x000fe400000108ef */
[--C-:B------:R-:W-:Y:S02]  /*1ea10*/  FFMA.FTZ R184, R187, c[0x0][0x2d0], -R182.reuse ;  /* 0x0000b400bbb87a23 */ /* 0x100fe400000108b6 */
[C---:B----4-:R-:W-:Y:S02]  /*1ea20*/  FMUL.FTZ R4, R2.reuse, R152 ;  /* 0x0000009802047220 */ /* 0x050fe40000410000 */
[C---:B------:R-:W-:Y:S01]  /*1ea30*/  FMUL.FTZ R5, R2.reuse, R153 ;  /* 0x0000009902057220 */ /* 0x040fe20000410000 */
[----:B------:R-:W-:Y:S01]  /*1ea40*/  LDSM.16.MT88.4 R164, [R205+0x6080] ;  /* 0x00608000cda4783b */ /* 0x000fe20000004200 */
[C---:B------:R-:W-:Y:S01]  /*1ea50*/  FMUL.FTZ R132, R2.reuse, R132 ;  /* 0x0000008402847220 */ /* 0x040fe20000410000 */
[----:B------:R-:W2:Y:S01]  /*1ea60*/  MUFU.EX2 R177, R177 ;  /* 0x000000b100b17308 */ /* 0x000ea20000000800 */
[C---:B------:R-:W-:Y:S02]  /*1ea70*/  FMUL.FTZ R133, R2.reuse, R133 ;  /* 0x0000008502857220 */ /* 0x040fe40000410000 */
[----:B------:R-:W-:Y:S02]  /*1ea80*/  FMUL.FTZ R136, R2, R136 ;  /* 0x0000008802887220 */ /* 0x000fe40000410000 */
[C---:B-1----:R-:W-:Y:S02]  /*1ea90*/  FMUL.FTZ R6, R0.reuse, R154 ;  /* 0x0000009a00067220 */ /* 0x042fe40000410000 */
[C---:B------:R-:W-:Y:S02]  /*1eaa0*/  FMUL.FTZ R7, R0.reuse, R155 ;  /* 0x0000009b00077220 */ /* 0x040fe40000410000 */
[C---:B------:R-:W-:Y:S01]  /*1eab0*/  FMUL.FTZ R134, R0.reuse, R134 ;  /* 0x0000008600867220 */ /* 0x040fe20000410000 */
[----:B------:R-:W-:Y:S01]  /*1eac0*/  MUFU.EX2 R181, R181 ;  /* 0x000000b500b57308 */ /* 0x000fe20000000800 */
[----:B------:R-:W-:Y:S01]  /*1ead0*/  FMUL.FTZ R135, R0, R135 ;  /* 0x0000008700877220 */ /* 0x000fe20000410000 */
[----:B------:R-:W-:Y:S01]  /*1eae0*/  LDSM.16.MT88.4 R152, [R205+0x4880] ;  /* 0x00488000cd98783b */ /* 0x000fe20000004200 */
[----:B------:R-:W-:Y:S02]  /*1eaf0*/  FMUL.FTZ R137, R2, R137 ;  /* 0x0000008902897220 */ /* 0x000fe40000410000 */
[C---:B------:R-:W-:Y:S02]  /*1eb00*/  FMUL.FTZ R138, R0.reuse, R138 ;  /* 0x0000008a008a7220 */ /* 0x040fe40000410000 */
[----:B------:R-:W-:Y:S02]  /*1eb10*/  FMUL.FTZ R139, R0, R139 ;  /* 0x0000008b008b7220 */ /* 0x000fe40000410000 */
[C---:B------:R-:W-:Y:S01]  /*1eb20*/  FMUL.FTZ R140, R2.reuse, R140 ;  /* 0x0000008c028c7220 */ /* 0x040fe20000410000 */
[----:B------:R-:W1:Y:S01]  /*1eb30*/  MUFU.EX2 R180, R180 ;  /* 0x000000b400b47308 */ /* 0x000e620000000800 */
[----:B------:R-:W-:Y:S02]  /*1eb40*/  FMUL.FTZ R141, R2, R141 ;  /* 0x0000008d028d7220 */ /* 0x000fe40000410000 */
[C---:B------:R-:W-:Y:S01]  /*1eb50*/  FMUL.FTZ R142, R0.reuse, R142 ;  /* 0x0000008e008e7220 */ /* 0x040fe20000410000 */
[----:B--2---:R-:W-:Y:S01]  /*1eb60*/  F2FP.PACK_AB R14, R177, R10 ;  /* 0x0000000ab10e723e */ /* 0x004fe200000000ff */
[----:B------:R-:W-:Y:S02]  /*1eb70*/  FMUL.FTZ R143, R0, R143 ;  /* 0x0000008f008f7220 */ /* 0x000fe40000410000 */
[C---:B------:R-:W-:Y:S02]  /*1eb80*/  FMUL.FTZ R144, R2.reuse, R144 ;  /* 0x0000009002907220 */ /* 0x040fe40000410000 */
[----:B------:R-:W-:Y:S01]  /*1eb90*/  FMUL.FTZ R145, R2, R145 ;  /* 0x0000009102917220 */ /* 0x000fe20000410000 */
[----:B------:R-:W-:Y:S01]  /*1eba0*/  MUFU.EX2 R179, R179 ;  /* 0x000000b300b37308 */ /* 0x000fe20000000800 */
[C---:B------:R-:W-:Y:S02]  /*1ebb0*/  FMUL.FTZ R146, R0.reuse, R146 ;  /* 0x0000009200927220 */ /* 0x040fe40000410000 */
[----:B------:R-:W-:Y:S02]  /*1ebc0*/  FMUL.FTZ R147, R0, R147 ;  /* 0x0000009300937220 */ /* 0x000fe40000410000 */
[C---:B------:R-:W-:Y:S02]  /*1ebd0*/  FMUL.FTZ R148, R2.reuse, R148 ;  /* 0x0000009402947220 */ /* 0x040fe40000410000 */
[----:B------:R-:W-:Y:S02]  /*1ebe0*/  FMUL.FTZ R149, R2, R149 ;  /* 0x0000009502957220 */ /* 0x000fe40000410000 */
[C---:B------:R-:W-:Y:S01]  /*1ebf0*/  FMUL.FTZ R150, R0.reuse, R150 ;  /* 0x0000009600967220 */ /* 0x040fe20000410000 */
[----:B------:R-:W2:Y:S01]  /*1ec00*/  MUFU.EX2 R178, R178 ;  /* 0x000000b200b27308 */ /* 0x000ea20000000800 */
[----:B------:R-:W-:Y:S02]  /*1ec10*/  FMUL.FTZ R151, R0, R151 ;  /* 0x0000009700977220 */ /* 0x000fe40000410000 */
[----:B------:R-:W-:Y:S01]  /*1ec20*/  FMUL.FTZ R28, R2, R28 ;  /* 0x0000001c021c7220 */ /* 0x000fe20000410000 */
[----:B-1----:R-:W-:Y:S01]  /*1ec30*/  F2FP.PACK_AB R13, R180, R181 ;  /* 0x000000b5b40d723e */ /* 0x002fe200000000ff */
        /* <DEDUP_REMOVED lines=9> */
[----:B------:R-:W1:Y:S01]  /*1ecd0*/  MUFU.EX2 R241, R241 ;  /* 0x000000f100f17308 */ /* 0x000e620000000800 */
[----:B------:R-:W-:Y:S02]  /*1ece0*/  FMUL.FTZ R37, R2, R37 ;  /* 0x0000002502257220 */ /* 0x000fe40000410000 */
[----:B------:R-:W-:Y:S01]  /*1ecf0*/  FMUL.FTZ R38, R0, R38 ;  /* 0x0000002600267220 */ /* 0x000fe20000410000 */
[----:B--2---:R-:W-:Y:S01]  /*1ed00*/  F2FP.PACK_AB R15, R178, R179 ;  /* 0x000000b3b20f723e */ /* 0x004fe200000000ff */
[----:B------:R-:W-:Y:S02]  /*1ed10*/  FMUL.FTZ R39, R0, R39 ;  /* 0x0000002700277220 */ /* 0x000fe40000410000 */
[C---:B------:R-:W-:Y:S02]  /*1ed20*/  FMUL.FTZ R40, R2.reuse, R40 ;  /* 0x0000002802287220 */ /* 0x040fe40000410000 */
[----:B------:R-:W-:Y:S01]  /*1ed30*/  FMUL.FTZ R41, R2, R41 ;  /* 0x0000002902297220 */ /* 0x000fe20000410000 */
[----:B------:R-:W-:Y:S01]  /*1ed40*/  MUFU.EX2 R243, R243 ;  /* 0x000000f300f37308 */ /* 0x000fe20000000800 */
[C---:B------:R-:W-:Y:S05]  /*1ed50*/  HMMA.16816.F32 R4, R12.reuse, R16, R4 ;  /* 0x000000100c04723c */ /* 0x040fea0000001804 */
[C---:B------:R-:W-:Y:S02]  /*1ed60*/  FMUL.FTZ R42, R0.reuse, R42 ;  /* 0x0000002a002a7220 */ /* 0x040fe40000410000 */
[----:B------:R-:W-:Y:S01]  /*1ed70*/  FMUL.FTZ R43, R0, R43 ;  /* 0x0000002b002b7220 */ /* 0x000fe20000410000 */
[C---:B------:R-:W-:Y:S01]  /*1ed80*/  HMMA.16816.F32 R132, R12.reuse, R18, R132 ;  /* 0x000000120c84723c */ /* 0x040fe20000001884 */
[----:B------:R-:W2:Y:S01]  /*1ed90*/  LDSM.16.MT88.4 R16, [R204+0x4080] ;  /* 0x00408000cc10783b */ /* 0x000ea20000004200 */
[----:B------:R-:W4:Y:S02]  /*1eda0*/  MUFU.EX2 R242, R242 ;  /* 0x000000f200f27308 */ /* 0x000f240000000800 */
[C---:B------:R-:W-:Y:S02]  /*1edb0*/  FMUL.FTZ R44, R2.reuse, R44 ;  /* 0x0000002c022c7220 */ /* 0x040fe40000410000 */
[----:B------:R-:W-:Y:S02]  /*1edc0*/  FMUL.FTZ R45, R2, R45 ;  /* 0x0000002d022d7220 */ /* 0x000fe40000410000 */
[C---:B---3--:R-:W-:Y:S04]  /*1edd0*/  HMMA.16816.F32 R136, R12.reuse, R20, R136 ;  /* 0x000000140c88723c */ /* 0x048fe80000001888 */
[C---:B------:R-:W-:Y:S01]  /*1ede0*/  FMUL.FTZ R46, R0.reuse, R46 ;  /* 0x0000002e002e7220 */ /* 0x040fe20000410000 */
[----:B------:R-:W-:Y:S01]  /*1edf0*/  MUFU.EX2 R244, R244 ;  /* 0x000000f400f47308 */ /* 0x000fe20000000800 */
[----:B------:R-:W-:Y:S02]  /*1ee00*/  FMUL.FTZ R47, R0, R47 ;  /* 0x0000002f002f7220 */ /* 0x000fe40000410000 */
[C---:B------:R-:W-:Y:S01]  /*1ee10*/  HMMA.16816.F32 R140, R12.reuse, R22, R140 ;  /* 0x000000160c8c723c */ /* 0x040fe2000000188c */
[----:B------:R-:W3:Y:S03]  /*1ee20*/  LDSM.16.MT88.4 R20, [R208+0x5880] ;  /* 0x00588000d014783b */ /* 0x000ee60000004200 */
[C---:B------:R-:W-:Y:S02]  /*1ee30*/  FMUL.FTZ R48, R2.reuse, R48 ;  /* 0x0000003002307220 */ /* 0x040fe40000410000 */
[----:B------:R-:W-:Y:S01]  /*1ee40*/  FMUL.FTZ R49, R2, R49 ;  /* 0x0000003102317220 */ /* 0x000fe20000410000 */
[----:B------:R-:W1:Y:S01]  /*1ee50*/  MUFU.EX2 R245, R245 ;  /* 0x000000f500f57308 */ /* 0x000e620000000800 */
[C---:B-----5:R-:W-:Y:S04]  /*1ee60*/  HMMA.16816.F32 R144, R12.reuse, R24, R144 ;  /* 0x000000180c90723c */ /* 0x060fe80000001890 */
[C---:B------:R-:W-:Y:S02]  /*1ee70*/  FMUL.FTZ R50, R0.reuse, R50 ;  /* 0x0000003200327220 */ /* 0x040fe40000410000 */
[----:B------:R-:W-:Y:S02]  /*1ee80*/  FMUL.FTZ R51, R0, R51 ;  /* 0x0000003300337220 */ /* 0x000fe40000410000 */
[C---:B------:R-:W-:Y:S01]  /*1ee90*/  HMMA.16816.F32 R148, R12.reuse, R26, R148 ;  /* 0x0000001a0c94723c */ /* 0x040fe20000001894 */
[----:B------:R-:W5:Y:S01]  /*1eea0*/  LDSM.16.MT88.4 R24, [R206+0x5880] ;  /* 0x00588000ce18783b */ /* 0x000f620000004200 */
[----:B------:R-:W-:Y:S02]  /*1eeb0*/  MUFU.EX2 R247, R247 ;  /* 0x000000f700f77308 */ /* 0x000fe40000000800 */
[C---:B------:R-:W-:Y:S02]  /*1eec0*/  FMUL.FTZ R52, R2.reuse, R52 ;  /* 0x0000003402347220 */ /* 0x040fe40000410000 */
[----:B------:R-:W-:Y:S02]  /*1eed0*/  FMUL.FTZ R53, R2, R53 ;  /* 0x0000003502357220 */ /* 0x000fe40000410000 */
[C---:B------:R-:W-:Y:S01]  /*1eee0*/  FMUL.FTZ R54, R0.reuse, R54 ;  /* 0x0000003600367220 */ /* 0x040fe20000410000 */
[C---:B--2---:R-:W-:Y:S03]  /*1eef0*/  HMMA.16816.F32 R28, R12.reuse, R16, R28 ;  /* 0x000000100c1c723c */ /* 0x044fe6000000181c */
[----:B------:R-:W-:Y:S01]  /*1ef00*/  FMUL.FTZ R55, R0, R55 ;  /* 0x0000003700377220 */ /* 0x000fe20000410000 */
[----:B------:R-:W2:Y:S01]  /*1ef10*/  MUFU.EX2 R246, R246 ;  /* 0x000000f600f67308 */ /* 0x000ea20000000800 */
[C---:B------:R-:W-:Y:S02]  /*1ef20*/  FMUL.FTZ R56, R2.reuse, R56 ;  /* 0x0000003802387220 */ /* 0x040fe40000410000 */
[----:B------:R-:W-:Y:S01]  /*1ef30*/  FMUL.FTZ R57, R2, R57 ;  /* 0x0000003902397220 */ /* 0x000fe20000410000 */
[C---:B------:R-:W-:Y:S01]  /*1ef40*/  HMMA.16816.F32 R32, R12.reuse, R18, R32 ;  /* 0x000000120c20723c */ /* 0x040fe20000001820 */
[----:B------:R-:W1:Y:S03]  /*1ef50*/  LDSM.16.MT88.4 R16, [R205+0x5880] ;  /* 0x00588000cd10783b */ /* 0x000e660000004200 */
[C---:B------:R-:W-:Y:S02]  /*1ef60*/  FMUL.FTZ R58, R0.reuse, R58 ;  /* 0x0000003a003a7220 */ /* 0x040fe40000410000 */
[----:B------:R-:W-:Y:S01]  /*1ef70*/  FMUL.FTZ R59, R0, R59 ;  /* 0x0000003b003b7220 */ /* 0x000fe20000410000 */
[----:B------:R-:W-:Y:S01]  /*1ef80*/  MUFU.EX2 R238, R238 ;  /* 0x000000ee00ee7308 */ /* 0x000fe20000000800 */
[C---:B---3--:R-:W-:Y:S04]  /*1ef90*/  HMMA.16816.F32 R36, R12.reuse, R20, R36 ;  /* 0x000000140c24723c */ /* 0x048fe80000001824 */
[C---:B------:R-:W-:Y:S02]  /*1efa0*/  FMUL.FTZ R60, R2.reuse, R60 ;  /* 0x0000003c023c7220 */ /* 0x040fe40000410000 */
[----:B------:R-:W-:Y:S02]  /*1efb0*/  FMUL.FTZ R61, R2, R61 ;  /* 0x0000003d023d7220 */ /* 0x000fe40000410000 */
[C---:B------:R-:W-:Y:S01]  /*1efc0*/  HMMA.16816.F32 R40, R12.reuse, R22, R40 ;  /* 0x000000160c28723c */ /* 0x040fe20000001828 */
[----:B------:R-:W3:Y:S01]  /*1efd0*/  LDSM.16.MT88.4 R20, [R204+0x5880] ;  /* 0x00588000cc14783b */ /* 0x000ee20000004200 */
[----:B------:R-:W2:Y:S02]  /*1efe0*/  MUFU.EX2 R237, R237 ;  /* 0x000000ed00ed7308 */ /* 0x000ea40000000800 */
[C---:B------:R-:W-:Y:S02]  /*1eff0*/  FMUL.FTZ R62, R0.reuse, R62 ;  /* 0x0000003e003e7220 */ /* 0x040fe40000410000 */
[----:B------:R-:W-:Y:S02]  /*1f000*/  FMUL.FTZ R63, R0, R63 ;  /* 0x0000003f003f7220 */ /* 0x000fe40000410000 */
[C---:B-----5:R-:W-:Y:S04]  /*1f010*/  HMMA.16816.F32 R44, R12.reuse, R24, R44 ;  /* 0x000000180c2c723c */ /* 0x060fe8000000182c */
[C---:B------:R-:W-:Y:S01]  /*1f020*/  FMUL.FTZ R64, R2.reuse, R64 ;  /* 0x0000004002407220 */ /* 0x040fe20000410000 */
[----:B------:R-:W-:Y:S01]  /*1f030*/  MUFU.EX2 R186, R186 ;  /* 0x000000ba00ba7308 */ /* 0x000fe20000000800 */
[----:B------:R-:W-:Y:S02]  /*1f040*/  FMUL.FTZ R65, R2, R65 ;  /* 0x0000004102417220 */ /* 0x000fe40000410000 */
[C---:B------:R-:W-:Y:S01]  /*1f050*/  HMMA.16816.F32 R48, R12.reuse, R26, R48 ;  /* 0x0000001a0c30723c */ /* 0x040fe20000001830 */
[----:B------:R-:W5:Y:S03]  /*1f060*/  LDSM.16.MT88.4 R24, [R208+0x7080] ;  /* 0x00708000d018783b */ /* 0x000f660000004200 */
[C---:B------:R-:W-:Y:S02]  /*1f070*/  FMUL.FTZ R66, R0.reuse, R66 ;  /* 0x0000004200427220 */ /* 0x040fe40000410000 */
[----:B------:R-:W-:Y:S01]  /*1f080*/  FMUL.FTZ R67, R0, R67 ;  /* 0x0000004300437220 */ /* 0x000fe20000410000 */
[----:B------:R-:W2:Y:S01]  /*1f090*/  MUFU.EX2 R239, R239 ;  /* 0x000000ef00ef7308 */ /* 0x000ea20000000800 */
[C---:B------:R-:W-:Y:S01]  /*1f0a0*/  FMUL.FTZ R68, R2.reuse, R68 ;  /* 0x0000004402447220 */ /* 0x040fe20000410000 */
[C---:B-1----:R-:W-:Y:S03]  /*1f0b0*/  HMMA.16816.F32 R52, R12.reuse, R16, R52 ;  /* 0x000000100c34723c */ /* 0x042fe60000001834 */
[----:B------:R-:W-:Y:S02]  /*1f0c0*/  FMUL.FTZ R69, R2, R69 ;  /* 0x0000004502457220 */ /* 0x000fe40000410000 */
[C---:B------:R-:W-:Y:S02]  /*1f0d0*/  FMUL.FTZ R70, R0.reuse, R70 ;  /* 0x0000004600467220 */ /* 0x040fe40000410000 */
[----:B------:R-:W-:Y:S01]  /*1f0e0*/  FMUL.FTZ R71, R0, R71 ;  /* 0x0000004700477220 */ /* 0x000fe20000410000 */
[C---:B------:R-:W-:Y:S01]  /*1f0f0*/  HMMA.16816.F32 R56, R12.reuse, R18, R56 ;  /* 0x000000120c38723c */ /* 0x040fe20000001838 */
[----:B------:R-:W1:Y:S01]  /*1f100*/  LDSM.16.MT88.4 R16, [R206+0x7080] ;  /* 0x00708000ce10783b */ /* 0x000e620000004200 */
[----:B------:R-:W-:Y:S02]  /*1f110*/  MUFU.EX2 R184, R184 ;  /* 0x000000b800b87308 */ /* 0x000fe40000000800 */
[C---:B------:R-:W-:Y:S02]  /*1f120*/  FMUL.FTZ R72, R2.reuse, R72 ;  /* 0x0000004802487220 */ /* 0x040fe40000410000 */
[----:B------:R-:W-:Y:S02]  /*1f130*/  FMUL.FTZ R73, R2, R73 ;  /* 0x0000004902497220 */ /* 0x000fe40000410000 */
[C---:B---3--:R-:W-:Y:S04]  /*1f140*/  HMMA.16816.F32 R60, R12.reuse, R20, R60 ;  /* 0x000000140c3c723c */ /* 0x048fe8000000183c */
[C---:B------:R-:W-:Y:S02]  /*1f150*/  FMUL.FTZ R74, R0.reuse, R74 ;  /* 0x0000004a004a7220 */ /* 0x040fe40000410000 */
[----:B------:R-:W-:Y:S02]  /*1f160*/  FMUL.FTZ R75, R0, R75 ;  /* 0x0000004b004b7220 */ /* 0x000fe40000410000 */
[C---:B------:R-:W-:Y:S01]  /*1f170*/  HMMA.16816.F32 R64, R12.reuse, R22, R64 ;  /* 0x000000160c40723c */ /* 0x040fe20000001840 */
[----:B------:R-:W3:Y:S03]  /*1f180*/  LDSM.16.MT88.4 R20, [R205+0x7080] ;  /* 0x00708000cd14783b */ /* 0x000ee60000004200 */
[C---:B------:R-:W-:Y:S02]  /*1f190*/  FMUL.FTZ R76, R2.reuse, R76 ;  /* 0x0000004c024c7220 */ /* 0x040fe40000410000 */
[----:B------:R-:W-:Y:S02]  /*1f1a0*/  FMUL.FTZ R77, R2, R77 ;  /* 0x0000004d024d7220 */ /* 0x000fe40000410000 */
[C---:B-----5:R-:W-:Y:S04]  /*1f1b0*/  HMMA.16816.F32 R68, R12.reuse, R24, R68 ;  /* 0x000000180c44723c */ /* 0x060fe80000001844 */
[C---:B------:R-:W-:Y:S02]  /*1f1c0*/  FMUL.FTZ R78, R0.reuse, R78 ;  /* 0x0000004e004e7220 */ /* 0x040fe40000410000 */
[----:B------:R-:W-:Y:S02]  /*1f1d0*/  FMUL.FTZ R79, R0, R79 ;  /* 0x0000004f004f7220 */ /* 0x000fe40000410000 */
[C---:B------:R-:W-:Y:S01]  /*1f1e0*/  HMMA.16816.F32 R72, R12.reuse, R26, R72 ;  /* 0x0000001a0c48723c */ /* 0x040fe20000001848 */
[----:B------:R-:W5:Y:S03]  /*1f1f0*/  LDSM.16.MT88.4 R24, [R204+0x7080] ;  /* 0x00708000cc18783b */ /* 0x000f660000004200 */
        /* <DEDUP_REMOVED lines=25> */
[C---:B-----5:R-:W-:Y:S03]  /*1f390*/  HMMA.16816.F32 R92, R12.reuse, R24, R92 ;  /* 0x000000180c5c723c */ /* 0x060fe6000000185c */
[----:B------:R-:W-:Y:S02]  /*1f3a0*/  FMUL.FTZ R99, R0, R99 ;  /* 0x0000006300637220 */ /* 0x000fe40000410000 */
[C---:B------:R-:W-:Y:S02]  /*1f3b0*/  FMUL.FTZ R100, R2.reuse, R100 ;  /* 0x0000006402647220 */ /* 0x040fe40000410000 */
[----:B------:R-:W-:Y:S02]  /*1f3c0*/  FMUL.FTZ R101, R2, R101 ;  /* 0x0000006502657220 */ /* 0x000fe40000410000 */
[C---:B------:R-:W-:Y:S01]  /*1f3d0*/  FMUL.FTZ R102, R0.reuse, R102 ;  /* 0x0000006600667220 */ /* 0x040fe20000410000 */
[C---:B------:R-:W-:Y:S01]  /*1f3e0*/  HMMA.16816.F32 R96, R12.reuse, R26, R96 ;  /* 0x0000001a0c60723c */ /* 0x040fe20000001860 */
[----:B------:R-:W5:Y:S02]  /*1f3f0*/  LDSM.16.MT88.4 R24, [R205+0x8880] ;  /* 0x00888000cd18783b */ /* 0x000f640000004200 */
        /* <DEDUP_REMOVED lines=39> */
[--C-:B------:R-:W-:Y:S02]  /*1f670*/  FFMA.FTZ R185, R185, c[0x0][0x2d0], -R182.reuse ;  /* 0x0000b400b9b97a23 */ /* 0x100fe400000108b6 */
[--C-:B------:R-:W-:Y:S02]  /*1f680*/  FFMA.FTZ R183, R183, c[0x0][0x2d0], -R182.reuse ;  /* 0x0000b400b7b77a23 */ /* 0x100fe400000108b6 */
[----:B------:R-:W-:Y:S01]  /*1f690*/  FFMA.FTZ R182, R9, c[0x0][0x2d0], -R182 ;  /* 0x0000b40009b67a23 */ /* 0x000fe200000108b6 */
[----:B------:R-:W-:Y:S01]  /*1f6a0*/  HMMA.16816.F32 R128, R12, R18, R128 ;  /* 0x000000120c80723c */ /* 0x000fe20000001880 */
[----:B------:R-:W1:Y:S01]  /*1f6b0*/  LDSM.16.MT88.4 R16, [R206+0x6080] ;  /* 0x00608000ce10783b */ /* 0x000e620000004200 */
[----:B------:R-:W1:Y:S01]  /*1f6c0*/  MUFU.EX2 R185, R185 ;  /* 0x000000b900b97308 */ /* 0x000e620000000800 */
[----:B------:R-:W-:Y:S01]  /*1f6d0*/  FFMA.FTZ R176, R2, R229, R176 ;  /* 0x000000e502b07223 */ /* 0x000fe200000100b0 */
[----:B------:R-:W-:Y:S01]  /*1f6e0*/  MOV R2, R3 ;  /* 0x0000000300027202 */ /* 0x000fe20000000f00 */
[----:B------:R-:W-:Y:S02]  /*1f6f0*/  FFMA.FTZ R181, R0, R225, R181 ;  /* 0x000000e100b57223 */ /* 0x000fe400000100b5 */
[----:B------:R-:W-:Y:S01]  /*1f700*/  F2FP.PACK_AB R12, R241, R240 ;  /* 0x000000f0f10c723e */ /* 0x000fe200000000ff */
[----:B------:R-:W-:Y:S01]  /*1f710*/  FADD.FTZ R11, R11, R176 ;  /* 0x000000b00b0b7221 */ /* 0x000fe20000010000 */
[----:B----4-:R-:W-:Y:S03]  /*1f720*/  F2FP.PACK_AB R14, R242, R243 ;  /* 0x000000f3f20e723e */ /* 0x010fe600000000ff */
[----:B------:R-:W-:Y:S01]  /*1f730*/  F2FP.PACK_AB R13, R245, R244 ;  /* 0x000000f4f50d723e */ /* 0x000fe200000000ff */
[----:B------:R-:W-:Y:S01]  /*1f740*/  MUFU.EX2 R183, R183 ;  /* 0x000000b700b77308 */ /* 0x000fe20000000800 */
[----:B--2---:R-:W-:Y:S01]  /*1f750*/  F2FP.PACK_AB R15, R246, R247 ;  /* 0x000000f7f60f723e */ /* 0x004fe200000000ff */
[----:B------:R-:W-:Y:S02]  /*1f760*/  FADD.FTZ R180, R180, R181 ;  /* 0x000000b5b4b47221 */ /* 0x000fe40000010000 */
[----:B------:R-:W-:Y:S04]  /*1f770*/  FADD.FTZ R10, R10, R11 ;  /* 0x0000000b0a0a7221 */ /* 0x000fe80000010000 */
[C---:B---3--:R-:W-:Y:S02]  /*1f780*/  HMMA.16816.F32 R4, R12.reuse, R20, R4 ;  /* 0x000000140c04723c */ /* 0x048fe40000001804 */
[----:B------:R-:W2:Y:S01]  /*1f790*/  MUFU.EX2 R182, R182 ;  /* 0x000000b600b67308 */ /* 0x000ea20000000800 */
[----:B------:R-:W-:Y:S04]  /*1f7a0*/  FADD.FTZ R177, R177, R10 ;  /* 0x0000000ab1b17221 */ /* 0x000fe80000010000 */
[----:B------:R-:W-:Y:S01]  /*1f7b0*/  FADD.FTZ R240, R240, R177 ;  /* 0x000000b1f0f07221 */ /* 0x000fe20000010000 */
[C---:B------:R-:W-:Y:S01]  /*1f7c0*/  HMMA.16816.F32 R132, R12.reuse, R22, R132 ;  /* 0x000000160c84723c */ /* 0x040fe20000001884 */
[----:B------:R-:W3:Y:S03]  /*1f7d0*/  LDSM.16.MT88.4 R20, [R206+0x7880] ;  /* 0x00788000ce14783b */ /* 0x000ee60000004200 */
[----:B------:R-:W-:Y:S04]  /*1f7e0*/  FADD.FTZ R240, R241, R240 ;  /* 0x000000f0f1f07221 */ /* 0x000fe80000010000 */
[C---:B-----5:R-:W-:Y:S04]  /*1f7f0*/  HMMA.16816.F32 R136, R12.reuse, R24, R136 ;  /* 0x000000180c88723c */ /* 0x060fe80000001888 */
[----:B------:R-:W-:Y:S04]  /*1f800*/  FADD.FTZ R243, R243, R240 ;  /* 0x000000f0f3f37221 */ /* 0x000fe80000010000 */
[C---:B------:R-:W-:Y:S01]  /*1f810*/  HMMA.16816.F32 R140, R12.reuse, R26, R140 ;  /* 0x0000001a0c8c723c */ /* 0x040fe2000000188c */
[----:B------:R-:W4:Y:S03]  /*1f820*/  LDSM.16.MT88.4 R24, [R205+0x7880] ;  /* 0x00788000cd18783b */ /* 0x000f260000004200 */
[----:B------:R-:W-:Y:S04]  /*1f830*/  FADD.FTZ R243, R242, R243 ;  /* 0x000000f3f2f37221 */ /* 0x000fe80000010000 */
        /* <DEDUP_REMOVED lines=31> */
[C---:B------:R-:W-:Y:S08]  /*1fa30*/  HMMA.16816.F32 R104, R12.reuse, R154, R104 ;  /* 0x0000009a0c68723c */ /* 0x040ff00000001868 */
[C---:B---3--:R-:W-:Y:S08]  /*1fa40*/  HMMA.16816.F32 R108, R12.reuse, R20, R108 ;  /* 0x000000140c6c723c */ /* 0x048ff0000000186c */
[C---:B------:R-:W-:Y:S01]  /*1fa50*/  HMMA.16816.F32 R112, R12.reuse, R22, R112 ;  /* 0x000000160c70723c */ /* 0x040fe20000001870 */
[----:B------:R-:W3:Y:S07]  /*1fa60*/  LDSM.16.MT88.4 R20, [R208+0x5080] ;  /* 0x00508000d014783b */ /* 0x000eee0000004200 */
[C---:B------:R-:W-:Y:S08]  /*1fa70*/  HMMA.16816.F32 R116, R12.reuse, R156, R116 ;  /* 0x0000009c0c74723c */ /* 0x040ff00000001874 */
[C---:B------:R-:W-:Y:S01]  /*1fa80*/  HMMA.16816.F32 R120, R12.reuse, R158, R120 ;  /* 0x0000009e0c78723c */ /* 0x040fe20000001878 */
[----:B------:R-:W4:Y:S07]  /*1fa90*/  LDSM.16.MT88.4 R156, [R205+0x5080] ;  /* 0x00508000cd9c783b */ /* 0x000f2e0000004200 */
[C---:B-1----:R-:W-:Y:S08]  /*1faa0*/  HMMA.16816.F32 R124, R12.reuse, R16, R124 ;  /* 0x000000100c7c723c */ /* 0x042ff0000000187c */
[----:B------:R-:W-:Y:S01]  /*1fab0*/  HMMA.16816.F32 R128, R12, R18, R128 ;  /* 0x000000120c80723c */ /* 0x000fe20000001880 */
[----:B------:R-:W1:Y:S06]  /*1fac0*/  LDSM.16.MT88.4 R16, [R208+0x6880] ;  /* 0x00688000d010783b */ /* 0x000e6c0000004200 */
[----:B------:R-:W-:Y:S01]  /*1fad0*/  F2FP.PACK_AB R12, R237, R238 ;  /* 0x000000eeed0c723e */ /* 0x000fe200000000ff */
[----:B------:R-:W-:Y:S01]  /*1fae0*/  FADD.FTZ R238, R238, R243 ;  /* 0x000000f3eeee7221 */ /* 0x000fe20000010000 */
[----:B------:R-:W-:Y:S03]  /*1faf0*/  F2FP.PACK_AB R14, R239, R186 ;  /* 0x000000baef0e723e */ /* 0x000fe600000000ff */
[----:B------:R-:W-:Y:S01]  /*1fb00*/  F2FP.PACK_AB R13, R185, R184 ;  /* 0x000000b8b90d723e */ /* 0x000fe200000000ff */
[----:B------:R-:W-:Y:S01]  /*1fb10*/  FADD.FTZ R237, R237, R238 ;  /* 0x000000eeeded7221 */ /* 0x000fe20000010000 */
[----:B--2---:R-:W-:Y:S03]  /*1fb20*/  F2FP.PACK_AB R15, R182, R183 ;  /* 0x000000b7b60f723e */ /* 0x004fe600000000ff */
[----:B------:R-:W-:Y:S04]  /*1fb30*/  FADD.FTZ R186, R186, R237 ;  /* 0x000000edbaba7221 */ /* 0x000fe80000010000 */
[C---:B---3--:R-:W-:Y:S01]  /*1fb40*/  HMMA.16816.F32 R152, R12.reuse, R20, R4 ;  /* 0x000000140c98723c */ /* 0x048fe20000001804 */
[----:B------:R-:W2:Y:S02]  /*1fb50*/  LDSM.16.MT88.4 R4, [R206+0x6880] ;  /* 0x00688000ce04783b */ /* 0x000ea40000004200 */
[----:B------:R-:W-:Y:S05]  /*1fb60*/  FADD.FTZ R229, R239, R186 ;  /* 0x000000baefe57221 */ /* 0x000fea0000010000 */
        /* <DEDUP_REMOVED lines=20> */
[C---:B-----5:R-:W-:Y:S08]  /*1fcb0*/  HMMA.16816.F32 R60, R12.reuse, R24, R60 ;  /* 0x000000180c3c723c */ /* 0x060ff0000000183c */
[C---:B------:R-:W-:Y:S08]  /*1fcc0*/  HMMA.16816.F32 R64, R12.reuse, R26, R64 ;  /* 0x0000001a0c40723c */ /* 0x040ff00000001840 */
[C---:B----4-:R-:W-:Y:S07]  /*1fcd0*/  HMMA.16816.F32 R68, R12.reuse, R156, R68 ;  /* 0x0000009c0c44723c */ /* 0x050fee0000001844 */
[-C--:B------:R-:W-:Y:S01]  /*1fce0*/  MOV R157, R8.reuse ;  /* 0x00000008009d7202 */ /* 0x080fe20000000f00 */
        /* <DEDUP_REMOVED lines=11> */
[C---:B--2---:R-:W-:Y:S07]  /*1fda0*/  HMMA.16816.F32 R116, R12.reuse, R4, R116 ;  /* 0x000000040c74723c */ /* 0x044fee0000001874 */
[----:B------:R-:W-:Y:S01]  /*1fdb0*/  FADD.FTZ R5, R179, R180 ;  /* 0x000000b4b3057221 */ /* 0x000fe20000010000 */
[C---:B------:R-:W-:Y:S04]  /*1fdc0*/  HMMA.16816.F32 R120, R12.reuse, R6, R120 ;  /* 0x000000060c78723c */ /* 0x040fe80000001878 */
[----:B------:R-:W-:Y:S04]  /*1fdd0*/  FADD.FTZ R5, R178, R5 ;  /* 0x00000005b2057221 */ /* 0x000fe80000010000 */
[C---:B---3--:R-:W-:Y:S04]  /*1fde0*/  HMMA.16816.F32 R124, R12.reuse, R20, R124 ;  /* 0x000000140c7c723c */ /* 0x048fe8000000187c */
        /* <DEDUP_REMOVED lines=11> */
.L_x_1171:
[----:B------:R-:W1:Y:S01]  /*1fea0*/  SHFL.BFLY PT, R6, R229, 0x2, 0x1f ;  /* 0x0c401f00e5067f89 */ /* 0x000e6200000e0000 */
[----:B------:R-:W-:-:S02]  /*1feb0*/  MOV R4, RZ ;  /* 0x000000ff00047202 */ /* 0x000fc40000000f00 */
[----:B------:R-:W-:Y:S01]  /*1fec0*/  MOV R2, RZ ;  /* 0x000000ff00027202 */ /* 0x000fe20000000f00 */
        /* <DEDUP_REMOVED lines=152> */
.L_x_1069:
        /* <DEDUP_REMOVED lines=61> */
[----:B------:R-:W-:Y:S01]  /*20c20*/  SEL R12, R12, 0xffffffc0, !P2 ;  /* 0xffffffc00c0c7807 */ /* 0x000fe20005000000 */
[----:B------:R-:W-:Y:S01]  /*20c30*/  IMAD.U32 R10, RZ, RZ, UR4 ;  /* 0x00000004ff0a7e24 */ /* 0x000fe2000f8e00ff */
[----:B------:R-:W-:-:S02]  /*20c40*/  F2FP.PACK_AB R48, R49, R48 ;  /* 0x000000303130723e */ /* 0x000fc400000000ff */
        /* <DEDUP_REMOVED lines=8> */
[----:B------:R-:W-:Y:S02]  /*20cd0*/  F2FP.PACK_AB R56, R57, R56 ;  /* 0x000000383938723e */ /* 0x000fe400000000ff */
        /* <DEDUP_REMOVED lines=105> */
[----:B--2---:R-:W2:Y:S02]  /*21370*/  @P0 LDG.E R9, [R10.64] ;  /* 0x0000001e0a090981 */ /* 0x004ea4000c1e1900 */
[----:B------:R-:W-:-:S03]  /*21380*/  ULDC.64 UR4, c[0x0][0x508] ;  /* 0x0001420000047ab9 */ /* 0x000fc60000000a00 */
[----:B------:R-:W-:-:S05]  /*21390*/  PLOP3.LUT P1, PT, PT, PT, UP0, 0x80, 0x0 ;  /* 0x000000000000781c */ /* 0x000fca0003f2f008 */
[----:B------:R-:W-:Y:S01]  /*213a0*/  @UP0 UIMAD.WIDE UR4, UR24, UR6, UR4 ;  /* 0x00000006180402a5 */ /* 0x000fe2000f8e0204 */
[----:B------:R-:W-:-:S05]  /*213b0*/  IMAD.MOV.U32 R6, RZ, RZ, c[0x0][0x388] ;  /* 0x0000e200ff067624 */ /* 0x000fca00078e00ff */
[----:B------:R-:W-:Y:S02]  /*213c0*/  IMAD.U32 R12, RZ, RZ, UR4 ;  /* 0x00000004ff0c7e24 */ /* 0x000fe4000f8e00ff */
[----:B---3--:R-:W-:-:S05]  /*213d0*/  IMAD.U32 R13, RZ, RZ, UR5 ;  /* 0x00000005ff0d7e24 */ /* 0x008fca000f8e00ff */
        /* <DEDUP_REMOVED lines=8> */
[----:B----4-:R-:W-:Y:S05]  /*21460*/  @!P0 BRA `(.L_x_1183) ;  /* 0x0000003000008947 */ /* 0x010fea0003800000 */
[----:B-----5:R-:W2:Y:S04]  /*21470*/  LDG.E R6, [R10.64] ;  /* 0x0000001e0a067981 */ /* 0x020ea8000c1e1900 */
[----:B------:R-:W2:Y:S02]  /*21480*/  LDG.E R9, [R10.64+0x4] ;  /* 0x0000041e0a097981 */ /* 0x000ea4000c1e1900 */
[----:B--2---:R-:W-:Y:S02]  /*21490*/  IADD3 R6, -R6, R9, RZ ;  /* 0x0000000906067210 */ /* 0x004fe40007ffe1ff */
.L_x_1183:
[----:B----4-:R-:W-:Y:S01]  /*214a0*/  SHF.R.S32.HI R9, RZ, 0x1f, R2 ;  /* 0x0000001fff097819 */ /* 0x010fe20000011402 */
[----:B------:R-:W1:Y:S01]  /*214b0*/  S2R R75, SR_CTAID.X ;  /* 0x00000000004b7919 */ /* 0x000e620000002500 */
[----:B------:R-:W-:Y:S01]  /*214c0*/  LOP3.LUT R5, R5, 0xffffffe0, RZ, 0xc0, !PT ;  /* 0xffffffe005057812 */ /* 0x000fe200078ec0ff */
[----:B------:R-:W-:Y:S01]  /*214d0*/  IMAD.MOV.U32 R10, RZ, RZ, c[0x0][0x4e8] ;  /* 0x00013a00ff0a7624 */ /* 0x000fe200078e00ff */
[----:B------:R-:W-:Y:S01]  /*214e0*/  LEA.HI R9, R9, R2, RZ, 0x3 ;  /* 0x0000000209097211 */ /* 0x000fe200078f18ff */
[----:B------:R-:W-:Y:S01]  /*214f0*/  ULDC.64 UR4, c[0x0][0x3a0] ;  /* 0x0000e80000047ab9 */ /* 0x000fe20000000a00 */
[-C--:B------:R-:W-:Y:S01]  /*21500*/  LEA.HI R16, R3, R0.reuse, RZ, 0x3 ;  /* 0x0000000003107211 */ /* 0x080fe200078f18ff */
[----:B------:R-:W-:Y:S01]  /*21510*/  IMAD.IADD R5, R0, 0x1, -R5 ;  /* 0x0000000100057824 */ /* 0x000fe200078e0a05 */
[----:B------:R-:W-:Y:S01]  /*21520*/  LOP3.LUT R9, R9, 0xffffff8, RZ, 0xc0, !PT ;  /* 0x0ffffff809097812 */ /* 0x000fe200078ec0ff */
[----:B------:R-:W-:Y:S01]  /*21530*/  UMOV UR11, UR13 ;  /* 0x0000000d000b7c82 */ /* 0x000fe20008000000 */
[----:B------:R-:W-:Y:S01]  /*21540*/  ISETP.NE.AND P1, PT, R10, 0x1, PT ;  /* 0x000000010a00780c */ /* 0x000fe20003f25270 */
[----:B------:R-:W-:Y:S01]  /*21550*/  UIMAD UR13, UR13, UR4, URZ ;  /* 0x000000040d0d72a4 */ /* 0x000fe2000f8e023f */
[----:B------:R-:W-:Y:S01]  /*21560*/  SHF.R.S32.HI R12, RZ, 0x1f, R5 ;  /* 0x0000001fff0c7819 */ /* 0x000fe20000011405 */
[----:B------:R-:W-:Y:S01]  /*21570*/  IMAD.IADD R2, R2, 0x1, -R9 ;  /* 0x0000000102027824 */ /* 0x000fe200078e0a09 */
[----:B------:R-:W-:Y:S01]  /*21580*/  LEA.HI R10, R7, R7, RZ, 0x1 ;  /* 0x00000007070a7211 */ /* 0x000fe200078f08ff */
[----:B------:R-:W-:Y:S01]  /*21590*/  UMOV UR10, UR12 ;  /* 0x0000000c000a7c82 */ /* 0x000fe20008000000 */
[----:B------:R-:W-:Y:S01]  /*215a0*/  LEA.HI R9, R12, R5, RZ, 0x2 ;  /* 0x000000050c097211 */ /* 0x000fe200078f10ff */
[----:B------:R-:W-:Y:S01]  /*215b0*/  ULDC.64 UR6, c[0x0][0x490] ;  /* 0x0001240000067ab9 */ /* 0x000fe20000000a00 */
[----:B------:R-:W-:Y:S01]  /*215c0*/  LOP3.LUT R10, R10, 0x1ffffffe, RZ, 0xc0, !PT ;  /* 0x1ffffffe0a0a7812 */ /* 0x000fe200078ec0ff */
[----:B------:R-:W-:Y:S01]  /*215d0*/  UIMAD.WIDE.U32 UR14, UR12, UR4, URZ ;  /* 0x000000040c0e72a5 */ /* 0x000fe2000f8e003f */
[----:B------:R-:W-:Y:S01]  /*215e0*/  SHF.R.S32.HI R9, RZ, 0x2, R9 ;  /* 0x00000002ff097819 */ /* 0x000fe20000011409 */
[----:B------:R-:W-:Y:S01]  /*215f0*/  UIMAD UR13, UR12, UR5, UR13 ;  /* 0x000000050c0d72a4 */ /* 0x000fe2000f8e020d */
[----:B------:R-:W-:Y:S01]  /*21600*/  LOP3.LUT P2, RZ, R5, 0x3, RZ, 0xc0, !PT ;  /* 0x0000000305ff7812 */ /* 0x000fe2000784c0ff */
[----:B------:R-:W-:Y:S01]  /*21610*/  IMAD.IADD R7, R7, 0x1, -R10 ;  /* 0x0000000107077824 */ /* 0x000fe200078e0a0a */
[----:B------:R-:W-:Y:S01]  /*21620*/  USHF.R.S32.HI UR12, URZ, 0x1f, UR24 ;  /* 0x0000001f3f0c7899 */ /* 0x000fe20008011418 */
[----:B------:R-:W-:Y:S01]  /*21630*/  IMAD R2, R2, 0x10, R9 ;  /* 0x0000001002027824 */ /* 0x000fe200078e0209 */
[----:B------:R-:W-:Y:S01]  /*21640*/  UIMAD UR9, UR8, UR6, URZ ;  /* 0x00000006080972a4 */ /* 0x000fe2000f8e023f */
[----:B------:R-:W-:Y:S01]  /*21650*/  LEA.HI R3, R3, R0, RZ, 0x6 ;  /* 0x0000000003037211 */ /* 0x000fe200078f30ff */
[----:B------:R-:W-:Y:S01]  /*21660*/  USEL UR12, UR12, URZ, !UP1 ;  /* 0x0000003f0c0c7287 */ /* 0x000fe2000c800000 */
[----:B------:R-:W-:Y:S01]  /*21670*/  IMAD R10, R7, 0x8, R2 ;  /* 0x00000008070a7824 */ /* 0x000fe200078e0202 */
[----:B------:R-:W-:Y:S01]  /*21680*/  UIMAD.WIDE.U32 UR10, UR17, UR6, UR10 ;  /* 0x00000006110a72a5 */ /* 0x000fe2000f8e000a */
[----:B------:R-:W-:Y:S01]  /*21690*/  BSSY B0, `(.L_x_1184) ;  /* 0x000007e000007945 */ /* 0x000fe20003800000 */
[----:B------:R-:W-:-:S02]  /*216a0*/  UIMAD UR9, UR17, UR7, UR9 ;  /* 0x00000007110972a4 */ /* 0x000fc4000f8e0209 */
[----:B-1----:R-:W-:Y:S01]  /*216b0*/  LEA R7, R75, R10, 0x7 ;  /* 0x0000000a4b077211 */ /* 0x002fe200078e38ff */
[----:B------:R-:W-:Y:S02]  /*216c0*/  ULDC.64 UR6, c[0x0][0x498] ;  /* 0x0001260000067ab9 */ /* 0x000fe40000000a00 */
[----:B------:R-:W-:Y:S02]  /*216d0*/  USEL UR24, UR24, URZ, !UP1 ;  /* 0x0000003f18187287 */ /* 0x000fe4000c800000 */
[----:B------:R-:W-:Y:S01]  /*216e0*/  @P1 IMAD.HI.U32 R5, R7, c[0x0][0x4ec], RZ ;  /* 0x00013b0007051a27 */ /* 0x000fe200078e00ff */
[----:B------:R-:W-:Y:S02]  /*216f0*/  UIMAD UR16, UR12, UR6, URZ ;  /* 0x000000060c1072a4 */ /* 0x000fe4000f8e023f */
[----:B------:R-:W-:Y:S01]  /*21700*/  UIADD3 UR11, UR11, UR9, URZ ;  /* 0x000000090b0b7290 */ /* 0x000fe2000fffe03f */
[----:B------:R-:W-:Y:S01]  /*21710*/  IMAD.MOV.U32 R12, RZ, RZ, R7 ;  /* 0x000000ffff0c7224 */ /* 0x000fe200078e0007 */
[----:B------:R-:W-:Y:S01]  /*21720*/  @P1 SHF.R.U32.HI R12, RZ, c[0x0][0x4f0], R5 ;  /* 0x00013c00ff0c1a19 */ /* 0x000fe20000011605 */
[----:B------:R-:W-:Y:S01]  /*21730*/  UIMAD UR7, UR24, UR7, UR16 ;  /* 0x00000007180772a4 */ /* 0x000fe2000f8e0210 */
[----:B------:R-:W-:Y:S01]  /*21740*/  LOP3.LUT R5, R16, 0xfffffff8, RZ, 0xc0, !PT ;  /* 0xfffffff810057812 */ /* 0x000fe200078ec0ff */
[----:B------:R-:W-:Y:S01]  /*21750*/  UIMAD.WIDE.U32 UR10, UR24, UR6, UR10 ;  /* 0x00000006180a72a5 */ /* 0x000fe2000f8e000a */
[----:B------:R-:W-:Y:S01]  /*21760*/  SHF.R.S32.HI R16, RZ, 0x3, R16 ;  /* 0x00000003ff107819 */ /* 0x000fe20000011410 */
[--C-:B------:R-:W-:Y:S01]  /*21770*/  IMAD.MOV R10, RZ, RZ, -R12.reuse ;  /* 0x000000ffff0a7224 */ /* 0x100fe200078e0a0c */
[----:B------:R-:W-:Y:S01]  /*21780*/  ULDC.64 UR4, c[0x0][0x3e8] ;  /* 0x0000fa0000047ab9 */ /* 0x000fe20000000a00 */
[----:B------:R-:W-:Y:S01]  /*21790*/  IMAD.IADD R5, R0, 0x1, -R5 ;  /* 0x0000000100057824 */ /* 0x000fe200078e0a05 */
[----:B------:R-:W-:Y:S01]  /*217a0*/  UIMAD UR8, UR8, UR4, URZ ;  /* 0x00000004080872a4 */ /* 0x000fe2000f8e023f */
[----:B------:R-:W-:Y:S01]  /*217b0*/  IMAD R10, R10, c[0x0][0x4e8], R7 ;  /* 0x00013a000a0a7a24 */ /* 0x000fe200078e0207 */
[----:B------:R-:W-:Y:S01]  /*217c0*/  SHF.R.S32.HI R7, RZ, 0x1f, R12 ;  /* 0x0000001fff077819 */ /* 0x000fe2000001140c */
[----:B------:R-:W-:Y:S01]  /*217d0*/  IMAD.U32 R0, RZ, RZ, UR7 ;  /* 0x00000007ff007e24 */ /* 0x000fe2000f8e00ff */
[----:B------:R-:W-:Y:S01]  /*217e0*/  IADD3 R12, P0, R12, UR10, RZ ;  /* 0x0000000a0c0c7c10 */ /* 0x000fe2000ff1e0ff */
[----:B------:R-:W-:Y:S01]  /*217f0*/  IMAD.SHL.U32 R17, R16, 0x40, RZ ;  /* 0x0000004010117824 */ /* 0x000fe200078e00ff */
[----:B------:R-:W-:Y:S01]  /*21800*/  SHF.R.S32.HI R11, RZ, 0x1f, R10 ;  /* 0x0000001fff0b7819 */ /* 0x000fe2000001140a */
[----:B------:R-:W-:Y:S01]  /*21810*/  UIADD3 UR15, UR15, UR13, URZ ;  /* 0x0000000d0f0f7290 */ /* 0x000fe2000fffe03f */
[----:B------:R-:W-:Y:S01]  /*21820*/  IADD3.X R13, R7, UR11, R0, P0, !PT ;  /* 0x0000000b070d7c10 */ /* 0x000fe200087fe400 */
[----:B------:R-:W-:Y:S01]  /*21830*/  UIMAD UR5, UR17, UR5, UR8 ;  /* 0x00000005110572a4 */ /* 0x000fe2000f8e0208 */
[----:B------:R-:W-:Y:S01]  /*21840*/  LEA R0, R5, R16, 0x5 ;  /* 0x0000001005007211 */ /* 0x000fe200078e28ff */
[----:B------:R-:W-:Y:S01]  /*21850*/  IMAD R11, R11, c[0x0][0x488], RZ ;  /* 0x000122000b0b7a24 */ /* 0x000fe200078e02ff */
[----:B------:R-:W-:Y:S01]  /*21860*/  LOP3.LUT R17, R17, 0x1c0, RZ, 0xc0, !PT ;  /* 0x000001c011117812 */ /* 0x000fe200078ec0ff */
[----:B------:R-:W-:Y:S01]  /*21870*/  IMAD.WIDE.U32 R12, R10, c[0x0][0x488], R12 ;  /* 0x000122000a0c7a25 */ /* 0x000fe200078e000c */
[----:B------:R-:W-:-:S02]  /*21880*/  UIMAD.WIDE.U32 UR14, UR17, UR4, UR14 ;  /* 0x00000004110e72a5 */ /* 0x000fc4000f8e000e */
[----:B------:R-:W-:Y:S01]  /*21890*/  ULDC.64 UR6, c[0x0][0x3f0] ;  /* 0x0000fc0000067ab9 */ /* 0x000fe20000000a00 */
[----:B------:R-:W-:Y:S01]  /*218a0*/  IMAD R15, R75, 0x80, R0 ;  /* 0x000000804b0f7824 */ /* 0x000fe200078e0200 */
[----:B------:R-:W-:Y:S01]  /*218b0*/  UIMAD UR12, UR12, UR6, URZ ;  /* 0x000000060c0c72a4 */ /* 0x000fe2000f8e023f */
[----:B------:R-:W-:Y:S01]  /*218c0*/  IMAD.SHL.U32 R0, R5, 0x8, RZ ;  /* 0x0000000805007824 */ /* 0x000fe200078e00ff */
[----:B------:R-:W-:Y:S01]  /*218d0*/  SHF.R.U32.HI R5, RZ, 0x3, R17 ;  /* 0x00000003ff057819 */ /* 0x000fe20000011611 */
[----:B------:R-:W-:Y:S01]  /*218e0*/  IMAD R11, R10, c[0x0][0x48c], R11 ;  /* 0x000123000a0b7a24 */ /* 0x000fe200078e020b */
[----:B------:R-:W-:Y:S01]  /*218f0*/  UIADD3 UR15, UR15, UR5, URZ ;  /* 0x000000050f0f7290 */ /* 0x000fe2000fffe03f */
[----:B------:R-:W-:Y:S01]  /*21900*/  @P1 IMAD.HI.U32 R9, R15, c[0x0][0x4ec], RZ ;  /* 0x00013b000f091a27 */ /* 0x000fe200078e00ff */
[----:B------:R-:W-:Y:S01]  /*21910*/  LOP3.LUT R10, R17, 0x38, R0, 0xf8, !PT ;  /* 0x00000038110a7812 */ /* 0x000fe200078ef800 */
[----:B------:R-:W-:Y:S01]  /*21920*/  UIMAD UR7, UR24, UR7, UR12 ;  /* 0x00000007180772a4 */ /* 0x000fe2000f8e020c */
[----:B------:R-:W-:Y:S01]  /*21930*/  LEA R17, P0, R12, c[0x0][0x450], 0x2 ;  /* 0x000114000c117a11 */ /* 0x000fe200078010ff */
[----:B------:R-:W-:Y:S01]  /*21940*/  IMAD.IADD R14, R13, 0x1, R11 ;  /* 0x000000010d0e7824 */ /* 0x000fe200078e020b */
[----:B------:R-:W-:Y:S01]  /*21950*/  LOP3.LUT R5, R10, R5, RZ, 0x3c, !PT ;  /* 0x000000050a057212 */ /* 0x000fe200078e3cff */
[----:B------:R-:W-:Y:S01]  /*21960*/  IMAD.MOV.U32 R7, RZ, RZ, R15 ;  /* 0x000000ffff077224 */ /* 0x000fe200078e000f */
[----:B------:R-:W-:Y:S01]  /*21970*/  @P1 SHF.R.U32.HI R7, RZ, c[0x0][0x4f0], R9 ;  /* 0x00013c00ff071a19 */ /* 0x000fe20000011609 */
[----:B------:R-:W-:Y:S01]  /*21980*/  UIMAD.WIDE.U32 UR14, UR24, UR6, UR14 ;  /* 0x00000006180e72a5 */ /* 0x000fe2000f8e000e */
[----:B------:R-:W-:Y:S01]  /*21990*/  LEA.HI.X R14, R12, c[0x0][0x454], R14, 0x2, P0 ;  /* 0x000115000c0e7a11 */ /* 0x000fe200000f140e */
[----:B------:R-:W-:Y:S01]  /*219a0*/  SHFL.IDX PT, R10, R17, 0x1, 0x1c1f ;  /* 0x003c1f00110a7f89 */ /* 0x000fe200000e0000 */
[--C-:B------:R-:W-:Y:S01]  /*219b0*/  SHF.R.S32.HI R9, RZ, 0x1f, R7.reuse ;  /* 0x0000001fff097819 */ /* 0x100fe20000011407 */
[----:B------:R-:W-:Y:S01]  /*219c0*/  IMAD.MOV R18, RZ, RZ, -R7 ;  /* 0x000000ffff127224 */ /* 0x000fe200078e0a07 */
[----:B------:R-:W-:Y:S01]  /*219d0*/  UIADD3 UR7, UR15, UR7, URZ ;  /* 0x000000070f077290 */ /* 0x000fe2000fffe03f */
[----:B------:R-:W-:Y:S01]  /*219e0*/  SHFL.IDX PT, R12, R17, RZ, 0x1c1f ;  /* 0x001c1fff110c7589 */ /* 0x000fe200000e0000 */
[----:B------:R-:W-:Y:S01]  /*219f0*/  MOV R20, UR14 ;  /* 0x0000000e00147c02 */ /* 0x000fe20008000f00 */
[----:B------:R-:W-:-:S02]  /*21a00*/  IMAD R18, R18, c[0x0][0x4e8], R15 ;  /* 0x00013a0012127a24 */ /* 0x000fc400078e020f */
[----:B------:R-:W1:Y:S01]  /*21a10*/  SHFL.IDX PT, R13, R14, RZ, 0x1c1f ;  /* 0x001c1fff0e0d7589 */ /* 0x000e6200000e0000 */
[----:B------:R-:W-:Y:S02]  /*21a20*/  IMAD R15, R75, 0x80, R2 ;  /* 0x000000804b0f7824 */ /* 0x000fe400078e0202 */
[----:B-----5:R-:W-:Y:S01]  /*21a30*/  IMAD R2, R6, c[0x0][0x4e8], RZ ;  /* 0x00013a0006027a24 */ /* 0x020fe200078e02ff */
[----:B------:R2:W3:Y:S01]  /*21a40*/  SHFL.IDX PT, R11, R14, 0x1, 0x1c1f ;  /* 0x003c1f000e0b7f89 */ /* 0x0004e200000e0000 */
[----:B------:R-:W-:Y:S01]  /*21a50*/  IMAD R22, R9, c[0x0][0x3e0], RZ ;  /* 0x0000f80009167a24 */ /* 0x000fe200078e02ff */
[C---:B------:R-:W-:Y:S01]  /*21a60*/  IADD3 R9, R15.reuse, 0x8, RZ ;  /* 0x000000080f097810 */ /* 0x040fe20007ffe0ff */
[----:B------:R-:W-:Y:S01]  /*21a70*/  IMAD.U32 R21, RZ, RZ, UR15 ;  /* 0x0000000fff157e24 */ /* 0x000fe2000f8e00ff */
[-C--:B------:R-:W-:Y:S01]  /*21a80*/  ISETP.GE.OR P1, PT, R15, R2.reuse, P2 ;  /* 0x000000020f00720c */ /* 0x080fe20001726670 */
[----:B------:R-:W-:Y:S01]  /*21a90*/  IMAD.U32 R21, RZ, RZ, UR7 ;  /* 0x00000007ff157e24 */ /* 0x000fe2000f8e00ff */
[----:B------:R-:W-:Y:S01]  /*21aa0*/  ISETP.GE.OR P0, PT, R9, R2, P2 ;  /* 0x000000020900720c */ /* 0x000fe20001706670 */
[C---:B------:R-:W-:Y:S01]  /*21ab0*/  IMAD R22, R7.reuse, c[0x0][0x3e4], R22 ;  /* 0x0000f90007167a24 */ /* 0x040fe200078e0216 */
[----:B------:R-:W-:Y:S01]  /*21ac0*/  SHF.R.S32.HI R6, RZ, 0x1f, R18 ;  /* 0x0000001fff067819 */ /* 0x000fe20000011412 */
        /* <DEDUP_REMOVED lines=58> */
.L_x_1185:
[----:B--234-:R-:W-:Y:S05]  /*21e70*/  BSYNC B0 ;  /* 0x0000000000007941 */ /* 0x01cfea0003800000 */
.L_x_1184:
        /* <DEDUP_REMOVED lines=30> */
.L_x_1187:
[----:B------:R-:W-:Y:S05]  /*22060*/  BSYNC B0 ;  /* 0x0000000000007941 */ /* 0x000fea0003800000 */
.L_x_1186:
        /* <DEDUP_REMOVED lines=30> */
.L_x_1189:
[----:B------:R-:W-:Y:S05]  /*22250*/  BSYNC B0 ;  /* 0x0000000000007941 */ /* 0x000fea0003800000 */
.L_x_1188:
        /* <DEDUP_REMOVED lines=31> */
.L_x_1182:
        /* <DEDUP_REMOVED lines=31> */
.L_x_1190:
        /* <DEDUP_REMOVED lines=43> */
.L_x_1192:
[----:B------:R-:W-:Y:S05]  /*228f0*/  BSYNC B0 ;  /* 0x0000000000007941 */ /* 0x000fea0003800000 */
.L_x_1191:
        /* <DEDUP_REMOVED lines=77> */
.L_x_1194:
[----:B------:R-:W-:Y:S05]  /*22dd0*/  BSYNC B0 ;  /* 0x0000000000007941 */ /* 0x000fea0003800000 */
.L_x_1193:
        /* <DEDUP_REMOVED lines=27> */
.L_x_1196:
[----:B------:R-:W-:Y:S05]  /*22f90*/  BSYNC B0 ;  /* 0x0000000000007941 */ /* 0x000fea0003800000 */
.L_x_1195:
        /* <DEDUP_REMOVED lines=27> */
.L_x_1198:
[----:B------:R-:W-:Y:S05]  /*23150*/  BSYNC B0 ;  /* 0x0000000000007941 */ /* 0x000fea0003800000 */
.L_x_1197:
        /* <DEDUP_REMOVED lines=28> */
.L_x_1199:
        /* <DEDUP_REMOVED lines=14> */
.L_x_1477:


//--------------------- .text._ZN7cutlass13device_kernelIN5flash19enable_sm80_to_sm89INS1_16FlashAttnFwdSm80INS1_25CollectiveMainloopFwdSm80ILi8ELi1ELb0EN4cute5tupleIJNS5_1CILi128EEENS7_ILi96EEENS7_ILi256EEEEEELi256ENS_6half_tEfNS_4arch4Sm80ELb1ELb0ELb0ELb0ELb0ELb0ELb1ELb0EEENS1_21CollectiveEpilogueFwdINS6_IJS8_SA_S9_EEENS6_IJNS7_ILi1EEESI_SI_EEESC_SE_Li256ELb0ELb1ELb0ELb0EEENS1_30DynamicPersistentTileSchedulerILi256ELi256ELb0ELb1ELb0EEEEEEEEEvNT_6ParamsE --------------------------
	.section	.text._ZN7cutlass13device_kernelIN5flash19enable_sm80_to_sm89INS1_16FlashAttnFwdSm80INS1_25CollectiveMainloopFwdSm80ILi8ELi1ELb0EN4cute5tupleIJNS5_1CILi128EEENS7_ILi96EEENS7_ILi256EEEEEELi256ENS_6half_tEfNS_4arch4Sm80ELb1ELb0ELb0ELb0ELb0ELb0ELb1ELb0EEENS1_21CollectiveEpilogueFwdINS6_IJS8_SA_S9_EEENS6_IJNS7_ILi1EEESI_SI_EEESC_SE_Li256ELb0ELb1ELb0ELb0EEENS1_30DynamicPersistentTileSchedulerILi256ELi256ELb0ELb1ELb0EEEEEEEEEvNT_6ParamsE,"ax",@progbits
	.sectioninfo	@"SHI_REGISTERS=255"
	.align	128
.text._ZN7cutlass13device_kernelIN5flash19enable_sm80_to_sm89INS1_16FlashAttnFwdSm80INS1_25CollectiveMainloopFwdSm80ILi8ELi1ELb0EN4cute5tupleIJNS5_1CILi128EEENS7_ILi96EEENS7_ILi256EEEEEELi256ENS_6half_tEfNS_4arch4Sm80ELb1ELb0ELb0ELb0ELb0ELb0ELb1ELb0EEENS1_21CollectiveEpilogueFwdINS6_IJS8_SA_S9_EEENS6_IJNS7_ILi1EEESI_SI_EEESC_SE_Li256ELb0ELb1ELb0ELb0EEENS1_30DynamicPersistentTileSchedulerILi256ELi256ELb0ELb1ELb0EEEEEEEEEvNT_6ParamsE:
        .type           _ZN7cutlass13device_kernelIN5flash19enable_sm80_to_sm89INS1_16FlashAttnFwdSm80INS1_25CollectiveMainloopFwdSm80ILi8ELi1ELb0EN4cute5tupleIJNS5_1CILi128EEENS7_ILi96EEENS7_ILi256EEEEEELi256ENS_6half_tEfNS_4arch4Sm80ELb1ELb0ELb0ELb0ELb0ELb0ELb1ELb0EEENS1_21CollectiveEpilogueFwdINS6_IJS8_SA_S9_EEENS6_IJNS7_ILi1EEESI_SI_EEESC_SE_Li256ELb0ELb1ELb0ELb0EEENS1_30DynamicPersistentTileSchedulerILi256ELi256ELb0ELb1ELb0EEEEEEEEEvNT_6ParamsE,@function
        .size           _ZN7cutlass13device_kernelIN5flash19enable_sm80_to_sm89INS1_16FlashAttnFwdSm80INS1_25CollectiveMainloopFwdSm80ILi8ELi1ELb0EN4cute5tupleIJNS5_1CILi128EEENS7_ILi96EEENS7_ILi256EEEEEELi256ENS_6half_tEfNS_4arch4Sm80ELb1ELb0ELb0ELb0ELb0ELb0ELb1ELb0EEENS1_21CollectiveEpilogueFwdINS6_IJS8_SA_S9_EEENS6_IJNS7_ILi1EEESI_SI_EEESC_SE_Li256ELb0ELb1ELb0ELb0EEENS1_30DynamicPersistentTileSchedulerILi256ELi256ELb0ELb1ELb0EEEEEEEEEvNT_6ParamsE,(.L_x_1478 - _ZN7cutlass13device_kernelIN5flash19enable_sm80_to_sm89INS1_16FlashAttnFwdSm80INS1_25CollectiveMainloopFwdSm80ILi8ELi1ELb0EN4cute5tupleIJNS5_1CILi128EEENS7_ILi96EEENS7_ILi256EEEEEELi256ENS_6half_tEfNS_4arch4Sm80ELb1ELb0ELb0ELb0ELb0ELb0ELb1ELb0EEENS1_21CollectiveEpilogueFwdINS6_IJS8_SA_S9_EEENS6_IJNS7_ILi1EEESI_SI_EEESC_SE_Li256ELb0ELb1ELb0ELb0EEENS1_30DynamicPersistentTileSchedulerILi256ELi256ELb0ELb1ELb0EEEEEEEEEvNT_6ParamsE)
        .other          _ZN7cutlass13device_kernelIN5flash19enable_sm80_to_sm89INS1_16FlashAttnFwdSm80INS1_25CollectiveMainloopFwdSm80ILi8ELi1ELb0EN4cute5tupleIJNS5_1CILi128EEENS7_ILi96EEENS7_ILi256EEEEEELi256ENS_6half_tEfNS_4arch4Sm80ELb1ELb0ELb0ELb0ELb0ELb0ELb1ELb0EEENS1_21CollectiveEpilogueFwdINS6_IJS8_SA_S9_EEENS6_IJNS7_ILi1EEESI_SI_EEESC_SE_Li256ELb0ELb1ELb0ELb0EEENS1_30DynamicPersistentTileSchedulerILi256ELi256ELb0ELb1ELb0EEEEEEEEEvNT_6ParamsE,@"STO_CUDA_ENTRY STV_DEFAULT"
_ZN7cutlass13device_kernelIN5flash19enable_sm80_to_sm89INS1_16FlashAttnFwdSm80INS1_25CollectiveMainloopFwdSm80ILi8ELi1ELb0EN4cute5tupleIJNS5_1CILi128EEENS7_ILi96EEENS7_ILi256EEEEEELi256ENS_6half_tEfNS_4arch4Sm80ELb1ELb0ELb0ELb0ELb0ELb0ELb1ELb0EEENS1_21CollectiveEpilogueFwdINS6_IJS8_SA_S9_EEENS6_IJNS7_ILi1EEESI_SI_EEESC_SE_Li256ELb0ELb1ELb0ELb0EEENS1_30DynamicPersistentTileSchedulerILi256ELi256ELb0ELb1ELb0EEEEEEEEEvNT_6ParamsE:
[----:B------:R-:W-:-:S03]  /*0000*/  MOV R1, c[0x0][0x28] ;  /* 0x00000a0000017a02 */ /* 0x000fc60000000f00 */
[----:B------:R-:W1:Y:S01]  /*0010*/  S2R R18, SR_TID.X ;  /* 0x0000000000127919 */ /* 0x000e620000002100 */
[----:B------:R-:W-:-:S03]  /*0020*/  IADD3 R1, R1, -0xa8, RZ ;  /* 0xffffff5801017810 */ /* 0x000fc60007ffe0ff */
[----:B------:R-:W2:Y:S01]  /*0030*/  S2R R13, SR_CTAID.X ;  /* 0x00000000000d7919 */ /* 0x000ea20000002500 */
[----:B-1----:R-:W-:-:S05]  /*0040*/  SHF.R.U32.HI R0, RZ, 0x5, R18 ;  /* 0x00000005ff007819 */ /* 0x002fca0000011612 */
[----:B------:R-:W1:Y:S04]  /*0050*/  SHFL.IDX PT, R2, R0, RZ, 0x1f ;  /* 0x00001fff00027589 */ /* 0x000e6800000e0000 */
[----:B------:R-:W3:Y:S01]  /*0060*/  SHFL.IDX PT, R0, R0, RZ, 0x1f ;  /* 0x00001fff00007589 */ /* 0x000ee200000e0000 */
[----:B-1----:R-:W-:Y:S01]  /*0070*/  ISETP.GE.AND P0, PT, R2, 0x1, PT ;  /* 0x000000010200780c */ /* 0x002fe20003f06270 */
[----:B---3--:R1:W3:-:S12]  /*0080*/  R2UR UR6, R0 ;  /* 0x00000000000673c2 */ /* 0x0082d800000e0000 */
[----:B------:R-:W-:Y:S06]  /*0090*/  @P0 BAR.ARV 0x4, 0x100 ;  /* 0x0104000000000b1d */ /* 0x000fec0000002000 */
[----:B--2---:R-:W-:-:S13]  /*00a0*/  ISETP.GE.AND P0, PT, R13, c[0x0][0x538], PT ;  /* 0x00014e000d007a0c */ /* 0x004fda0003f06270 */
[----:B------:R-:W-:Y:S05]  /*00b0*/  @P0 EXIT ;  /* 0x000000000000094d */ /* 0x000fea0003800000 */
[----:B-1-3--:R-:W-:Y:S01]  /*00c0*/  SHF.R.S32.HI R11, RZ, 0x1f, R18 ;  /* 0x0000001fff0b7819 */ /* 0x00afe20000011412 */
[----:B------:R-:W-:Y:S01]  /*00d0*/  IMAD.MOV.U32 R220, RZ, RZ, 0x40 ;  /* 0x00000040ffdc7424 */ /* 0x000fe200078e00ff */
[----:B------:R-:W-:Y:S01]  /*00e0*/  ULDC.64 UR8, c[0x0][0x118] ;  /* 0x0000460000087ab9 */ /* 0x000fe20000000a00 */
[----:B------:R-:W-:Y:S01]  /*00f0*/  IMAD.MOV.U32 R218, RZ, RZ, 0x20 ;  /* 0x00000020ffda7424 */ /* 0x000fe200078e00ff */
[CC--:B------:R-:W-:Y:S02]  /*0100*/  LEA.HI R2, R11.reuse, R18.reuse, RZ, 0x4 ;  /* 0x000000120b027211 */ /* 0x0c0fe400078f20ff */
[----:B------:R-:W-:Y:S02]  /*0110*/  LEA.HI R9, R11, R18, RZ, 0x3 ;  /* 0x000000120b097211 */ /* 0x000fe400078f18ff */
[----:B------:R-:W-:Y:S02]  /*0120*/  SHF.R.S32.HI R3, RZ, 0x4, R2 ;  /* 0x00000004ff037819 */ /* 0x000fe40000011402 */
[----:B------:R-:W-:-:S02]  /*0130*/  LOP3.LUT R5, R9, 0xfffffff8, RZ, 0xc0, !PT ;  /* 0xfffffff809057812 */ /* 0x000fc400078ec0ff */
[----:B------:R-:W-:Y:S02]  /*0140*/  LEA.HI R0, R2, R3, RZ, 0x1 ;  /* 0x0000000302007211 */ /* 0x000fe400078f08ff */
[----:B------:R-:W-:Y:S01]  /*0150*/  SHF.R.S32.HI R15, RZ, 0x3, R9 ;  /* 0x00000003ff0f7819 */ /* 0x000fe20000011409 */
[----:B------:R-:W-:Y:S01]  /*0160*/  IMAD.IADD R8, R18, 0x1, -R5 ;  /* 0x0000000112087824 */ /* 0x000fe200078e0a05 */
[----:B------:R-:W-:Y:S02]  /*0170*/  LOP3.LUT R0, R0, 0xfffffffe, RZ, 0xc0, !PT ;  /* 0xfffffffe00007812 */ /* 0x000fe400078ec0ff */
[----:B------:R-:W-:Y:S01]  /*0180*/  LEA.HI R12, R11, R18, RZ, 0x2 ;  /* 0x000000120b0c7211 */ /* 0x000fe200078f10ff */
[----:B------:R-:W-:Y:S02]  /*0190*/  IMAD.SHL.U32 R4, R15, 0x40, RZ ;  /* 0x000000400f047824 */ /* 0x000fe400078e00ff */
[----:B------:R-:W-:Y:S01]  /*01a0*/  IMAD.IADD R216, R3, 0x1, -R0 ;  /* 0x0000000103d87824 */ /* 0x000fe200078e0a00 */
[----:B------:R-:W-:Y:S01]  /*01b0*/  LOP3.LUT R0, R2, 0xfffffff0, RZ, 0xc0, !PT ;  /* 0xfffffff002007812 */ /* 0x000fe200078ec0ff */
[C---:B------:R-:W-:Y:S01]  /*01c0*/  IMAD.SHL.U32 R16, R8.reuse, 0x8, RZ ;  /* 0x0000000808107824 */ /* 0x040fe200078e00ff */
[--C-:B------:R-:W-:Y:S01]  /*01d0*/  SHF.R.S32.HI R10, RZ, 0x2, R12.reuse ;  /* 0x00000002ff0a7819 */ /* 0x100fe2000001140c */
[----:B------:R-:W-:Y:S01]  /*01e0*/  IMAD.SHL.U32 R6, R8, 0x40, RZ ;  /* 0x0000004008067824 */ /* 0x000fe200078e00ff */
[----:B------:R-:W-:Y:S01]  /*01f0*/  SHF.R.S32.HI R3, RZ, 0x1f, R12 ;  /* 0x0000001fff037819 */ /* 0x000fe2000001140c */
[----:B------:R-:W-:Y:S01]  /*0200*/  IMAD.IADD R2, R18, 0x1, -R0 ;  /* 0x0000000112027824 */ /* 0x000fe200078e0a00 */
[----:B------:R-:W-:-:S02]  /*0210*/  LOP3.LUT R0, R4, 0x1c0, RZ, 0xc0, !PT ;  /* 0x000001c004007812 */ /* 0x000fc400078ec0ff */
[----:B------:R-:W-:Y:S02]  /*0220*/  LEA.HI R3, R3, R10, RZ, 0x3 ;  /* 0x0000000a03037211 */ /* 0x000fe400078f18ff */
[----:B------:R-:W-:Y:S02]  /*0230*/  LOP3.LUT R5, R0, 0x38, R16, 0xf8, !PT ;  /* 0x0000003800057812 */ /* 0x000fe400078ef810 */
[----:B------:R-:W-:Y:S02]  /*0240*/  LOP3.LUT R4, R3, 0xfffffff8, RZ, 0xc0, !PT ;  /* 0xfffffff803047812 */ /* 0x000fe400078ec0ff */
[----:B------:R-:W-:Y:S02]  /*0250*/  SHF.R.U32.HI R3, RZ, 0x3, R0 ;  /* 0x00000003ff037819 */ /* 0x000fe40000011600 */
[----:B------:R-:W-:Y:S02]  /*0260*/  SHF.R.S32.HI R7, RZ, 0x1f, R2 ;  /* 0x0000001fff077819 */ /* 0x000fe40000011402 */
[----:B------:R-:W-:-:S02]  /*0270*/  LOP3.LUT R0, R6, 0x1c0, RZ, 0xc0, !PT ;  /* 0x000001c006007812 */ /* 0x000fc400078ec0ff */
[----:B------:R-:W-:Y:S02]  /*0280*/  LOP3.LUT R5, R5, R3, RZ, 0x3c, !PT ;  /* 0x0000000305057212 */ /* 0x000fe400078e3cff */
[----:B------:R-:W-:Y:S01]  /*0290*/  LEA.HI R217, R7, R2, RZ, 0x3 ;  /* 0x0000000207d97211 */ /* 0x000fe200078f18ff */
[----:B------:R-:W-:Y:S01]  /*02a0*/  IMAD.IADD R7, R10, 0x1, -R4 ;  /* 0x000000010a077824 */ /* 0x000fe200078e0a04 */
[----:B------:R-:W-:Y:S02]  /*02b0*/  LOP3.LUT R3, R0, 0x8, R9, 0xf8, !PT ;  /* 0x0000000800037812 */ /* 0x000fe400078ef809 */
[----:B------:R-:W-:Y:S02]  /*02c0*/  SHF.R.U32.HI R0, RZ, 0x3, R0 ;  /* 0x00000003ff007819 */ /* 0x000fe40000011600 */
[-C--:B------:R-:W-:Y:S02]  /*02d0*/  LEA.HI R6, R11, R18.reuse, RZ, 0x5 ;  /* 0x000000120b067211 */ /* 0x080fe400078f28ff */
[C---:B------:R-:W-:Y:S01]  /*02e0*/  LOP3.LUT R4, R217.reuse, 0xfffffff8, RZ, 0xc0, !PT ;  /* 0xfffffff8d9047812 */ /* 0x040fe200078ec0ff */
[----:B------:R-:W-:Y:S01]  /*02f0*/  IMAD.SHL.U32 R217, R217, 0x40, RZ ;  /* 0x00000040d9d97824 */ /* 0x000fe200078e00ff */
[----:B------:R-:W-:-:S02]  /*0300*/  LEA.HI R10, R11, R18, RZ, 0x6 ;  /* 0x000000120b0a7211 */ /* 0x000fc400078f30ff */
[----:B------:R-:W-:Y:S01]  /*0310*/  LOP3.LUT R11, R3, R0, RZ, 0x3c, !PT ;  /* 0x00000000030b7212 */ /* 0x000fe200078e3cff */
[----:B------:R-:W-:Y:S01]  /*0320*/  IMAD.IADD R9, R2, 0x1, -R4 ;  /* 0x0000000102097824 */ /* 0x000fe200078e0a04 */
[----:B------:R-:W-:Y:S01]  /*0330*/  LOP3.LUT R0, R6, 0xffffffe0, RZ, 0xc0, !PT ;  /* 0xffffffe006007812 */ /* 0x000fe200078ec0ff */
[----:B------:R-:W-:Y:S01]  /*0340*/  IMAD.SHL.U32 R4, R10, 0x8, RZ ;  /* 0x000000080a047824 */ /* 0x000fe200078e00ff */
[--C-:B------:R-:W-:Y:S02]  /*0350*/  SHF.R.S32.HI R223, RZ, 0x5, R6.reuse ;  /* 0x00000005ffdf7819 */ /* 0x100fe40000011406 */
[----:B------:R-:W-:Y:S01]  /*0360*/  SHF.R.S32.HI R2, RZ, 0x1f, R6 ;  /* 0x0000001fff027819 */ /* 0x000fe20000011406 */
[----:B------:R-:W-:Y:S01]  /*0370*/  IMAD.IADD R14, R18, 0x1, -R0 ;  /* 0x00000001120e7824 */ /* 0x000fe200078e0a00 */
[----:B------:R-:W-:Y:S01]  /*0380*/  LOP3.LUT R251, R5, 0x7ffffe00, R4, 0xf8, !PT ;  /* 0x7ffffe0005fb7812 */ /* 0x000fe200078ef804 */
[----:B------:R-:W-:Y:S01]  /*0390*/  IMAD.SHL.U32 R5, R216, 0x8, RZ ;  /* 0x00000008d8057824 */ /* 0x000fe200078e00ff */
[----:B------:R-:W-:Y:S01]  /*03a0*/  LEA.HI R0, R2, R223, RZ, 0x3 ;  /* 0x000000df02007211 */ /* 0x000fe200078f18ff */
[----:B------:R-:W-:Y:S01]  /*03b0*/  IMAD.SHL.U32 R2, R9, 0x40, RZ ;  /* 0x0000004009027824 */ /* 0x000fe200078e00ff */
[----:B------:R-:W-:Y:S01]  /*03c0*/  SHF.R.S32.HI R4, RZ, 0x1f, R14 ;  /* 0x0000001fff047819 */ /* 0x000fe2000001140e */
[----:B------:R-:W-:Y:S01]  /*03d0*/  IMAD R216, R216, 0x200, R11 ;  /* 0x00000200d8d87824 */ /* 0x000fe200078e020b */
[----:B------:R-:W-:Y:S01]  /*03e0*/  LOP3.LUT R3, R12, 0xfffffffc, RZ, 0xc0, !PT ;  /* 0xfffffffc0c037812 */ /* 0x000fe200078ec0ff */
[----:B------:R-:W-:Y:S01]  /*03f0*/  IMAD.SHL.U32 R251, R251, 0x2, RZ ;  /* 0x00000002fbfb7824 */ /* 0x000fe200078e00ff */
[----:B------:R-:W-:-:S02]  /*0400*/  LOP3.LUT R0, R0, 0xffffff8, RZ, 0xc0, !PT ;  /* 0x0ffffff800007812 */ /* 0x000fc400078ec0ff */
[----:B------:R-:W-:Y:S01]  /*0410*/  LEA.HI R10, R4, R14, RZ, 0x2 ;  /* 0x0000000e040a7211 */ /* 0x000fe200078f10ff */
[----:B------:R-:W-:Y:S01]  /*0420*/  IMAD.IADD R6, R18, 0x1, -R3 ;  /* 0x0000000112067824 */ /* 0x000fe200078e0a03 */
[----:B------:R-:W-:Y:S01]  /*0430*/  LOP3.LUT R2, R2, 0x1c0, RZ, 0xc0, !PT ;  /* 0x000001c002027812 */ /* 0x000fe200078ec0ff */
[C---:B------:R-:W-:Y:S01]  /*0440*/  IMAD.IADD R3, R223.reuse, 0x1, -R0 ;  /* 0x00000001df037824 */ /* 0x040fe200078e0a00 */
[----:B------:R-:W-:Y:S01]  /*0450*/  SHF.R.S32.HI R0, RZ, 0x2, R10 ;  /* 0x00000002ff007819 */ /* 0x000fe2000001140a */
[----:B------:R-:W-:Y:S01]  /*0460*/  IMAD.SHL.U32 R223, R223, 0x400, RZ ;  /* 0x00000400dfdf7824 */ /* 0x000fe200078e00ff */
[----:B------:R-:W-:Y:S02]  /*0470*/  LOP3.LUT R5, R2, 0x8, R5, 0xf8, !PT ;  /* 0x0000000802057812 */ /* 0x000fe400078ef805 */
[----:B------:R-:W-:Y:S01]  /*0480*/  SHF.R.U32.HI R2, RZ, 0x3, R2 ;  /* 0x00000003ff027819 */ /* 0x000fe20000011602 */
[----:B------:R-:W-:Y:S01]  /*0490*/  IMAD R12, R3, 0x10, R0 ;  /* 0x00000010030c7824 */ /* 0x000fe200078e0200 */
[C---:B------:R-:W-:Y:S01]  /*04a0*/  LEA.HI R0, R6.reuse, R6, RZ, 0x1 ;  /* 0x0000000606007211 */ /* 0x040fe200078f08ff */
[----:B------:R-:W-:Y:S01]  /*04b0*/  IMAD R3, R6, 0x2, R223 ;  /* 0x0000000206037824 */ /* 0x000fe200078e02df */
[----:B------:R-:W-:Y:S01]  /*04c0*/  LOP3.LUT R5, R5, R2, RZ, 0x3c, !PT ;  /* 0x0000000205057212 */ /* 0x000fe200078e3cff */
[C---:B------:R-:W-:Y:S01]  /*04d0*/  IMAD.SHL.U32 R2, R7.reuse, 0x40, RZ ;  /* 0x0000004007027824 */ /* 0x040fe200078e00ff */
[----:B------:R-:W-:Y:S01]  /*04e0*/  LOP3.LUT R4, R7, 0x1, RZ, 0xc0, !PT ;  /* 0x0000000107047812 */ /* 0x000fe200078ec0ff */
[----:B------:R-:W-:Y:S01]  /*04f0*/  STL [R1+0x94], R12 ;  /* 0x0000940c01007387 */ /* 0x000fe20000100800 */
[----:B------:R-:W-:-:S02]  /*0500*/  LOP3.LUT R0, R0, 0x1ffffffe, RZ, 0xc0, !PT ;  /* 0x1ffffffe00007812 */ /* 0x000fc400078ec0ff */
[----:B------:R-:W-:Y:S01]  /*0510*/  LOP3.LUT R2, R2, 0x1c0, RZ, 0xc0, !PT ;  /* 0x000001c002027812 */ /* 0x000fe200078ec0ff */
[----:B------:R-:W-:Y:S01]  /*0520*/  STL [R1+0x68], R13 ;  /* 0x0000680d01007387 */ /* 0x000fe20000100800 */
[----:B------:R-:W-:Y:S01]  /*0530*/  ISETP.NE.U32.AND P0, PT, R4, 0x1, PT ;  /* 0x000000010400780c */ /* 0x000fe20003f05070 */
[----:B------:R-:W-:Y:S01]  /*0540*/  IMAD.IADD R4, R6, 0x1, -R0 ;  /* 0x0000000106047824 */ /* 0x000fe200078e0a00 */
[----:B------:R-:W-:Y:S02]  /*0550*/  LEA.HI R0, R2, R2, RZ, 0x1d ;  /* 0x0000000202007211 */ /* 0x000fe400078fe8ff */
[----:B------:R-:W-:Y:S02]  /*0560*/  LOP3.LUT R217, R217, 0xfffffe00, RZ, 0xc0, !PT ;  /* 0xfffffe00d9d97812 */ /* 0x000fe400078ec0ff */
[----:B------:R-:W-:Y:S01]  /*0570*/  SHF.R.S32.HI R17, RZ, 0x1f, R16 ;  /* 0x0000001fff117819 */ /* 0x000fe20000011410 */
[----:B------:R-:W-:Y:S01]  /*0580*/  IMAD.IADD R3, R3, 0x1, R0 ;  /* 0x0000000103037824 */ /* 0x000fe200078e0200 */
[----:B------:R-:W-:Y:S01]  /*0590*/  IADD3 R6, R16, 0x40, RZ ;  /* 0x0000004010067810 */ /* 0x000fe20007ffe0ff */
[----:B------:R-:W-:Y:S01]  /*05a0*/  IMAD R0, R8, 0x20, R15 ;  /* 0x0000002008007824 */ /* 0x000fe200078e020f */
[----:B------:R-:W-:-:S02]  /*05b0*/  IADD3 R223, R5, R217, R223 ;  /* 0x000000d905df7210 */ /* 0x000fc40007ffe0df */
[----:B------:R-:W-:Y:S02]  /*05c0*/  LOP3.LUT R217, R5, R217, RZ, 0xfc, !PT ;  /* 0x000000d905d97212 */ /* 0x000fe400078efcff */
[----:B------:R1:W-:Y:S01]  /*05d0*/  STL [R1+0x90], R0 ;  /* 0x0000900001007387 */ /* 0x0003e20000100800 */
[C---:B------:R-:W-:Y:S02]  /*05e0*/  IADD3 R5, R16.reuse, 0x80, RZ ;  /* 0x0000008010057810 */ /* 0x040fe40007ffe0ff */
[----:B------:R-:W-:Y:S01]  /*05f0*/  IADD3 R2, R16, 0xc0, RZ ;  /* 0x000000c010027810 */ /* 0x000fe20007ffe0ff */
[----:B------:R-:W-:Y:S01]  /*0600*/  STL.64 [R1+0x38], R16 ;  /* 0x0000381001007387 */ /* 0x000fe20000100a00 */
[----:B------:R-:W-:Y:S02]  /*0610*/  R2P PR, R7, 0x6 ;  /* 0x0000000607007804 */ /* 0x000fe40000000000 */
[----:B------:R-:W-:Y:S01]  /*0620*/  LEA R3, R3, 0x80, 0x1 ;  /* 0x0000008003037811 */ /* 0x000fe200078e08ff */
[----:B------:R2:W-:Y:S01]  /*0630*/  STL [R1+0x40], R6 ;  /* 0x0000400601007387 */ /* 0x0005e20000100800 */
[----:B------:R-:W-:-:S02]  /*0640*/  LOP3.LUT P4, RZ, R8, 0x2, RZ, 0xc0, !PT ;  /* 0x0000000208ff7812 */ /* 0x000fc4000788c0ff */
[C---:B------:R-:W-:Y:S01]  /*0650*/  LOP3.LUT P6, RZ, R9.reuse, 0x2, RZ, 0xc0, !PT ;  /* 0x0000000209ff7812 */ /* 0x040fe200078cc0ff */
[----:B------:R3:W-:Y:S01]  /*0660*/  STL [R1+0x34], R5 ;  /* 0x0000340501007387 */ /* 0x0007e20000100800 */
[----:B------:R-:W-:Y:S02]  /*0670*/  LOP3.LUT P3, RZ, R8, 0x4, RZ, 0xc0, !PT ;  /* 0x0000000408ff7812 */ /* 0x000fe4000786c0ff */
[----:B------:R-:W-:Y:S02]  /*0680*/  LOP3.LUT P5, RZ, R9, 0x4, RZ, 0xc0, !PT ;  /* 0x0000000409ff7812 */ /* 0x000fe400078ac0ff */
[----:B------:R-:W-:Y:S02]  /*0690*/  LEA R216, R216, 0xc100, 0x1 ;  /* 0x0000c100d8d87811 */ /* 0x000fe400078e08ff */
[----:B------:R-:W-:Y:S02]  /*06a0*/  LEA R223, R223, 0x18100, 0x1 ;  /* 0x00018100dfdf7811 */ /* 0x000fe400078e08ff */
[----:B------:R-:W-:-:S02]  /*06b0*/  LEA R217, R217, 0x100, 0x1 ;  /* 0x00000100d9d97811 */ /* 0x000fc400078e08ff */
[----:B------:R-:W-:Y:S02]  /*06c0*/  SEL R219, R220, 0xffffffc0, !P3 ;  /* 0xffffffc0dcdb7807 */ /* 0x000fe40005800000 */
[----:B-1----:R-:W-:Y:S02]  /*06d0*/  LOP3.LUT R0, R10, 0x7ffffffc, RZ, 0xc0, !PT ;  /* 0x7ffffffc0a007812 */ /* 0x002fe400078ec0ff */
[C---:B------:R-:W-:Y:S01]  /*06e0*/  IADD3 R227, R216.reuse, 0x20, RZ ;  /* 0x00000020d8e37810 */ /* 0x040fe20007ffe0ff */
[C---:B------:R-:W-:Y:S01]  /*06f0*/  IMAD.IADD R222, R216.reuse, 0x1, R219 ;  /* 0x00000001d8de7824 */ /* 0x040fe200078e02db */
[----:B------:R-:W-:Y:S01]  /*0700*/  @P4 IADD3 R227, R216, -0x20, RZ ;  /* 0xffffffe0d8e34810 */ /* 0x000fe20007ffe0ff */
[----:B------:R-:W-:Y:S01]  /*0710*/  IMAD.IADD R0, R14, 0x1, -R0 ;  /* 0x000000010e007824 */ /* 0x000fe200078e0a00 */
[----:B--2---:R-:W-:-:S03]  /*0720*/  SHF.R.S32.HI R6, RZ, 0x1f, R6 ;  /* 0x0000001fff067819 */ /* 0x004fc60000011406 */
[----:B------:R-:W-:Y:S01]  /*0730*/  IMAD.IADD R219, R219, 0x1, R227 ;  /* 0x00000001dbdb7824 */ /* 0x000fe200078e02e3 */
[C---:B------:R-:W-:Y:S02]  /*0740*/  IADD3 R250, R227.reuse, 0x800, RZ ;  /* 0x00000800e3fa7810 */ /* 0x040fe40007ffe0ff */
[----:B---3--:R-:W-:Y:S01]  /*0750*/  SHF.R.S32.HI R5, RZ, 0x1f, R5 ;  /* 0x0000001fff057819 */ /* 0x008fe20000011405 */
[----:B------:R1:W-:Y:S01]  /*0760*/  STL [R1+0x64], R6 ;  /* 0x0000640601007387 */ /* 0x0003e20000100800 */
[C---:B------:R-:W-:Y:S02]  /*0770*/  IADD3 R249, R227.reuse, 0x1000, RZ ;  /* 0x00001000e3f97810 */ /* 0x040fe40007ffe0ff */
[C---:B------:R-:W-:Y:S01]  /*0780*/  IADD3 R248, R227.reuse, 0x1800, RZ ;  /* 0x00001800e3f87810 */ /* 0x040fe20007ffe0ff */
[----:B------:R2:W-:Y:S01]  /*0790*/  STL [R1+0x44], R2 ;  /* 0x0000440201007387 */ /* 0x0005e20000100800 */
[C---:B------:R-:W-:Y:S02]  /*07a0*/  IADD3 R247, R227.reuse, 0x2000, RZ ;  /* 0x00002000e3f77810 */ /* 0x040fe40007ffe0ff */
[C---:B------:R-:W-:Y:S01]  /*07b0*/  IADD3 R246, R227.reuse, 0x2800, RZ ;  /* 0x00002800e3f67810 */ /* 0x040fe20007ffe0ff */
[----:B------:R3:W-:Y:S01]  /*07c0*/  STL [R1+0x60], R5 ;  /* 0x0000600501007387 */ /* 0x0007e20000100800 */
[----:B------:R-:W-:-:S02]  /*07d0*/  IADD3 R245, R227, 0x3000, RZ ;  /* 0x00003000e3f57810 */ /* 0x000fc40007ffe0ff */
[C---:B------:R-:W-:Y:S02]  /*07e0*/  IADD3 R244, R227.reuse, 0x3800, RZ ;  /* 0x00003800e3f47810 */ /* 0x040fe40007ffe0ff */
[C---:B------:R-:W-:Y:S02]  /*07f0*/  IADD3 R243, R227.reuse, 0x4000, RZ ;  /* 0x00004000e3f37810 */ /* 0x040fe40007ffe0ff */
[C---:B------:R-:W-:Y:S02]  /*0800*/  IADD3 R242, R227.reuse, 0x4800, RZ ;  /* 0x00004800e3f27810 */ /* 0x040fe40007ffe0ff */
[C---:B------:R-:W-:Y:S02]  /*0810*/  IADD3 R241, R227.reuse, 0x5000, RZ ;  /* 0x00005000e3f17810 */ /* 0x040fe40007ffe0ff */
[C---:B------:R-:W-:Y:S02]  /*0820*/  IADD3 R240, R227.reuse, 0x5800, RZ ;  /* 0x00005800e3f07810 */ /* 0x040fe40007ffe0ff */
[----:B------:R-:W-:-:S02]  /*0830*/  IADD3 R239, R227, 0x6000, RZ ;  /* 0x00006000e3ef7810 */ /* 0x000fc40007ffe0ff */
[C---:B------:R-:W-:Y:S01]  /*0840*/  IADD3 R238, R227.reuse, 0x6800, RZ ;  /* 0x00006800e3ee7810 */ /* 0x040fe20007ffe0ff */
[----:B-1----:R-:W-:Y:S01]  /*0850*/  IMAD.SHL.U32 R6, R0, 0x2, RZ ;  /* 0x0000000200067824 */ /* 0x002fe200078e00ff */
[C---:B------:R-:W-:Y:S01]  /*0860*/  IADD3 R237, R227.reuse, 0x7000, RZ ;  /* 0x00007000e3ed7810 */ /* 0x040fe20007ffe0ff */
[----:B------:R-:W-:Y:S01]  /*0870*/  IMAD R0, R4, 0x8, R12 ;  /* 0x0000000804007824 */ /* 0x000fe200078e020c */
[C---:B------:R-:W-:Y:S02]  /*0880*/  IADD3 R236, R227.reuse, 0x7800, RZ ;  /* 0x00007800e3ec7810 */ /* 0x040fe40007ffe0ff */
[----:B--2---:R-:W-:Y:S02]  /*0890*/  SHF.R.S32.HI R2, RZ, 0x1f, R2 ;  /* 0x0000001fff027819 */ /* 0x004fe40000011402 */
[----:B------:R-:W-:Y:S02]  /*08a0*/  IADD3 R235, R227, 0x8000, RZ ;  /* 0x00008000e3eb7810 */ /* 0x000fe40007ffe0ff */
[C---:B---3--:R-:W-:Y:S01]  /*08b0*/  SEL R5, R218.reuse, 0xffffffe0, !P1 ;  /* 0xffffffe0da057807 */ /* 0x048fe20004800000 */
[----:B------:R1:W-:Y:S01]  /*08c0*/  STL [R1+0x5c], R2 ;  /* 0x00005c0201007387 */ /* 0x0003e20000100800 */
[----:B------:R-:W-:-:S02]  /*08d0*/  SEL R218, R218, 0xffffffe0, !P6 ;  /* 0xffffffe0dada7807 */ /* 0x000fc40007000000 */
[C---:B------:R-:W-:Y:S01]  /*08e0*/  IADD3 R234, R227.reuse, 0x8800, RZ ;  /* 0x00008800e3ea7810 */ /* 0x040fe20007ffe0ff */
[----:B------:R2:W-:Y:S01]  /*08f0*/  STL [R1+0x54], R6 ;  /* 0x0000540601007387 */ /* 0x0005e20000100800 */
[----:B------:R-:W-:Y:S01]  /*0900*/  IADD3 R233, R227, 0x9000, RZ ;  /* 0x00009000e3e97810 */ /* 0x000fe20007ffe0ff */
[----:B------:R-:W-:Y:S01]  /*0910*/  IMAD.IADD R224, R223, 0x1, R218 ;  /* 0x00000001dfe07824 */ /* 0x000fe200078e02da */
[C---:B------:R-:W-:Y:S01]  /*0920*/  IADD3 R232, R227.reuse, 0x9800, RZ ;  /* 0x00009800e3e87810 */ /* 0x040fe20007ffe0ff */
[----:B------:R3:W-:Y:S01]  /*0930*/  STL [R1+0x8c], R0 ;  /* 0x00008c0001007387 */ /* 0x0007e20000100800 */
[----:B------:R-:W-:Y:S01]  /*0940*/  IMAD.IADD R218, R218, 0x1, R217 ;  /* 0x00000001dada7824 */ /* 0x000fe200078e02d9 */
[C---:B------:R-:W-:Y:S02]  /*0950*/  IADD3 R231, R227.reuse, 0xa000, RZ ;  /* 0x0000a000e3e77810 */ /* 0x040fe40007ffe0ff */
[----:B------:R4:W-:Y:S01]  /*0960*/  STL [R1+0x6c], R3 ;  /* 0x00006c0301007387 */ /* 0x0009e20000100800 */
[----:B------:R-:W-:-:S02]  /*0970*/  IADD3 R230, R227, 0xa800, RZ ;  /* 0x0000a800e3e67810 */ /* 0x000fc40007ffe0ff */
[C---:B------:R-:W-:Y:S02]  /*0980*/  IADD3 R229, R227.reuse, 0xb000, RZ ;  /* 0x0000b000e3e57810 */ /* 0x040fe40007ffe0ff */
[----:B------:R-:W-:Y:S02]  /*0990*/  IADD3 R228, R227, 0xb800, RZ ;  /* 0x0000b800e3e47810 */ /* 0x000fe40007ffe0ff */
[C---:B-1----:R-:W-:Y:S02]  /*09a0*/  SEL R2, R220.reuse, 0xffffffc0, !P2 ;  /* 0xffffffc0dc027807 */ /* 0x042fe40005000000 */
[----:B------:R-:W-:Y:S02]  /*09b0*/  SEL R220, R220, 0xffffffc0, !P5 ;  /* 0xffffffc0dcdc7807 */ /* 0x000fe40006800000 */
[C---:B--2---:R-:W-:Y:S01]  /*09c0*/  IADD3 R6, R3.reuse, -0x10, RZ ;  /* 0xfffffff003067810 */ /* 0x044fe20007ffe0ff */
[C---:B------:R-:W-:Y:S01]  /*09d0*/  IMAD.IADD R4, R3.reuse, 0x1, R2 ;  /* 0x0000000103047824 */ /* 0x040fe200078e0202 */
[----:B------:R-:W-:Y:S01]  /*09e0*/  @P0 IADD3 R6, R3, 0x10, RZ ;  /* 0x0000001003060810 */ /* 0x000fe20007ffe0ff */
[----:B------:R-:W-:-:S02]  /*09f0*/  IMAD.IADD R226, R223, 0x1, R220 ;  /* 0x00000001dfe27824 */ /* 0x000fc400078e02dc */
[----:B---3--:R-:W-:Y:S01]  /*0a00*/  IMAD.IADD R0, R3, 0x1, R5 ;  /* 0x0000000103007824 */ /* 0x008fe200078e0205 */
[----:B------:R-:W-:Y:S01]  /*0a10*/  STL [R1+0x88], R4 ;  /* 0x0000880401007387 */ /* 0x000fe20000100800 */
[----:B------:R-:W-:Y:S02]  /*0a20*/  IMAD.IADD R221, R220, 0x1, R217 ;  /* 0x00000001dcdd7824 */ /* 0x000fe400078e02d9 */
[----:B----4-:R-:W-:Y:S01]  /*0a30*/  IMAD.IADD R3, R2, 0x1, R6 ;  /* 0x0000000102037824 */ /* 0x010fe200078e0206 */
[----:B------:R1:W-:Y:S01]  /*0a40*/  STL [R1+0x78], R0 ;  /* 0x0000780001007387 */ /* 0x0003e20000100800 */
[----:B------:R-:W-:Y:S02]  /*0a50*/  IMAD.IADD R225, R224, 0x1, R220 ;  /* 0x00000001e0e17824 */ /* 0x000fe400078e02dc */
[----:B------:R-:W-:Y:S02]  /*0a60*/  IMAD.IADD R220, R220, 0x1, R218 ;  /* 0x00000001dcdc7824 */ /* 0x000fe400078e02da */
[----:B-1----:R-:W-:-:S05]  /*0a70*/  IMAD.IADD R0, R0, 0x1, R2 ;  /* 0x0000000100007824 */ /* 0x002fca00078e0202 */
[----:B------:R1:W-:Y:S04]  /*0a80*/  STL [R1+0x84], R0 ;  /* 0x0000840001007387 */ /* 0x0003e80000100800 */
[----:B------:R-:W-:Y:S04]  /*0a90*/  STL [R1+0x70], R6 ;  /* 0x0000700601007387 */ /* 0x000fe80000100800 */
[----:B------:R-:W-:Y:S01]  /*0aa0*/  STL [R1+0x80], R3 ;  /* 0x0000800301007387 */ /* 0x000fe20000100800 */
[----:B-1----:R-:W-:-:S05]  /*0ab0*/  IMAD.IADD R0, R5, 0x1, R6 ;  /* 0x0000000105007824 */ /* 0x002fca00078e0206 */
[----:B------:R1:W-:Y:S02]  /*0ac0*/  STL [R1+0x74], R0 ;  /* 0x0000740001007387 */ /* 0x0003e40000100800 */
[----:B-1----:R-:W-:-:S05]  /*0ad0*/  IMAD.IADD R0, R0, 0x1, R2 ;  /* 0x0000000100007824 */ /* 0x002fca00078e0202 */
[----:B------:R1:W-:Y:S02]  /*0ae0*/  STL [R1+0x7c], R0 ;  /* 0x00007c0001007387 */ /* 0x0003e40000100800 */
.L_x_1253:
[----:B------:R-:W2:Y:S01]  /*0af0*/  LDL R4, [R1+0x68] ;  /* 0x0000680001047983 */ /* 0x000ea20000100800 */
[----:B-1----:R-:W-:Y:S01]  /*0b00*/  IMAD.MOV.U32 R0, RZ, RZ, c[0x0][0x560] ;  /* 0x00015800ff007624 */ /* 0x002fe200078e00ff */
        /* <DEDUP_REMOVED lines=17> */
.L_x_1201:
[----:B------:R-:W-:-:S04]  /*0c20*/  MOV R0, c[0x0][0x554] ;  /* 0x0001550000007a02 */ /* 0x000fc80000000f00 */
[----:B------:R-:W-:Y:S02]  /*0c30*/  ISETP.NE.AND P0, PT, R0, 0x1, PT ;  /* 0x000000010000780c */ /* 0x000fe40003f05270 */
[----:B------:R-:W-:-:S11]  /*0c40*/  MOV R0, R2 ;  /* 0x0000000200007202 */ /* 0x000fd60000000f00 */
[----:B------:R-:W-:-:S05]  /*0c50*/  @P0 IMAD.HI.U32 R4, R2, c[0x0][0x558], RZ ;  /* 0x0001560002040a27 */ /* 0x000fca00078e00ff */
[----:B------:R-:W-:-:S05]  /*0c60*/  @P0 SHF.R.U32.HI R0, RZ, c[0x0][0x55c], R4 ;  /* 0x00015700ff000a19 */ /* 0x000fca0000011604 */
[----:B------:R-:W-:Y:S02]  /*0c70*/  IMAD R4, R0, c[0x0][0x554], RZ ;  /* 0x0001550000047a24 */ /* 0x000fe400078e02ff */
.L_x_1202:
[----:B------:R-:W-:Y:S05]  /*0c80*/  BSYNC B0 ;  /* 0x0000000000007941 */ /* 0x000fea0003800000 */
.L_x_1200:
[----:B------:R-:W2:Y:S01]  /*0c90*/  LDL.LU R55, [R1] ;  /* 0x0000000001377983 */ /* 0x000ea20000300800 */
        /* <DEDUP_REMOVED lines=8> */
[----:B------:R-:W-:Y:S01]  /*0d20*/  MOV R5, c[0x0][0x548] ;  /* 0x0001520000057a02 */ /* 0x000fe20000000f00 */
[----:B------:R-:W-:Y:S01]  /*0d30*/  IMAD.SHL.U32 R54, R0, 0x80, RZ ;  /* 0x0000008000367824 */ /* 0x000fe200078e00ff */
[----:B------:R-:W-:Y:S01]  /*0d40*/  UIMAD.WIDE UR4, UR4, 0x2aaaaaab, URZ ;  /* 0x2aaaaaab040478a5 */ /* 0x000fe2000f8e023f */
[----:B------:R-:W-:Y:S01]  /*0d50*/  CS2R R130, SRZ ;  /* 0x0000000000827805 */ /* 0x000fe2000001ff00 */
[----:B------:R-:W-:Y:S01]  /*0d60*/  ISETP.NE.AND P0, PT, R5, 0x1, PT ;  /* 0x000000010500780c */ /* 0x000fe20003f05270 */
[----:B------:R-:W-:Y:S01]  /*0d70*/  IMAD.MOV.U32 R5, RZ, RZ, c[0x0][0x168] ;  /* 0x00005a00ff057624 */ /* 0x000fe200078e00ff */
[----:B------:R-:W-:Y:S01]  /*0d80*/  IADD3 R0, R54, 0x7f, RZ ;  /* 0x0000007f36007810 */ /* 0x000fe20007ffe0ff */
[----:B------:R-:W-:Y:S01]  /*0d90*/  USHF.R.U32.HI UR4, URZ, 0x1f, UR5 ;  /* 0x0000001f3f047899 */ /* 0x000fe20008011605 */
[----:B------:R-:W-:Y:S01]  /*0da0*/  MOV R56, R2 ;  /* 0x0000000200387202 */ /* 0x000fe20000000f00 */
[----:B------:R1:W-:Y:S01]  /*0db0*/  STL [R1+0x58], R54 ;  /* 0x0000583601007387 */ /* 0x0003e20000100800 */
[----:B------:R-:W-:Y:S01]  /*0dc0*/  CS2R R128, SRZ ;  /* 0x0000000000807805 */ /* 0x000fe2000001ff00 */
[----:B------:R-:W-:Y:S01]  /*0dd0*/  @P1 IMAD.HI.U32 R4, R0, c[0x0][0x2c8], RZ ;  /* 0x0000b20000041a27 */ /* 0x000fe200078e00ff */
[----:B------:R-:W-:Y:S01]  /*0de0*/  ULEA.HI.SX32 UR4, UR5, UR4, 0x1c ;  /* 0x0000000405047291 */ /* 0x000fe2000f8fe23f */
[----:B------:R-:W-:Y:S01]  /*0df0*/  CS2R R126, SRZ ;  /* 0x00000000007e7805 */ /* 0x000fe2000001ff00 */
[----:B------:R-:W-:Y:S01]  /*0e00*/  CS2R R124, SRZ ;  /* 0x00000000007c7805 */ /* 0x000fe2000001ff00 */
[----:B------:R-:W-:Y:S01]  /*0e10*/  IMAD.MOV.U32 R122, RZ, RZ, RZ ;  /* 0x000000ffff7a7224 */ /* 0x000fe200078e00ff */
[----:B------:R-:W-:Y:S01]  /*0e20*/  @P1 SHF.R.U32.HI R0, RZ, c[0x0][0x2cc], R4 ;  /* 0x0000b300ff001a19 */ /* 0x000fe20000011604 */
[----:B------:R-:W-:Y:S01]  /*0e30*/  @P0 IMAD.HI.U32 R3, R2, c[0x0][0x54c], RZ ;  /* 0x0001530002030a27 */ /* 0x000fe200078e00ff */
[----:B------:R-:W-:Y:S01]  /*0e40*/  IADD3 R4, -R5, 0x60, RZ ;  /* 0x0000006005047810 */ /* 0x000fe20007ffe1ff */
[----:B------:R-:W-:Y:S01]  /*0e50*/  CS2R R120, SRZ ;  /* 0x0000000000787805 */ /* 0x000fe2000001ff00 */
[----:B------:R-:W-:Y:S01]  /*0e60*/  CS2R R6, SRZ ;  /* 0x0000000000067805 */ /* 0x000fe2000001ff00 */
[----:B------:R-:W-:Y:S01]  /*0e70*/  MOV R118, RZ ;  /* 0x000000ff00767202 */ /* 0x000fe20000000f00 */
[----:B------:R-:W-:Y:S01]  /*0e80*/  CS2R R116, SRZ ;  /* 0x0000000000747805 */ /* 0x000fe2000001ff00 */
[----:B------:R-:W-:Y:S01]  /*0e90*/  IADD3 R0, R0, c[0x0][0x1d0], R4 ;  /* 0x0000740000007a10 */ /* 0x000fe20007ffe004 */
[----:B------:R-:W-:Y:S01]  /*0ea0*/  CS2R R8, SRZ ;  /* 0x0000000000087805 */ /* 0x000fe2000001ff00 */
[----:B------:R-:W-:Y:S01]  /*0eb0*/  @P0 SHF.R.U32.HI R56, RZ, c[0x0][0x550], R3 ;  /* 0x00015400ff380a19 */ /* 0x000fe20000011603 */
[----:B------:R-:W-:Y:S01]  /*0ec0*/  IMAD.MOV.U32 R114, RZ, RZ, RZ ;  /* 0x000000ffff727224 */ /* 0x000fe200078e00ff */
[----:B------:R-:W-:Y:S01]  /*0ed0*/  CS2R R10, SRZ ;  /* 0x00000000000a7805 */ /* 0x000fe2000001ff00 */
[----:B------:R-:W-:Y:S01]  /*0ee0*/  IMAD.HI R3, R0, 0x2aaaaaab, RZ ;  /* 0x2aaaaaab00037827 */ /* 0x000fe200078e02ff */
[----:B------:R-:W-:Y:S01]  /*0ef0*/  MOV R110, RZ ;  /* 0x000000ff006e7202 */ /* 0x000fe20000000f00 */
[----:B------:R-:W-:Y:S01]  /*0f00*/  CS2R R12, SRZ ;  /* 0x00000000000c7805 */ /* 0x000fe2000001ff00 */
[----:B------:R-:W-:Y:S01]  /*0f10*/  CS2R R14, SRZ ;  /* 0x00000000000e7805 */ /* 0x000fe2000001ff00 */
[----:B------:R-:W-:Y:S01]  /*0f20*/  IMAD.MOV R0, RZ, RZ, -R56 ;  /* 0x000000ffff007224 */ /* 0x000fe200078e0a38 */
[----:B------:R-:W-:Y:S01]  /*0f30*/  SHF.R.U32.HI R4, RZ, 0x1f, R3 ;  /* 0x0000001fff047819 */ /* 0x000fe20000011603 */
[----:B------:R-:W-:Y:S01]  /*0f40*/  IMAD.MOV.U32 R112, RZ, RZ, RZ ;  /* 0x000000ffff707224 */ /* 0x000fe200078e00ff */
[----:B------:R-:W-:Y:S01]  /*0f50*/  MOV R104, RZ ;  /* 0x000000ff00687202 */ /* 0x000fe20000000f00 */
[----:B------:R-:W-:Y:S01]  /*0f60*/  IMAD R60, R0, c[0x0][0x548], R2 ;  /* 0x00015200003c7a24 */ /* 0x000fe200078e0202 */
[----:B------:R-:W-:Y:S01]  /*0f70*/  LEA.HI.SX32 R3, R3, R4, 0x1c ;  /* 0x0000000403037211 */ /* 0x000fe200078fe2ff */
[----:B------:R-:W-:Y:S01]  /*0f80*/  IMAD.MOV.U32 R108, RZ, RZ, RZ ;  /* 0x000000ffff6c7224 */ /* 0x000fe200078e00ff */
[----:B------:R-:W-:Y:S01]  /*0f90*/  PRMT R0, RZ, 0x7610, R0 ;  /* 0x00007610ff007816 */ /* 0x000fe20000000000 */
[----:B------:R-:W-:Y:S01]  /*0fa0*/  CS2R R4, SRZ ;  /* 0x0000000000047805 */ /* 0x000fe2000001ff00 */
[----:B------:R-:W-:Y:S01]  /*0fb0*/  IMNMX R52, R3, UR4, PT ;  /* 0x0000000403347c17 */ /* 0x000fe2000b800200 */
[----:B------:R-:W-:Y:S01]  /*0fc0*/  IMAD.MOV.U32 R106, RZ, RZ, RZ ;  /* 0x000000ffff6a7224 */ /* 0x000fe200078e00ff */
[----:B------:R-:W-:Y:S01]  /*0fd0*/  CS2R R16, SRZ ;  /* 0x0000000000107805 */ /* 0x000fe2000001ff00 */
[----:B------:R-:W-:Y:S01]  /*0fe0*/  IMAD.MOV.U32 R102, RZ, RZ, RZ ;  /* 0x000000ffff667224 */ /* 0x000fe200078e00ff */
[----:B------:R-:W-:Y:S01]  /*0ff0*/  ISETP.GE.AND P0, PT, R52, 0x1, PT ;  /* 0x000000013400780c */ /* 0x000fe20003f06270 */
        /* <DEDUP_REMOVED lines=37> */
[----:B------:R-:W-:Y:S01]  /*1250*/  MOV R166, RZ ;  /* 0x000000ff00a67202 */ /* 0x000fe20000000f00 */
[----:B------:R-:W-:Y:S01]  /*1260*/  CS2R R44, SRZ ;  /* 0x00000000002c7805 */ /* 0x000fe2000001ff00 */
[----:B------:R-:W-:Y:S01]  /*1270*/  IMAD.MOV.U32 R162, RZ, RZ, RZ ;  /* 0x000000ffffa27224 */ /* 0x000fe200078e00ff */
[----:B------:R-:W-:Y:S01]  /*1280*/  CS2R R46, SRZ ;  /* 0x00000000002e7805 */ /* 0x000fe2000001ff00 */
[----:B------:R-:W-:Y:S01]  /*1290*/  MOV R158, RZ ;  /* 0x000000ff009e7202 */ /* 0x000fe20000000f00 */
[----:B------:R-:W-:Y:S01]  /*12a0*/  CS2R R48, SRZ ;  /* 0x0000000000307805 */ /* 0x000fe2000001ff00 */
[----:B------:R-:W-:Y:S01]  /*12b0*/  IMAD.MOV.U32 R154, RZ, RZ, RZ ;  /* 0x000000ffff9a7224 */ /* 0x000fe200078e00ff */
[----:B------:R-:W-:Y:S01]  /*12c0*/  CS2R R50, SRZ ;  /* 0x0000000000327805 */ /* 0x000fe2000001ff00 */
[----:B------:R-:W-:Y:S01]  /*12d0*/  MOV R150, RZ ;  /* 0x000000ff00967202 */ /* 0x000fe20000000f00 */
        /* <DEDUP_REMOVED lines=20> */
[----:B------:R1:W-:Y:S04]  /*1420*/  STL [R1], R55 ;  /* 0x0000003701007387 */ /* 0x0003e80000100800 */
[----:B------:R1:W-:Y:S04]  /*1430*/  STL [R1+0x50], R56 ;  /* 0x0000503801007387 */ /* 0x0003e80000100800 */
[----:B------:R1:W-:Y:S04]  /*1440*/  STL [R1+0x4c], R60 ;  /* 0x00004c3c01007387 */ /* 0x0003e80000100800 */
[----:B------:R1:W-:Y:S01]  /*1450*/  STL [R1+0x48], R52 ;  /* 0x0000483401007387 */ /* 0x0003e20000100800 */
[----:B------:R-:W-:Y:S05]  /*1460*/  @!P0 BRA `(.L_x_1203) ;  /* 0x0001004000008947 */ /* 0x000fea0003800000 */
[----:B-1----:R-:W2:Y:S01]  /*1470*/  LDL R52, [R1+0x90] ;  /* 0x0000900001347983 */ /* 0x002ea20000100800 */
[----:B------:R-:W-:Y:S01]  /*1480*/  IMAD.MOV.U32 R62, RZ, RZ, R55 ;  /* 0x000000ffff3e7224 */ /* 0x000fe200078e0037 */
[----:B------:R-:W-:-:S02]  /*1490*/  ISETP.NE.U32.AND P0, PT, RZ, c[0x0][0x340], PT ;  /* 0x0000d000ff007a0c */ /* 0x000fc40003f05070 */
[----:B------:R-:W3:Y:S02]  /*14a0*/  LDL R55, [R1+0x40] ;  /* 0x0000400001377983 */ /* 0x000ee40000100800 */
[----:B------:R-:W-:Y:S02]  /*14b0*/  ISETP.NE.AND.EX P0, PT, RZ, c[0x0][0x344], PT, P0 ;  /* 0x0000d100ff007a0c */ /* 0x000fe40003f05300 */
[----:B------:R-:W4:Y:S04]  /*14c0*/  LDL.64 R58, [R1+0x38] ;  /* 0x00003800013a7983 */ /* 0x000f280000100a00 */
[----:B------:R-:W5:Y:S04]  /*14d0*/  LDL R18, [R1+0x34] ;  /* 0x0000340001127983 */ /* 0x000f680000100800 */
[----:B------:R-:W3:Y:S03]  /*14e0*/  LDL R17, [R1+0x44] ;  /* 0x0000440001117983 */ /* 0x000ee60000100800 */
[----:B------:R-:W-:-:S04]  /*14f0*/  @P0 IMAD.MOV.U32 R2, RZ, RZ, 0x4 ;  /* 0x00000004ff020424 */ /* 0x000fc800078e00ff */
[----:B------:R-:W-:-:S05]  /*1500*/  @P0 IMAD.WIDE R2, R56, R2, c[0x0][0x340] ;  /* 0x0000d00038020625 */ /* 0x000fca00078e0202 */
[----:B------:R1:W4:Y:S04]  /*1510*/  @P0 LDG.E R16, [R2.64] ;  /* 0x0000000802100981 */ /* 0x000328000c1e1900 */
[----:B------:R-:W2:Y:S01]  /*1520*/  S2R R63, SR_TID.X ;  /* 0x00000000003f7919 */ /* 0x000ea20000002100 */
[----:B------:R-:W-:-:S05]  /*1530*/  SHF.R.S32.HI R13, RZ, 0x1f, R60 ;  /* 0x0000001fff0d7819 */ /* 0x000fca000001143c */
[----:B------:R-:W-:Y:S01]  /*1540*/  IMAD R5, R13, c[0x0][0x1b8], RZ ;  /* 0x00006e000d057a24 */ /* 0x000fe200078e02ff */
[----:B------:R-:W-:-:S03]  /*1550*/  SHF.R.S32.HI R15, RZ, 0x1f, R56 ;  /* 0x0000001fff0f7819 */ /* 0x000fc60000011438 */
[C---:B------:R-:W-:Y:S02]  /*1560*/  IMAD R5, R60.reuse, c[0x0][0x1bc], R5 ;  /* 0x00006f003c057a24 */ /* 0x040fe400078e0205 */
[----:B-1----:R-:W-:-:S05]  /*1570*/  IMAD.WIDE.U32 R2, R60, c[0x0][0x1b8], RZ ;  /* 0x00006e003c027a25 */ /* 0x002fca00078e00ff */
[----:B------:R-:W-:Y:S01]  /*1580*/  IADD3 R3, R3, R5, RZ ;  /* 0x0000000503037210 */ /* 0x000fe20007ffe0ff */
[----:B------:R-:W-:-:S04]  /*1590*/  IMAD R5, R15, c[0x0][0x1c0], RZ ;  /* 0x000070000f057a24 */ /* 0x000fc800078e02ff */
[C---:B------:R-:W-:Y:S02]  /*15a0*/  IMAD R5, R56.reuse, c[0x0][0x1c4], R5 ;  /* 0x0000710038057a24 */ /* 0x040fe400078e0205 */
[----:B------:R-:W-:-:S05]  /*15b0*/  IMAD.WIDE.U32 R2, R56, c[0x0][0x1c0], R2 ;  /* 0x0000700038027a25 */ /* 0x000fca00078e0002 */
[----:B------:R-:W-:Y:S02]  /*15c0*/  IADD3 R3, R3, R5, RZ ;  /* 0x0000000503037210 */ /* 0x000fe40007ffe0ff */
[----:B------:R-:W-:Y:S02]  /*15d0*/  LOP3.LUT R62, R62, 0xfffffffe, RZ, 0xc0, !PT ;  /* 0xfffffffe3e3e7812 */ /* 0x000fe400078ec0ff */
[----:B--2---:R-:W-:Y:S02]  /*15e0*/  IADD3 R4, R52, R54, RZ ;  /* 0x0000003634047210 */ /* 0x004fe40007ffe0ff */
[----:B------:R-:W-:-:S03]  /*15f0*/  SHF.R.S32.HI R52, RZ, 0x1f, R63 ;  /* 0x0000001fff347819 */ /* 0x000fc6000001143f */
[----:B------:R-:W-:Y:S01]  /*1600*/  @P1 IMAD.HI.U32 R6, R4, c[0x0][0x2c8], RZ ;  /* 0x0000b20004061a27 */ /* 0x000fe200078e00ff */
[----:B------:R-:W-:-:S03]  /*1610*/  LEA.HI R52, R52, R63, RZ, 0x3 ;  /* 0x0000003f34347211 */ /* 0x000fc600078f18ff */
[----:B------:R-:W-:Y:S01]  /*1620*/  IMAD.MOV.U32 R0, RZ, RZ, R4 ;  /* 0x000000ffff007224 */ /* 0x000fe200078e0004 */
[----:B------:R-:W-:Y:S02]  /*1630*/  @P1 SHF.R.U32.HI R0, RZ, c[0x0][0x2cc], R6 ;  /* 0x0000b300ff001a19 */ /* 0x000fe40000011606 */
[----:B------:R-:W-:Y:S02]  /*1640*/  SHF.R.S32.HI R52, RZ, 0x3, R52 ;  /* 0x00000003ff347819 */ /* 0x000fe40000011434 */
[--C-:B------:R-:W-:Y:S01]  /*1650*/  SHF.R.S32.HI R6, RZ, 0x1f, R0.reuse ;  /* 0x0000001fff067819 */ /* 0x100fe20000011400 */
[----:B------:R-:W-:Y:S01]  /*1660*/  IMAD.MOV R8, RZ, RZ, -R0 ;  /* 0x000000ffff087224 */ /* 0x000fe200078e0a00 */
[----:B------:R-:W-:Y:S02]  /*1670*/  SHF.R.S32.HI R9, RZ, 0x1f, R52 ;  /* 0x0000001fff097819 */ /* 0x000fe40000011434 */
[----:B---3--:R-:W-:Y:S01]  /*1680*/  ISETP.GE.AND P2, PT, R55, c[0x0][0x1d4], PT ;  /* 0x0000750037007a0c */ /* 0x008fe20003f46270 */
[----:B------:R-:W-:-:S02]  /*1690*/  IMAD R5, R6, c[0x0][0x1b0], RZ ;  /* 0x00006c0006057a24 */ /* 0x000fc400078e02ff */
[----:B------:R-:W-:Y:S01]  /*16a0*/  IMAD.WIDE.U32 R2, R0, c[0x0][0x1b0], R2 ;  /* 0x00006c0000027a25 */ /* 0x000fe200078e0002 */
[----:B------:R-:W-:-:S03]  /*16b0*/  SEL R10, RZ, 0xffffffff, P2 ;  /* 0xffffffffff0a7807 */ /* 0x000fc60001000000 */
[----:B------:R-:W-:Y:S02]  /*16c0*/  IMAD R12, R0, c[0x0][0x1b4], R5 ;  /* 0x00006d00000c7a24 */ /* 0x000fe400078e0205 */
[----:B------:R-:W-:Y:S02]  /*16d0*/  IMAD R8, R8, c[0x0][0x2c4], R4 ;  /* 0x0000b10008087a24 */ /* 0x000fe400078e0204 */
[----:B------:R-:W-:Y:S02]  /*16e0*/  IMAD R0, R9, c[0x0][0x1e0], RZ ;  /* 0x0000780009007a24 */ /* 0x000fe400078e02ff */
[----:B----4-:R-:W-:-:S04]  /*16f0*/  IMAD.WIDE.U32 R6, R52, c[0x0][0x1e0], R58 ;  /* 0x0000780034067a25 */ /* 0x010fc800078e003a */
[----:B------:R-:W-:Y:S02]  /*1700*/  IMAD R0, R52, c[0x0][0x1e4], R0 ;  /* 0x0000790034007a24 */ /* 0x000fe400078e0200 */
[----:B------:R-:W-:Y:S01]  /*1710*/  IMAD.SHL.U32 R14, R10, 0x2, RZ ;  /* 0x000000020a0e7824 */ /* 0x000fe200078e00ff */
[----:B------:R-:W-:Y:S01]  /*1720*/  SHF.R.S32.HI R10, RZ, 0x1f, R8 ;  /* 0x0000001fff0a7819 */ /* 0x000fe20000011408 */
[----:B------:R-:W-:Y:S01]  /*1730*/  IMAD R9, R9, c[0x0][0x208], RZ ;  /* 0x0000820009097a24 */ /* 0x000fe200078e02ff */
[----:B------:R-:W-:Y:S01]  /*1740*/  IADD3 R7, R7, R0, RZ ;  /* 0x0000000007077210 */ /* 0x000fe20007ffe0ff */
[----:B------:R-:W-:Y:S01]  /*1750*/  IMAD.WIDE.U32 R4, R52, c[0x0][0x208], R58 ;  /* 0x0000820034047a25 */ /* 0x000fe200078e003a */
[----:B------:R-:W-:-:S03]  /*1760*/  IADD3 R3, R3, R12, RZ ;  /* 0x0000000c03037210 */ /* 0x000fc60007ffe0ff */
[----:B------:R-:W-:Y:S02]  /*1770*/  IMAD R9, R52, c[0x0][0x20c], R9 ;  /* 0x0000830034097a24 */ /* 0x000fe400078e0209 */
[----:B------:R-:W-:Y:S02]  /*1780*/  IMAD R0, R10, c[0x0][0x1a8], RZ ;  /* 0x00006a000a007a24 */ /* 0x000fe400078e02ff */
[----:B------:R-:W-:Y:S02]  /*1790*/  IMAD.IADD R5, R5, 0x1, R9 ;  /* 0x0000000105057824 */ /* 0x000fe400078e0209 */
[C---:B------:R-:W-:Y:S02]  /*17a0*/  IMAD R12, R8.reuse, c[0x0][0x1ac], R0 ;  /* 0x00006b00080c7a24 */ /* 0x040fe400078e0200 */
[----:B------:R-:W-:Y:S01]  /*17b0*/  IMAD.WIDE.U32 R8, R8, c[0x0][0x1a8], R2 ;  /* 0x00006a0008087a25 */ /* 0x000fe200078e0002 */
[----:B------:R-:W-:-:S03]  /*17c0*/  ISETP.GE.AND P1, PT, R58, c[0x0][0x1d4], PT ;  /* 0x000075003a007a0c */ /* 0x000fc60003f26270 */
[C---:B------:R-:W-:Y:S02]  /*17d0*/  IMAD R2, R13.reuse, c[0x0][0x210], RZ ;  /* 0x000084000d027a24 */ /* 0x040fe400078e02ff */
[----:B------:R-:W-:Y:S02]  /*17e0*/  IMAD R0, R13, c[0x0][0x1e8], RZ ;  /* 0x00007a000d007a24 */ /* 0x000fe400078e02ff */
[C---:B------:R-:W-:Y:S02]  /*17f0*/  IMAD R2, R60.reuse, c[0x0][0x214], R2 ;  /* 0x000085003c027a24 */ /* 0x040fe400078e0202 */
[----:B------:R-:W-:Y:S01]  /*1800*/  IMAD.WIDE.U32 R4, R60, c[0x0][0x210], R4 ;  /* 0x000084003c047a25 */ /* 0x000fe200078e0004 */
[----:B------:R-:W-:Y:S02]  /*1810*/  @P2 LOP3.LUT R62, R62, 0x1, RZ, 0xfc, !PT ;  /* 0x000000013e3e2812 */ /* 0x000fe400078efcff */
[----:B------:R-:W-:Y:S01]  /*1820*/  @P0 SHF.R.S32.HI R3, RZ, 0x1f, R16 ;  /* 0x0000001fff030819 */ /* 0x000fe20000011410 */
[C---:B------:R-:W-:Y:S01]  /*1830*/  IMAD R0, R60.reuse, c[0x0][0x1ec], R0 ;  /* 0x00007b003c007a24 */ /* 0x040fe200078e0200 */
[----:B------:R-:W-:Y:S01]  /*1840*/  @!P0 MOV R3, R15 ;  /* 0x0000000f00038202 */ /* 0x000fe20000000f00 */
[----:B------:R-:W-:Y:S01]  /*1850*/  IMAD.WIDE.U32 R6, R60, c[0x0][0x1e8], R6 ;  /* 0x00007a003c067a25 */ /* 0x000fe200078e0006 */
[----:B------:R-:W-:-:S02]  /*1860*/  IADD3 R5, R5, R2, RZ ;  /* 0x0000000205057210 */ /* 0x000fc40007ffe0ff */
[----:B------:R-:W-:Y:S01]  /*1870*/  LOP3.LUT R62, R62, 0xfffffffd, RZ, 0xc0, !PT ;  /* 0xfffffffd3e3e7812 */ /* 0x000fe200078ec0ff */
[----:B------:R-:W-:Y:S01]  /*1880*/  IMAD.IADD R7, R7, 0x1, R0 ;  /* 0x0000000107077824 */ /* 0x000fe200078e0200 */
[----:B------:R-:W-:Y:S01]  /*1890*/  @P0 MOV R2, R16 ;  /* 0x0000001000020202 */ /* 0x000fe20000000f00 */
[----:B------:R-:W-:Y:S02]  /*18a0*/  @!P0 IMAD.MOV.U32 R2, RZ, RZ, R56 ;  /* 0x000000ffff028224 */ /* 0x000fe400078e0038 */
[C---:B------:R-:W-:Y:S01]  /*18b0*/  IMAD R0, R3.reuse, c[0x0][0x1f0], RZ ;  /* 0x00007c0003007a24 */ /* 0x040fe200078e02ff */
[----:B------:R-:W-:Y:S01]  /*18c0*/  @P1 LOP3.LUT R62, R62, 0x2, RZ, 0xfc, !PT ;  /* 0x000000023e3e1812 */ /* 0x000fe200078efcff */
[----:B------:R-:W-:Y:S02]  /*18d0*/  IMAD R3, R3, c[0x0][0x218], RZ ;  /* 0x0000860003037a24 */ /* 0x000fe400078e02ff */
[----:B------:R-:W-:-:S04]  /*18e0*/  IMAD.WIDE.U32 R6, R2, c[0x0][0x1f0], R6 ;  /* 0x00007c0002067a25 */ /* 0x000fc800078e0006 */
[C---:B------:R-:W-:Y:S01]  /*18f0*/  IMAD.WIDE.U32 R4, R2.reuse, c[0x0][0x218], R4 ;  /* 0x0000860002047a25 */ /* 0x040fe200078e0004 */
[----:B------:R-:W-:Y:S03]  /*1900*/  STL [R1], R62 ;  /* 0x0000003e01007387 */ /* 0x000fe60000100800 */
[C---:B------:R-:W-:Y:S02]  /*1910*/  IMAD R0, R2.reuse, c[0x0][0x1f4], R0 ;  /* 0x00007d0002007a24 */ /* 0x040fe400078e0200 */
[----:B------:R-:W-:Y:S01]  /*1920*/  IMAD R2, R2, c[0x0][0x21c], R3 ;  /* 0x0000870002027a24 */ /* 0x000fe200078e0203 */
[----:B------:R1:W-:Y:S04]  /*1930*/  STL.64 [R1+0x20], R6 ;  /* 0x0000200601007387 */ /* 0x0003e80000100a00 */
[----:B------:R2:W-:Y:S01]  /*1940*/  STL.64 [R1+0x28], R4 ;  /* 0x0000280401007387 */ /* 0x0005e20000100a00 */
[----:B------:R-:W-:-:S02]  /*1950*/  SEL R11, RZ, 0x1, P1 ;  /* 0x00000001ff0b7807 */ /* 0x000fc40000800000 */
[----:B-----5:R-:W-:Y:S02]  /*1960*/  ISETP.GE.AND P6, PT, R18, c[0x0][0x1d4], PT ;  /* 0x0000750012007a0c */ /* 0x020fe40003fc6270 */
[----:B------:R-:W-:Y:S02]  /*1970*/  ISETP.GE.AND P5, PT, R17, c[0x0][0x1d4], PT ;  /* 0x0000750011007a0c */ /* 0x000fe40003fa6270 */
[----:B-1----:R-:W-:Y:S02]  /*1980*/  IADD3 R6, R7, R0, RZ ;  /* 0x0000000007067210 */ /* 0x002fe40007ffe0ff */
[----:B------:R-:W-:-:S03]  /*1990*/  IADD3 R0, R5, R2, RZ ;  /* 0x0000000205007210 */ /* 0x000fc60007ffe0ff */
[----:B------:R2:W-:Y:S04]  /*19a0*/  STL [R1+0x18], R6 ;  /* 0x0000180601007387 */ /* 0x0005e80000100800 */
[----:B------:R2:W-:Y:S01]  /*19b0*/  STL [R1+0x30], R0 ;  /* 0x0000300001007387 */ /* 0x0005e20000100800 */
[----:B------:R-:W-:Y:S01]  /*19c0*/  LOP3.LUT R20, R14, 0x2, R11, 0xe2, !PT ;  /* 0x000000020e147812 */ /* 0x000fe200078ee20b */
[----:B------:R-:W-:Y:S01]  /*19d0*/  IMAD.IADD R12, R9, 0x1, R12 ;  /* 0x00000001090c7824 */ /* 0x000fe200078e020c */
[----:B------:R-:W-:Y:S02]  /*19e0*/  SEL R11, RZ, 0x4, P6 ;  /* 0x00000004ff0b7807 */ /* 0x000fe40003000000 */
[----:B------:R-:W-:Y:S02]  /*19f0*/  SEL R10, RZ, 0x8, P5 ;  /* 0x00000008ff0a7807 */ /* 0x000fe40002800000 */
[----:B------:R-:W-:-:S02]  /*1a00*/  LEA R14, P1, R8, c[0x0][0x160], 0x1 ;  /* 0x00005800080e7a11 */ /* 0x000fc400078208ff */
[----:B------:R-:W-:Y:S01]  /*1a10*/  ISETP.GE.AND P0, PT, R55, c[0x0][0x198], PT ;  /* 0x0000660037007a0c */ /* 0x000fe20003f06270 */
[----:B------:R-:W-:Y:S01]  /*1a20*/  IMAD.IADD R3, R52, 0x1, R54 ;  /* 0x0000000134037824 */ /* 0x000fe200078e0236 */
[----:B------:R-:W-:Y:S02]  /*1a30*/  LOP3.LUT R20, R10, R20, R11, 0xfe, !PT ;  /* 0x000000140a147212 */ /* 0x000fe400078efe0b */
[----:B------:R-:W-:Y:S02]  /*1a40*/  LEA.HI.X R12, R8, c[0x0][0x164], R12, 0x1, P1 ;  /* 0x00005900080c7a11 */ /* 0x000fe400008f0c0c */
[----:B------:R-:W-:Y:S02]  /*1a50*/  ISETP.GE.AND P2, PT, R58, c[0x0][0x198], PT ;  /* 0x000066003a007a0c */ /* 0x000fe40003f46270 */
[----:B------:R-:W-:Y:S02]  /*1a60*/  P2R R13, PR, RZ, 0x1 ;  /* 0x00000001ff0d7803 */ /* 0x000fe40000000000 */
[----:B------:R-:W-:-:S02]  /*1a70*/  ISETP.GE.AND P4, PT, R18, c[0x0][0x198], PT ;  /* 0x0000660012007a0c */ /* 0x000fc40003f86270 */
[----:B------:R-:W-:Y:S01]  /*1a80*/  ISETP.GE.AND P3, PT, R17, c[0x0][0x198], PT ;  /* 0x0000660011007a0c */ /* 0x000fe20003f66270 */
[----:B------:R-:W-:Y:S10]  /*1a90*/  BRA.DIV ~URZ, `(.L_x_1204) ;  /* 0x00011f027f007947 */ /* 0x000ff4000b800000 */
[----:B------:R1:W3:Y:S02]  /*1aa0*/  SHFL.IDX PT, R2, R12, RZ, 0x181f ;  /* 0x00181fff0c027589 */ /* 0x0002e400000e0000 */
.L_x_1254:
[----:B------:R-:W-:Y:S05]  /*1ab0*/  BRA.DIV ~URZ, `(.L_x_1205) ;  /* 0x00011f527f007947 */ /* 0x000fea000b800000 */
[----:B--2---:R2:W4:Y:S02]  /*1ac0*/  SHFL.IDX PT, R0, R14, RZ, 0x181f ;  /* 0x00181fff0e007589 */ /* 0x00452400000e0000 */
.L_x_1255:
        /* <DEDUP_REMOVED lines=12> */
[----:B------:R-:W-:-:S02]  /*1b90*/  ISETP.NE.AND P1, PT, R13, RZ, PT ;  /* 0x000000ff0d00720c */ /* 0x000fc40003f25270 */
[----:B-----5:R-:W-:-:S04]  /*1ba0*/  LEA R10, P0, R8, R0, 0x1 ;  /* 0x00000000080a7211 */ /* 0x020fc800078008ff */
[----:B------:R-:W-:Y:S02]  /*1bb0*/  LEA.HI.X R11, R8, R2, R9, 0x1, P0 ;  /* 0x00000002080b7211 */ /* 0x000fe400000f0c09 */
[----:B--2---:R-:W-:-:S03]  /*1bc0*/  LEA R8, P0, R6, R0, 0x1 ;  /* 0x0000000006087211 */ /* 0x004fc600078008ff */
[----:B------:R-:W-:Y:S01]  /*1bd0*/  @!PT LDS RZ, [RZ] ;  /* 0x00000000fffff984 */ /* 0x000fe20000000800 */
[----:B------:R-:W-:Y:S01]  /*1be0*/  @!PT LDS RZ, [RZ] ;  /* 0x00000000fffff984 */ /* 0x000fe20000000800 */
[----:B------:R-:W-:Y:S01]  /*1bf0*/  @!PT LDS RZ, [RZ] ;  /* 0x00000000fffff984 */ /* 0x000fe20000000800 */
[----:B------:R2:W-:Y:S01]  /*1c00*/  LDGSTS.E.BYPASS.LTC128B.128 [R251+0x18100], [R10.64], !P2 ;  /* 0x181000000afb7fae */ /* 0x0005e2000d101d48 */
[----:B----4-:R-:W-:Y:S02]  /*1c10*/  LEA.HI.X R9, R6, R2, R7, 0x1, P0 ;  /* 0x0000000206097211 */ /* 0x010fe400000f0c07 */
[----:B---3--:R-:W-:-:S03]  /*1c20*/  LEA R6, P0, R4, R0, 0x1 ;  /* 0x0000000004067211 */ /* 0x008fc600078008ff */
[----:B------:R2:W-:Y:S01]  /*1c30*/  LDGSTS.E.BYPASS.LTC128B.128 [R251+0x1c100], [R8.64], !P1 ;  /* 0x1c10000008fb7fae */ /* 0x0005e2000c901d48 */
[----:B------:R-:W-:Y:S02]  /*1c40*/  LEA.HI.X R7, R4, R2, R5, 0x1, P0 ;  /* 0x0000000204077211 */ /* 0x000fe400000f0c05 */
[----:B------:R-:W-:-:S03]  /*1c50*/  LEA R4, P0, R16, R0, 0x1 ;  /* 0x0000000010047211 */ /* 0x000fc600078008ff */
[----:B------:R2:W-:Y:S01]  /*1c60*/  LDGSTS.E.BYPASS.LTC128B.128 [R251+0x20100], [R6.64], !P4 ;  /* 0x2010000006fb7fae */ /* 0x0005e2000e101d48 */
[----:B------:R-:W-:-:S05]  /*1c70*/  LEA.HI.X R5, R16, R2, R17, 0x1, P0 ;  /* 0x0000000210057211 */ /* 0x000fca00000f0c11 */
[----:B------:R2:W-:Y:S04]  /*1c80*/  LDGSTS.E.BYPASS.LTC128B.128 [R251+0x24100], [R4.64], !P3 ;  /* 0x2410000004fb7fae */ /* 0x0005e8000d901d48 */
.L_x_1207:
[----:B------:R-:W-:Y:S05]  /*1c90*/  BSYNC B0 ;  /* 0x0000000000007941 */ /* 0x000fea0003800000 */
.L_x_1206:
[----:B------:R-:W-:Y:S05]  /*1ca0*/  BRA.DIV ~URZ, `(.L_x_1208) ;  /* 0x00011dc27f007947 */ /* 0x000fea000b800000 */
[----:B---3--:R3:W1:Y:S04]  /*1cb0*/  SHFL.IDX PT, R2, R12, 0x1, 0x181f ;  /* 0x00381f000c027f89 */ /* 0x00866800000e0000 */
[----:B----4-:R3:W4:Y:S02]  /*1cc0*/  SHFL.IDX PT, R0, R14, 0x1, 0x181f ;  /* 0x00381f000e007f89 */ /* 0x01072400000e0000 */
.L_x_1256:
[----:B--2---:R-:W-:Y:S01]  /*1cd0*/  IADD3 R4, R3, 0x20, RZ ;  /* 0x0000002003047810 */ /* 0x004fe20007ffe0ff */
[----:B------:R-:W-:Y:S03]  /*1ce0*/  BSSY B0, `(.L_x_1209) ;  /* 0x000001a000007945 */ /* 0x000fe60003800000 */
[----:B------:R-:W-:-:S13]  /*1cf0*/  ISETP.GE.AND P0, PT, R4, R15, PT ;  /* 0x0000000f0400720c */ /* 0x000fda0003f06270 */
[----:B------:R-:W-:Y:S05]  /*1d00*/  @P0 BRA `(.L_x_1210) ;  /* 0x0000017000000947 */ /* 0x000fea0003800000 */
[----:B------:R-:W2:Y:S04]  /*1d10*/  LDL.64 R8, [R1+0x38] ;  /* 0x0000380001087983 */ /* 0x000ea80000100a00 */
[----:B------:R-:W5:Y:S04]  /*1d20*/  LDL R6, [R1+0x40] ;  /* 0x0000400001067983 */ /* 0x000f680000100800 */
[----:B---3--:R-:W3:Y:S04]  /*1d30*/  LDL R7, [R1+0x64] ;  /* 0x0000640001077983 */ /* 0x008ee80000100800 */
[----:B----4-:R-:W4:Y:S04]  /*1d40*/  LDL R5, [R1+0x34] ;  /* 0x0000340001057983 */ /* 0x010f280000100800 */
[----:B------:R-:W4:Y:S04]  /*1d50*/  LDL R18, [R1+0x60] ;  /* 0x0000600001127983 */ /* 0x000f280000100800 */
[----:B------:R-:W4:Y:S04]  /*1d60*/  LDL R16, [R1+0x44] ;  /* 0x0000440001107983 */ /* 0x000f280000100800 */
[----:B------:R-:W4:Y:S01]  /*1d70*/  LDL R17, [R1+0x5c] ;  /* 0x00005c0001117983 */ /* 0x000f220000100800 */
[----:B------:R-:W-:-:S02]  /*1d80*/  ISETP.NE.AND P1, PT, R13, RZ, PT ;  /* 0x000000ff0d00720c */ /* 0x000fc40003f25270 */
[----:B--2---:R-:W-:-:S04]  /*1d90*/  LEA R10, P0, R8, R0, 0x1 ;  /* 0x00000000080a7211 */ /* 0x004fc800078008ff */
[----:B-1----:R-:W-:Y:S02]  /*1da0*/  LEA.HI.X R11, R8, R2, R9, 0x1, P0 ;  /* 0x00000002080b7211 */ /* 0x002fe400000f0c09 */
[----:B-----5:R-:W-:-:S03]  /*1db0*/  LEA R8, P0, R6, R0, 0x1 ;  /* 0x0000000006087211 */ /* 0x020fc600078008ff */
[----:B------:R-:W-:Y:S01]  /*1dc0*/  @!PT LDS RZ, [RZ] ;  /* 0x00000000fffff984 */ /* 0x000fe20000000800 */
[----:B------:R-:W-:Y:S01]  /*1dd0*/  @!PT LDS RZ, [RZ] ;  /* 0x00000000fffff984 */ /* 0x000fe20000000800 */
[----:B------:R-:W-:Y:S01]  /*1de0*/  @!PT LDS RZ, [RZ] ;  /* 0x00000000fffff984 */ /* 0x000fe20000000800 */
[----:B------:R1:W-:Y:S01]  /*1df0*/  LDGSTS.E.BYPASS.LTC128B.128 [R251+0x19100], [R10.64], !P2 ;  /* 0x191000000afb7fae */ /* 0x0003e2000d101d48 */
[----:B---3--:R-:W-:Y:S02]  /*1e00*/  LEA.HI.X R9, R6, R2, R7, 0x1, P0 ;  /* 0x0000000206097211 */ /* 0x008fe400000f0c07 */
[----:B----4-:R-:W-:-:S03]  /*1e10*/  LEA R6, P0, R5, R0, 0x1 ;  /* 0x0000000005067211 */ /* 0x010fc600078008ff */
[----:B------:R1:W-:Y:S01]  /*1e20*/  LDGSTS.E.BYPASS.LTC128B.128 [R251+0x1d100], [R8.64], !P1 ;  /* 0x1d10000008fb7fae */ /* 0x0003e2000c901d48 */
[----:B------:R-:W-:Y:S02]  /*1e30*/  LEA.HI.X R7, R5, R2, R18, 0x1, P0 ;  /* 0x0000000205077211 */ /* 0x000fe400000f0c12 */
[----:B------:R-:W-:-:S03]  /*1e40*/  LEA R4, P0, R16, R0, 0x1 ;  /* 0x0000000010047211 */ /* 0x000fc600078008ff */
[----:B------:R1:W-:Y:S01]  /*1e50*/  LDGSTS.E.BYPASS.LTC128B.128 [R251+0x21100], [R6.64], !P4 ;  /* 0x2110000006fb7fae */ /* 0x0003e2000e101d48 */
[----:B------:R-:W-:-:S05]  /*1e60*/  LEA.HI.X R5, R16, R2, R17, 0x1, P0 ;  /* 0x0000000210057211 */ /* 0x000fca00000f0c11 */
[----:B------:R1:W-:Y:S04]  /*1e70*/  LDGSTS.E.BYPASS.LTC128B.128 [R251+0x25100], [R4.64], !P3 ;  /* 0x2510000004fb7fae */ /* 0x0003e8000d901d48 */
.L_x_1210:
[----:B------:R-:W-:Y:S05]  /*1e80*/  BSYNC B0 ;  /* 0x0000000000007941 */ /* 0x000fea0003800000 */
.L_x_1209:
[----:B------:R-:W-:Y:S05]  /*1e90*/  BRA.DIV ~URZ, `(.L_x_1211) ;  /* 0x00011c927f007947 */ /* 0x000fea000b800000 */
[----:B-1----:R1:W2:Y:S02]  /*1ea0*/  SHFL.IDX PT, R2, R12, 0x2, 0x181f ;  /* 0x00581f000c027f89 */ /* 0x0022a400000e0000 */
.L_x_1257:
[----:B------:R-:W-:Y:S05]  /*1eb0*/  BRA.DIV ~URZ, `(.L_x_1212) ;  /* 0x00011ce27f007947 */ /* 0x000fea000b800000 */
[----:B----4-:R4:W1:Y:S02]  /*1ec0*/  SHFL.IDX PT, R0, R14, 0x2, 0x181f ;  /* 0x00581f000e007f89 */ /* 0x01086400000e0000 */
.L_x_1258:
        /* <DEDUP_REMOVED lines=11> */
[----:B------:R-:W-:-:S02]  /*1f80*/  ISETP.NE.AND P1, PT, R13, RZ, PT ;  /* 0x000000ff0d00720c */ /* 0x000fc40003f25270 */
[----:B-1---5:R-:W-:-:S04]  /*1f90*/  LEA R10, P0, R8, R0, 0x1 ;  /* 0x00000000080a7211 */ /* 0x022fc800078008ff */
[----:B------:R-:W-:Y:S02]  /*1fa0*/  LEA.HI.X R11, R8, R2, R9, 0x1, P0 ;  /* 0x00000002080b7211 */ /* 0x000fe400000f0c09 */
[----:B---3--:R-:W-:-:S03]  /*1fb0*/  LEA R8, P0, R6, R0, 0x1 ;  /* 0x0000000006087211 */ /* 0x008fc600078008ff */
[----:B------:R-:W-:Y:S01]  /*1fc0*/  @!PT LDS RZ, [RZ] ;  /* 0x00000000fffff984 */ /* 0x000fe20000000800 */
[----:B------:R-:W-:Y:S01]  /*1fd0*/  @!PT LDS RZ, [RZ] ;  /* 0x00000000fffff984 */ /* 0x000fe20000000800 */
[----:B------:R-:W-:Y:S01]  /*1fe0*/  @!PT LDS RZ, [RZ] ;  /* 0x00000000fffff984 */ /* 0x000fe20000000800 */
[----:B------:R1:W-:Y:S01]  /*1ff0*/  LDGSTS.E.BYPASS.LTC128B.128 [R251+0x1a100], [R10.64], !P2 ;  /* 0x1a1000000afb7fae */ /* 0x0003e2000d101d48 */
[----:B----4-:R-:W-:Y:S02]  /*2000*/  LEA.HI.X R9, R6, R2, R7, 0x1, P0 ;  /* 0x0000000206097211 */ /* 0x010fe400000f0c07 */
[----:B--2---:R-:W-:-:S03]  /*2010*/  LEA R6, P0, R5, R0, 0x1 ;  /* 0x0000000005067211 */ /* 0x004fc600078008ff */
[----:B------:R1:W-:Y:S01]  /*2020*/  LDGSTS.E.BYPASS.LTC128B.128 [R251+0x1e100], [R8.64], !P1 ;  /* 0x1e10000008fb7fae */ /* 0x0003e2000c901d48 */
[----:B------:R-:W-:Y:S02]  /*2030*/  LEA.HI.X R7, R5, R2, R18, 0x1, P0 ;  /* 0x0000000205077211 */ /* 0x000fe400000f0c12 */
[----:B------:R-:W-:-:S03]  /*2040*/  LEA R4, P0, R16, R0, 0x1 ;  /* 0x0000000010047211 */ /* 0x000fc600078008ff */
[----:B------:R1:W-:Y:S01]  /*2050*/  LDGSTS.E.BYPASS.LTC128B.128 [R251+0x22100], [R6.64], !P4 ;  /* 0x2210000006fb7fae */ /* 0x0003e2000e101d48 */
[----:B------:R-:W-:-:S05]  /*2060*/  LEA.HI.X R5, R16, R2, R17, 0x1, P0 ;  /* 0x0000000210057211 */ /* 0x000fca00000f0c11 */
[----:B------:R1:W-:Y:S04]  /*2070*/  LDGSTS.E.BYPASS.LTC128B.128 [R251+0x26100], [R4.64], !P3 ;  /* 0x2610000004fb7fae */ /* 0x0003e8000d901d48 */
.L_x_1214:
[----:B------:R-:W-:Y:S05]  /*2080*/  BSYNC B0 ;  /* 0x0000000000007941 */ /* 0x000fea0003800000 */
.L_x_1213:
[----:B------:R-:W-:Y:S05]  /*2090*/  BRA.DIV ~URZ, `(.L_x_1215) ;  /* 0x00011b627f007947 */ /* 0x000fea000b800000 */
[----:B--2---:R2:W3:Y:S04]  /*20a0*/  SHFL.IDX PT, R2, R12, 0x3, 0x181f ;  /* 0x00781f000c027f89 */ /* 0x0044e800000e0000 */
[----:B-1----:R2:W1:Y:S02]  /*20b0*/  SHFL.IDX PT, R0, R14, 0x3, 0x181f ;  /* 0x00781f000e007f89 */ /* 0x00246400000e0000 */
.L_x_1259:
[----:B------:R-:W5:Y:S04]  /*20c0*/  LDL.64 R8, [R1+0x38] ;  /* 0x0000380001087983 */ /* 0x000f680000100a00 */
[----:B--2---:R-:W2:Y:S04]  /*20d0*/  LDL R6, [R1+0x40] ;  /* 0x0000400001067983 */ /* 0x004ea80000100800 */
[----:B----4-:R-:W4:Y:S04]  /*20e0*/  LDL R7, [R1+0x64] ;  /* 0x0000640001077983 */ /* 0x010f280000100800 */
[----:B---3--:R-:W3:Y:S04]  /*20f0*/  LDL R12, [R1+0x34] ;  /* 0x00003400010c7983 */ /* 0x008ee80000100800 */
[----:B------:R-:W3:Y:S04]  /*2100*/  LDL R14, [R1+0x60] ;  /* 0x00006000010e7983 */ /* 0x000ee80000100800 */
[----:B------:R-:W3:Y:S04]  /*2110*/  LDL R10, [R1+0x44] ;  /* 0x00004400010a7983 */ /* 0x000ee80000100800 */
[----:B------:R-:W3:Y:S04]  /*2120*/  LDL R11, [R1+0x5c] ;  /* 0x00005c00010b7983 */ /* 0x000ee80000100800 */
[----:B------:R-:W3:Y:S01]  /*2130*/  LDL R126, [R1+0x48] ;  /* 0x00004800017e7983 */ /* 0x000ee20000100800 */
[----:B------:R-:W-:-:S04]  /*2140*/  IADD3 R3, R3, 0x60, RZ ;  /* 0x0000006003037810 */ /* 0x000fc80007ffe0ff */
[----:B------:R-:W-:-:S13]  /*2150*/  ISETP.GE.AND P0, PT, R3, R15, PT ;  /* 0x0000000f0300720c */ /* 0x000fda0003f06270 */
[----:B-1---5:R-:W-:-:S04]  /*2160*/  @!P0 LEA R4, P1, R8, R0, 0x1 ;  /* 0x0000000008048211 */ /* 0x022fc800078208ff */
[----:B------:R-:W-:Y:S02]  /*2170*/  @!P0 LEA.HI.X R5, R8, R2, R9, 0x1, P1 ;  /* 0x0000000208058211 */ /* 0x000fe400008f0c09 */
[----:B--2---:R-:W-:-:S03]  /*2180*/  @!P0 LEA R8, P1, R6, R0, 0x1 ;  /* 0x0000000006088211 */ /* 0x004fc600078208ff */
[----:B------:R-:W-:Y:S01]  /*2190*/  @!PT LDS RZ, [RZ] ;  /* 0x00000000fffff984 */ /* 0x000fe20000000800 */
[----:B------:R-:W-:Y:S01]  /*21a0*/  @!PT LDS RZ, [RZ] ;  /* 0x00000000fffff984 */ /* 0x000fe20000000800 */
[----:B------:R-:W-:Y:S01]  /*21b0*/  @!PT LDS RZ, [RZ] ;  /* 0x00000000fffff984 */ /* 0x000fe20000000800 */
[----:B------:R1:W-:Y:S01]  /*21c0*/  @!P0 LDGSTS.E.BYPASS.LTC128B.128 [R251+0x1b100], [R4.64], !P2 ;  /* 0x1b10000004fb8fae */ /* 0x0003e2000d101d48 */
[----:B----4-:R-:W-:Y:S02]  /*21d0*/  @!P0 LEA.HI.X R9, R6, R2, R7, 0x1, P1 ;  /* 0x0000000206098211 */ /* 0x010fe400008f0c07 */
[----:B------:R-:W-:Y:S02]  /*21e0*/  ISETP.NE.AND P2, PT, R13, RZ, PT ;  /* 0x000000ff0d00720c */ /* 0x000fe40003f45270 */
[----:B---3--:R-:W-:-:S04]  /*21f0*/  @!P0 LEA R6, P1, R12, R0, 0x1 ;  /* 0x000000000c068211 */ /* 0x008fc800078208ff */
[----:B------:R-:W-:-:S07]  /*2200*/  @!P0 LEA.HI.X R7, R12, R2, R14, 0x1, P1 ;  /* 0x000000020c078211 */ /* 0x000fce00008f0c0e */
[----:B------:R2:W-:Y:S04]  /*2210*/  @!P0 LDGSTS.E.BYPASS.LTC128B.128 [R251+0x1f100], [R8.64], !P2 ;  /* 0x1f10000008fb8fae */ /* 0x0005e8000d101d48 */
[----:B------:R3:W-:Y:S01]  /*2220*/  @!P0 LDGSTS.E.BYPASS.LTC128B.128 [R251+0x23100], [R6.64], !P4 ;  /* 0x2310000006fb8fae */ /* 0x0007e2000e101d48 */
[----:B-1----:R-:W-:-:S04]  /*2230*/  @!P0 LEA R4, P1, R10, R0, 0x1 ;  /* 0x000000000a048211 */ /* 0x002fc800078208ff */
[----:B------:R-:W-:-:S05]  /*2240*/  @!P0 LEA.HI.X R5, R10, R2, R11, 0x1, P1 ;  /* 0x000000020a058211 */ /* 0x000fca00008f0c0b */
[----:B------:R2:W-:Y:S04]  /*2250*/  @!P0 LDGSTS.E.BYPASS.LTC128B.128 [R251+0x27100], [R4.64], !P3 ;  /* 0x2710000004fb8fae */ /* 0x0005e8000d901d48 */
[----:B------:R-:W0:Y:S01]  /*2260*/  LDGDEPBAR ;  /* 0x00000000000079af */ /* 0x000e220000000000 */
[----:B------:R-:W-:Y:S01]  /*2270*/  WARPSYNC 0xffffffff ;  /* 0xffffffff00007948 */ /* 0x000fe20003800000 */
[----:B---3--:R-:W-:Y:S02]  /*2280*/  IADD3 R6, R126, -0x1, RZ ;  /* 0xffffffff7e067810 */ /* 0x008fe40007ffe0ff */
[----:B------:R-:W3:Y:S04]  /*2290*/  LDL R10, [R1+0x18] ;  /* 0x00001800010a7983 */ /* 0x000ee80000100800 */
[----:B------:R-:W4:Y:S04]  /*22a0*/  LDL.64 R16, [R1+0x20] ;  /* 0x0000200001107983 */ /* 0x000f280000100a00 */
[----:B------:R-:W5:Y:S04]  /*22b0*/  LDL R125, [R1] ;  /* 0x00000000017d7983 */ /* 0x000f680000100800 */
[----:B--2---:R-:W2:Y:S04]  /*22c0*/  LDL R11, [R1+0x30] ;  /* 0x00003000010b7983 */ /* 0x004ea80000100800 */
[----:B------:R-:W2:Y:S04]  /*22d0*/  LDL.64 R12, [R1+0x28] ;  /* 0x00002800010c7983 */ /* 0x000ea80000100a00 */
[----:B------:R-:W1:Y:S01]  /*22e0*/  S2R R18, SR_TID.X ;  /* 0x0000000000127919 */ /* 0x000e620000002100 */
[----:B------:R-:W-:Y:S01]  /*22f0*/  IMAD.MOV.U32 R120, RZ, RZ, -0x60 ;  /* 0xffffffa0ff787424 */ /* 0x000fe200078e00ff */
[----:B------:R-:W-:-:S03]  /*2300*/  SHF.R.S32.HI R8, RZ, 0x1f, R6 ;  /* 0x0000001fff087819 */ /* 0x000fc60000011406 */
[----:B------:R-:W-:Y:S02]  /*2310*/  IMAD R120, R126, R120, 0x60 ;  /* 0x000000607e787424 */ /* 0x000fe400078e0278 */
[----:B------:R-:W-:Y:S01]  /*2320*/  IMAD R2, R8, c[0x0][0x1e0], RZ ;  /* 0x0000780008027a24 */ /* 0x000fe200078e02ff */
[----:B-1----:R-:W-:-:S04]  /*2330*/  SHF.R.S32.HI R14, RZ, 0x1f, R18 ;  /* 0x0000001fff0e7819 */ /* 0x002fc80000011412 */
[----:B------:R-:W-:-:S04]  /*2340*/  LEA.HI R14, R14, R18, RZ, 0x3 ;  /* 0x000000120e0e7211 */ /* 0x000fc800078f18ff */
[----:B------:R-:W-:-:S04]  /*2350*/  SHF.R.S32.HI R14, RZ, 0x3, R14 ;  /* 0x00000003ff0e7819 */ /* 0x000fc8000001140e */
[----:B------:R-:W-:Y:S01]  /*2360*/  IADD3 R0, R120, c[0x0][0x1d0], -R14 ;  /* 0x0000740078007a10 */ /* 0x000fe20007ffe80e */
[----:B------:R-:W-:-:S03]  /*2370*/  IMAD.WIDE.U32 R4, R6, c[0x0][0x1e0], RZ ;  /* 0x0000780006047a25 */ /* 0x000fc600078e00ff */
[----:B------:R-:W-:Y:S01]  /*2380*/  ISETP.GE.AND P0, PT, R0, 0x1, PT ;  /* 0x000000010000780c */ /* 0x000fe20003f06270 */
[----:B------:R-:W-:-:S04]  /*2390*/  IMAD R2, R6, c[0x0][0x1e4], R2 ;  /* 0x0000790006027a24 */ /* 0x000fc800078e0202 */
[----:B------:R-:W-:-:S04]  /*23a0*/  IMAD.IADD R2, R5, 0x1, R2 ;  /* 0x0000000105027824 */ /* 0x000fc800078e0202 */
[----:B------:R-:W-:Y:S02]  /*23b0*/  IMAD R3, R2, 0x60, RZ ;  /* 0x0000006002037824 */ /* 0x000fe400078e02ff */
[----:B------:R-:W-:Y:S02]  /*23c0*/  IMAD.MOV.U32 R121, RZ, RZ, c[0x0][0x1e0] ;  /* 0x00007800ff797624 */ /* 0x000fe400078e00ff */
[----:B------:R-:W-:Y:S02]  /*23d0*/  IMAD.MOV.U32 R124, RZ, RZ, c[0x0][0x1e4] ;  /* 0x00007900ff7c7624 */ /* 0x000fe400078e00ff */
[----:B------:R-:W-:Y:S02]  /*23e0*/  IMAD.MOV.U32 R22, RZ, RZ, c[0x0][0x208] ;  /* 0x00008200ff167624 */ /* 0x000fe400078e00ff */
[----:B------:R-:W-:-:S05]  /*23f0*/  IMAD.MOV.U32 R21, RZ, RZ, 0x6 ;  /* 0x00000006ff157424 */ /* 0x000fca00078e00ff */
[C---:B------:R-:W-:Y:S01]  /*2400*/  SHF.L.U64.HI R21, R22.reuse, R21, c[0x0][0x20c] ;  /* 0x0000830016157619 */ /* 0x040fe20000010215 */
[----:B------:R-:W-:Y:S01]  /*2410*/  IMAD.SHL.U32 R22, R22, 0x40, RZ ;  /* 0x0000004016167824 */ /* 0x000fe200078e00ff */
[----:B------:R-:W-:Y:S01]  /*2420*/  BAR.SYNC.DEFER_BLOCKING 0x0 ;  /* 0x0000000000007b1d */ /* 0x000fe20000010000 */
[----:B------:R-:W-:Y:S01]  /*2430*/  LOP3.LUT P3, RZ, R20, 0x4, RZ, 0xc0, !PT ;  /* 0x0000000414ff7812 */ /* 0x000fe2000786c0ff */
[----:B---3--:R-:W-:Y:S02]  /*2440*/  IMAD.MOV.U32 R123, RZ, RZ, R10 ;  /* 0x000000ffff7b7224 */ /* 0x008fe400078e000a */
[----:B----4-:R-:W-:-:S04]  /*2450*/  IMAD.MOV.U32 R122, RZ, RZ, R16 ;  /* 0x000000ffff7a7224 */ /* 0x010fc800078e0010 */
[----:B------:R-:W-:Y:S01]  /*2460*/  IMAD.WIDE.U32 R4, R4, 0x60, R122 ;  /* 0x0000006004047825 */ /* 0x000fe200078e007a */
[----:B-----5:R-:W-:-:S03]  /*2470*/  LOP3.LUT P4, RZ, R125, 0x2, RZ, 0xc0, !PT ;  /* 0x000000027dff7812 */ /* 0x020fc6000788c0ff */
[----:B------:R-:W-:Y:S01]  /*2480*/  IMAD.IADD R5, R5, 0x1, R3 ;  /* 0x0000000105057824 */ /* 0x000fe200078e0203 */
[C---:B------:R-:W-:Y:S02]  /*2490*/  @P0 LEA R2, P1, R4.reuse, c[0x0][0x1c8], 0x1 ;  /* 0x0000720004020a11 */ /* 0x040fe400078208ff */
[----:B------:R-:W-:Y:S02]  /*24a0*/  LOP3.LUT P2, RZ, R125, 0x1, RZ, 0xc0, !PT ;  /* 0x000000017dff7812 */ /* 0x000fe4000784c0ff */
[----:B------:R-:W-:Y:S02]  /*24b0*/  @P0 LEA.HI.X R3, R4, c[0x0][0x1cc], R5, 0x1, P1 ;  /* 0x0000730004030a11 */ /* 0x000fe400008f0c05 */
[----:B------:R-:W-:-:S03]  /*24c0*/  ISETP.GE.AND P1, PT, R0, 0x21, PT ;  /* 0x000000210000780c */ /* 0x000fc60003f26270 */
[----:B------:R-:W-:Y:S01]  /*24d0*/  @!PT LDS RZ, [RZ] ;  /* 0x00000000fffff984 */ /* 0x000fe20000000800 */
[----:B------:R-:W-:Y:S01]  /*24e0*/  @!PT LDS RZ, [RZ] ;  /* 0x00000000fffff984 */ /* 0x000fe20000000800 */
[----:B------:R-:W-:Y:S01]  /*24f0*/  @!PT LDS RZ, [RZ] ;  /* 0x00000000fffff984 */ /* 0x000fe20000000800 */
[----:B------:R1:W-:Y:S06]  /*2500*/  @P0 LDGSTS.E.BYPASS.LTC128B.128 [R251+0xc100], [R2.64], !P4 ;  /* 0x0c10000002fb0fae */ /* 0x0003ec000e101d48 */
[----:B------:R1:W-:Y:S04]  /*2510*/  @P0 LDGSTS.E.BYPASS.LTC128B.128 [R251+0xf100], [R2.64+0x80], !P2 ;  /* 0x0f10008002fb0fae */ /* 0x0003e8000d101d48 */
[----:B------:R1:W-:Y:S04]  /*2520*/  @P0 LDGSTS.E.BYPASS.LTC128B.128 [R251+0x12100], [R2.64+0x100], !P6 ;  /* 0x1210010002fb0fae */ /* 0x0003e8000f101d48 */
[----:B------:R1:W-:Y:S01]  /*2530*/  @P0 LDGSTS.E.BYPASS.LTC128B.128 [R251+0x15100], [R2.64+0x180], !P5 ;  /* 0x1510018002fb0fae */ /* 0x0003e2000e901d48 */
[----:B------:R-:W-:-:S02]  /*2540*/  IMAD R10, R8, c[0x0][0x208], RZ ;  /* 0x00008200080a7a24 */ /* 0x000fc400078e02ff */
[----:B------:R-:W-:-:S04]  /*2550*/  IMAD.WIDE.U32 R8, R6, c[0x0][0x208], RZ ;  /* 0x0000820006087a25 */ /* 0x000fc800078e00ff */
[----:B------:R-:W-:Y:S02]  /*2560*/  IMAD R10, R6, c[0x0][0x20c], R10 ;  /* 0x00008300060a7a24 */ /* 0x000fe400078e020a */
[----:B--2---:R-:W-:Y:S01]  /*2570*/  IMAD.MOV.U32 R6, RZ, RZ, R12 ;  /* 0x000000ffff067224 */ /* 0x004fe200078e000c */
[----:B-1----:R-:W-:-:S04]  /*2580*/  @P1 LEA R3, P0, R121, R4, 0x5 ;  /* 0x0000000479031211 */ /* 0x002fc800078028ff */
[----:B------:R-:W-:Y:S02]  /*2590*/  @P1 LEA.HI.X R7, R121, R5, R124, 0x5, P0 ;  /* 0x0000000579071211 */ /* 0x000fe400000f2c7c */
[----:B------:R-:W-:-:S04]  /*25a0*/  @P1 LEA R2, P0, R3, c[0x0][0x1c8], 0x1 ;  /* 0x0000720003021a11 */ /* 0x000fc800078008ff */
[----:B------:R-:W-:Y:S02]  /*25b0*/  @P1 LEA.HI.X R3, R3, c[0x0][0x1cc], R7, 0x1, P0 ;  /* 0x0000730003031a11 */ /* 0x000fe400000f0c07 */
[----:B------:R-:W-:Y:S01]  /*25c0*/  ISETP.GE.AND P0, PT, R0, 0x41, PT ;  /* 0x000000410000780c */ /* 0x000fe20003f06270 */
[----:B------:R-:W-:Y:S02]  /*25d0*/  IMAD.MOV.U32 R7, RZ, RZ, R11 ;  /* 0x000000ffff077224 */ /* 0x000fe400078e000b */
[----:B------:R-:W-:Y:S01]  /*25e0*/  IMAD.IADD R9, R9, 0x1, R10 ;  /* 0x0000000109097824 */ /* 0x000fe200078e020a */
[----:B------:R1:W-:Y:S01]  /*25f0*/  @P1 LDGSTS.E.BYPASS.LTC128B.128 [R251+0xd100], [R2.64], !P4 ;  /* 0x0d10000002fb1fae */ /* 0x0003e2000e101d48 */
[----:B------:R-:W-:-:S03]  /*2600*/  IMAD.WIDE.U32 R10, R121, 0x40, RZ ;  /* 0x00000040790a7825 */ /* 0x000fc600078e00ff */
[----:B------:R1:W-:Y:S01]  /*2610*/  @P1 LDGSTS.E.BYPASS.LTC128B.128 [R251+0x10100], [R2.64+0x80], !P2 ;  /* 0x1010008002fb1fae */ /* 0x0003e2000d101d48 */
[----:B------:R-:W-:-:S03]  /*2620*/  IMAD.WIDE.U32 R6, R8, 0x60, R6 ;  /* 0x0000006008067825 */ /* 0x000fc600078e0006 */
[----:B------:R1:W-:Y:S04]  /*2630*/  @P1 LDGSTS.E.BYPASS.LTC128B.128 [R251+0x13100], [R2.64+0x100], !P6 ;  /* 0x1310010002fb1fae */ /* 0x0003e8000f101d48 */
[----:B------:R1:W-:Y:S01]  /*2640*/  @P1 LDGSTS.E.BYPASS.LTC128B.128 [R251+0x16100], [R2.64+0x180], !P5 ;  /* 0x1610018002fb1fae */ /* 0x0003e2000e901d48 */
[----:B------:R-:W-:Y:S01]  /*2650*/  @P0 IADD3 R8, P1, R4, R10, RZ ;  /* 0x0000000a04080210 */ /* 0x000fe20007f3e0ff */
[----:B-1----:R-:W-:Y:S02]  /*2660*/  IMAD.SHL.U32 R2, R124, 0x40, RZ ;  /* 0x000000407c027824 */ /* 0x002fe400078e00ff */
[----:B------:R-:W-:-:S03]  /*2670*/  IMAD R3, R9, 0x60, RZ ;  /* 0x0000006009037824 */ /* 0x000fc600078e02ff */
[----:B------:R-:W-:Y:S01]  /*2680*/  @P0 IADD3.X R5, R5, R11, R2, P1, !PT ;  /* 0x0000000b05050210 */ /* 0x000fe20000ffe402 */
[----:B------:R-:W-:Y:S01]  /*2690*/  IMAD.IADD R3, R7, 0x1, R3 ;  /* 0x0000000107037824 */ /* 0x000fe200078e0203 */
[----:B------:R-:W-:-:S04]  /*26a0*/  LEA R2, P1, R6, c[0x0][0x1f8], 0x1 ;  /* 0x00007e0006027a11 */ /* 0x000fc800078208ff */
[----:B------:R-:W-:Y:S02]  /*26b0*/  LEA.HI.X R3, R6, c[0x0][0x1fc], R3, 0x1, P1 ;  /* 0x00007f0006037a11 */ /* 0x000fe400008f0c03 */
[----:B------:R-:W-:-:S04]  /*26c0*/  @P0 LEA R4, P1, R8, c[0x0][0x1c8], 0x1 ;  /* 0x0000720008040a11 */ /* 0x000fc800078208ff */
[----:B------:R-:W-:-:S05]  /*26d0*/  @P0 LEA.HI.X R5, R8, c[0x0][0x1cc], R5, 0x1, P1 ;  /* 0x0000730008050a11 */ /* 0x000fca00008f0c05 */
[----:B------:R1:W-:Y:S04]  /*26e0*/  @P0 LDGSTS.E.BYPASS.LTC128B.128 [R251+0xe100], [R4.64], !P4 ;  /* 0x0e10000004fb0fae */ /* 0x0003e8000e101d48 */
[----:B------:R1:W-:Y:S04]  /*26f0*/  @P0 LDGSTS.E.BYPASS.LTC128B.128 [R251+0x11100], [R4.64+0x80], !P2 ;  /* 0x1110008004fb0fae */ /* 0x0003e8000d101d48 */
[----:B------:R1:W-:Y:S04]  /*2700*/  @P0 LDGSTS.E.BYPASS.LTC128B.128 [R251+0x14100], [R4.64+0x100], !P6 ;  /* 0x1410010004fb0fae */ /* 0x0003e8000f101d48 */
[----:B------:R1:W-:Y:S04]  /*2710*/  @P0 LDGSTS.E.BYPASS.LTC128B.128 [R251+0x17100], [R4.64+0x180], !P5 ;  /* 0x1710018004fb0fae */ /* 0x0003e8000e901d48 */
[----:B------:R-:W0:Y:S01]  /*2720*/  LDGDEPBAR ;  /* 0x00000000000079af */ /* 0x000e220000000000 */
[----:B------:R-:W-:-:S04]  /*2730*/  IADD3 R18, P1, P0, R22, 0x80, R2 ;  /* 0x0000008016127810 */ /* 0x000fc8000783e002 */
[----:B------:R-:W-:Y:S02]  /*2740*/  IADD3.X R19, R21, RZ, R3, P1, P0 ;  /* 0x000000ff15137210 */ /* 0x000fe40000fe0403 */
[----:B------:R-:W-:-:S04]  /*2750*/  IADD3 R16, P1, P0, R22, 0x100, R2 ;  /* 0x0000010016107810 */ /* 0x000fc8000783e002 */
[----:B------:R-:W-:Y:S02]  /*2760*/  IADD3.X R17, R21, RZ, R3, P1, P0 ;  /* 0x000000ff15117210 */ /* 0x000fe40000fe0403 */
[----:B------:R-:W-:Y:S01]  /*2770*/  IADD3 R14, P1, P0, R22, 0x180, R2 ;  /* 0x00000180160e7810 */ /* 0x000fe2000783e002 */
[----:B------:R-:W-:-:S04]  /*2780*/  DEPBAR.LE SB0, 0x1 ;  /* 0x000080400000791a */ /* 0x000fc80000000000 */
[----:B------:R-:W-:-:S04]  /*2790*/  DEPBAR.LE SB0, 0x0 ;  /* 0x000080000000791a */ /* 0x000fc80000000000 */
[----:B------:R-:W-:Y:S01]  /*27a0*/  BAR.SYNC.DEFER_BLOCKING 0x0 ;  /* 0x0000000000007b1d */ /* 0x000fe20000010000 */
[----:B-1----:R-:W-:Y:S02]  /*27b0*/  LOP3.LUT R4, R20, 0x1, RZ, 0xc0, !PT ;  /* 0x0000000114047812 */ /* 0x002fe400078ec0ff */
[----:B------:R-:W-:Y:S02]  /*27c0*/  IADD3.X R15, R21, RZ, R3, P1, P0 ;  /* 0x000000ff150f7210 */ /* 0x000fe40000fe0403 */
[----:B------:R-:W-:-:S04]  /*27d0*/  ISETP.NE.U32.AND P1, PT, R4, 0x1, PT ;  /* 0x000000010400780c */ /* 0x000fc80003f25070 */
[----:B------:R-:W-:Y:S02]  /*27e0*/  ISETP.LT.OR P0, PT, R0, 0x1, P1 ;  /* 0x000000010000780c */ /* 0x000fe40000f01670 */
[----:B------:R-:W-:Y:S01]  /*27f0*/  LOP3.LUT P4, RZ, R20, 0x2, RZ, 0xc0, !PT ;  /* 0x0000000214ff7812 */ /* 0x000fe2000788c0ff */
[----:B------:R-:W-:Y:S04]  /*2800*/  LDSM.16.M88.4 R4, [R223] ;  /* 0x00000000df04783b */ /* 0x000fe80000000200 */
[----:B------:R-:W-:Y:S04]  /*2810*/  LDSM.16.M88.4 R32, [R216] ;  /* 0x00000000d820783b */ /* 0x000fe80000000200 */
[----:B------:R-:W1:Y:S04]  /*2820*/  LDSM.16.M88.4 R28, [R216+0x800] ;  /* 0x00080000d81c783b */ /* 0x000e680000000200 */
[----:B------:R-:W2:Y:S04]  /*2830*/  LDSM.16.M88.4 R24, [R216+0x1000] ;  /* 0x00100000d818783b */ /* 0x000ea80000000200 */
[----:B------:R-:W3:Y:S04]  /*2840*/  LDSM.16.M88.4 R48, [R216+0x1800] ;  /* 0x00180000d830783b */ /* 0x000ee80000000200 */
[----:B------:R-:W4:Y:S04]  /*2850*/  LDSM.16.M88.4 R56, [R216+0x2000] ;  /* 0x00200000d838783b */ /* 0x000f280000000200 */
[----:B------:R-:W5:Y:S04]  /*2860*/  LDSM.16.M88.4 R68, [R216+0x2800] ;  /* 0x00280000d844783b */ /* 0x000f680000000200 */
[----:B------:R-:W-:Y:S04]  /*2870*/  LDSM.16.M88.4 R8, [R224] ;  /* 0x00000000e008783b */ /* 0x000fe80000000200 */
[----:B------:R-:W-:Y:S04]  /*2880*/  LDSM.16.M88.4 R64, [R227] ;  /* 0x00000000e340783b */ /* 0x000fe80000000200 */
[----:B------:R-:W1:Y:S04]  /*2890*/  LDSM.16.M88.4 R60, [R250] ;  /* 0x00000000fa3c783b */ /* 0x000e680000000200 */
[----:B------:R-:W1:Y:S04]  /*28a0*/  LDSM.16.M88.4 R80, [R249] ;  /* 0x00000000f950783b */ /* 0x000e680000000200 */
[----:B------:R-:W1:Y:S04]  /*28b0*/  LDSM.16.M88.4 R100, [R248] ;  /* 0x00000000f864783b */ /* 0x000e680000000200 */
[----:B------:R-:W-:Y:S04]  /*28c0*/  LDSM.16.M88.4 R104, [R247] ;  /* 0x00000000f768783b */ /* 0x000fe80000000200 */
[----:B------:R-:W1:Y:S04]  /*28d0*/  LDSM.16.M88.4 R108, [R246] ;  /* 0x00000000f66c783b */ /* 0x000e680000000200 */
[----:B------:R-:W-:Y:S01]  /*28e0*/  @!PT LDS RZ, [RZ] ;  /* 0x00000000fffff984 */ /* 0x000fe20000000800 */
[----:B------:R-:W-:Y:S01]  /*28f0*/  @!PT LDS RZ, [RZ] ;  /* 0x00000000fffff984 */ /* 0x000fe20000000800 */
[----:B------:R-:W-:Y:S01]  /*2900*/  @!PT LDS RZ, [RZ] ;  /* 0x00000000fffff984 */ /* 0x000fe20000000800 */
[----:B------:R1:W-:Y:S01]  /*2910*/  LDGSTS.E.BYPASS.LTC128B.128 [R251+0x100], [R2.64], !P0 ;  /* 0x0010000002fb7fae */ /* 0x0003e2000c101d48 */
[----:B------:R-:W-:-:S02]  /*2920*/  ISETP.LT.OR P0, PT, R0, 0x1, !P4 ;  /* 0x000000010000780c */ /* 0x000fc40006701670 */
        /* <DEDUP_REMOVED lines=8> */
[----:B-1----:R-:W-:-:S05]  /*29b0*/  IADD3 R2, P0, R12, R22, RZ ;  /* 0x000000160c027210 */ /* 0x002fca0007f1e0ff */
[----:B------:R-:W-:Y:S01]  /*29c0*/  IMAD.X R3, R13, 0x1, R21, P0 ;  /* 0x000000010d037824 */ /* 0x000fe200000e0615 */
[----:B------:R-:W-:-:S13]  /*29d0*/  ISETP.LT.OR P0, PT, R0, 0x21, P1 ;  /* 0x000000210000780c */ /* 0x000fda0000f01670 */
[----:B------:R1:W-:Y:S01]  /*29e0*/  LDGSTS.E.BYPASS.LTC128B.128 [R251+0x1100], [R12.64], !P0 ;  /* 0x011000000cfb7fae */ /* 0x0003e2000c101d48 */
[----:B------:R-:W-:-:S13]  /*29f0*/  ISETP.LT.OR P0, PT, R0, 0x21, !P4 ;  /* 0x000000210000780c */ /* 0x000fda0006701670 */
[----:B------:R4:W-:Y:S01]  /*2a00*/  LDGSTS.E.BYPASS.LTC128B.128 [R251+0x4100], [R18.64], !P0 ;  /* 0x0410000012fb7fae */ /* 0x0009e2000c101d48 */
[----:B------:R-:W-:-:S13]  /*2a10*/  ISETP.LT.OR P0, PT, R0, 0x21, !P3 ;  /* 0x000000210000780c */ /* 0x000fda0005f01670 */
[----:B------:R4:W-:Y:S01]  /*2a20*/  LDGSTS.E.BYPASS.LTC128B.128 [R251+0x7100], [R16.64], !P0 ;  /* 0x0710000010fb7fae */ /* 0x0009e2000c101d48 */
[----:B------:R-:W-:-:S13]  /*2a30*/  ISETP.LT.OR P0, PT, R0, 0x21, !P2 ;  /* 0x000000210000780c */ /* 0x000fda0005701670 */
[----:B------:R1:W-:Y:S01]  /*2a40*/  LDGSTS.E.BYPASS.LTC128B.128 [R251+0xa100], [R14.64], !P0 ;  /* 0x0a1000000efb7fae */ /* 0x0003e2000c101d48 */
[----:B------:R-:W-:-:S13]  /*2a50*/  ISETP.LT.OR P0, PT, R0, 0x41, P1 ;  /* 0x000000410000780c */ /* 0x000fda0000f01670 */
[----:B------:R1:W-:Y:S01]  /*2a60*/  LDGSTS.E.BYPASS.LTC128B.128 [R251+0x2100], [R2.64], !P0 ;  /* 0x0210000002fb7fae */ /* 0x0003e2000c101d48 */
[C---:B------:R-:W-:Y:S02]  /*2a70*/  ISETP.LT.OR P0, PT, R0.reuse, 0x41, !P4 ;  /* 0x000000410000780c */ /* 0x040fe40006701670 */
[C---:B------:R-:W-:Y:S01]  /*2a80*/  ISETP.LT.OR P1, PT, R0.reuse, 0x41, !P3 ;  /* 0x000000410000780c */ /* 0x040fe20005f21670 */
[C---:B------:R-:W-:Y:S10]  /*2a90*/  HMMA.16816.F32 R40, R4.reuse, R28, RZ ;  /* 0x0000001c0428723c */ /* 0x040ff400000018ff */
[----:B------:R1:W-:Y:S01]  /*2aa0*/  LDGSTS.E.BYPASS.LTC128B.128 [R251+0x5100], [R2.64+0x80], !P0 ;  /* 0x0510008002fb7fae */ /* 0x0003e2000c101d48 */
[----:B------:R-:W-:Y:S01]  /*2ab0*/  ISETP.LT.OR P0, PT, R0, 0x41, !P2 ;  /* 0x000000410000780c */ /* 0x000fe20005701670 */
[C---:B------:R-:W-:Y:S02]  /*2ac0*/  HMMA.16816.F32 R52, R4.reuse, R32, RZ ;  /* 0x000000200434723c */ /* 0x040fe400000018ff */
[----:B------:R1:W-:Y:S06]  /*2ad0*/  LDGSTS.E.BYPASS.LTC128B.128 [R251+0x8100], [R2.64+0x100], !P1 ;  /* 0x0810010002fb7fae */ /* 0x0003ec000c901d48 */
[C---:B------:R-:W-:Y:S04]  /*2ae0*/  HMMA.16816.F32 R44, R4.reuse, R34, RZ ;  /* 0x00000022042c723c */ /* 0x040fe800000018ff */
[----:B------:R1:W-:Y:S04]  /*2af0*/  LDGSTS.E.BYPASS.LTC128B.128 [R251+0xb100], [R2.64+0x180], !P0 ;  /* 0x0b10018002fb7fae */ /* 0x0003e8000c101d48 */
[C---:B------:R-:W-:Y:S01]  /*2b00*/  HMMA.16816.F32 R32, R4.reuse, R30, RZ ;  /* 0x0000001e0420723c */ /* 0x040fe200000018ff */
[----:B------:R-:W0:Y:S07]  /*2b10*/  LDGDEPBAR ;  /* 0x00000000000079af */ /* 0x000e2e0000000000 */
[C---:B--2---:R-:W-:Y:S08]  /*2b20*/  HMMA.16816.F32 R36, R4.reuse, R24, RZ ;  /* 0x000000180424723c */ /* 0x044ff000000018ff */
[C---:B------:R-:W-:Y:S08]  /*2b30*/  HMMA.16816.F32 R28, R4.reuse, R26, RZ ;  /* 0x0000001a041c723c */ /* 0x040ff000000018ff */
[C---:B---3--:R-:W-:Y:S08]  /*2b40*/  HMMA.16816.F32 R24, R4.reuse, R48, RZ ;  /* 0x000000300418723c */ /* 0x048ff000000018ff */
[C---:B------:R-:W-:Y:S08]  /*2b50*/  HMMA.16816.F32 R20, R4.reuse, R50, RZ ;  /* 0x000000320414723c */ /* 0x040ff000000018ff */
[C---:B----4-:R-:W-:Y:S08]  /*2b60*/  HMMA.16816.F32 R16, R4.reuse, R56, RZ ;  /* 0x000000380410723c */ /* 0x050ff000000018ff */
[C---:B-1----:R-:W-:Y:S08]  /*2b70*/  HMMA.16816.F32 R12, R4.reuse, R58, RZ ;  /* 0x0000003a040c723c */ /* 0x042ff000000018ff */
[C---:B-----5:R-:W-:Y:S08]  /*2b80*/  HMMA.16816.F32 R96, R4.reuse, R68, RZ ;  /* 0x000000440460723c */ /* 0x060ff000000018ff */
[----:B------:R-:W-:Y:S01]  /*2b90*/  HMMA.16816.F32 R92, R4, R70, RZ ;  /* 0x00000046045c723c */ /* 0x000fe200000018ff */
[----:B------:R-:W-:Y:S04]  /*2ba0*/  LDSM.16.M88.4 R4, [R226] ;  /* 0x00000000e204783b */ /* 0x000fe80000000200 */
[----:B------:R-:W1:Y:S03]  /*2bb0*/  LDSM.16.M88.4 R68, [R222+0x800] ;  /* 0x00080000de44783b */ /* 0x000e660000000200 */
[C---:B------:R-:W-:Y:S01]  /*2bc0*/  HMMA.16816.F32 R48, R8.reuse, R60, R40 ;  /* 0x0000003c0830723c */ /* 0x040fe20000001828 */
[----:B------:R-:W2:Y:S07]  /*2bd0*/  LDSM.16.M88.4 R40, [R222] ;  /* 0x00000000de28783b */ /* 0x000eae0000000200 */
[C---:B------:R-:W-:Y:S01]  /*2be0*/  HMMA.16816.F32 R76, R8.reuse, R62, R32 ;  /* 0x0000003e084c723c */ /* 0x040fe20000001820 */
[----:B------:R-:W3:Y:S04]  /*2bf0*/  LDSM.16.M88.4 R60, [R222+0x1000] ;  /* 0x00100000de3c783b */ /* 0x000ee80000000200 */
[----:B------:R-:W-:Y:S03]  /*2c00*/  LDSM.16.M88.4 R32, [R222+0x2000] ;  /* 0x00200000de20783b */ /* 0x000fe60000000200 */
[C---:B------:R-:W-:Y:S01]  /*2c10*/  HMMA.16816.F32 R72, R8.reuse, R80, R36 ;  /* 0x000000500848723c */ /* 0x040fe20000001824 */
[----:B------:R-:W4:Y:S07]  /*2c20*/  LDSM.16.M88.4 R36, [R222+0x1800] ;  /* 0x00180000de24783b */ /* 0x000f2e0000000200 */
[C---:B------:R-:W-:Y:S08]  /*2c30*/  HMMA.16816.F32 R88, R8.reuse, R64, R52 ;  /* 0x000000400858723c */ /* 0x040ff00000001834 */
[C---:B------:R-:W-:Y:S08]  /*2c40*/  HMMA.16816.F32 R84, R8.reuse, R66, R44 ;  /* 0x000000420854723c */ /* 0x040ff0000000182c */
[C---:B------:R-:W-:Y:S01]  /*2c50*/  HMMA.16816.F32 R64, R8.reuse, R82, R28 ;  /* 0x000000520840723c */ /* 0x040fe2000000181c */
[----:B------:R-:W5:Y:S04]  /*2c60*/  LDSM.16.M88.4 R28, [R222+0x2800] ;  /* 0x00280000de1c783b */ /* 0x000f680000000200 */
[----:B------:R-:W-:Y:S03]  /*2c70*/  LDSM.16.M88.4 R80, [R219] ;  /* 0x00000000db50783b */ /* 0x000fe60000000200 */
[C---:B------:R-:W-:Y:S08]  /*2c80*/  HMMA.16816.F32 R56, R8.reuse, R100, R24 ;  /* 0x000000640838723c */ /* 0x040ff00000001818 */
[C---:B------:R-:W-:Y:S01]  /*2c90*/  HMMA.16816.F32 R52, R8.reuse, R102, R20 ;  /* 0x000000660834723c */ /* 0x040fe20000001814 */
[----:B------:R-:W-:Y:S07]  /*2ca0*/  LDSM.16.M88.4 R100, [R219+0x800] ;  /* 0x00080000db64783b */ /* 0x000fee0000000200 */
[C---:B------:R-:W-:Y:S01]  /*2cb0*/  HMMA.16816.F32 R20, R8.reuse, R108, R96 ;  /* 0x0000006c0814723c */ /* 0x040fe20000001860 */
[----:B------:R-:W-:Y:S07]  /*2cc0*/  LDSM.16.M88.4 R96, [R219+0x2000] ;  /* 0x00200000db60783b */ /* 0x000fee0000000200 */
[C---:B------:R-:W-:Y:S01]  /*2cd0*/  HMMA.16816.F32 R44, R8.reuse, R104, R16 ;  /* 0x00000068082c723c */ /* 0x040fe20000001810 */
[----:B------:R-:W3:Y:S07]  /*2ce0*/  LDSM.16.M88.4 R16, [R225] ;  /* 0x00000000e110783b */ /* 0x000eee0000000200 */
[C---:B------:R-:W-:Y:S01]  /*2cf0*/  HMMA.16816.F32 R24, R8.reuse, R106, R12 ;  /* 0x0000006a0818723c */ /* 0x040fe2000000180c */
[----:B------:R-:W-:Y:S07]  /*2d00*/  LDSM.16.M88.4 R104, [R245] ;  /* 0x00000000f568783b */ /* 0x000fee0000000200 */
[----:B------:R-:W-:Y:S01]  /*2d10*/  HMMA.16816.F32 R12, R8, R110, R92 ;  /* 0x0000006e080c723c */ /* 0x000fe2000000185c */
[----:B------:R-:W4:Y:S04]  /*2d20*/  LDSM.16.M88.4 R92, [R219+0x1000] ;  /* 0x00100000db5c783b */ /* 0x000f280000000200 */
[----:B------:R-:W-:Y:S03]  /*2d30*/  LDSM.16.M88.4 R108, [R242] ;  /* 0x00000000f26c783b */ /* 0x000fe60000000200 */
[C---:B-1----:R-:W-:Y:S08]  /*2d40*/  HMMA.16816.F32 R48, R4.reuse, R68, R48 ;  /* 0x000000440430723c */ /* 0x042ff00000001830 */
[C---:B------:R-:W-:Y:S01]  /*2d50*/  HMMA.16816.F32 R76, R4.reuse, R70, R76 ;  /* 0x00000046044c723c */ /* 0x040fe2000000184c */
[----:B------:R-:W1:Y:S07]  /*2d60*/  LDSM.16.M88.4 R68, [R219+0x1800] ;  /* 0x00180000db44783b */ /* 0x000e6e0000000200 */
[C---:B--2---:R-:W-:Y:S08]  /*2d70*/  HMMA.16816.F32 R8, R4.reuse, R40, R88 ;  /* 0x000000280408723c */ /* 0x044ff00000001858 */
[C---:B------:R-:W-:Y:S08]  /*2d80*/  HMMA.16816.F32 R40, R4.reuse, R42, R84 ;  /* 0x0000002a0428723c */ /* 0x040ff00000001854 */
[C---:B---3--:R-:W-:Y:S08]  /*2d90*/  HMMA.16816.F32 R72, R4.reuse, R60, R72 ;  /* 0x0000003c0448723c */ /* 0x048ff00000001848 */
[C---:B------:R-:W-:Y:S08]  /*2da0*/  HMMA.16816.F32 R64, R4.reuse, R62, R64 ;  /* 0x0000003e0440723c */ /* 0x040ff00000001840 */
[C---:B----4-:R-:W-:Y:S08]  /*2db0*/  HMMA.16816.F32 R60, R4.reuse, R36, R56 ;  /* 0x00000024043c723c */ /* 0x050ff00000001838 */
[C---:B------:R-:W-:Y:S08]  /*2dc0*/  HMMA.16816.F32 R56, R4.reuse, R38, R52 ;  /* 0x000000260438723c */ /* 0x040ff00000001834 */
[C---:B-----5:R-:W-:Y:S01]  /*2dd0*/  HMMA.16816.F32 R88, R4.reuse, R28, R20 ;  /* 0x0000001c0458723c */ /* 0x060fe20000001814 */
[----:B------:R-:W2:Y:S07]  /*2de0*/  LDSM.16.M88.4 R20, [R219+0x2800] ;  /* 0x00280000db14783b */ /* 0x000eae0000000200 */
[C---:B------:R-:W-:Y:S01]  /*2df0*/  HMMA.16816.F32 R52, R4.reuse, R32, R44 ;  /* 0x000000200434723c */ /* 0x040fe2000000182c */
[----:B------:R-:W-:Y:S07]  /*2e00*/  LDSM.16.M88.4 R44, [R216+0x3800] ;  /* 0x00380000d82c783b */ /* 0x000fee0000000200 */
[C---:B------:R-:W-:Y:S08]  /*2e10*/  HMMA.16816.F32 R32, R4.reuse, R34, R24 ;  /* 0x000000220420723c */ /* 0x040ff00000001818 */
[----:B------:R-:W-:Y:S01]  /*2e20*/  HMMA.16816.F32 R24, R4, R30, R12 ;  /* 0x0000001e0418723c */ /* 0x000fe2000000180c */
[----:B------:R-:W-:Y:S04]  /*2e30*/  LDSM.16.M88.4 R4, [R223+0x4000] ;  /* 0x00400000df04783b */ /* 0x000fe80000000200 */
[----:B------:R-:W3:Y:S03]  /*2e40*/  LDSM.16.M88.4 R28, [R216+0x3000] ;  /* 0x00300000d81c783b */ /* 0x000ee60000000200 */
[C---:B------:R-:W-:Y:S01]  /*2e50*/  HMMA.16816.F32 R8, R16.reuse, R80, R8 ;  /* 0x000000501008723c */ /* 0x040fe20000001808 */
[----:B------:R-:W-:Y:S07]  /*2e60*/  LDSM.16.M88.4 R12, [R224+0x4000] ;  /* 0x00400000e00c783b */ /* 0x000fee0000000200 */
[C---:B------:R-:W-:Y:S08]  /*2e70*/  HMMA.16816.F32 R36, R16.reuse, R82, R40 ;  /* 0x000000521024723c */ /* 0x040ff00000001828 */
[C---:B------:R-:W-:Y:S08]  /*2e80*/  HMMA.16816.F32 R80, R16.reuse, R92, R72 ;  /* 0x0000005c1050723c */ /* 0x040ff00000001848 */
[C---:B-1----:R-:W-:Y:S01]  /*2e90*/  HMMA.16816.F32 R72, R16.reuse, R68, R60 ;  /* 0x000000441048723c */ /* 0x042fe2000000183c */
[----:B------:R-:W1:Y:S07]  /*2ea0*/  LDSM.16.M88.4 R60, [R216+0x4800] ;  /* 0x00480000d83c783b */ /* 0x000e6e0000000200 */
[C---:B------:R-:W-:Y:S08]  /*2eb0*/  HMMA.16816.F32 R84, R16.reuse, R102, R76 ;  /* 0x000000661054723c */ /* 0x040ff0000000184c */
[C---:B------:R-:W-:Y:S01]  /*2ec0*/  HMMA.16816.F32 R68, R16.reuse, R70, R56 ;  /* 0x000000461044723c */ /* 0x040fe20000001838 */
[----:B------:R-:W4:Y:S07]  /*2ed0*/  LDSM.16.M88.4 R56, [R216+0x5000] ;  /* 0x00500000d838783b */ /* 0x000f2e0000000200 */
[C---:B------:R-:W-:Y:S01]  /*2ee0*/  HMMA.16816.F32 R76, R16.reuse, R94, R64 ;  /* 0x0000005e104c723c */ /* 0x040fe20000001840 */
[----:B------:R-:W5:Y:S04]  /*2ef0*/  LDSM.16.M88.4 R64, [R216+0x4000] ;  /* 0x00400000d840783b */ /* 0x000f680000000200 */
[----:B------:R-:W1:Y:S03]  /*2f00*/  LDSM.16.M88.4 R92, [R216+0x5800] ;  /* 0x00580000d85c783b */ /* 0x000e660000000200 */
[C---:B------:R-:W-:Y:S01]  /*2f10*/  HMMA.16816.F32 R40, R16.reuse, R100, R48 ;  /* 0x000000641028723c */ /* 0x040fe20000001830 */
[----:B------:R-:W-:Y:S07]  /*2f20*/  LDSM.16.M88.4 R100, [R243] ;  /* 0x00000000f364783b */ /* 0x000fee0000000200 */
[C---:B------:R-:W-:Y:S08]  /*2f30*/  HMMA.16816.F32 R52, R16.reuse, R96, R52 ;  /* 0x000000601034723c */ /* 0x040ff00000001834 */
[C---:B------:R-:W-:Y:S01]  /*2f40*/  HMMA.16816.F32 R48, R16.reuse, R98, R32 ;  /* 0x000000621030723c */ /* 0x040fe20000001820 */
[----:B------:R-:W1:Y:S07]  /*2f50*/  LDSM.16.M88.4 R96, [R244] ;  /* 0x00000000f460783b */ /* 0x000e6e0000000200 */
[C---:B--2---:R-:W-:Y:S08]  /*2f60*/  HMMA.16816.F32 R88, R16.reuse, R20, R88 ;  /* 0x000000141058723c */ /* 0x044ff00000001858 */
[----:B------:R-:W-:Y:S08]  /*2f70*/  HMMA.16816.F32 R32, R16, R22, R24 ;  /* 0x000000161020723c */ /* 0x000ff00000001818 */
[C---:B---3--:R-:W-:Y:S08]  /*2f80*/  HMMA.16816.F32 R24, R4.reuse, R28, R8 ;  /* 0x0000001c0418723c */ /* 0x048ff00000001808 */
[C---:B------:R-:W-:Y:S01]  /*2f90*/  HMMA.16816.F32 R20, R4.reuse, R30, R36 ;  /* 0x0000001e0414723c */ /* 0x040fe20000001824 */
[----:B------:R-:W-:Y:S04]  /*2fa0*/  LDSM.16.M88.4 R36, [R240] ;  /* 0x00000000f024783b */ /* 0x000fe80000000200 */
[----:B------:R-:W-:Y:S03]  /*2fb0*/  LDSM.16.M88.4 R28, [R222+0x3000] ;  /* 0x00300000de1c783b */ /* 0x000fe60000000200 */
[C---:B------:R-:W-:Y:S08]  /*2fc0*/  HMMA.16816.F32 R8, R4.reuse, R46, R84 ;  /* 0x0000002e0408723c */ /* 0x040ff00000001854 */
[C---:B-1----:R-:W-:Y:S08]  /*2fd0*/  HMMA.16816.F32 R72, R4.reuse, R60, R72 ;  /* 0x0000003c0448723c */ /* 0x042ff00000001848 */
[C---:B------:R-:W-:Y:S08]  /*2fe0*/  HMMA.16816.F32 R84, R4.reuse, R62, R68 ;  /* 0x0000003e0454723c */ /* 0x040ff00000001844 */
[C---:B------:R-:W-:Y:S01]  /*2ff0*/  HMMA.16816.F32 R16, R4.reuse, R44, R40 ;  /* 0x0000002c0410723c */ /* 0x040fe20000001828 */
[----:B------:R-:W1:Y:S07]  /*3000*/  LDSM.16.M88.4 R44, [R241] ;  /* 0x00000000f12c783b */ /* 0x000e6e0000000200 */
[C---:B----4-:R-:W-:Y:S08]  /*3010*/  HMMA.16816.F32 R68, R4.reuse, R56, R52 ;  /* 0x000000380444723c */ /* 0x050ff00000001834 */
[C---:B------:R-:W-:Y:S08]  /*3020*/  HMMA.16816.F32 R60, R4.reuse, R58, R48 ;  /* 0x0000003a043c723c */ /* 0x040ff00000001830 */
[C---:B-----5:R-:W-:Y:S08]  /*3030*/  HMMA.16816.F32 R80, R4.reuse, R64, R80 ;  /* 0x000000400450723c */ /* 0x060ff00000001850 */
[C---:B------:R-:W-:Y:S01]  /*3040*/  HMMA.16816.F32 R76, R4.reuse, R66, R76 ;  /* 0x00000042044c723c */ /* 0x040fe2000000184c */
[----:B------:R-:W-:Y:S07]  /*3050*/  LDSM.16.M88.4 R64, [R222+0x4000] ;  /* 0x00400000de40783b */ /* 0x000fee0000000200 */
[C---:B------:R-:W-:Y:S01]  /*3060*/  HMMA.16816.F32 R56, R4.reuse, R92, R88 ;  /* 0x0000005c0438723c */ /* 0x040fe20000001858 */
[----:B------:R-:W-:Y:S07]  /*3070*/  LDSM.16.M88.4 R88, [R222+0x5000] ;  /* 0x00500000de58783b */ /* 0x000fee0000000200 */
[----:B------:R-:W-:Y:S01]  /*3080*/  HMMA.16816.F32 R52, R4, R94, R32 ;  /* 0x0000005e0434723c */ /* 0x000fe20000001820 */
[----:B------:R-:W2:Y:S07]  /*3090*/  LDSM.16.M88.4 R4, [R226+0x4000] ;  /* 0x00400000e204783b */ /* 0x000eae0000000200 */
[C---:B------:R-:W-:Y:S01]  /*30a0*/  HMMA.16816.F32 R48, R12.reuse, R104, R24 ;  /* 0x000000680c30723c */ /* 0x040fe20000001818 */
[----:B------:R-:W3:Y:S07]  /*30b0*/  LDSM.16.M88.4 R24, [R222+0x3800] ;  /* 0x00380000de18783b */ /* 0x000eee0000000200 */
[C---:B------:R-:W-:Y:S01]  /*30c0*/  HMMA.16816.F32 R40, R12.reuse, R106, R20 ;  /* 0x0000006a0c28723c */ /* 0x040fe20000001814 */
[----:B------:R-:W-:Y:S07]  /*30d0*/  LDSM.16.M88.4 R104, [R219+0x3800] ;  /* 0x00380000db68783b */ /* 0x000fee0000000200 */
[C---:B------:R-:W-:Y:S08]  /*30e0*/  HMMA.16816.F32 R32, R12.reuse, R96, R16 ;  /* 0x000000600c20723c */ /* 0x040ff00000001810 */
[C---:B------:R-:W-:Y:S01]  /*30f0*/  HMMA.16816.F32 R16, R12.reuse, R100, R80 ;  /* 0x000000640c10723c */ /* 0x040fe20000001850 */
[----:B------:R-:W4:Y:S07]  /*3100*/  LDSM.16.M88.4 R80, [R222+0x4800] ;  /* 0x00480000de50783b */ /* 0x000f2e0000000200 */
[C---:B------:R-:W-:Y:S08]  /*3110*/  HMMA.16816.F32 R76, R12.reuse, R102, R76 ;  /* 0x000000660c4c723c */ /* 0x040ff0000000184c */
[C---:B------:R-:W-:Y:S01]  /*3120*/  HMMA.16816.F32 R20, R12.reuse, R98, R8 ;  /* 0x000000620c14723c */ /* 0x040fe20000001808 */
[----:B------:R-:W5:Y:S04]  /*3130*/  LDSM.16.M88.4 R96, [R222+0x5800] ;  /* 0x00580000de60783b */ /* 0x000f680000000200 */
[----:B------:R-:W-:Y:S03]  /*3140*/  LDSM.16.M88.4 R8, [R225+0x4000] ;  /* 0x00400000e108783b */ /* 0x000fe60000000200 */
[C---:B------:R-:W-:Y:S08]  /*3150*/  HMMA.16816.F32 R72, R12.reuse, R108, R72 ;  /* 0x0000006c0c48723c */ /* 0x040ff00000001848 */
[C---:B------:R-:W-:Y:S01]  /*3160*/  HMMA.16816.F32 R84, R12.reuse, R110, R84 ;  /* 0x0000006e0c54723c */ /* 0x040fe20000001854 */
[----:B------:R-:W3:Y:S07]  /*3170*/  LDSM.16.M88.4 R108, [R219+0x3000] ;  /* 0x00300000db6c783b */ /* 0x000eee0000000200 */
[C---:B-1----:R-:W-:Y:S08]  /*3180*/  HMMA.16816.F32 R68, R12.reuse, R44, R68 ;  /* 0x0000002c0c44723c */ /* 0x042ff00000001844 */
[C---:B------:R-:W-:Y:S08]  /*3190*/  HMMA.16816.F32 R60, R12.reuse, R46, R60 ;  /* 0x0000002e0c3c723c */ /* 0x040ff0000000183c */
[C---:B------:R-:W-:Y:S08]  /*31a0*/  HMMA.16816.F32 R56, R12.reuse, R36, R56 ;  /* 0x000000240c38723c */ /* 0x040ff00000001838 */
[----:B------:R-:W-:Y:S08]  /*31b0*/  HMMA.16816.F32 R52, R12, R38, R52 ;  /* 0x000000260c34723c */ /* 0x000ff00000001834 */
[C---:B--2---:R-:W-:Y:S01]  /*31c0*/  HMMA.16816.F32 R12, R4.reuse, R30, R40 ;  /* 0x0000001e040c723c */ /* 0x044fe20000001828 */
[----:B------:R-:W1:Y:S07]  /*31d0*/  LDSM.16.M88.4 R40, [R219+0x4000] ;  /* 0x00400000db28783b */ /* 0x000e6e0000000200 */
[C---:B------:R-:W-:Y:S08]  /*31e0*/  HMMA.16816.F32 R48, R4.reuse, R28, R48 ;  /* 0x0000001c0430723c */ /* 0x040ff00000001830 */
[C---:B---3--:R-:W-:Y:S08]  /*31f0*/  HMMA.16816.F32 R44, R4.reuse, R24, R32 ;  /* 0x00000018042c723c */ /* 0x048ff00000001820 */
[C---:B------:R-:W-:Y:S01]  /*3200*/  HMMA.16816.F32 R32, R4.reuse, R64, R16 ;  /* 0x000000400420723c */ /* 0x040fe20000001810 */
[----:B------:R-:W2:Y:S07]  /*3210*/  LDSM.16.M88.4 R16, [R219+0x4800] ;  /* 0x00480000db10783b */ /* 0x000eae0000000200 */
[C---:B------:R-:W-:Y:S08]  /*3220*/  HMMA.16816.F32 R28, R4.reuse, R66, R76 ;  /* 0x00000042041c723c */ /* 0x040ff0000000184c */
[C---:B------:R-:W-:Y:S08]  /*3230*/  HMMA.16816.F32 R36, R4.reuse, R26, R20 ;  /* 0x0000001a0424723c */ /* 0x040ff00000001814 */
[C---:B----4-:R-:W-:Y:S01]  /*3240*/  HMMA.16816.F32 R24, R4.reuse, R80, R72 ;  /* 0x000000500418723c */ /* 0x050fe20000001848 */
[----:B------:R-:W-:Y:S07]  /*3250*/  LDSM.16.M88.4 R72, [R216+0x6000] ;  /* 0x00600000d848783b */ /* 0x000fee0000000200 */
[C---:B------:R-:W-:Y:S08]  /*3260*/  HMMA.16816.F32 R20, R4.reuse, R82, R84 ;  /* 0x000000520414723c */ /* 0x040ff00000001854 */
[C---:B------:R-:W-:Y:S08]  /*3270*/  HMMA.16816.F32 R84, R4.reuse, R88, R68 ;  /* 0x000000580454723c */ /* 0x040ff00000001844 */
[C---:B-----5:R-:W-:Y:S01]  /*3280*/  HMMA.16816.F32 R100, R4.reuse, R96, R56 ;  /* 0x000000600464723c */ /* 0x060fe20000001838 */
[----:B------:R-:W3:Y:S07]  /*3290*/  LDSM.16.M88.4 R56, [R219+0x5800] ;  /* 0x00580000db38783b */ /* 0x000eee0000000200 */
[C---:B------:R-:W-:Y:S08]  /*32a0*/  HMMA.16816.F32 R80, R4.reuse, R90, R60 ;  /* 0x0000005a0450723c */ /* 0x040ff0000000183c */
[----:B------:R-:W-:Y:S01]  /*32b0*/  HMMA.16816.F32 R96, R4, R98, R52 ;  /* 0x000000620460723c */ /* 0x000fe20000001834 */
[----:B------:R-:W-:Y:S04]  /*32c0*/  LDSM.16.M88.4 R4, [R223+0x8000] ;  /* 0x00800000df04783b */ /* 0x000fe80000000200 */
[----:B------:R-:W-:Y:S03]  /*32d0*/  LDSM.16.M88.4 R52, [R216+0x7000] ;  /* 0x00700000d834783b */ /* 0x000fe60000000200 */
[C---:B------:R-:W-:Y:S08]  /*32e0*/  HMMA.16816.F32 R92, R8.reuse, R108, R48 ;  /* 0x0000006c085c723c */ /* 0x040ff00000001830 */
[C---:B-1----:R-:W-:Y:S01]  /*32f0*/  HMMA.16816.F32 R68, R8.reuse, R42, R28 ;  /* 0x0000002a0844723c */ /* 0x042fe2000000181c */
[----:B------:R-:W1:Y:S07]  /*3300*/  LDSM.16.M88.4 R28, [R216+0x6800] ;  /* 0x00680000d81c783b */ /* 0x000e6e0000000200 */
[C---:B------:R-:W-:Y:S01]  /*3310*/  HMMA.16816.F32 R108, R8.reuse, R110, R12 ;  /* 0x0000006e086c723c */ /* 0x040fe2000000180c */
[----:B------:R-:W4:Y:S07]  /*3320*/  LDSM.16.M88.4 R12, [R219+0x5000] ;  /* 0x00500000db0c783b */ /* 0x000f2e0000000200 */
[C---:B------:R-:W-:Y:S01]  /*3330*/  HMMA.16816.F32 R88, R8.reuse, R104, R44 ;  /* 0x000000680858723c */ /* 0x040fe2000000182c */
[----:B------:R-:W-:Y:S07]  /*3340*/  LDSM.16.M88.4 R44, [R216+0x8000] ;  /* 0x00800000d82c783b */ /* 0x000fee0000000200 */
[C---:B--2---:R-:W-:Y:S01]  /*3350*/  HMMA.16816.F32 R60, R8.reuse, R16, R24 ;  /* 0x00000010083c723c */ /* 0x044fe20000001818 */
[----:B------:R-:W2:Y:S07]  /*3360*/  LDSM.16.M88.4 R24, [R216+0x7800] ;  /* 0x00780000d818783b */ /* 0x000eae0000000200 */
[C---:B------:R-:W-:Y:S08]  /*3370*/  HMMA.16816.F32 R76, R8.reuse, R106, R36 ;  /* 0x0000006a084c723c */ /* 0x040ff00000001824 */
[C---:B------:R-:W-:Y:S08]  /*3380*/  HMMA.16816.F32 R64, R8.reuse, R40, R32 ;  /* 0x000000280840723c */ /* 0x040ff00000001820 */
[C---:B------:R-:W-:Y:S01]  /*3390*/  HMMA.16816.F32 R40, R8.reuse, R18, R20 ;  /* 0x000000120828723c */ /* 0x040fe20000001814 */
[----:B------:R-:W5:Y:S07]  /*33a0*/  LDSM.16.M88.4 R20, [R216+0x8800] ;  /* 0x00880000d814783b */ /* 0x000f6e0000000200 */
[----:B---3--:R-:W-:Y:S08]  /*33b0*/  HMMA.16816.F32 R16, R8, R58, R96 ;  /* 0x0000003a0810723c */ /* 0x008ff00000001860 */
[----:B-1----:R-:W-:Y:S08]  /*33c0*/  HMMA.16816.F32 R96, R4, R28, R88 ;  /* 0x0000001c0460723c */ /* 0x002ff00000001858 */
[C---:B----4-:R-:W-:Y:S08]  /*33d0*/  HMMA.16816.F32 R48, R8.reuse, R12, R84 ;  /* 0x0000000c0830723c */ /* 0x050ff00000001854 */
[----:B------:R-:W-:Y:S01]  /*33e0*/  HMMA.16816.F32 R36, R8, R14, R80 ;  /* 0x0000000e0824723c */ /* 0x000fe20000001850 */
[----:B------:R-:W-:Y:S07]  /*33f0*/  LDSM.16.M88.4 R12, [R224+0x8000] ;  /* 0x00800000e00c783b */ /* 0x000fee0000000200 */
[----:B------:R-:W-:Y:S01]  /*3400*/  HMMA.16816.F32 R88, R4, R30, R76 ;  /* 0x0000001e0458723c */ /* 0x000fe2000000184c */
[----:B------:R-:W1:Y:S04]  /*3410*/  LDSM.16.M88.4 R28, [R239] ;  /* 0x00000000ef1c783b */ /* 0x000e680000000200 */
[----:B------:R-:W-:Y:S03]  /*3420*/  LDSM.16.M88.4 R76, [R235] ;  /* 0x00000000eb4c783b */ /* 0x000fe60000000200 */
[----:B------:R-:W-:Y:S01]  /*3430*/  HMMA.16816.F32 R32, R8, R56, R100 ;  /* 0x000000380820723c */ /* 0x000fe20000001864 */
[----:B------:R-:W-:Y:S07]  /*3440*/  LDSM.16.M88.4 R56, [R222+0x6000] ;  /* 0x00600000de38783b */ /* 0x000fee0000000200 */
[C---:B------:R-:W-:Y:S08]  /*3450*/  HMMA.16816.F32 R104, R4.reuse, R74, R108 ;  /* 0x0000004a0468723c */ /* 0x040ff0000000186c */
[C---:B--2---:R-:W-:Y:S08]  /*3460*/  HMMA.16816.F32 R108, R4.reuse, R24, R60 ;  /* 0x00000018046c723c */ /* 0x044ff0000000183c */
[C---:B------:R-:W-:Y:S01]  /*3470*/  HMMA.16816.F32 R100, R4.reuse, R26, R40 ;  /* 0x0000001a0464723c */ /* 0x040fe20000001828 */
[----:B------:R-:W2:Y:S04]  /*3480*/  LDSM.16.M88.4 R24, [R238] ;  /* 0x00000000ee18783b */ /* 0x000ea80000000200 */
[----:B------:R-:W-:Y:S03]  /*3490*/  LDSM.16.M88.4 R40, [R222+0x7000] ;  /* 0x00700000de28783b */ /* 0x000fe60000000200 */
[C---:B------:R-:W-:Y:S01]  /*34a0*/  HMMA.16816.F32 R8, R4.reuse, R72, R92 ;  /* 0x000000480408723c */ /* 0x040fe2000000185c */
[----:B------:R-:W3:Y:S07]  /*34b0*/  LDSM.16.M88.4 R72, [R237] ;  /* 0x00000000ed48783b */ /* 0x000eee0000000200 */
[C---:B------:R-:W-:Y:S01]  /*34c0*/  HMMA.16816.F32 R112, R4.reuse, R54, R68 ;  /* 0x000000360470723c */ /* 0x040fe20000001844 */
[----:B------:R-:W4:Y:S07]  /*34d0*/  LDSM.16.M88.4 R68, [R236] ;  /* 0x00000000ec44783b */ /* 0x000f2e0000000200 */
[C---:B------:R-:W-:Y:S01]  /*34e0*/  HMMA.16816.F32 R116, R4.reuse, R52, R64 ;  /* 0x000000340474723c */ /* 0x040fe20000001840 */
[----:B------:R-:W2:Y:S07]  /*34f0*/  LDSM.16.M88.4 R64, [R234] ;  /* 0x00000000ea40783b */ /* 0x000eae0000000200 */
[C---:B------:R-:W-:Y:S08]  /*3500*/  HMMA.16816.F32 R92, R4.reuse, R44, R48 ;  /* 0x0000002c045c723c */ /* 0x040ff00000001830 */
[C---:B------:R-:W-:Y:S01]  /*3510*/  HMMA.16816.F32 R84, R4.reuse, R46, R36 ;  /* 0x0000002e0454723c */ /* 0x040fe20000001824 */
[----:B------:R-:W-:Y:S04]  /*3520*/  LDSM.16.M88.4 R44, [R222+0x6800] ;  /* 0x00680000de2c783b */ /* 0x000fe80000000200 */
[----:B------:R-:W-:Y:S03]  /*3530*/  LDSM.16.M88.4 R36, [R222+0x7800] ;  /* 0x00780000de24783b */ /* 0x000fe60000000200 */
[C---:B-----5:R-:W-:Y:S08]  /*3540*/  HMMA.16816.F32 R80, R4.reuse, R20, R32 ;  /* 0x000000140450723c */ /* 0x060ff00000001820 */
[----:B------:R-:W-:Y:S08]  /*3550*/  HMMA.16816.F32 R60, R4, R22, R16 ;  /* 0x00000016043c723c */ /* 0x000ff00000001810 */
[C---:B-1----:R-:W-:Y:S01]  /*3560*/  HMMA.16816.F32 R4, R12.reuse, R28, R8 ;  /* 0x0000001c0c04723c */ /* 0x042fe20000001808 */
[----:B------:R-:W1:Y:S07]  /*3570*/  LDSM.16.M88.4 R8, [R226+0x8000] ;  /* 0x00800000e208783b */ /* 0x000e6e0000000200 */
[C---:B------:R-:W-:Y:S01]  /*3580*/  HMMA.16816.F32 R52, R12.reuse, R30, R104 ;  /* 0x0000001e0c34723c */ /* 0x040fe20000001868 */
[----:B------:R-:W-:Y:S07]  /*3590*/  LDSM.16.M88.4 R104, [R222+0x8800] ;  /* 0x00880000de68783b */ /* 0x000fee0000000200 */
[C---:B--2---:R-:W-:Y:S08]  /*35a0*/  HMMA.16816.F32 R48, R12.reuse, R24, R96 ;  /* 0x000000180c30723c */ /* 0x044ff00000001860 */
[C---:B------:R-:W-:Y:S08]  /*35b0*/  HMMA.16816.F32 R32, R12.reuse, R26, R88 ;  /* 0x0000001a0c20723c */ /* 0x040ff00000001858 */
[C---:B---3--:R-:W-:Y:S01]  /*35c0*/  HMMA.16816.F32 R28, R12.reuse, R72, R116 ;  /* 0x000000480c1c723c */ /* 0x048fe20000001874 */
[----:B------:R-:W2:Y:S07]  /*35d0*/  LDSM.16.M88.4 R116, [R222+0x8000] ;  /* 0x00800000de74783b */ /* 0x000eae0000000200 */
[C---:B------:R-:W-:Y:S01]  /*35e0*/  HMMA.16816.F32 R24, R12.reuse, R74, R112 ;  /* 0x0000004a0c18723c */ /* 0x040fe20000001870 */
[----:B------:R-:W-:Y:S07]  /*35f0*/  LDSM.16.M88.4 R112, [R222+0x9000] ;  /* 0x00900000de70783b */ /* 0x000fee0000000200 */
[C---:B----4-:R-:W-:Y:S01]  /*3600*/  HMMA.16816.F32 R20, R12.reuse, R68, R108 ;  /* 0x000000440c14723c */ /* 0x050fe2000000186c */
[----:B------:R-:W-:Y:S07]  /*3610*/  LDSM.16.M88.4 R108, [R228] ;  /* 0x00000000e46c783b */ /* 0x000fee0000000200 */
[C---:B------:R-:W-:Y:S08]  /*3620*/  HMMA.16816.F32 R16, R12.reuse, R70, R100 ;  /* 0x000000460c10723c */ /* 0x040ff00000001864 */
[C---:B------:R-:W-:Y:S01]  /*3630*/  HMMA.16816.F32 R68, R12.reuse, R76, R92 ;  /* 0x0000004c0c44723c */ /* 0x040fe2000000185c */
[----:B------:R-:W-:Y:S07]  /*3640*/  LDSM.16.M88.4 R92, [R219+0x6000] ;  /* 0x00600000db5c783b */ /* 0x000fee0000000200 */
[C---:B------:R-:W-:Y:S08]  /*3650*/  HMMA.16816.F32 R84, R12.reuse, R78, R84 ;  /* 0x0000004e0c54723c */ /* 0x040ff00000001854 */
[C---:B------:R-:W-:Y:S08]  /*3660*/  HMMA.16816.F32 R100, R12.reuse, R64, R80 ;  /* 0x000000400c64723c */ /* 0x040ff00000001850 */
[----:B------:R-:W-:Y:S01]  /*3670*/  HMMA.16816.F32 R96, R12, R66, R60 ;  /* 0x000000420c60723c */ /* 0x000fe2000000183c */
[----:B------:R-:W-:Y:S07]  /*3680*/  LDSM.16.M88.4 R12, [R223+0xc000] ;  /* 0x00c00000df0c783b */ /* 0x000fee0000000200 */
[C---:B-1----:R-:W-:Y:S01]  /*3690*/  HMMA.16816.F32 R88, R8.reuse, R56, R4 ;  /* 0x000000380858723c */ /* 0x042fe20000001804 */
[----:B------:R-:W-:Y:S07]  /*36a0*/  LDSM.16.M88.4 R4, [R225+0x8000] ;  /* 0x00800000e104783b */ /* 0x000fee0000000200 */
[C---:B------:R-:W-:Y:S08]  /*36b0*/  HMMA.16816.F32 R72, R8.reuse, R40, R28 ;  /* 0x000000280848723c */ /* 0x040ff0000000181c */
[C---:B------:R-:W-:Y:S01]  /*36c0*/  HMMA.16816.F32 R60, R8.reuse, R42, R24 ;  /* 0x0000002a083c723c */ /* 0x040fe20000001818 */
[----:B------:R-:W1:Y:S07]  /*36d0*/  LDSM.16.M88.4 R40, [R219+0x7800] ;  /* 0x00780000db28783b */ /* 0x000e6e0000000200 */
[C---:B------:R-:W-:Y:S01]  /*36e0*/  HMMA.16816.F32 R76, R8.reuse, R46, R32 ;  /* 0x0000002e084c723c */ /* 0x040fe20000001820 */
[----:B------:R-:W3:Y:S07]  /*36f0*/  LDSM.16.M88.4 R32, [R219+0x8800] ;  /* 0x00880000db20783b */ /* 0x000eee0000000200 */
[C---:B------:R-:W-:Y:S01]  /*3700*/  HMMA.16816.F32 R80, R8.reuse, R44, R48 ;  /* 0x0000002c0850723c */ /* 0x040fe20000001830 */
[----:B------:R-:W4:Y:S04]  /*3710*/  LDSM.16.M88.4 R48, [R219+0x6800] ;  /* 0x00680000db30783b */ /* 0x000f280000000200 */
[----:B------:R-:W5:Y:S03]  /*3720*/  LDSM.16.M88.4 R44, [R219+0x7000] ;  /* 0x00700000db2c783b */ /* 0x000f660000000200 */
[C---:B------:R-:W-:Y:S08]  /*3730*/  HMMA.16816.F32 R64, R8.reuse, R58, R52 ;  /* 0x0000003a0840723c */ /* 0x040ff00000001834 */
[C---:B------:R-:W-:Y:S08]  /*3740*/  HMMA.16816.F32 R56, R8.reuse, R36, R20 ;  /* 0x000000240838723c */ /* 0x040ff00000001814 */
[C---:B------:R-:W-:Y:S01]  /*3750*/  HMMA.16816.F32 R28, R8.reuse, R38, R16 ;  /* 0x00000026081c723c */ /* 0x040fe20000001810 */
[----:B------:R-:W3:Y:S07]  /*3760*/  LDSM.16.M88.4 R36, [R219+0x8000] ;  /* 0x00800000db24783b */ /* 0x000eee0000000200 */
[C---:B--2---:R-:W-:Y:S08]  /*3770*/  HMMA.16816.F32 R24, R8.reuse, R116, R68 ;  /* 0x000000740818723c */ /* 0x044ff00000001844 */
[C---:B------:R-:W-:Y:S08]  /*3780*/  HMMA.16816.F32 R20, R8.reuse, R118, R84 ;  /* 0x000000760814723c */ /* 0x040ff00000001854 */
[C---:B------:R-:W-:Y:S01]  /*3790*/  HMMA.16816.F32 R16, R8.reuse, R104, R100 ;  /* 0x000000680810723c */ /* 0x040fe20000001864 */
[----:B------:R-:W2:Y:S07]  /*37a0*/  LDSM.16.M88.4 R100, [R216+0x9000] ;  /* 0x00900000d864783b */ /* 0x000eae0000000200 */
[----:B------:R-:W-:Y:S01]  /*37b0*/  HMMA.16816.F32 R8, R8, R106, R96 ;  /* 0x0000006a0808723c */ /* 0x000fe20000001860 */
[----:B------:R-:W2:Y:S04]  /*37c0*/  LDSM.16.M88.4 R96, [R216+0x9800] ;  /* 0x00980000d860783b */ /* 0x000ea80000000200 */
[----:B------:R-:W2:Y:S03]  /*37d0*/  LDSM.16.M88.4 R104, [R216+0xa000] ;  /* 0x00a00000d868783b */ /* 0x000ea60000000200 */
[C---:B-1----:R-:W-:Y:S08]  /*37e0*/  HMMA.16816.F32 R84, R4.reuse, R40, R56 ;  /* 0x000000280454723c */ /* 0x042ff00000001838 */
[C---:B---3--:R-:W-:Y:S01]  /*37f0*/  HMMA.16816.F32 R56, R4.reuse, R32, R16 ;  /* 0x000000200438723c */ /* 0x048fe20000001810 */
[----:B------:R-:W-:Y:S07]  /*3800*/  LDSM.16.M88.4 R16, [R216+0xb000] ;  /* 0x00b00000d810783b */ /* 0x000fee0000000200 */
[C---:B------:R-:W-:Y:S01]  /*3810*/  HMMA.16816.F32 R32, R4.reuse, R34, R8 ;  /* 0x000000220420723c */ /* 0x040fe20000001808 */
[----:B------:R-:W1:Y:S07]  /*3820*/  LDSM.16.M88.4 R8, [R216+0xa800] ;  /* 0x00a80000d808783b */ /* 0x000e6e0000000200 */
[C---:B------:R-:W-:Y:S08]  /*3830*/  HMMA.16816.F32 R52, R4.reuse, R92, R88 ;  /* 0x0000005c0434723c */ /* 0x040ff00000001858 */
[C---:B----4-:R-:W-:Y:S08]  /*3840*/  HMMA.16816.F32 R68, R4.reuse, R48, R80 ;  /* 0x000000300444723c */ /* 0x050ff00000001850 */
[C---:B------:R-:W-:Y:S08]  /*3850*/  HMMA.16816.F32 R64, R4.reuse, R94, R64 ;  /* 0x0000005e0440723c */ /* 0x040ff00000001840 */
[C---:B------:R-:W-:Y:S08]  /*3860*/  HMMA.16816.F32 R48, R4.reuse, R50, R76 ;  /* 0x000000320430723c */ /* 0x040ff0000000184c */
[C---:B-----5:R-:W-:Y:S08]  /*3870*/  HMMA.16816.F32 R88, R4.reuse, R44, R72 ;  /* 0x0000002c0458723c */ /* 0x060ff00000001848 */
[C---:B------:R-:W-:Y:S01]  /*3880*/  HMMA.16816.F32 R92, R4.reuse, R46, R60 ;  /* 0x0000002e045c723c */ /* 0x040fe2000000183c */
[----:B------:R-:W-:Y:S04]  /*3890*/  LDSM.16.M88.4 R44, [R232] ;  /* 0x00000000e82c783b */ /* 0x000fe80000000200 */
[----:B------:R-:W-:Y:S03]  /*38a0*/  LDSM.16.M88.4 R60, [R231] ;  /* 0x00000000e73c783b */ /* 0x000fe60000000200 */
[C---:B------:R-:W-:Y:S08]  /*38b0*/  HMMA.16816.F32 R76, R4.reuse, R36, R24 ;  /* 0x00000024044c723c */ /* 0x040ff00000001818 */
[C---:B------:R-:W-:Y:S01]  /*38c0*/  HMMA.16816.F32 R72, R4.reuse, R38, R20 ;  /* 0x000000260448723c */ /* 0x040fe20000001814 */
[----:B------:R-:W3:Y:S07]  /*38d0*/  LDSM.16.M88.4 R36, [R216+0xb800] ;  /* 0x00b80000d824783b */ /* 0x000eee0000000200 */
[----:B------:R-:W-:Y:S01]  /*38e0*/  HMMA.16816.F32 R80, R4, R42, R28 ;  /* 0x0000002a0450723c */ /* 0x000fe2000000181c */
[----:B------:R-:W-:Y:S04]  /*38f0*/  LDSM.16.M88.4 R4, [R224+0xc000] ;  /* 0x00c00000e004783b */ /* 0x000fe80000000200 */
[----:B------:R-:W4:Y:S03]  /*3900*/  LDSM.16.M88.4 R28, [R233] ;  /* 0x00000000e91c783b */ /* 0x000f260000000200 */
[C---:B--2---:R-:W-:Y:S08]  /*3910*/  HMMA.16816.F32 R24, R12.reuse, R100, R52 ;  /* 0x000000640c18723c */ /* 0x044ff00000001834 */
[C---:B------:R-:W-:Y:S01]  /*3920*/  HMMA.16816.F32 R20, R12.reuse, R102, R64 ;  /* 0x000000660c14723c */ /* 0x040fe20000001840 */
[----:B------:R-:W2:Y:S07]  /*3930*/  LDSM.16.M88.4 R100, [R230] ;  /* 0x00000000e664783b */ /* 0x000eae0000000200 */
[C---:B------:R-:W-:Y:S08]  /*3940*/  HMMA.16816.F32 R40, R12.reuse, R96, R68 ;  /* 0x000000600c28723c */ /* 0x040ff00000001844 */
[C---:B------:R-:W-:Y:S01]  /*3950*/  HMMA.16816.F32 R48, R12.reuse, R98, R48 ;  /* 0x000000620c30723c */ /* 0x040fe20000001830 */
[----:B------:R-:W-:Y:S07]  /*3960*/  LDSM.16.M88.4 R96, [R222+0xb000] ;  /* 0x00b00000de60783b */ /* 0x000fee0000000200 */
[C---:B------:R-:W-:Y:S01]  /*3970*/  HMMA.16816.F32 R68, R12.reuse, R106, R92 ;  /* 0x0000006a0c44723c */ /* 0x040fe2000000185c */
[----:B------:R-:W5:Y:S07]  /*3980*/  LDSM.16.M88.4 R92, [R229] ;  /* 0x00000000e55c783b */ /* 0x000f6e0000000200 */
[C---:B-1----:R-:W-:Y:S08]  /*3990*/  HMMA.16816.F32 R84, R12.reuse, R8, R84 ;  /* 0x000000080c54723c */ /* 0x042ff00000001854 */
[C---:B------:R-:W-:Y:S01]  /*39a0*/  HMMA.16816.F32 R80, R12.reuse, R10, R80 ;  /* 0x0000000a0c50723c */ /* 0x040fe20000001850 */
[----:B------:R-:W1:Y:S07]  /*39b0*/  LDSM.16.M88.4 R8, [R226+0xc000] ;  /* 0x00c00000e208783b */ /* 0x000e6e0000000200 */
[C---:B------:R-:W-:Y:S01]  /*39c0*/  HMMA.16816.F32 R52, R12.reuse, R104, R88 ;  /* 0x000000680c34723c */ /* 0x040fe20000001858 */
[----:B------:R-:W-:Y:S07]  /*39d0*/  LDSM.16.M88.4 R104, [R222+0xb800] ;  /* 0x00b80000de68783b */ /* 0x000fee0000000200 */
[C---:B------:R-:W-:Y:S08]  /*39e0*/  HMMA.16816.F32 R88, R12.reuse, R16, R76 ;  /* 0x000000100c58723c */ /* 0x040ff0000000184c */
[C---:B------:R-:W-:Y:S08]  /*39f0*/  HMMA.16816.F32 R76, R12.reuse, R18, R72 ;  /* 0x000000120c4c723c */ /* 0x040ff00000001848 */
[C---:B---3--:R-:W-:Y:S08]  /*3a00*/  HMMA.16816.F32 R72, R12.reuse, R36, R56 ;  /* 0x000000240c48723c */ /* 0x048ff00000001838 */
[----:B------:R-:W-:Y:S01]  /*3a10*/  HMMA.16816.F32 R64, R12, R38, R32 ;  /* 0x000000260c40723c */ /* 0x000fe20000001820 */
[----:B------:R-:W3:Y:S04]  /*3a20*/  LDSM.16.M88.4 R36, [R222+0x9800] ;  /* 0x00980000de24783b */ /* 0x000ee80000000200 */
[----:B------:R-:W1:Y:S03]  /*3a30*/  LDSM.16.M88.4 R32, [R222+0xa000] ;  /* 0x00a00000de20783b */ /* 0x000e660000000200 */
[C---:B----4-:R-:W-:Y:S08]  /*3a40*/  HMMA.16816.F32 R56, R4.reuse, R28, R24 ;  /* 0x0000001c0438723c */ /* 0x050ff00000001818 */
[C---:B------:R-:W-:Y:S08]  /*3a50*/  HMMA.16816.F32 R28, R4.reuse, R30, R20 ;  /* 0x0000001e041c723c */ /* 0x040ff00000001814 */
[C---:B------:R-:W-:Y:S08]  /*3a60*/  HMMA.16816.F32 R24, R4.reuse, R44, R40 ;  /* 0x0000002c0418723c */ /* 0x040ff00000001828 */
[C---:B------:R-:W-:Y:S01]  /*3a70*/  HMMA.16816.F32 R20, R4.reuse, R46, R48 ;  /* 0x0000002e0414723c */ /* 0x040fe20000001830 */
[----:B------:R-:W4:Y:S07]  /*3a80*/  LDSM.16.M88.4 R44, [R222+0xa800] ;  /* 0x00a80000de2c783b */ /* 0x000f2e0000000200 */
[C---:B------:R-:W-:Y:S08]  /*3a90*/  HMMA.16816.F32 R16, R4.reuse, R60, R52 ;  /* 0x0000003c0410723c */ /* 0x040ff00000001834 */
[C---:B------:R-:W-:Y:S01]  /*3aa0*/  HMMA.16816.F32 R12, R4.reuse, R62, R68 ;  /* 0x0000003e040c723c */ /* 0x040fe20000001844 */
[----:B------:R-:W-:Y:S07]  /*3ab0*/  LDSM.16.M88.4 R68, [R219+0x9800] ;  /* 0x00980000db44783b */ /* 0x000fee0000000200 */
[C---:B--2---:R-:W-:Y:S08]  /*3ac0*/  HMMA.16816.F32 R40, R4.reuse, R100, R84 ;  /* 0x000000640428723c */ /* 0x044ff00000001854 */
[C---:B------:R-:W-:Y:S01]  /*3ad0*/  HMMA.16816.F32 R52, R4.reuse, R102, R80 ;  /* 0x000000660434723c */ /* 0x040fe20000001850 */
[----:B------:R-:W-:Y:S07]  /*3ae0*/  LDSM.16.M88.4 R100, [R219+0xa800] ;  /* 0x00a80000db64783b */ /* 0x000fee0000000200 */
[C---:B-----5:R-:W-:Y:S08]  /*3af0*/  HMMA.16816.F32 R88, R4.reuse, R92, R88 ;  /* 0x0000005c0458723c */ /* 0x060ff00000001858 */
[C---:B------:R-:W-:Y:S01]  /*3b00*/  HMMA.16816.F32 R84, R4.reuse, R94, R76 ;  /* 0x0000005e0454723c */ /* 0x040fe2000000184c */
[----:B------:R-:W-:Y:S04]  /*3b10*/  LDSM.16.M88.4 R92, [R219+0xa000] ;  /* 0x00a00000db5c783b */ /* 0x000fe80000000200 */
[----:B------:R-:W-:Y:S03]  /*3b20*/  LDSM.16.M88.4 R76, [R219+0x9000] ;  /* 0x00900000db4c783b */ /* 0x000fe60000000200 */
[C---:B------:R-:W-:Y:S08]  /*3b30*/  HMMA.16816.F32 R80, R4.reuse, R108, R72 ;  /* 0x0000006c0450723c */ /* 0x040ff00000001848 */
[----:B------:R-:W-:Y:S01]  /*3b40*/  HMMA.16816.F32 R72, R4, R110, R64 ;  /* 0x0000006e0448723c */ /* 0x000fe20000001840 */
[----:B------:R-:W2:Y:S04]  /*3b50*/  LDSM.16.M88.4 R4, [R225+0xc000] ;  /* 0x00c00000e104783b */ /* 0x000ea80000000200 */
[----:B------:R-:W5:Y:S03]  /*3b60*/  LDSM.16.M88.4 R108, [R219+0xb000] ;  /* 0x00b00000db6c783b */ /* 0x000f660000000200 */
[C---:B-1----:R-:W-:Y:S08]  /*3b70*/  HMMA.16816.F32 R64, R8.reuse, R112, R56 ;  /* 0x000000700840723c */ /* 0x042ff00000001838 */
[----:B------:R-:W-:Y:S01]  /*3b80*/  HMMA.16816.F32 R60, R8, R114, R28 ;  /* 0x00000072083c723c */ /* 0x000fe2000000181c */
[----:B------:R-:W1:Y:S01]  /*3b90*/  LDSM.16.M88.4 R112, [R219+0xb800] ;  /* 0x00b80000db70783b */ /* 0x000e620000000200 */
[----:B------:R-:W-:-:S06]  /*3ba0*/  DEPBAR.LE SB0, 0x0 ;  /* 0x000080000000791a */ /* 0x000fcc0000000000 */
[C---:B---3--:R-:W-:Y:S08]  /*3bb0*/  HMMA.16816.F32 R56, R8.reuse, R36, R24 ;  /* 0x000000240838723c */ /* 0x048ff00000001818 */
        /* <DEDUP_REMOVED lines=8> */
[----:B------:R-:W-:Y:S01]  /*3c40*/  HMMA.16816.F32 R8, R8, R106, R72 ;  /* 0x0000006a0808723c */ /* 0x000fe20000001848 */
[----:B------:R-:W-:-:S05]  /*3c50*/  IMAD.MOV.U32 R105, RZ, RZ, R126 ;  /* 0x000000ffff697224 */ /* 0x000fca00078e007e */
[----:B------:R-:W-:Y:S01]  /*3c60*/  ISETP.GE.AND P0, PT, R105, 0x2, PT ;  /* 0x000000026900780c */ /* 0x000fe20003f06270 */
[----:B------:R-:W-:Y:S01]  /*3c70*/  BSSY B0, `(.L_x_1216) ;  /* 0x0000038000007945 */ /* 0x000fe20003800000 */
        /* <DEDUP_REMOVED lines=10> */
[C---:B-1----:R-:W-:Y:S08]  /*3d20*/  HMMA.16816.F32 R52, R4.reuse, R112, R12 ;  /* 0x000000700434723c */ /* 0x042ff0000000180c */
[----:B------:R-:W-:Y:S01]  /*3d30*/  HMMA.16816.F32 R44, R4, R114, R8 ;  /* 0x00000072042c723c */ /* 0x000fe20000001808 */
[----:B------:R-:W-:Y:S06]  /*3d40*/  BAR.SYNC.DEFER_BLOCKING 0x0 ;  /* 0x0000000000007b1d */ /* 0x000fec0000010000 */
[----:B------:R-:W-:Y:S01]  /*3d50*/  @!UPT UIADD3 URZ, URZ, URZ, URZ ;  /* 0x0000003f3f3ff290 */ /* 0x000fe2000fffe03f */
[----:B------:R-:W-:Y:S11]  /*3d60*/  @!P0 BRA `(.L_x_1217) ;  /* 0x0000028000008947 */ /* 0x000ff60003800000 */
[----:B------:R-:W-:Y:S01]  /*3d70*/  IADD3 R0, R105, -0x2, RZ ;  /* 0xfffffffe69007810 */ /* 0x000fe20007ffe0ff */
[----:B------:R-:W-:Y:S01]  /*3d80*/  IMAD.SHL.U32 R7, R121, 0x40, RZ ;  /* 0x0000004079077824 */ /* 0x000fe200078e00ff */
[----:B------:R-:W-:-:S02]  /*3d90*/  LOP3.LUT P3, RZ, R125, 0x2, RZ, 0xc0, !PT ;  /* 0x000000027dff7812 */ /* 0x000fc4000786c0ff */
[----:B------:R-:W-:Y:S02]  /*3da0*/  SHF.R.S32.HI R2, RZ, 0x1f, R0 ;  /* 0x0000001fff027819 */ /* 0x000fe40000011400 */
[----:B------:R-:W-:-:S03]  /*3db0*/  LOP3.LUT P4, RZ, R125, 0x1, RZ, 0xc0, !PT ;  /* 0x000000017dff7812 */ /* 0x000fc6000788c0ff */
[----:B------:R-:W-:Y:S02]  /*3dc0*/  IMAD R4, R2, c[0x0][0x1e0], RZ ;  /* 0x0000780002047a24 */ /* 0x000fe400078e02ff */
[----:B------:R-:W-:-:S04]  /*3dd0*/  IMAD.WIDE.U32 R2, R0, c[0x0][0x1e0], RZ ;  /* 0x0000780000027a25 */ /* 0x000fc800078e00ff */
[----:B------:R-:W-:Y:S02]  /*3de0*/  IMAD R0, R0, c[0x0][0x1e4], R4 ;  /* 0x0000790000007a24 */ /* 0x000fe400078e0204 */
[----:B------:R-:W-:-:S04]  /*3df0*/  IMAD.WIDE.U32 R4, R2, 0x60, R122 ;  /* 0x0000006002047825 */ /* 0x000fc800078e007a */
[----:B------:R-:W-:Y:S01]  /*3e00*/  IMAD.IADD R0, R3, 0x1, R0 ;  /* 0x0000000103007824 */ /* 0x000fe200078e0200 */
[----:B------:R-:W-:-:S03]  /*3e10*/  LEA R2, P0, R4, c[0x0][0x1c8], 0x1 ;  /* 0x0000720004027a11 */ /* 0x000fc600078008ff */
[----:B------:R-:W-:-:S04]  /*3e20*/  IMAD R0, R0, 0x60, RZ ;  /* 0x0000006000007824 */ /* 0x000fc800078e02ff */
        /* <DEDUP_REMOVED lines=28> */
.L_x_1217:
[----:B------:R-:W-:Y:S05]  /*3ff0*/  BSYNC B0 ;  /* 0x0000000000007941 */ /* 0x000fea0003800000 */
.L_x_1216:
[----:B-1----:R-:W2:Y:S04]  /*4000*/  LDL R2, [R1+0x58] ;  /* 0x0000580001027983 */ /* 0x002ea80000100800 */
[----:B------:R-:W2:Y:S04]  /*4010*/  LDL R0, [R1+0x8c] ;  /* 0x00008c0001007983 */ /* 0x000ea80000100800 */
[----:B------:R-:W3:Y:S01]  /*4020*/  LDL R6, [R1+0x54] ;  /* 0x0000540001067983 */ /* 0x000ee20000100800 */
[----:B------:R-:W-:-:S03]  /*4030*/  IMAD.MOV.U32 R3, RZ, RZ, c[0x0][0x2c4] ;  /* 0x0000b100ff037624 */ /* 0x000fc600078e00ff */
[----:B------:R-:W-:Y:S02]  /*4040*/  STL [R1+0xa4], R223 ;  /* 0x0000a4df01007387 */ /* 0x000fe40000100800 */
[----:B------:R-:W-:Y:S02]  /*4050*/  ISETP.NE.AND P2, PT, R3, 0x1, PT ;  /* 0x000000010300780c */ /* 0x000fe40003f45270 */
[----:B------:R-:W-:Y:S04]  /*4060*/  STL [R1+0xa0], R222 ;  /* 0x0000a0de01007387 */ /* 0x000fe80000100800 */
[----:B------:R-:W-:Y:S04]  /*4070*/  STL [R1+0x9c], R219 ;  /* 0x00009cdb01007387 */ /* 0x000fe80000100800 */
[----:B------:R-:W-:Y:S04]  /*4080*/  STL [R1+0x98], R216 ;  /* 0x000098d801007387 */ /* 0x000fe80000100800 */
[----:B------:R-:W0:Y:S01]  /*4090*/  LDGDEPBAR ;  /* 0x00000000000079af */ /* 0x000e220000000000 */
[----:B--2---:R-:W-:-:S04]  /*40a0*/  IMAD.IADD R0, R0, 0x1, R2 ;  /* 0x0000000100007824 */ /* 0x004fc800078e0202 */
[----:B------:R-:W-:-:S05]  /*40b0*/  @P2 IMAD.HI.U32 R2, R0, c[0x0][0x2c8], RZ ;  /* 0x0000b20000022a27 */ /* 0x000fca00078e00ff */
[----:B------:R-:W-:Y:S02]  /*40c0*/  @P2 SHF.R.U32.HI R0, RZ, c[0x0][0x2cc], R2 ;  /* 0x0000b300ff002a19 */ /* 0x000fe40000011602 */
[----:B------:R-:W-:-:S03]  /*40d0*/  IADD3 R2, R120, c[0x0][0x1d0], RZ ;  /* 0x0000740078027a10 */ /* 0x000fc60007ffe0ff */
[----:B------:R-:W1:Y:S01]  /*40e0*/  SHFL.IDX PT, R5, R0, RZ, 0x1c1f ;  /* 0x001c1fff00057589 */ /* 0x000e6200000e0000 */
[----:B---3--:R-:W-:-:S03]  /*40f0*/  IADD3 R3, -R6, 0x1, R2 ;  /* 0x0000000106037810 */ /* 0x008fc60007ffe102 */
[----:B------:R-:W2:Y:S01]  /*4100*/  SHFL.IDX PT, R0, R0, 0x1, 0x1c1f ;  /* 0x003c1f0000007f89 */ /* 0x000ea200000e0000 */
[----:B------:R-:W-:Y:S02]  /*4110*/  IADD3 R4, R3, -c[0x0][0x168], RZ ;  /* 0x80005a0003047a10 */ /* 0x000fe40007ffe0ff */
[----:B------:R-:W-:-:S03]  /*4120*/  IADD3 R3, -R6, R2, RZ ;  /* 0x0000000206037210 */ /* 0x000fc60007ffe1ff */
[C---:B-1----:R-:W-:Y:S02]  /*4130*/  IMAD.IADD R2, R4.reuse, 0x1, R5 ;  /* 0x0000000104027824 */ /* 0x042fe400078e0205 */
[----:B--2---:R-:W-:-:S03]  /*4140*/  IMAD.IADD R0, R4, 0x1, R0 ;  /* 0x0000000104007824 */ /* 0x004fc600078e0200 */
[----:B------:R-:W-:-:S04]  /*4150*/  IMNMX R2, R3, R2, PT ;  /* 0x0000000203027217 */ /* 0x000fc80003800200 */
[C---:B------:R-:W-:Y:S02]  /*4160*/  ISETP.GT.AND P0, PT, R2.reuse, RZ, PT ;  /* 0x000000ff0200720c */ /* 0x040fe40003f04270 */
[----:B------:R-:W-:Y:S02]  /*4170*/  ISETP.GT.AND P1, PT, R2, 0x1, PT ;  /* 0x000000010200780c */ /* 0x000fe40003f24270 */
[----:B------:R-:W-:Y:S02]  /*4180*/  FSEL R5, R64, -INF , P0 ;  /* 0xff80000040057808 */ /* 0x000fe40000000000 */
[C---:B------:R-:W-:Y:S02]  /*4190*/  ISETP.GT.AND P0, PT, R2.reuse, 0x8, PT ;  /* 0x000000080200780c */ /* 0x040fe40003f04270 */
[----:B------:R-:W-:Y:S02]  /*41a0*/  FSEL R6, R65, -INF , P1 ;  /* 0xff80000041067808 */ /* 0x000fe40000800000 */
[----:B------:R-:W-:-:S02]  /*41b0*/  ISETP.GT.AND P1, PT, R2, 0x9, PT ;  /* 0x000000090200780c */ /* 0x000fc40003f24270 */
[----:B------:R-:W-:Y:S02]  /*41c0*/  FSEL R7, R60, -INF , P0 ;  /* 0xff8000003c077808 */ /* 0x000fe40000000000 */
[C---:B------:R-:W-:Y:S02]  /*41d0*/  ISETP.GT.AND P0, PT, R2.reuse, 0x10, PT ;  /* 0x000000100200780c */ /* 0x040fe40003f04270 */
[----:B------:R-:W-:Y:S02]  /*41e0*/  FSEL R9, R61, -INF , P1 ;  /* 0xff8000003d097808 */ /* 0x000fe40000800000 */
[----:B------:R-:W-:Y:S02]  /*41f0*/  ISETP.GT.AND P1, PT, R2, 0x11, PT ;  /* 0x000000110200780c */ /* 0x000fe40003f24270 */
[----:B------:R-:W-:Y:S02]  /*4200*/  FSEL R10, R56, -INF , P0 ;  /* 0xff800000380a7808 */ /* 0x000fe40000000000 */
[----:B------:R-:W-:-:S02]  /*4210*/  ISETP.GT.AND P0, PT, R2, 0x18, PT ;  /* 0x000000180200780c */ /* 0x000fc40003f04270 */
[----:B------:R-:W-:Y:S02]  /*4220*/  FSEL R13, R57, -INF , P1 ;  /* 0xff800000390d7808 */ /* 0x000fe40000800000 */
        /* <DEDUP_REMOVED lines=11> */
[----:B------:R-:W-:Y:S02]  /*42e0*/  IMNMX R0, R3, R0, PT ;  /* 0x0000000003007217 */ /* 0x000fe40003800200 */
[----:B------:R-:W-:Y:S02]  /*42f0*/  FSEL R77, R33, -INF , P1 ;  /* 0xff800000214d7808 */ /* 0x000fe40000800000 */
[----:B------:R-:W-:Y:S02]  /*4300*/  FMNMX.FTZ R3, R5, R6, !PT ;  /* 0x0000000605037209 */ /* 0x000fe40007810000 */
[----:B------:R-:W-:Y:S02]  /*4310*/  ISETP.GT.AND P1, PT, R2, 0x31, PT ;  /* 0x000000310200780c */ /* 0x000fe40003f24270 */
[----:B------:R-:W-:Y:S02]  /*4320*/  FSEL R99, R28, -INF , P0 ;  /* 0xff8000001c637808 */ /* 0x000fe40000000000 */
[----:B------:R-:W-:-:S02]  /*4330*/  ISETP.GT.AND P0, PT, R2, 0x38, PT ;  /* 0x000000380200780c */ /* 0x000fc40003f04270 */
[----:B------:R-:W-:Y:S02]  /*4340*/  FMNMX.FTZ R3, R7, R3, !PT ;  /* 0x0000000307037209 */ /* 0x000fe40007810000 */
[----:B------:R-:W-:Y:S02]  /*4350*/  FSEL R252, R29, -INF , P1 ;  /* 0xff8000001dfc7808 */ /* 0x000fe40000800000 */
[----:B------:R-:W-:Y:S02]  /*4360*/  ISETP.GT.AND P1, PT, R2, 0x39, PT ;  /* 0x000000390200780c */ /* 0x000fe40003f24270 */
[----:B------:R-:W-:Y:S02]  /*4370*/  FSEL R215, R24, -INF , P0 ;  /* 0xff80000018d77808 */ /* 0x000fe40000000000 */
[----:B------:R-:W-:Y:S02]  /*4380*/  ISETP.GT.AND P0, PT, R2, 0x40, PT ;  /* 0x000000400200780c */ /* 0x000fe40003f04270 */
[----:B------:R-:W-:-:S02]  /*4390*/  FMNMX.FTZ R3, R9, R3, !PT ;  /* 0x0000000309037209 */ /* 0x000fc40007810000 */
[----:B------:R-:W-:Y:S02]  /*43a0*/  FSEL R214, R25, -INF , P1 ;  /* 0xff80000019d67808 */ /* 0x000fe40000800000 */
[----:B------:R-:W-:Y:S02]  /*43b0*/  ISETP.GT.AND P1, PT, R2, 0x41, PT ;  /* 0x000000410200780c */ /* 0x000fe40003f24270 */
[----:B------:R-:W-:Y:S02]  /*43c0*/  FSEL R95, R20, -INF , P0 ;  /* 0xff800000145f7808 */ /* 0x000fe40000000000 */
[----:B------:R-:W-:Y:S02]  /*43d0*/  ISETP.GT.AND P0, PT, R2, 0x48, PT ;  /* 0x000000480200780c */ /* 0x000fe40003f04270 */
[----:B------:R-:W-:Y:S02]  /*43e0*/  FMNMX.FTZ R3, R10, R3, !PT ;  /* 0x000000030a037209 */ /* 0x000fe40007810000 */
[----:B------:R-:W-:-:S02]  /*43f0*/  FSEL R107, R21, -INF , P1 ;  /* 0xff800000156b7808 */ /* 0x000fc40000800000 */
[----:B------:R-:W-:Y:S02]  /*4400*/  ISETP.GT.AND P1, PT, R0, RZ, PT ;  /* 0x000000ff0000720c */ /* 0x000fe40003f24270 */
[----:B------:R-:W-:Y:S02]  /*4410*/  FSEL R106, R36, -INF , P0 ;  /* 0xff800000246a7808 */ /* 0x000fe40000000000 */
[----:B------:R-:W-:Y:S02]  /*4420*/  FMNMX.FTZ R3, R13, R3, !PT ;  /* 0x000000030d037209 */ /* 0x000fe40007810000 */
[----:B------:R-:W-:Y:S02]  /*4430*/  ISETP.GT.AND P0, PT, R0, 0x1, PT ;  /* 0x000000010000780c */ /* 0x000fe40003f04270 */
[----:B------:R-:W-:Y:S02]  /*4440*/  FSEL R8, R66, -INF , P1 ;  /* 0xff80000042087808 */ /* 0x000fe40000800000 */
[----:B------:R-:W-:-:S02]  /*4450*/  FMNMX.FTZ R3, R17, R3, !PT ;  /* 0x0000000311037209 */ /* 0x000fc40007810000 */
[C---:B------:R-:W-:Y:S02]  /*4460*/  ISETP.GT.AND P1, PT, R0.reuse, 0x8, PT ;  /* 0x000000080000780c */ /* 0x040fe40003f24270 */
[----:B------:R-:W-:Y:S02]  /*4470*/  FSEL R12, R67, -INF , P0 ;  /* 0xff800000430c7808 */ /* 0x000fe40000000000 */
[----:B------:R-:W-:Y:S01]  /*4480*/  ISETP.GT.AND P0, PT, R0, 0x9, PT ;  /* 0x000000090000780c */ /* 0x000fe20003f04270 */
[----:B------:R-:W-:Y:S01]  /*4490*/  LDSM.16.MT88.4 R64, [R221+0x6000] ;  /* 0x00600000dd40783b */ /* 0x000fe20000004200 */
[----:B------:R-:W-:Y:S02]  /*44a0*/  FMNMX.FTZ R3, R18, R3, !PT ;  /* 0x0000000312037209 */ /* 0x000fe40007810000 */
[----:B------:R-:W-:Y:S02]  /*44b0*/  FSEL R11, R62, -INF , P1 ;  /* 0xff8000003e0b7808 */ /* 0x000fe40000800000 */
[----:B------:R-:W-:-:S02]  /*44c0*/  FMNMX.FTZ R4, R8, R12, !PT ;  /* 0x0000000c08047209 */ /* 0x000fc40007810000 */
[----:B------:R-:W-:Y:S02]  /*44d0*/  FSEL R14, R63, -INF , P0 ;  /* 0xff8000003f0e7808 */ /* 0x000fe40000000000 */
[----:B------:R-:W-:Y:S01]  /*44e0*/  ISETP.GT.AND P0, PT, R0, 0x11, PT ;  /* 0x000000110000780c */ /* 0x000fe20003f04270 */
[----:B------:R-:W-:Y:S01]  /*44f0*/  LDSM.16.MT88.4 R60, [R220+0x800] ;  /* 0x00080000dc3c783b */ /* 0x000fe20000004200 */
[----:B------:R-:W-:Y:S02]  /*4500*/  FMNMX.FTZ R3, R76, R3, !PT ;  /* 0x000000034c037209 */ /* 0x000fe40007810000 */
[----:B------:R-:W-:Y:S02]  /*4510*/  ISETP.GT.AND P1, PT, R0, 0x10, PT ;  /* 0x000000100000780c */ /* 0x000fe40003f24270 */
[----:B------:R-:W-:Y:S02]  /*4520*/  FMNMX.FTZ R4, R11, R4, !PT ;  /* 0x000000040b047209 */ /* 0x000fe40007810000 */
[----:B------:R-:W-:-:S02]  /*4530*/  FSEL R19, R59, -INF , P0 ;  /* 0xff8000003b137808 */ /* 0x000fc40000000000 */
[----:B------:R-:W-:Y:S02]  /*4540*/  ISETP.GT.AND P0, PT, R0, 0x19, PT ;  /* 0x000000190000780c */ /* 0x000fe40003f04270 */
[----:B------:R-:W-:Y:S02]  /*4550*/  FMNMX.FTZ R3, R79, R3, !PT ;  /* 0x000000034f037209 */ /* 0x000fe40007810000 */
[----:B------:R-:W-:Y:S02]  /*4560*/  FSEL R16, R58, -INF , P1 ;  /* 0xff8000003a107808 */ /* 0x000fe40000800000 */
[----:B------:R-:W-:Y:S01]  /*4570*/  FMNMX.FTZ R4, R14, R4, !PT ;  /* 0x000000040e047209 */ /* 0x000fe20007810000 */
[----:B------:R-:W-:Y:S01]  /*4580*/  LDSM.16.MT88.4 R56, [R217+0x3000] ;  /* 0x00300000d938783b */ /* 0x000fe20000004200 */
[----:B------:R-:W-:Y:S02]  /*4590*/  FSEL R25, R51, -INF , P0 ;  /* 0xff80000033197808 */ /* 0x000fe40000000000 */
[----:B------:R-:W-:-:S02]  /*45a0*/  FMNMX.FTZ R3, R78, R3, !PT ;  /* 0x000000034e037209 */ /* 0x000fc40007810000 */
[C---:B------:R-:W-:Y:S02]  /*45b0*/  ISETP.GT.AND P1, PT, R0.reuse, 0x18, PT ;  /* 0x000000180000780c */ /* 0x040fe40003f24270 */
[----:B------:R-:W-:Y:S02]  /*45c0*/  ISETP.GT.AND P0, PT, R0, 0x20, PT ;  /* 0x000000200000780c */ /* 0x000fe40003f04270 */
[----:B------:R-:W-:Y:S02]  /*45d0*/  FMNMX.FTZ R4, R16, R4, !PT ;  /* 0x0000000410047209 */ /* 0x000fe40007810000 */
[----:B------:R-:W-:Y:S02]  /*45e0*/  FMNMX.FTZ R3, R77, R3, !PT ;  /* 0x000000034d037209 */ /* 0x000fe40007810000 */
[----:B------:R-:W-:Y:S02]  /*45f0*/  FSEL R24, R50, -INF , P1 ;  /* 0xff80000032187808 */ /* 0x000fe40000800000 */
[----:B------:R-:W-:Y:S01]  /*4600*/  FSEL R75, R42, -INF , P0 ;  /* 0xff8000002a4b7808 */ /* 0x000fe20000000000 */
[----:B------:R-:W-:Y:S01]  /*4610*/  LDSM.16.MT88.4 R48, [R221+0x800] ;  /* 0x00080000dd30783b */ /* 0x000fe20000004200 */
[----:B------:R-:W-:-:S02]  /*4620*/  FMNMX.FTZ R4, R19, R4, !PT ;  /* 0x0000000413047209 */ /* 0x000fc40007810000 */
[C---:B------:R-:W-:Y:S02]  /*4630*/  ISETP.GT.AND P0, PT, R2.reuse, 0x50, PT ;  /* 0x000000500200780c */ /* 0x040fe40003f04270 */
[----:B------:R-:W-:Y:S02]  /*4640*/  ISETP.GT.AND P1, PT, R2, 0x49, PT ;  /* 0x000000490200780c */ /* 0x000fe40003f24270 */
[----:B------:R-:W-:Y:S02]  /*4650*/  FMNMX.FTZ R3, R99, R3, !PT ;  /* 0x0000000363037209 */ /* 0x000fe40007810000 */
[----:B------:R-:W-:Y:S02]  /*4660*/  FMNMX.FTZ R4, R24, R4, !PT ;  /* 0x0000000418047209 */ /* 0x000fe40007810000 */
[----:B------:R-:W-:Y:S02]  /*4670*/  FSEL R93, R52, -INF , P0 ;  /* 0xff800000345d7808 */ /* 0x000fe40000000000 */
[----:B------:R-:W-:-:S02]  /*4680*/  ISETP.GT.AND P0, PT, R0, 0x28, PT ;  /* 0x000000280000780c */ /* 0x000fc40003f04270 */
[----:B------:R-:W-:Y:S02]  /*4690*/  FSEL R104, R37, -INF , P1 ;  /* 0xff80000025687808 */ /* 0x000fe40000800000 */
[----:B------:R-:W-:Y:S02]  /*46a0*/  FMNMX.FTZ R3, R252, R3, !PT ;  /* 0x00000003fc037209 */ /* 0x000fe40007810000 */
[----:B------:R-:W-:Y:S02]  /*46b0*/  ISETP.GT.AND P1, PT, R0, 0x21, PT ;  /* 0x000000210000780c */ /* 0x000fe40003f24270 */
[----:B------:R-:W-:Y:S02]  /*46c0*/  FMNMX.FTZ R4, R25, R4, !PT ;  /* 0x0000000419047209 */ /* 0x000fe40007810000 */
[----:B------:R-:W-:Y:S02]  /*46d0*/  FSEL R73, R34, -INF , P0 ;  /* 0xff80000022497808 */ /* 0x000fe40000000000 */
[----:B------:R-:W-:-:S02]  /*46e0*/  ISETP.GT.AND P0, PT, R2, 0x51, PT ;  /* 0x000000510200780c */ /* 0x000fc40003f04270 */
[----:B------:R-:W-:Y:S02]  /*46f0*/  FMNMX.FTZ R3, R215, R3, !PT ;  /* 0x00000003d7037209 */ /* 0x000fe40007810000 */
[----:B------:R-:W-:Y:S02]  /*4700*/  FSEL R74, R43, -INF , P1 ;  /* 0xff8000002b4a7808 */ /* 0x000fe40000800000 */
[----:B------:R-:W-:Y:S01]  /*4710*/  FMNMX.FTZ R4, R75, R4, !PT ;  /* 0x000000044b047209 */ /* 0x000fe20007810000 */
[----:B------:R-:W-:Y:S01]  /*4720*/  LDSM.16.MT88.4 R40, [R221] ;  /* 0x00000000dd28783b */ /* 0x000fe20000004200 */
[----:B------:R-:W-:Y:S02]  /*4730*/  FSEL R92, R53, -INF , P0 ;  /* 0xff800000355c7808 */ /* 0x000fe40000000000 */
[----:B------:R-:W-:Y:S02]  /*4740*/  FMNMX.FTZ R3, R214, R3, !PT ;  /* 0x00000003d6037209 */ /* 0x000fe40007810000 */
[----:B------:R-:W-:-:S02]  /*4750*/  ISETP.GT.AND P1, PT, R0, 0x29, PT ;  /* 0x000000290000780c */ /* 0x000fc40003f24270 */
[----:B------:R-:W-:Y:S02]  /*4760*/  ISETP.GT.AND P0, PT, R0, 0x30, PT ;  /* 0x000000300000780c */ /* 0x000fe40003f04270 */
[----:B------:R-:W-:Y:S02]  /*4770*/  FMNMX.FTZ R4, R74, R4, !PT ;  /* 0x000000044a047209 */ /* 0x000fe40007810000 */
[----:B------:R-:W-:Y:S02]  /*4780*/  FMNMX.FTZ R3, R95, R3, !PT ;  /* 0x000000035f037209 */ /* 0x000fe40007810000 */
[----:B------:R-:W-:Y:S02]  /*4790*/  FSEL R72, R35, -INF , P1 ;  /* 0xff80000023487808 */ /* 0x000fe40000800000 */
[----:B------:R-:W-:Y:S01]  /*47a0*/  FSEL R211, R30, -INF , P0 ;  /* 0xff8000001ed37808 */ /* 0x000fe20000000000 */
[----:B------:R-:W-:Y:S01]  /*47b0*/  LDSM.16.MT88.4 R32, [R218+0x800] ;  /* 0x00080000da20783b */ /* 0x000fe20000004200 */
[----:B------:R-:W-:-:S02]  /*47c0*/  FMNMX.FTZ R4, R73, R4, !PT ;  /* 0x0000000449047209 */ /* 0x000fc40007810000 */
[----:B------:R-:W-:Y:S02]  /*47d0*/  ISETP.GT.AND P0, PT, R2, 0x58, PT ;  /* 0x000000580200780c */ /* 0x000fe40003f04270 */
[----:B------:R-:W-:Y:S02]  /*47e0*/  FMNMX.FTZ R3, R107, R3, !PT ;  /* 0x000000036b037209 */ /* 0x000fe40007810000 */
[----:B------:R-:W-:Y:S02]  /*47f0*/  ISETP.GT.AND P1, PT, R0, 0x31, PT ;  /* 0x000000310000780c */ /* 0x000fe40003f24270 */
[----:B------:R-:W-:Y:S02]  /*4800*/  FMNMX.FTZ R4, R72, R4, !PT ;  /* 0x0000000448047209 */ /* 0x000fe40007810000 */
[----:B------:R-:W-:Y:S02]  /*4810*/  FSEL R223, R44, -INF , P0 ;  /* 0xff8000002cdf7808 */ /* 0x000fe40000000000 */
[----:B------:R-:W-:-:S02]  /*4820*/  ISETP.GT.AND P0, PT, R0, 0x38, PT ;  /* 0x000000380000780c */ /* 0x000fc40003f04270 */
[----:B------:R-:W-:Y:S02]  /*4830*/  FMNMX.FTZ R173, R106, R3, !PT ;  /* 0x000000036aad7209 */ /* 0x000fe40007810000 */
[----:B------:R-:W-:Y:S02]  /*4840*/  FSEL R213, R31, -INF , P1 ;  /* 0xff8000001fd57808 */ /* 0x000fe40000800000 */
[----:B------:R-:W-:Y:S02]  /*4850*/  FMNMX.FTZ R3, R211, R4, !PT ;  /* 0x00000004d3037209 */ /* 0x000fe40007810000 */
[----:B------:R-:W-:Y:S02]  /*4860*/  FSEL R212, R26, -INF , P0 ;  /* 0xff8000001ad47808 */ /* 0x000fe40000000000 */
[----:B------:R-:W-:Y:S02]  /*4870*/  ISETP.GT.AND P1, PT, R0, 0x39, PT ;  /* 0x000000390000780c */ /* 0x000fe40003f24270 */
[----:B------:R-:W-:-:S02]  /*4880*/  ISETP.GT.AND P0, PT, R2, 0x59, PT ;  /* 0x000000590200780c */ /* 0x000fc40003f04270 */
[----:B------:R-:W-:Y:S02]  /*4890*/  FMNMX.FTZ R173, R104, R173, !PT ;  /* 0x000000ad68ad7209 */ /* 0x000fe40007810000 */
[----:B------:R-:W-:Y:S02]  /*48a0*/  FMNMX.FTZ R2, R213, R3, !PT ;  /* 0x00000003d5027209 */ /* 0x000fe40007810000 */
[----:B------:R-:W-:Y:S02]  /*48b0*/  FSEL R210, R27, -INF , P1 ;  /* 0xff8000001bd27808 */ /* 0x000fe40000800000 */
[----:B------:R-:W-:Y:S02]  /*48c0*/  FMNMX.FTZ R173, R93, R173, !PT ;  /* 0x000000ad5dad7209 */ /* 0x000fe40007810000 */
[----:B------:R-:W-:Y:S02]  /*48d0*/  ISETP.GT.AND P1, PT, R0, 0x40, PT ;  /* 0x000000400000780c */ /* 0x000fe40003f24270 */
[----:B------:R-:W-:-:S02]  /*48e0*/  FMNMX.FTZ R2, R212, R2, !PT ;  /* 0x00000002d4027209 */ /* 0x000fc40007810000 */
[----:B------:R-:W-:Y:S02]  /*48f0*/  FSEL R100, R45, -INF , P0 ;  /* 0xff8000002d647808 */ /* 0x000fe40000000000 */
[----:B------:R-:W-:Y:S02]  /*4900*/  FMNMX.FTZ R173, R92, R173, !PT ;  /* 0x000000ad5cad7209 */ /* 0x000fe40007810000 */
[----:B------:R-:W-:Y:S02]  /*4910*/  ISETP.GT.AND P0, PT, R0, 0x41, PT ;  /* 0x000000410000780c */ /* 0x000fe40003f04270 */
[----:B------:R-:W-:Y:S02]  /*4920*/  FSEL R96, R22, -INF , P1 ;  /* 0xff80000016607808 */ /* 0x000fe40000800000 */
[----:B------:R-:W-:Y:S02]  /*4930*/  FMNMX.FTZ R2, R210, R2, !PT ;  /* 0x00000002d2027209 */ /* 0x000fe40007810000 */
[----:B------:R-:W-:-:S02]  /*4940*/  FMNMX.FTZ R173, R223, R173, !PT ;  /* 0x000000addfad7209 */ /* 0x000fc40007810000 */
[----:B------:R-:W-:Y:S02]  /*4950*/  FSEL R111, R23, -INF , P0 ;  /* 0xff800000176f7808 */ /* 0x000fe40000000000 */
[----:B------:R-:W-:Y:S02]  /*4960*/  ISETP.GT.AND P1, PT, R0, 0x48, PT ;  /* 0x000000480000780c */ /* 0x000fe40003f24270 */
[----:B------:R-:W-:Y:S02]  /*4970*/  FMNMX.FTZ R2, R96, R2, !PT ;  /* 0x0000000260027209 */ /* 0x000fe40007810000 */
[----:B------:R-:W-:Y:S02]  /*4980*/  FMNMX.FTZ R173, R100, R173, !PT ;  /* 0x000000ad64ad7209 */ /* 0x000fe40007810000 */
[----:B------:R-:W-:Y:S02]  /*4990*/  ISETP.GT.AND P0, PT, R0, 0x49, PT ;  /* 0x000000490000780c */ /* 0x000fe40003f04270 */
[----:B------:R-:W-:Y:S01]  /*49a0*/  FSEL R216, R38, -INF , P1 ;  /* 0xff80000026d87808 */ /* 0x000fe20000800000 */
[----:B------:R-:W1:Y:S01]  /*49b0*/  SHFL.BFLY PT, R3, R173, 0x2, 0x1f ;  /* 0x0c401f00ad037f89 */ /* 0x000e6200000e0000 */
[----:B------:R-:W-:-:S02]  /*49c0*/  FMNMX.FTZ R2, R111, R2, !PT ;  /* 0x000000026f027209 */ /* 0x000fc40007810000 */
[----:B------:R-:W-:Y:S02]  /*49d0*/  FSEL R109, R39, -INF , P0 ;  /* 0xff800000276d7808 */ /* 0x000fe40000000000 */
[----:B------:R-:W-:Y:S01]  /*49e0*/  ISETP.GT.AND P1, PT, R0, 0x50, PT ;  /* 0x000000500000780c */ /* 0x000fe20003f24270 */
[----:B------:R-:W-:Y:S01]  /*49f0*/  LDSM.16.MT88.4 R36, [R217+0x800] ;  /* 0x00080000d924783b */ /* 0x000fe20000004200 */
[----:B------:R-:W-:Y:S02]  /*4a00*/  FMNMX.FTZ R2, R216, R2, !PT ;  /* 0x00000002d8027209 */ /* 0x000fe40007810000 */
[----:B------:R-:W-:Y:S02]  /*4a10*/  ISETP.GT.AND P0, PT, R0, 0x51, PT ;  /* 0x000000510000780c */ /* 0x000fe40003f04270 */
[----:B------:R-:W-:Y:S02]  /*4a20*/  FSEL R103, R54, -INF , P1 ;  /* 0xff80000036677808 */ /* 0x000fe40000800000 */
[----:B------:R-:W-:-:S02]  /*4a30*/  FMNMX.FTZ R2, R109, R2, !PT ;  /* 0x000000026d027209 */ /* 0x000fc40007810000 */
[----:B------:R-:W-:Y:S02]  /*4a40*/  FSEL R108, R55, -INF , P0 ;  /* 0xff800000376c7808 */ /* 0x000fe40000000000 */
[C---:B------:R-:W-:Y:S01]  /*4a50*/  ISETP.GT.AND P1, PT, R0.reuse, 0x58, PT ;  /* 0x000000580000780c */ /* 0x040fe20003f24270 */
[----:B------:R-:W-:Y:S01]  /*4a60*/  LDSM.16.MT88.4 R52, [R218+0x3800] ;  /* 0x00380000da34783b */ /* 0x000fe20000004200 */
[----:B------:R-:W-:Y:S02]  /*4a70*/  FMNMX.FTZ R2, R103, R2, !PT ;  /* 0x0000000267027209 */ /* 0x000fe40007810000 */
[----:B------:R-:W-:Y:S02]  /*4a80*/  ISETP.GT.AND P0, PT, R0, 0x59, PT ;  /* 0x000000590000780c */ /* 0x000fe40003f04270 */
[----:B------:R-:W-:Y:S02]  /*4a90*/  FSEL R97, R46, -INF , P1 ;  /* 0xff8000002e617808 */ /* 0x000fe40000800000 */
[----:B------:R-:W-:-:S02]  /*4aa0*/  FMNMX.FTZ R0, R108, R2, !PT ;  /* 0x000000026c007209 */ /* 0x000fc40007810000 */
[----:B------:R-:W-:Y:S02]  /*4ab0*/  FSEL R98, R47, -INF , P0 ;  /* 0xff8000002f627808 */ /* 0x000fe40000000000 */
[----:B------:R-:W-:Y:S01]  /*4ac0*/  FMNMX.FTZ R0, R97, R0, !PT ;  /* 0x0000000061007209 */ /* 0x000fe20007810000 */
[----:B------:R-:W-:Y:S01]  /*4ad0*/  LDSM.16.MT88.4 R44, [R220] ;  /* 0x00000000dc2c783b */ /* 0x000fe20000004200 */
[----:B-1----:R-:W-:Y:S02]  /*4ae0*/  FMNMX.FTZ R173, R173, R3, !PT ;  /* 0x00000003adad7209 */ /* 0x002fe40007810000 */
        /* <DEDUP_REMOVED lines=17> */
[----:B-1----:R-:W-:-:S05]  /*4c00*/  FMUL.FTZ R0, R172, c[0x0][0x2d0] ;  /* 0x0000b400ac007a20 */ /* 0x002fca0000410000 */
[----:B------:R-:W-:Y:S01]  /*4c10*/  FSEL R0, R0, RZ, P0 ;  /* 0x000000ff00007208 */ /* 0x000fe20000000000 */
[----:B--2---:R-:W-:Y:S02]  /*4c20*/  FFMA.FTZ R3, R7, c[0x0][0x2d0], -R2 ;  /* 0x0000b40007037a23 */ /* 0x004fe40000010802 */
[----:B------:R-:W1:Y:S01]  /*4c30*/  LDSM.16.MT88.4 R4, [R217] ;  /* 0x00000000d904783b */ /* 0x000e620000004200 */
[----:B---3--:R-:W-:Y:S01]  /*4c40*/  FADD.FTZ R123, R71, R70 ;  /* 0x00000046477b7221 */ /* 0x008fe20000010000 */
[----:B------:R2:W3:Y:S02]  /*4c50*/  MUFU.EX2 R207, R3 ;  /* 0x0000000300cf7308 */ /* 0x0004e40000000800 */
[----:B--2---:R-:W-:Y:S01]  /*4c60*/  FFMA.FTZ R3, R10, c[0x0][0x2d0], -R2 ;  /* 0x0000b4000a037a23 */ /* 0x004fe20000010802 */
[----:B---3--:R-:W-:-:S05]  /*4c70*/  F2FP.PACK_AB R10, R206, R207 ;  /* 0x000000cfce0a723e */ /* 0x008fca00000000ff */
[----:B------:R2:W-:Y:S02]  /*4c80*/  MUFU.EX2 R209, R3 ;  /* 0x0000000300d17308 */ /* 0x0005e40000000800 */
[----:B--2---:R-:W-:-:S06]  /*4c90*/  FFMA.FTZ R3, R13, c[0x0][0x2d0], -R2 ;  /* 0x0000b4000d037a23 */ /* 0x004fcc0000010802 */
[----:B------:R2:W-:Y:S02]  /*4ca0*/  MUFU.EX2 R208, R3 ;  /* 0x0000000300d07308 */ /* 0x0005e40000000800 */
[----:B--2---:R-:W-:Y:S01]  /*4cb0*/  FFMA.FTZ R3, R8, c[0x0][0x2d0], -R0 ;  /* 0x0000b40008037a23 */ /* 0x004fe20000010800 */
[----:B------:R-:W-:-:S05]  /*4cc0*/  F2FP.PACK_AB R8, R70, R71 ;  /* 0x000000474608723e */ /* 0x000fca00000000ff */
[----:B------:R2:W-:Y:S02]  /*4cd0*/  MUFU.EX2 R69, R3 ;  /* 0x0000000300457308 */ /* 0x0005e40000000800 */
[----:B--2---:R-:W-:-:S06]  /*4ce0*/  FFMA.FTZ R3, R12, c[0x0][0x2d0], -R0 ;  /* 0x0000b4000c037a23 */ /* 0x004fcc0000010800 */
[----:B------:R2:W3:Y:S02]  /*4cf0*/  MUFU.EX2 R68, R3 ;  /* 0x0000000300447308 */ /* 0x0004e40000000800 */
[----:B--2---:R-:W-:Y:S01]  /*4d00*/  FFMA.FTZ R3, R11, c[0x0][0x2d0], -R0 ;  /* 0x0000b4000b037a23 */ /* 0x004fe20000010800 */
[----:B---3--:R-:W-:Y:S01]  /*4d10*/  F2FP.PACK_AB R9, R68, R69 ;  /* 0x000000454409723e */ /* 0x008fe200000000ff */
[----:B------:R-:W-:Y:S01]  /*4d20*/  FADD.FTZ R122, R69, R68 ;  /* 0x00000044457a7221 */ /* 0x000fe20000010000 */
[----:B------:R-:W-:-:S03]  /*4d30*/  MOV R68, R93 ;  /* 0x0000005d00447202 */ /* 0x000fc60000000f00 */
[----:B------:R2:W-:Y:S01]  /*4d40*/  MUFU.EX2 R174, R3 ;  /* 0x0000000300ae7308 */ /* 0x0005e20000000800 */
[----:B------:R-:W-:Y:S02]  /*4d50*/  IMAD.MOV.U32 R69, RZ, RZ, R92 ;  /* 0x000000ffff457224 */ /* 0x000fe400078e005c */
[----:B--2---:R-:W-:Y:S02]  /*4d60*/  FFMA.FTZ R3, R14, c[0x0][0x2d0], -R0 ;  /* 0x0000b4000e037a23 */ /* 0x004fe40000010800 */
[----:B------:R-:W2:Y:S03]  /*4d70*/  LDSM.16.MT88.4 R12, [R218] ;  /* 0x00000000da0c783b */ /* 0x000ea60000004200 */
[----:B------:R3:W4:Y:S02]  /*4d80*/  MUFU.EX2 R204, R3 ;  /* 0x0000000300cc7308 */ /* 0x0007240000000800 */
[----:B---3--:R-:W-:Y:S01]  /*4d90*/  FFMA.FTZ R3, R17, c[0x0][0x2d0], -R2 ;  /* 0x0000b40011037a23 */ /* 0x008fe20000010802 */
[----:B----4-:R-:W-:-:S05]  /*4da0*/  F2FP.PACK_AB R11, R204, R174 ;  /* 0x000000aecc0b723e */ /* 0x010fca00000000ff */
[----:B------:R3:W-:Y:S02]  /*4db0*/  MUFU.EX2 R110, R3 ;  /* 0x00000003006e7308 */ /* 0x0007e40000000800 */
[C---:B-1----:R-:W-:Y:S07]  /*4dc0*/  HMMA.16816.F32 R28, R8.reuse, R4, RZ ;  /* 0x00000004081c723c */ /* 0x042fee00000018ff */
[----:B------:R-:W-:Y:S01]  /*4dd0*/  F2FP.PACK_AB R4, R208, R209 ;  /* 0x000000d1d004723e */ /* 0x000fe200000000ff */
[----:B------:R-:W-:Y:S01]  /*4de0*/  HMMA.16816.F32 R20, R8, R6, RZ ;  /* 0x000000060814723c */ /* 0x000fe200000018ff */
[----:B---3--:R-:W-:-:S04]  /*4df0*/  FFMA.FTZ R3, R18, c[0x0][0x2d0], -R2 ;  /* 0x0000b40012037a23 */ /* 0x008fc80000010802 */
[----:B------:R1:W3:Y:S02]  /*4e00*/  MUFU.EX2 R101, R3 ;  /* 0x0000000300657308 */ /* 0x0002e40000000800 */
[----:B-1----:R-:W-:Y:S01]  /*4e10*/  FFMA.FTZ R3, R16, c[0x0][0x2d0], -R0 ;  /* 0x0000b40010037a23 */ /* 0x002fe20000010800 */
[----:B---3--:R-:W-:-:S05]  /*4e20*/  F2FP.PACK_AB R6, R101, R110 ;  /* 0x0000006e6506723e */ /* 0x008fca00000000ff */
[----:B------:R1:W-:Y:S02]  /*4e30*/  MUFU.EX2 R205, R3 ;  /* 0x0000000300cd7308 */ /* 0x0003e40000000800 */
[--C-:B-1----:R-:W-:Y:S02]  /*4e40*/  FFMA.FTZ R3, R19, c[0x0][0x2d0], -R0.reuse ;  /* 0x0000b40013037a23 */ /* 0x102fe40000010800 */
[C---:B--2---:R-:W-:Y:S04]  /*4e50*/  HMMA.16816.F32 R16, R8.reuse, R12, RZ ;  /* 0x0000000c0810723c */ /* 0x044fe800000018ff */
[----:B------:R1:W2:Y:S04]  /*4e60*/  MUFU.EX2 R175, R3 ;  /* 0x0000000300af7308 */ /* 0x0002a80000000800 */
[----:B------:R-:W-:Y:S01]  /*4e70*/  HMMA.16816.F32 R12, R8, R14, RZ ;  /* 0x0000000e080c723c */ /* 0x000fe200000018ff */
[----:B-1----:R-:W-:Y:S01]  /*4e80*/  FFMA.FTZ R3, R24, c[0x0][0x2d0], -R0 ;  /* 0x0000b40018037a23 */ /* 0x002fe20000010800 */
[----:B--2---:R-:W-:-:S03]  /*4e90*/  F2FP.PACK_AB R5, R175, R205 ;  /* 0x000000cdaf05723e */ /* 0x004fc600000000ff */
[----:B------:R1:W2:Y:S02]  /*4ea0*/  MUFU.EX2 R94, R3 ;  /* 0x00000003005e7308 */ /* 0x0002a40000000800 */
[----:B-1----:R-:W-:Y:S02]  /*4eb0*/  FFMA.FTZ R3, R25, c[0x0][0x2d0], -R0 ;  /* 0x0000b40019037a23 */ /* 0x002fe40000010800 */
[----:B------:R-:W-:Y:S01]  /*4ec0*/  HMMA.16816.F32 R24, R8, R40, RZ ;  /* 0x000000280818723c */ /* 0x000fe200000018ff */
[----:B--2---:R-:W-:-:S03]  /*4ed0*/  IMAD.MOV.U32 R70, RZ, RZ, R94 ;  /* 0x000000ffff467224 */ /* 0x004fc600078e005e */
[----:B------:R-:W1:Y:S02]  /*4ee0*/  MUFU.EX2 R102, R3 ;  /* 0x0000000300667308 */ /* 0x000e640000000800 */
[----:B-1----:R-:W-:Y:S01]  /*4ef0*/  F2FP.PACK_AB R7, R102, R94 ;  /* 0x0000005e6607723e */ /* 0x002fe200000000ff */
[----:B------:R-:W-:-:S05]  /*4f00*/  FFMA.FTZ R3, R76, c[0x0][0x2d0], -R2 ;  /* 0x0000b4004c037a23 */ /* 0x000fca0000010802 */
[----:B------:R1:W-:Y:S01]  /*4f10*/  MUFU.EX2 R121, R3 ;  /* 0x0000000300797308 */ /* 0x0003e20000000800 */
[C---:B------:R-:W-:Y:S08]  /*4f20*/  HMMA.16816.F32 R200, R4.reuse, R32, R16 ;  /* 0x0000002004c8723c */ /* 0x040ff00000001810 */
[----:B------:R-:W-:Y:S01]  /*4f30*/  HMMA.16816.F32 R88, R4, R36, R28 ;  /* 0x000000240458723c */ /* 0x000fe2000000181c */
[----:B------:R-:W2:Y:S01]  /*4f40*/  LDSM.16.MT88.4 R28, [R218+0x3000] ;  /* 0x00300000da1c783b */ /* 0x000ea20000004200 */
[----:B-1----:R-:W-:-:S06]  /*4f50*/  FFMA.FTZ R3, R79, c[0x0][0x2d0], -R2 ;  /* 0x0000b4004f037a23 */ /* 0x002fcc0000010802 */
[----:B------:R-:W-:Y:S01]  /*4f60*/  HMMA.16816.F32 R16, R8, R42, RZ ;  /* 0x0000002a0810723c */ /* 0x000fe200000018ff */
[----:B------:R-:W-:Y:S07]  /*4f70*/  LDSM.16.MT88.4 R40, [R221+0x3000] ;  /* 0x00300000dd28783b */ /* 0x000fee0000004200 */
[----:B------:R-:W-:Y:S01]  /*4f80*/  HMMA.16816.F32 R196, R4, R34, R12 ;  /* 0x0000002204c4723c */ /* 0x000fe2000000180c */
[----:B------:R-:W1:Y:S07]  /*4f90*/  LDSM.16.MT88.4 R32, [R217+0x3800] ;  /* 0x00380000d920783b */ /* 0x000e6e0000004200 */
[----:B------:R-:W-:Y:S08]  /*4fa0*/  HMMA.16816.F32 R12, R8, R44, RZ ;  /* 0x0000002c080c723c */ /* 0x000ff000000018ff */
[C---:B------:R-:W-:Y:S01]  /*4fb0*/  HMMA.16816.F32 R84, R4.reuse, R38, R20 ;  /* 0x000000260454723c */ /* 0x040fe20000001814 */
[----:B------:R-:W-:Y:S07]  /*4fc0*/  LDSM.16.MT88.4 R36, [R217+0x6000] ;  /* 0x00600000d924783b */ /* 0x000fee0000004200 */
[C---:B------:R-:W-:Y:S08]  /*4fd0*/  HMMA.16816.F32 R80, R4.reuse, R48, R24 ;  /* 0x000000300450723c */ /* 0x040ff00000001818 */
[----:B------:R-:W-:Y:S01]  /*4fe0*/  HMMA.16816.F32 R188, R4, R50, R16 ;  /* 0x0000003204bc723c */ /* 0x000fe20000001810 */
[----:B------:R-:W-:Y:S07]  /*4ff0*/  LDSM.16.MT88.4 R48, [R221+0x3800] ;  /* 0x00380000dd30783b */ /* 0x000fee0000004200 */
[C---:B------:R-:W-:Y:S01]  /*5000*/  HMMA.16816.F32 R24, R8.reuse, R46, RZ ;  /* 0x0000002e0818723c */ /* 0x040fe200000018ff */
[----:B------:R-:W3:Y:S07]  /*5010*/  LDSM.16.MT88.4 R44, [R220+0x3000] ;  /* 0x00300000dc2c783b */ /* 0x000eee0000004200 */
[C---:B------:R-:W-:Y:S08]  /*5020*/  HMMA.16816.F32 R20, R8.reuse, R56, RZ ;  /* 0x000000380814723c */ /* 0x040ff000000018ff */
[----:B------:R-:W-:Y:S01]  /*5030*/  HMMA.16816.F32 R16, R8, R58, RZ ;  /* 0x0000003a0810723c */ /* 0x000fe200000018ff */
[----:B------:R-:W-:Y:S07]  /*5040*/  LDSM.16.MT88.4 R56, [R218+0x6000] ;  /* 0x00600000da38783b */ /* 0x000fee0000004200 */
[----:B------:R-:W-:Y:S08]  /*5050*/  HMMA.16816.F32 R192, R4, R60, R12 ;  /* 0x0000003c04c0723c */ /* 0x000ff0000000180c */
[----:B--2---:R-:W-:Y:S08]  /*5060*/  HMMA.16816.F32 R12, R8, R28, RZ ;  /* 0x0000001c080c723c */ /* 0x004ff000000018ff */
[C---:B-1----:R-:W-:Y:S08]  /*5070*/  HMMA.16816.F32 R180, R4.reuse, R32, R20 ;  /* 0x0000002004b4723c */ /* 0x042ff00000001814 */
[----:B------:R-:W-:Y:S01]  /*5080*/  HMMA.16816.F32 R168, R4, R34, R16 ;  /* 0x0000002204a8723c */ /* 0x000fe20000001810 */
[----:B------:R-:W1:Y:S07]  /*5090*/  LDSM.16.MT88.4 R32, [R220+0x3800] ;  /* 0x00380000dc20783b */ /* 0x000e6e0000004200 */
[----:B------:R-:W-:Y:S08]  /*50a0*/  HMMA.16816.F32 R28, R8, R30, RZ ;  /* 0x0000001e081c723c */ /* 0x000ff000000018ff */
[----:B------:R-:W-:Y:S01]  /*50b0*/  HMMA.16816.F32 R184, R4, R62, R24 ;  /* 0x0000003e04b8723c */ /* 0x000fe20000001818 */
[----:B------:R-:W2:Y:S07]  /*50c0*/  LDSM.16.MT88.4 R60, [R217+0x6800] ;  /* 0x00680000d93c783b */ /* 0x000eae0000004200 */
[----:B------:R-:W-:Y:S08]  /*50d0*/  HMMA.16816.F32 R24, R8, R40, RZ ;  /* 0x000000280818723c */ /* 0x000ff000000018ff */
[----:B------:R-:W-:Y:S08]  /*50e0*/  HMMA.16816.F32 R164, R4, R52, R12 ;  /* 0x0000003404a4723c */ /* 0x000ff0000000180c */
[C---:B---3--:R-:W-:Y:S08]  /*50f0*/  HMMA.16816.F32 R16, R8.reuse, R44, RZ ;  /* 0x0000002c0810723c */ /* 0x048ff000000018ff */
[C---:B------:R-:W-:Y:S01]  /*5100*/  HMMA.16816.F32 R12, R8.reuse, R46, RZ ;  /* 0x0000002e080c723c */ /* 0x040fe200000018ff */
[----:B------:R-:W-:Y:S07]  /*5110*/  LDSM.16.MT88.4 R44, [R220+0x6000] ;  /* 0x00600000dc2c783b */ /* 0x000fee0000004200 */
[----:B------:R-:W-:Y:S01]  /*5120*/  HMMA.16816.F32 R20, R8, R42, RZ ;  /* 0x0000002a0814723c */ /* 0x000fe200000018ff */
[----:B------:R-:W-:Y:S07]  /*5130*/  LDSM.16.MT88.4 R40, [R218+0x6800] ;  /* 0x00680000da28783b */ /* 0x000fee0000004200 */
[----:B------:R-:W-:Y:S01]  /*5140*/  HMMA.16816.F32 R156, R4, R54, R28 ;  /* 0x00000036049c723c */ /* 0x000fe2000000181c */
[----:B------:R-:W3:Y:S07]  /*5150*/  LDSM.16.MT88.4 R52, [R221+0x6800] ;  /* 0x00680000dd34783b */ /* 0x000eee0000004200 */
[----:B------:R-:W-:Y:S08]  /*5160*/  HMMA.16816.F32 R28, R8, R36, RZ ;  /* 0x00000024081c723c */ /* 0x000ff000000018ff */
[----:B------:R-:W-:Y:S08]  /*5170*/  HMMA.16816.F32 R160, R4, R48, R24 ;  /* 0x0000003004a0723c */ /* 0x000ff00000001818 */
[----:B------:R-:W-:Y:S01]  /*5180*/  HMMA.16816.F32 R24, R8, R38, RZ ;  /* 0x000000260818723c */ /* 0x000fe200000018ff */
[----:B------:R-:W-:Y:S07]  /*5190*/  LDSM.16.MT88.4 R36, [R218+0x9000] ;  /* 0x00900000da24783b */ /* 0x000fee0000004200 */
[C---:B-1----:R-:W-:Y:S08]  /*51a0*/  HMMA.16816.F32 R152, R4.reuse, R32, R16 ;  /* 0x000000200498723c */ /* 0x042ff00000001810 */
[C---:B------:R-:W-:Y:S01]  /*51b0*/  HMMA.16816.F32 R144, R4.reuse, R34, R12 ;  /* 0x000000220490723c */ /* 0x040fe2000000180c */
[----:B------:R-:W1:Y:S07]  /*51c0*/  LDSM.16.MT88.4 R32, [R220+0x6800] ;  /* 0x00680000dc20783b */ /* 0x000e6e0000004200 */
[----:B------:R-:W-:Y:S08]  /*51d0*/  HMMA.16816.F32 R148, R4, R50, R20 ;  /* 0x000000320494723c */ /* 0x000ff00000001814 */
[C---:B------:R-:W-:Y:S08]  /*51e0*/  HMMA.16816.F32 R16, R8.reuse, R58, RZ ;  /* 0x0000003a0810723c */ /* 0x040ff000000018ff */
[C---:B------:R-:W-:Y:S07]  /*51f0*/  HMMA.16816.F32 R12, R8.reuse, R64, RZ ;  /* 0x00000040080c723c */ /* 0x040fee00000018ff */
[----:B------:R-:W-:Y:S01]  /*5200*/  MOV R65, R99 ;  /* 0x0000006300417202 */ /* 0x000fe20000000f00 */
[----:B------:R-:W-:Y:S08]  /*5210*/  HMMA.16816.F32 R20, R8, R56, RZ ;  /* 0x000000380814723c */ /* 0x000ff000000018ff */
[C---:B--2---:R-:W-:Y:S01]  /*5220*/  HMMA.16816.F32 R56, R4.reuse, R60, R28 ;  /* 0x0000003c0438723c */ /* 0x044fe2000000181c */
[----:B------:R-:W2:Y:S06]  /*5230*/  LDSM.16.MT88.4 R28, [R217+0x9000] ;  /* 0x00900000d91c783b */ /* 0x000eac0000004200 */
[----:B------:R-:W-:Y:S01]  /*5240*/  IMAD.MOV.U32 R61, RZ, RZ, R98 ;  /* 0x000000ffff3d7224 */ /* 0x000fe200078e0062 */
[C---:B------:R-:W-:Y:S01]  /*5250*/  HMMA.16816.F32 R140, R4.reuse, R62, R24 ;  /* 0x0000003e048c723c */ /* 0x040fe20000001818 */
[----:B------:R-:W-:Y:S01]  /*5260*/  IMAD.MOV.U32 R60, RZ, RZ, R97 ;  /* 0x000000ffff3c7224 */ /* 0x000fe200078e0061 */
[----:B------:R-:W4:Y:S01]  /*5270*/  LDSM.16.MT88.4 R24, [R217+0x9800] ;  /* 0x00980000d918783b */ /* 0x000f220000004200 */
[----:B------:R1:W1:Y:S04]  /*5280*/  MUFU.EX2 R63, R3 ;  /* 0x00000003003f7308 */ /* 0x0002680000000800 */
[----:B------:R-:W-:Y:S01]  /*5290*/  MOV R62, R96 ;  /* 0x00000060003e7202 */ /* 0x000fe20000000f00 */
[C---:B---3--:R-:W-:Y:S08]  /*52a0*/  HMMA.16816.F32 R136, R4.reuse, R52, R12 ;  /* 0x000000340488723c */ /* 0x048ff0000000180c */
[----:B------:R-:W-:Y:S01]  /*52b0*/  HMMA.16816.F32 R96, R4, R42, R16 ;  /* 0x0000002a0460723c */ /* 0x000fe20000001810 */
[----:B-1----:R-:W-:-:S04]  /*52c0*/  FFMA.FTZ R3, R78, c[0x0][0x2d0], -R2 ;  /* 0x0000b4004e037a23 */ /* 0x002fc80000010802 */
[----:B------:R1:W-:Y:S03]  /*52d0*/  MUFU.EX2 R222, R3 ;  /* 0x0000000300de7308 */ /* 0x0003e60000000800 */
[----:B------:R-:W-:Y:S08]  /*52e0*/  HMMA.16816.F32 R176, R4, R40, R20 ;  /* 0x0000002804b0723c */ /* 0x000ff00000001814 */
[----:B------:R-:W-:Y:S01]  /*52f0*/  HMMA.16816.F32 R16, R8, R44, RZ ;  /* 0x0000002c0810723c */ /* 0x000fe200000018ff */
[----:B-1----:R-:W-:-:S07]  /*5300*/  FFMA.FTZ R3, R77, c[0x0][0x2d0], -R2 ;  /* 0x0000b4004d037a23 */ /* 0x002fce0000010802 */
[C---:B------:R-:W-:Y:S01]  /*5310*/  HMMA.16816.F32 R12, R8.reuse, R46, RZ ;  /* 0x0000002e080c723c */ /* 0x040fe200000018ff */
[----:B------:R1:W-:Y:S07]  /*5320*/  MUFU.EX2 R64, R3 ;  /* 0x0000000300407308 */ /* 0x0003ee0000000800 */
[----:B------:R-:W-:Y:S07]  /*5330*/  HMMA.16816.F32 R20, R8, R66, RZ ;  /* 0x000000420814723c */ /* 0x000fee00000018ff */
[----:B------:R-:W-:Y:S01]  /*5340*/  IMAD.MOV.U32 R67, RZ, RZ, R111 ;  /* 0x000000ffff437224 */ /* 0x000fe200078e006f */
[----:B------:R-:W-:Y:S01]  /*5350*/  HMMA.16816.F32 R128, R4, R32, R16 ;  /* 0x000000200480723c */ /* 0x000fe20000001810 */
[----:B------:R-:W-:-:S02]  /*5360*/  IMAD.MOV.U32 R66, RZ, RZ, R110 ;  /* 0x000000ffff427224 */ /* 0x000fc400078e006e */
[----:B-1----:R-:W-:-:S04]  /*5370*/  FFMA.FTZ R3, R75, c[0x0][0x2d0], -R0 ;  /* 0x0000b4004b037a23 */ /* 0x002fc80000010800 */
[----:B------:R1:W-:Y:S01]  /*5380*/  MUFU.EX2 R120, R3 ;  /* 0x0000000300787308 */ /* 0x0003e20000000800 */
[C---:B------:R-:W-:Y:S01]  /*5390*/  HMMA.16816.F32 R124, R4.reuse, R34, R12 ;  /* 0x00000022047c723c */ /* 0x040fe2000000180c */
[----:B------:R-:W3:Y:S07]  /*53a0*/  LDSM.16.MT88.4 R32, [R218+0x9800] ;  /* 0x00980000da20783b */ /* 0x000eee0000004200 */
[----:B------:R-:W-:Y:S01]  /*53b0*/  HMMA.16816.F32 R132, R4, R54, R20 ;  /* 0x000000360484723c */ /* 0x000fe20000001814 */
[----:B-1----:R-:W-:-:S07]  /*53c0*/  FFMA.FTZ R3, R74, c[0x0][0x2d0], -R0 ;  /* 0x0000b4004a037a23 */ /* 0x002fce0000010800 */
[C---:B--2---:R-:W-:Y:S01]  /*53d0*/  HMMA.16816.F32 R20, R8.reuse, R28, RZ ;  /* 0x0000001c0814723c */ /* 0x044fe200000018ff */
[----:B------:R1:W2:Y:S06]  /*53e0*/  MUFU.EX2 R219, R3 ;  /* 0x0000000300db7308 */ /* 0x0002ac0000000800 */
[----:B------:R-:W-:Y:S01]  /*53f0*/  MOV R29, R109 ;  /* 0x0000006d001d7202 */ /* 0x000fe20000000f00 */
[----:B------:R-:W-:Y:S01]  /*5400*/  HMMA.16816.F32 R12, R8, R36, RZ ;  /* 0x00000024080c723c */ /* 0x000fe200000018ff */
[----:B------:R-:W-:-:S07]  /*5410*/  IMAD.MOV.U32 R28, RZ, RZ, R108 ;  /* 0x000000ffff1c7224 */ /* 0x000fce00078e006c */
[----:B------:R-:W-:Y:S01]  /*5420*/  HMMA.16816.F32 R16, R8, R30, RZ ;  /* 0x0000001e0810723c */ /* 0x000fe200000018ff */
[----:B-1----:R-:W-:-:S06]  /*5430*/  FFMA.FTZ R3, R73, c[0x0][0x2d0], -R0 ;  /* 0x0000b40049037a23 */ /* 0x002fcc0000010800 */
[----:B------:R-:W-:Y:S01]  /*5440*/  IMAD.MOV.U32 R31, RZ, RZ, R107 ;  /* 0x000000ffff1f7224 */ /* 0x000fe200078e006b */
[----:B----4-:R-:W-:Y:S01]  /*5450*/  HMMA.16816.F32 R116, R4, R24, R20 ;  /* 0x000000180474723c */ /* 0x010fe20000001814 */
[----:B------:R-:W1:Y:S01]  /*5460*/  LDSM.16.MT88.4 R20, [R221+0x9000] ;  /* 0x00900000dd14783b */ /* 0x000e620000004200 */
[----:B------:R-:W-:-:S05]  /*5470*/  MOV R30, R106 ;  /* 0x0000006a001e7202 */ /* 0x000fca0000000f00 */
[----:B------:R-:W-:Y:S01]  /*5480*/  IMAD.MOV.U32 R25, RZ, RZ, R104 ;  /* 0x000000ffff197224 */ /* 0x000fe200078e0068 */
[----:B---3--:R-:W-:Y:S01]  /*5490*/  HMMA.16816.F32 R108, R4, R32, R12 ;  /* 0x00000020046c723c */ /* 0x008fe2000000180c */
[----:B------:R-:W-:-:S06]  /*54a0*/  IMAD.MOV.U32 R24, RZ, RZ, R103 ;  /* 0x000000ffff187224 */ /* 0x000fcc00078e0067 */
[----:B------:R-:W-:Y:S01]  /*54b0*/  IMAD.MOV.U32 R33, RZ, RZ, R102 ;  /* 0x000000ffff217224 */ /* 0x000fe200078e0066 */
[----:B------:R-:W-:Y:S01]  /*54c0*/  HMMA.16816.F32 R12, R8, R38, RZ ;  /* 0x00000026080c723c */ /* 0x000fe200000018ff */
[----:B------:R-:W-:-:S07]  /*54d0*/  IMAD.MOV.U32 R32, RZ, RZ, R101 ;  /* 0x000000ffff207224 */ /* 0x000fce00078e0065 */
[----:B------:R-:W-:Y:S01]  /*54e0*/  HMMA.16816.F32 R112, R4, R26, R16 ;  /* 0x0000001a0470723c */ /* 0x000fe20000001810 */
[----:B------:R-:W3:Y:S01]  /*54f0*/  LDSM.16.MT88.4 R16, [R221+0x9800] ;  /* 0x00980000dd10783b */ /* 0x000ee20000004200 */
[----:B------:R4:W-:Y:S05]  /*5500*/  MUFU.EX2 R27, R3 ;  /* 0x00000003001b7308 */ /* 0x0009ea0000000800 */
[----:B------:R-:W-:-:S09]  /*5510*/  MOV R26, R105 ;  /* 0x00000069001a7202 */ /* 0x000fd20000000f00 */
[----:B------:R-:W-:Y:S01]  /*5520*/  HMMA.16816.F32 R104, R4, R34, R12 ;  /* 0x000000220468723c */ /* 0x000fe2000000180c */
[----:B----4-:R-:W-:-:S04]  /*5530*/  FFMA.FTZ R3, R72, c[0x0][0x2d0], -R0 ;  /* 0x0000b40048037a23 */ /* 0x010fc80000010800 */
[----:B------:R4:W2:Y:S02]  /*5540*/  MUFU.EX2 R71, R3 ;  /* 0x0000000300477308 */ /* 0x0008a40000000800 */
[----:B------:R-:W-:Y:S01]  /*5550*/  MOV R35, R100 ;  /* 0x0000006400237202 */ /* 0x000fe20000000f00 */
[----:B-1----:R-:W-:Y:S01]  /*5560*/  HMMA.16816.F32 R12, R8, R20, RZ ;  /* 0x00000014080c723c */ /* 0x002fe200000018ff */
[----:B------:R-:W-:Y:S02]  /*5570*/  IMAD.MOV.U32 R34, RZ, RZ, R95 ;  /* 0x000000ffff227224 */ /* 0x000fe400078e005f */
[----:B----4-:R-:W-:-:S04]  /*5580*/  IMAD.MOV.U32 R3, RZ, RZ, R65 ;  /* 0x000000ffff037224 */ /* 0x010fc800078e0041 */
[----:B------:R-:W-:Y:S11]  /*5590*/  FFMA.FTZ R3, R3, c[0x0][0x2d0], -R2 ;  /* 0x0000b40003037a23 */ /* 0x000ff60000010802 */
[----:B------:R-:W-:Y:S06]  /*55a0*/  @!UPT UIADD3 URZ, URZ, URZ, URZ ;  /* 0x0000003f3f3ff290 */ /* 0x000fec000fffe03f */
[----:B---3--:R-:W-:Y:S08]  /*55b0*/  HMMA.16816.F32 R100, R4, R16, R12 ;  /* 0x000000100464723c */ /* 0x008ff0000000180c */
        /* <DEDUP_REMOVED lines=9> */
[C---:B-1----:R-:W-:Y:S08]  /*5650*/  HMMA.16816.F32 R52, R4.reuse, R12, R16 ;  /* 0x0000000c0434723c */ /* 0x042ff00000001810 */
[----:B------:R-:W-:Y:S01]  /*5660*/  HMMA.16816.F32 R12, R4, R14, R8 ;  /* 0x0000000e040c723c */ /* 0x000fe20000001808 */
[----:B------:R-:W1:Y:S06]  /*5670*/  LDSM.16.MT88.4 R8, [R217+0x1000] ;  /* 0x00100000d908783b */ /* 0x000e6c0000004200 */
[----:B------:R-:W-:-:S02]  /*5680*/  F2FP.PACK_AB R4, R63, R121 ;  /* 0x000000793f04723e */ /* 0x000fc400000000ff */
[----:B--2---:R-:W-:Y:S02]  /*5690*/  F2FP.PACK_AB R5, R219, R120 ;  /* 0x00000078db05723e */ /* 0x004fe400000000ff */
[----:B------:R-:W-:Y:S02]  /*56a0*/  F2FP.PACK_AB R6, R64, R222 ;  /* 0x000000de4006723e */ /* 0x000fe400000000ff */
[----:B------:R-:W-:-:S07]  /*56b0*/  F2FP.PACK_AB R7, R71, R27 ;  /* 0x0000001b4707723e */ /* 0x000fce00000000ff */
[C---:B-1----:R-:W-:Y:S08]  /*56c0*/  HMMA.16816.F32 R88, R4.reuse, R8, R88 ;  /* 0x000000080458723c */ /* 0x042ff00000001858 */
[C---:B------:R-:W-:Y:S01]  /*56d0*/  HMMA.16816.F32 R48, R4.reuse, R10, R84 ;  /* 0x0000000a0430723c */ /* 0x040fe20000001854 */
[----:B------:R-:W1:Y:S07]  /*56e0*/  LDSM.16.MT88.4 R8, [R218+0x1000] ;  /* 0x00100000da08783b */ /* 0x000e6e0000004200 */
[C---:B-1----:R-:W-:Y:S07]  /*56f0*/  HMMA.16816.F32 R84, R4.reuse, R8, R200 ;  /* 0x000000080454723c */ /* 0x042fee00000018c8 */
[----:B------:R-:W-:Y:S01]  /*5700*/  MOV R203, R64 ;  /* 0x0000004000cb7202 */ /* 0x000fe20000000f00 */
[----:B------:R-:W-:Y:S01]  /*5710*/  HMMA.16816.F32 R44, R4, R10, R196 ;  /* 0x0000000a042c723c */ /* 0x000fe200000018c4 */
[----:B------:R-:W1:Y:S01]  /*5720*/  LDSM.16.MT88.4 R8, [R221+0x1000] ;  /* 0x00100000dd08783b */ /* 0x000e620000004200 */
[----:B------:R-:W-:Y:S01]  /*5730*/  MOV R200, R63 ;  /* 0x0000003f00c87202 */ /* 0x000fe20000000f00 */
[----:B------:R-:W-:-:S02]  /*5740*/  IMAD.MOV.U32 R201, RZ, RZ, R60 ;  /* 0x000000ffffc97224 */ /* 0x000fc400078e003c */
[----:B------:R-:W-:Y:S02]  /*5750*/  IMAD.MOV.U32 R202, RZ, RZ, R61 ;  /* 0x000000ffffca7224 */ /* 0x000fe400078e003d */
[----:B------:R-:W-:Y:S01]  /*5760*/  MOV R199, R34 ;  /* 0x0000002200c77202 */ /* 0x000fe20000000f00 */
[----:B------:R-:W-:Y:S01]  /*5770*/  IMAD.MOV.U32 R197, RZ, RZ, R71 ;  /* 0x000000ffffc57224 */ /* 0x000fe200078e0047 */
[----:B------:R-:W-:Y:S01]  /*5780*/  MOV R196, R68 ;  /* 0x0000004400c47202 */ /* 0x000fe20000000f00 */
[----:B------:R-:W-:Y:S01]  /*5790*/  IMAD.MOV.U32 R198, RZ, RZ, R70 ;  /* 0x000000ffffc67224 */ /* 0x000fe200078e0046 */
[C---:B-1----:R-:W-:Y:S08]  /*57a0*/  HMMA.16816.F32 R80, R4.reuse, R8, R80 ;  /* 0x000000080450723c */ /* 0x042ff00000001850 */
[----:B------:R-:W-:Y:S01]  /*57b0*/  HMMA.16816.F32 R40, R4, R10, R188 ;  /* 0x0000000a0428723c */ /* 0x000fe200000018bc */
[----:B------:R-:W1:Y:S06]  /*57c0*/  LDSM.16.MT88.4 R8, [R220+0x1000] ;  /* 0x00100000dc08783b */ /* 0x000e6c0000004200 */
[----:B------:R-:W-:Y:S01]  /*57d0*/  IMAD.MOV.U32 R188, RZ, RZ, R29 ;  /* 0x000000ffffbc7224 */ /* 0x000fe200078e001d */
[----:B------:R-:W-:Y:S01]  /*57e0*/  MOV R189, R66 ;  /* 0x0000004200bd7202 */ /* 0x000fe20000000f00 */
[----:B------:R-:W-:-:S02]  /*57f0*/  IMAD.MOV.U32 R190, RZ, RZ, R67 ;  /* 0x000000ffffbe7224 */ /* 0x000fc400078e0043 */
[----:B------:R-:W-:Y:S01]  /*5800*/  IMAD.MOV.U32 R191, RZ, RZ, R62 ;  /* 0x000000ffffbf7224 */ /* 0x000fe200078e003e */
[C---:B-1----:R-:W-:Y:S07]  /*5810*/  HMMA.16816.F32 R76, R4.reuse, R8, R192 ;  /* 0x00000008044c723c */ /* 0x042fee00000018c0 */
[----:B------:R-:W-:Y:S01]  /*5820*/  IMAD.MOV.U32 R193, RZ, RZ, R30 ;  /* 0x000000ffffc17224 */ /* 0x000fe200078e001e */
[----:B------:R-:W-:Y:S01]  /*5830*/  HMMA.16816.F32 R36, R4, R10, R184 ;  /* 0x0000000a0424723c */ /* 0x000fe200000018b8 */
[----:B------:R-:W1:Y:S01]  /*5840*/  LDSM.16.MT88.4 R8, [R217+0x4000] ;  /* 0x00400000d908783b */ /* 0x000e620000004200 */
[----:B------:R-:W-:Y:S01]  /*5850*/  MOV R194, R31 ;  /* 0x0000001f00c27202 */ /* 0x000fe20000000f00 */
[----:B------:R-:W-:-:S02]  /*5860*/  IMAD.MOV.U32 R195, RZ, RZ, R28 ;  /* 0x000000ffffc37224 */ /* 0x000fc400078e001c */
[----:B------:R-:W-:Y:S02]  /*5870*/  IMAD.MOV.U32 R192, RZ, RZ, R25 ;  /* 0x000000ffffc07224 */ /* 0x000fe400078e0019 */
[----:B------:R-:W-:Y:S01]  /*5880*/  IMAD.MOV.U32 R186, RZ, RZ, R35 ;  /* 0x000000ffffba7224 */ /* 0x000fe200078e0023 */
[----:B------:R-:W-:Y:S01]  /*5890*/  MOV R184, R33 ;  /* 0x0000002100b87202 */ /* 0x000fe20000000f00 */
[----:B------:R-:W-:Y:S02]  /*58a0*/  IMAD.MOV.U32 R185, RZ, RZ, R32 ;  /* 0x000000ffffb97224 */ /* 0x000fe400078e0020 */
[----:B------:R-:W-:Y:S01]  /*58b0*/  IMAD.MOV.U32 R187, RZ, RZ, R69 ;  /* 0x000000ffffbb7224 */ /* 0x000fe200078e0045 */
[C---:B-1----:R-:W-:Y:S07]  /*58c0*/  HMMA.16816.F32 R72, R4.reuse, R8, R180 ;  /* 0x000000080448723c */ /* 0x042fee00000018b4 */
[----:B------:R-:W-:Y:S01]  /*58d0*/  IMAD.MOV.U32 R181, RZ, RZ, R26 ;  /* 0x000000ffffb57224 */ /* 0x000fe200078e001a */
[----:B------:R-:W-:Y:S01]  /*58e0*/  HMMA.16816.F32 R32, R4, R10, R168 ;  /* 0x0000000a0420723c */ /* 0x000fe200000018a8 */
[----:B------:R-:W1:Y:S01]  /*58f0*/  LDSM.16.MT88.4 R8, [R218+0x4000] ;  /* 0x00400000da08783b */ /* 0x000e620000004200 */
[----:B------:R-:W-:Y:S01]  /*5900*/  IMAD.MOV.U32 R182, RZ, RZ, R27 ;  /* 0x000000ffffb67224 */ /* 0x000fe200078e001b */
[----:B------:R-:W-:Y:S01]  /*5910*/  MOV R183, R24 ;  /* 0x0000001800b77202 */ /* 0x000fe20000000f00 */
[----:B------:R-:W-:Y:S01]  /*5920*/  IMAD.MOV.U32 R180, RZ, RZ, R184 ;  /* 0x000000ffffb47224 */ /* 0x000fe200078e00b8 */
[----:B------:R-:W-:Y:S01]  /*5930*/  MOV R184, R185 ;  /* 0x000000b900b87202 */ /* 0x000fe20000000f00 */
[----:B------:R-:W-:-:S02]  /*5940*/  IMAD.MOV.U32 R185, RZ, RZ, R186 ;  /* 0x000000ffffb97224 */ /* 0x000fc400078e00ba */
[----:B------:R-:W-:Y:S01]  /*5950*/  IMAD.MOV.U32 R186, RZ, RZ, R223 ;  /* 0x000000ffffba7224 */ /* 0x000fe200078e00df */
        /* <DEDUP_REMOVED lines=19> */
[----:B------:R-:W-:Y:S01]  /*5a90*/  IMAD.MOV.U32 R131, RZ, RZ, R180 ;  /* 0x000000ffff837224 */ /* 0x000fe200078e00b4 */
[----:B------:R-:W-:Y:S01]  /*5aa0*/  HMMA.16816.F32 R140, R4, R10, R124 ;  /* 0x0000000a048c723c */ /* 0x000fe2000000187c */
[----:B------:R-:W1:Y:S01]  /*5ab0*/  LDSM.16.MT88.4 R8, [R217+0xa000] ;  /* 0x00a00000d908783b */ /* 0x000e620000004200 */
[----:B------:R-:W-:Y:S01]  /*5ac0*/  IMAD.MOV.U32 R130, RZ, RZ, R181 ;  /* 0x000000ffff827224 */ /* 0x000fe200078e00b5 */
[----:B------:R-:W-:-:S02]  /*5ad0*/  MOV R129, R182 ;  /* 0x000000b600817202 */ /* 0x000fc40000000f00 */
[----:B------:R-:W-:Y:S02]  /*5ae0*/  MOV R128, R200 ;  /* 0x000000c800807202 */ /* 0x000fe40000000f00 */
        /* <DEDUP_REMOVED lines=10> */
[----:B------:R-:W-:-:S04]  /*5b90*/  IMAD.MOV.U32 R119, RZ, RZ, R194 ;  /* 0x000000ffff777224 */ /* 0x000fc800078e00c2 */
[C---:B-1----:R-:W-:Y:S08]  /*5ba0*/  HMMA.16816.F32 R156, R4.reuse, R8, R108 ;  /* 0x00000008049c723c */ /* 0x042ff0000000186c */
[----:B------:R-:W-:Y:S01]  /*5bb0*/  HMMA.16816.F32 R132, R4, R10, R104 ;  /* 0x0000000a0484723c */ /* 0x000fe20000001868 */
[----:B------:R-:W1:Y:S01]  /*5bc0*/  LDSM.16.MT88.4 R8, [R221+0xa000] ;  /* 0x00a00000dd08783b */ /* 0x000e620000004200 */
[----:B------:R2:W-:Y:S02]  /*5bd0*/  MUFU.EX2 R105, R3 ;  /* 0x0000000300697308 */ /* 0x0005e40000000800 */
[----:B--2---:R-:W-:-:S02]  /*5be0*/  FFMA.FTZ R3, R252, c[0x0][0x2d0], -R2 ;  /* 0x0000b400fc037a23 */ /* 0x004fc40000010802 */
[----:B------:R-:W-:Y:S02]  /*5bf0*/  IMAD.MOV.U32 R252, RZ, RZ, R127 ;  /* 0x000000fffffc7224 */ /* 0x000fe400078e007f */
[C---:B-1----:R-:W-:Y:S08]  /*5c00*/  HMMA.16816.F32 R152, R4.reuse, R8, R100 ;  /* 0x000000080498723c */ /* 0x042ff00000001864 */
[----:B------:R-:W-:Y:S01]  /*5c10*/  HMMA.16816.F32 R100, R4, R10, R92 ;  /* 0x0000000a0464723c */ /* 0x000fe2000000185c */
[----:B------:R-:W1:Y:S01]  /*5c20*/  LDSM.16.MT88.4 R8, [R220+0xa000] ;  /* 0x00a00000dc08783b */ /* 0x000e620000004200 */
[----:B------:R2:W3:Y:S02]  /*5c30*/  MUFU.EX2 R95, R3 ;  /* 0x00000003005f7308 */ /* 0x0004e40000000800 */
[----:B--2---:R-:W-:-:S04]  /*5c40*/  FFMA.FTZ R3, R215, c[0x0][0x2d0], -R2 ;  /* 0x0000b400d7037a23 */ /* 0x004fc80000010802 */
[C---:B-1----:R-:W-:Y:S08]  /*5c50*/  HMMA.16816.F32 R148, R4.reuse, R8, R52 ;  /* 0x000000080494723c */ /* 0x042ff00000001834 */
[----:B------:R-:W-:Y:S01]  /*5c60*/  HMMA.16816.F32 R12, R4, R10, R12 ;  /* 0x0000000a040c723c */ /* 0x000fe2000000180c */
[----:B------:R1:W-:Y:S01]  /*5c70*/  MUFU.EX2 R6, R3 ;  /* 0x0000000300067308 */ /* 0x0003e20000000800 */
[----:B------:R-:W2:Y:S05]  /*5c80*/  LDSM.16.MT88.4 R8, [R217+0x1800] ;  /* 0x00180000d908783b */ /* 0x000eaa0000004200 */
[----:B------:R-:W-:-:S02]  /*5c90*/  FFMA.FTZ R4, R211, c[0x0][0x2d0], -R0 ;  /* 0x0000b400d3047a23 */ /* 0x000fc40000010800 */
[----:B------:R-:W-:Y:S01]  /*5ca0*/  FADD.FTZ R5, R174, R122 ;  /* 0x0000007aae057221 */ /* 0x000fe20000010000 */
[----:B------:R-:W-:Y:S01]  /*5cb0*/  MOV R122, R129 ;  /* 0x00000081007a7202 */ /* 0x000fe20000000f00 */
[----:B------:R-:W-:Y:S02]  /*5cc0*/  MUFU.EX2 R106, R4 ;  /* 0x00000004006a7308 */ /* 0x000fe40000000800 */
[----:B------:R-:W-:Y:S02]  /*5cd0*/  FADD.FTZ R5, R204, R5 ;  /* 0x00000005cc057221 */ /* 0x000fe40000010000 */
[----:B-1----:R-:W-:-:S04]  /*5ce0*/  FFMA.FTZ R3, R214, c[0x0][0x2d0], -R2 ;  /* 0x0000b400d6037a23 */ /* 0x002fc80000010802 */
[----:B------:R1:W-:Y:S02]  /*5cf0*/  MUFU.EX2 R104, R3 ;  /* 0x0000000300687308 */ /* 0x0003e40000000800 */
[----:B-1----:R-:W-:Y:S02]  /*5d00*/  FADD.FTZ R3, R207, R123 ;  /* 0x0000007bcf037221 */ /* 0x002fe40000010000 */
[----:B------:R-:W-:Y:S02]  /*5d10*/  IMAD.MOV.U32 R123, RZ, RZ, R128 ;  /* 0x000000ffff7b7224 */ /* 0x000fe400078e0080 */
[----:B------:R-:W-:Y:S02]  /*5d20*/  FADD.FTZ R4, R206, R3 ;  /* 0x00000003ce047221 */ /* 0x000fe40000010000 */
[----:B------:R-:W-:Y:S02]  /*5d30*/  FFMA.FTZ R3, R213, c[0x0][0x2d0], -R0 ;  /* 0x0000b400d5037a23 */ /* 0x000fe40000010800 */
[----:B------:R-:W-:-:S02]  /*5d40*/  FADD.FTZ R4, R209, R4 ;  /* 0x00000004d1047221 */ /* 0x000fc40000010000 */
[----:B------:R1:W4:Y:S02]  /*5d50*/  MUFU.EX2 R94, R3 ;  /* 0x00000003005e7308 */ /* 0x0003240000000800 */
[----:B------:R-:W-:Y:S01]  /*5d60*/  FADD.FTZ R92, R208, R4 ;  /* 0x00000004d05c7221 */ /* 0x000fe20000010000 */
[----:B---3--:R-:W-:Y:S01]  /*5d70*/  F2FP.PACK_AB R4, R95, R105 ;  /* 0x000000695f04723e */ /* 0x008fe200000000ff */
[----:B-1----:R-:W-:-:S04]  /*5d80*/  FFMA.FTZ R3, R212, c[0x0][0x2d0], -R0 ;  /* 0x0000b400d4037a23 */ /* 0x002fc80000010800 */
[----:B------:R1:W-:Y:S02]  /*5d90*/  MUFU.EX2 R223, R3 ;  /* 0x0000000300df7308 */ /* 0x0003e40000000800 */
[----:B-1----:R-:W-:-:S06]  /*5da0*/  FFMA.FTZ R3, R210, c[0x0][0x2d0], -R0 ;  /* 0x0000b400d2037a23 */ /* 0x002fcc0000010800 */
[----:B------:R1:W3:Y:S02]  /*5db0*/  MUFU.EX2 R174, R3 ;  /* 0x0000000300ae7308 */ /* 0x0002e40000000800 */
[----:B-1----:R-:W-:Y:S01]  /*5dc0*/  FADD.FTZ R3, R205, R5 ;  /* 0x00000005cd037221 */ /* 0x002fe20000010000 */
[----:B----4-:R-:W-:Y:S02]  /*5dd0*/  F2FP.PACK_AB R5, R94, R106 ;  /* 0x0000006a5e05723e */ /* 0x010fe400000000ff */
[----:B---3--:R-:W-:Y:S01]  /*5de0*/  F2FP.PACK_AB R7, R174, R223 ;  /* 0x000000dfae07723e */ /* 0x008fe200000000ff */
[----:B------:R-:W-:Y:S01]  /*5df0*/  FADD.FTZ R93, R175, R3 ;  /* 0x00000003af5d7221 */ /* 0x000fe20000010000 */
[----:B------:R-:W-:-:S04]  /*5e00*/  MOV R175, R6 ;  /* 0x0000000600af7202 */ /* 0x000fc80000000f00 */
[----:B------:R-:W-:-:S07]  /*5e10*/  F2FP.PACK_AB R6, R104, R175 ;  /* 0x000000af6806723e */ /* 0x000fce00000000ff */
[C---:B--2---:R-:W-:Y:S08]  /*5e20*/  HMMA.16816.F32 R180, R4.reuse, R8, R88 ;  /* 0x0000000804b4723c */ /* 0x044ff00000001858 */
[C---:B------:R-:W-:Y:S01]  /*5e30*/  HMMA.16816.F32 R192, R4.reuse, R10, R48 ;  /* 0x0000000a04c0723c */ /* 0x040fe20000001830 */
[----:B------:R-:W1:Y:S07]  /*5e40*/  LDSM.16.MT88.4 R8, [R218+0x1800] ;  /* 0x00180000da08783b */ /* 0x000e6e0000004200 */
[C---:B-1----:R-:W-:Y:S07]  /*5e50*/  HMMA.16816.F32 R52, R4.reuse, R8, R84 ;  /* 0x000000080434723c */ /* 0x042fee0000001854 */
[----:B------:R-:W-:Y:S01]  /*5e60*/  IMAD.MOV.U32 R84, RZ, RZ, R198 ;  /* 0x000000ffff547224 */ /* 0x000fe200078e00c6 */
[----:B------:R-:W-:Y:S01]  /*5e70*/  HMMA.16816.F32 R212, R4, R10, R44 ;  /* 0x0000000a04d4723c */ /* 0x000fe2000000182c */
[----:B------:R-:W1:Y:S01]  /*5e80*/  LDSM.16.MT88.4 R8, [R221+0x1800] ;  /* 0x00180000dd08783b */ /* 0x000e620000004200 */
[----:B------:R-:W-:Y:S01]  /*5e90*/  MOV R87, R106 ;  /* 0x0000006a00577202 */ /* 0x000fe20000000f00 */
[----:B------:R-:W-:Y:S01]  /*5ea0*/  IMAD.MOV.U32 R86, RZ, RZ, R104 ;  /* 0x000000ffff567224 */ /* 0x000fe200078e0068 */
[----:B------:R-:W-:-:S03]  /*5eb0*/  MOV R85, R105 ;  /* 0x0000006900557202 */ /* 0x000fc60000000f00 */
[----:B------:R-:W-:Y:S01]  /*5ec0*/  IMAD.MOV.U32 R47, RZ, RZ, R189 ;  /* 0x000000ffff2f7224 */ /* 0x000fe200078e00bd */
[----:B------:R-:W-:Y:S01]  /*5ed0*/  MOV R46, R190 ;  /* 0x000000be002e7202 */ /* 0x000fe20000000f00 */
[----:B------:R-:W-:Y:S02]  /*5ee0*/  IMAD.MOV.U32 R45, RZ, RZ, R191 ;  /* 0x000000ffff2d7224 */ /* 0x000fe400078e00bf */
[----:B------:R-:W-:-:S05]  /*5ef0*/  IMAD.MOV.U32 R44, RZ, RZ, R197 ;  /* 0x000000ffff2c7224 */ /* 0x000fca00078e00c5 */
[----:B------:R-:W-:Y:S01]  /*5f00*/  IMAD.MOV.U32 R3, RZ, RZ, R52 ;  /* 0x000000ffff037224 */ /* 0x000fe200078e0034 */
[----:B------:R-:W-:Y:S01]  /*5f10*/  MOV R48, R53 ;  /* 0x0000003500307202 */ /* 0x000fe20000000f00 */
[----:B------:R-:W-:Y:S02]  /*5f20*/  IMAD.MOV.U32 R52, RZ, RZ, R188 ;  /* 0x000000ffff347224 */ /* 0x000fe400078e00bc */
[----:B------:R-:W-:Y:S02]  /*5f30*/  IMAD.MOV.U32 R50, RZ, RZ, R54 ;  /* 0x000000ffff327224 */ /* 0x000fe400078e0036 */
[----:B------:R-:W-:Y:S01]  /*5f40*/  IMAD.MOV.U32 R49, RZ, RZ, R55 ;  /* 0x000000ffff317224 */ /* 0x000fe200078e0037 */
[----:B------:R-:W-:Y:S01]  /*5f50*/  MOV R55, R117 ;  /* 0x0000007500377202 */ /* 0x000fe20000000f00 */
[----:B------:R-:W-:Y:S02]  /*5f60*/  IMAD.MOV.U32 R54, RZ, RZ, R118 ;  /* 0x000000ffff367224 */ /* 0x000fe400078e0076 */
[----:B------:R-:W-:Y:S01]  /*5f70*/  IMAD.MOV.U32 R53, RZ, RZ, R119 ;  /* 0x000000ffff357224 */ /* 0x000fe200078e0077 */
[C---:B-1----:R-:W-:Y:S07]  /*5f80*/  HMMA.16816.F32 R208, R4.reuse, R8, R80 ;  /* 0x0000000804d0723c */ /* 0x042fee0000001850 */
[----:B------:R-:W-:Y:S01]  /*5f90*/  MOV R80, R185 ;  /* 0x000000b900507202 */ /* 0x000fe20000000f00 */
[----:B------:R-:W-:Y:S01]  /*5fa0*/  HMMA.16816.F32 R204, R4, R10, R40 ;  /* 0x0000000a04cc723c */ /* 0x000fe20000001828 */
[----:B------:R-:W1:Y:S01]  /*5fb0*/  LDSM.16.MT88.4 R8, [R220+0x1800] ;  /* 0x00180000dc08783b */ /* 0x000e620000004200 */
[----:B------:R-:W-:Y:S01]  /*5fc0*/  IMAD.MOV.U32 R81, RZ, RZ, R186 ;  /* 0x000000ffff517224 */ /* 0x000fe200078e00ba */
[----:B------:R-:W-:Y:S01]  /*5fd0*/  MOV R83, R196 ;  /* 0x000000c400537202 */ /* 0x000fe20000000f00 */
[----:B------:R-:W-:-:S03]  /*5fe0*/  IMAD.MOV.U32 R82, RZ, RZ, R187 ;  /* 0x000000ffff527224 */ /* 0x000fc600078e00bb */
[----:B------:R-:W-:Y:S01]  /*5ff0*/  MOV R41, R3 ;  /* 0x0000000300297202 */ /* 0x000fe20000000f00 */
[----:B------:R-:W-:Y:S02]  /*6000*/  IMAD.MOV.U32 R43, RZ, RZ, R184 ;  /* 0x000000ffff2b7224 */ /* 0x000fe400078e00b8 */
[----:B------:R-:W-:Y:S02]  /*6010*/  IMAD.MOV.U32 R3, RZ, RZ, R199 ;  /* 0x000000ffff037224 */ /* 0x000fe400078e00c7 */
[----:B------:R-:W-:Y:S02]  /*6020*/  IMAD.MOV.U32 R42, RZ, RZ, R131 ;  /* 0x000000ffff2a7224 */ /* 0x000fe400078e0083 */
[----:B------:R-:W-:Y:S02]  /*6030*/  IMAD.MOV.U32 R40, RZ, RZ, R48 ;  /* 0x000000ffff287224 */ /* 0x000fe400078e0030 */
[----:B------:R-:W-:Y:S01]  /*6040*/  FFMA.FTZ R3, R3, c[0x0][0x2d0], -R2 ;  /* 0x0000b40003037a23 */ /* 0x000fe20000010802 */
[C---:B-1----:R-:W-:Y:S07]  /*6050*/  HMMA.16816.F32 R200, R4.reuse, R8, R76 ;  /* 0x0000000804c8723c */ /* 0x042fee000000184c */
[----:B------:R-:W-:Y:S01]  /*6060*/  MOV R76, R124 ;  /* 0x0000007c004c7202 */ /* 0x000fe20000000f00 */
[----:B------:R-:W-:Y:S01]  /*6070*/  HMMA.16816.F32 R188, R4, R10, R36 ;  /* 0x0000000a04bc723c */ /* 0x000fe20000001824 */
[----:B------:R-:W1:Y:S01]  /*6080*/  LDSM.16.MT88.4 R8, [R217+0x4800] ;  /* 0x00480000d908783b */ /* 0x000e620000004200 */
[----:B------:R-:W-:Y:S01]  /*6090*/  IMAD.MOV.U32 R77, RZ, RZ, R116 ;  /* 0x000000ffff4d7224 */ /* 0x000fe200078e0074 */
[----:B------:R-:W-:Y:S01]  /*60a0*/  MOV R79, R49 ;  /* 0x00000031004f7202 */ /* 0x000fe20000000f00 */
[----:B------:R-:W-:-:S03]  /*60b0*/  IMAD.MOV.U32 R78, RZ, RZ, R50 ;  /* 0x000000ffff4e7224 */ /* 0x000fc600078e0032 */
[----:B------:R-:W-:Y:S02]  /*60c0*/  IMAD.MOV.U32 R39, RZ, RZ, R125 ;  /* 0x000000ffff277224 */ /* 0x000fe400078e007d */
[----:B------:R-:W-:Y:S02]  /*60d0*/  IMAD.MOV.U32 R38, RZ, RZ, R126 ;  /* 0x000000ffff267224 */ /* 0x000fe400078e007e */
        /* <DEDUP_REMOVED lines=22> */
[C---:B------:R-:W-:Y:S01]  /*6240*/  HMMA.16816.F32 R60, R4.reuse, R10, R16 ;  /* 0x0000000a043c723c */ /* 0x040fe20000001810 */
[----:B------:R-:W1:Y:S06]  /*6250*/  LDSM.16.MT88.4 R8, [R218+0x7800] ;  /* 0x00780000da08783b */ /* 0x000e6c0000004200 */
[----:B------:R-:W-:Y:S01]  /*6260*/  IMAD.MOV.U32 R18, RZ, RZ, R85 ;  /* 0x000000ffff127224 */ /* 0x000fe200078e0055 */
[----:B------:R-:W-:Y:S01]  /*6270*/  MOV R16, R86 ;  /* 0x0000005600107202 */ /* 0x000fe20000000f00 */
[----:B------:R-:W-:Y:S01]  /*6280*/  IMAD.MOV.U32 R19, RZ, RZ, R87 ;  /* 0x000000ffff137224 */ /* 0x000fe200078e0057 */
[----:B------:R-:W-:Y:S01]  /*6290*/  MOV R17, R44 ;  /* 0x0000002c00117202 */ /* 0x000fe20000000f00 */
[C---:B-1----:R-:W-:Y:S07]  /*62a0*/  HMMA.16816.F32 R48, R4.reuse, R8, R176 ;  /* 0x000000080430723c */ /* 0x042fee00000018b0 */
[----:B------:R-:W-:Y:S01]  /*62b0*/  MOV R178, R37 ;  /* 0x0000002500b27202 */ /* 0x000fe20000000f00 */
[----:B------:R-:W-:Y:S01]  /*62c0*/  IMAD.MOV.U32 R176, RZ, RZ, R78 ;  /* 0x000000ffffb07224 */ /* 0x000fe200078e004e */
[----:B------:R-:W-:Y:S01]  /*62d0*/  HMMA.16816.F32 R36, R4, R10, R96 ;  /* 0x0000000a0424723c */ /* 0x000fe20000001860 */
[----:B------:R-:W1:Y:S01]  /*62e0*/  LDSM.16.MT88.4 R8, [R221+0x7800] ;  /* 0x00780000dd08783b */ /* 0x000e620000004200 */
[----:B------:R-:W-:Y:S01]  /*62f0*/  MOV R177, R79 ;  /* 0x0000004f00b17202 */ /* 0x000fe20000000f00 */
[----:B------:R-:W-:-:S04]  /*6300*/  IMAD.MOV.U32 R179, RZ, RZ, R84 ;  /* 0x000000ffffb37224 */ /* 0x000fc800078e0054 */
[----:B------:R-:W-:Y:S01]  /*6310*/  MOV R97, R42 ;  /* 0x0000002a00617202 */ /* 0x000fe20000000f00 */
[----:B------:R-:W-:Y:S02]  /*6320*/  IMAD.MOV.U32 R96, RZ, RZ, R43 ;  /* 0x000000ffff607224 */ /* 0x000fe400078e002b */
[----:B------:R-:W-:Y:S02]  /*6330*/  IMAD.MOV.U32 R98, RZ, RZ, R41 ;  /* 0x000000ffff627224 */ /* 0x000fe400078e0029 */
        /* <DEDUP_REMOVED lines=8> */
[----:B------:R-:W-:Y:S01]  /*63c0*/  MOV R145, R53 ;  /* 0x0000003500917202 */ /* 0x000fe20000000f00 */
        /* <DEDUP_REMOVED lines=16> */
[----:B------:R-:W-:Y:S02]  /*64d0*/  IMAD.MOV.U32 R178, RZ, RZ, R174 ;  /* 0x000000ffffb27224 */ /* 0x000fe400078e00ae */
[----:B------:R2:W-:Y:S01]  /*64e0*/  MUFU.EX2 R174, R3 ;  /* 0x0000000300ae7308 */ /* 0x0005e20000000800 */
[C---:B-1----:R-:W-:Y:S07]  /*64f0*/  HMMA.16816.F32 R68, R4.reuse, R8, R164 ;  /* 0x000000080444723c */ /* 0x042fee00000018a4 */
[----:B------:R-:W-:Y:S01]  /*6500*/  MOV R167, R145 ;  /* 0x0000009100a77202 */ /* 0x000fe20000000f00 */
[----:B------:R-:W-:Y:S01]  /*6510*/  HMMA.16816.F32 R56, R4, R10, R140 ;  /* 0x0000000a0438723c */ /* 0x000fe2000000188c */
[----:B------:R-:W1:Y:S01]  /*6520*/  LDSM.16.MT88.4 R8, [R217+0xa800] ;  /* 0x00a80000d908783b */ /* 0x000e620000004200 */
[----:B--2---:R-:W-:-:S02]  /*6530*/  FFMA.FTZ R3, R144, c[0x0][0x2d0], -R2 ;  /* 0x0000b40090037a23 */ /* 0x004fc40000010802 */
        /* <DEDUP_REMOVED lines=8> */
[C---:B-1----:R-:W-:Y:S08]  /*65c0*/  HMMA.16816.F32 R44, R4.reuse, R8, R160 ;  /* 0x00000008042c723c */ /* 0x042ff000000018a0 */
[----:B------:R-:W-:Y:S01]  /*65d0*/  HMMA.16816.F32 R32, R4, R10, R136 ;  /* 0x0000000a0420723c */ /* 0x000fe20000001888 */
[----:B------:R-:W1:Y:S01]  /*65e0*/  LDSM.16.MT88.4 R8, [R218+0xa800] ;  /* 0x00a80000da08783b */ /* 0x000e620000004200 */
[----:B------:R2:W-:Y:S01]  /*65f0*/  MUFU.EX2 R177, R3 ;  /* 0x0000000300b17308 */ /* 0x0005e20000000800 */
[----:B------:R-:W-:Y:S01]  /*6600*/  IMAD.MOV.U32 R96, RZ, RZ, R97 ;  /* 0x000000ffff607224 */ /* 0x000fe200078e0061 */
[----:B------:R-:W-:Y:S01]  /*6610*/  MOV R97, R98 ;  /* 0x0000006200617202 */ /* 0x000fe20000000f00 */
[----:B------:R-:W-:-:S02]  /*6620*/  IMAD.MOV.U32 R98, RZ, RZ, R99 ;  /* 0x000000ffff627224 */ /* 0x000fc400078e0063 */
[----:B------:R-:W-:Y:S02]  /*6630*/  IMAD.MOV.U32 R99, RZ, RZ, R176 ;  /* 0x000000ffff637224 */ /* 0x000fe400078e00b0 */
[----:B------:R-:W-:Y:S02]  /*6640*/  IMAD.MOV.U32 R176, RZ, RZ, R178 ;  /* 0x000000ffffb07224 */ /* 0x000fe400078e00b2 */
[----:B------:R-:W-:Y:S01]  /*6650*/  IMAD.MOV.U32 R178, RZ, RZ, R16 ;  /* 0x000000ffffb27224 */ /* 0x000fe200078e0010 */
[----:B------:R-:W-:Y:S01]  /*6660*/  MOV R16, R223 ;  /* 0x000000df00107202 */ /* 0x000fe20000000f00 */
[--C-:B------:R-:W-:Y:S01]  /*6670*/  FFMA.FTZ R26, R26, c[0x0][0x2d0], -R2.reuse ;  /* 0x0000b4001a1a7a23 */ /* 0x100fe20000010802 */
[----:B------:R3:W5:Y:S01]  /*6680*/  LDL.LU R223, [R1+0xa4] ;  /* 0x0000a40001df7983 */ /* 0x0007620000300800 */
[C---:B-1----:R-:W-:Y:S08]  /*6690*/  HMMA.16816.F32 R80, R4.reuse, R8, R156 ;  /* 0x000000080450723c */ /* 0x042ff0000000189c */
[----:B------:R-:W-:Y:S01]  /*66a0*/  HMMA.16816.F32 R72, R4, R10, R132 ;  /* 0x0000000a0448723c */ /* 0x000fe20000001884 */
[----:B------:R-:W1:Y:S01]  /*66b0*/  LDSM.16.MT88.4 R8, [R221+0xa800] ;  /* 0x00a80000dd08783b */ /* 0x000e620000004200 */
[----:B--2---:R-:W-:-:S02]  /*66c0*/  FFMA.FTZ R3, R167, c[0x0][0x2d0], -R2 ;  /* 0x0000b400a7037a23 */ /* 0x004fc40000010802 */
[----:B------:R-:W-:Y:S02]  /*66d0*/  IMAD.MOV.U32 R167, RZ, RZ, R144 ;  /* 0x000000ffffa77224 */ /* 0x000fe400078e0090 */
[----:B------:R-:W-:Y:S01]  /*66e0*/  IMAD.MOV.U32 R144, RZ, RZ, R145 ;  /* 0x000000ffff907224 */ /* 0x000fe200078e0091 */
[----:B------:R-:W-:Y:S01]  /*66f0*/  MOV R145, R146 ;  /* 0x0000009200917202 */ /* 0x000fe20000000f00 */
[----:B------:R-:W-:Y:S02]  /*6700*/  IMAD.MOV.U32 R146, RZ, RZ, R147 ;  /* 0x000000ffff927224 */ /* 0x000fe400078e0093 */
[----:B------:R-:W-:Y:S01]  /*6710*/  IMAD.MOV.U32 R147, RZ, RZ, R168 ;  /* 0x000000ffff937224 */ /* 0x000fe200078e00a8 */
[----:B------:R-:W-:Y:S01]  /*6720*/  MOV R168, R169 ;  /* 0x000000a900a87202 */ /* 0x000fe20000000f00 */
[----:B------:R-:W-:Y:S01]  /*6730*/  IMAD.MOV.U32 R169, RZ, RZ, R170 ;  /* 0x000000ffffa97224 */ /* 0x000fe200078e00aa */
[C---:B-1----:R-:W-:Y:S08]  /*6740*/  HMMA.16816.F32 R64, R4.reuse, R8, R152 ;  /* 0x000000080440723c */ /* 0x042ff00000001898 */
[----:B------:R-:W-:Y:S01]  /*6750*/  HMMA.16816.F32 R52, R4, R10, R100 ;  /* 0x0000000a0434723c */ /* 0x000fe20000001864 */
[----:B------:R-:W1:Y:S01]  /*6760*/  LDSM.16.MT88.4 R8, [R220+0xa800] ;  /* 0x00a80000dc08783b */ /* 0x000e620000004200 */
[----:B------:R-:W-:Y:S01]  /*6770*/  IMAD.MOV.U32 R170, RZ, RZ, R171 ;  /* 0x000000ffffaa7224 */ /* 0x000fe200078e00ab */
[----:B------:R-:W-:Y:S01]  /*6780*/  MOV R171, R176 ;  /* 0x000000b000ab7202 */ /* 0x000fe20000000f00 */
[----:B------:R-:W-:-:S02]  /*6790*/  IMAD.MOV.U32 R176, RZ, RZ, R178 ;  /* 0x000000ffffb07224 */ /* 0x000fc400078e00b2 */
[----:B------:R2:W-:Y:S02]  /*67a0*/  MUFU.EX2 R178, R3 ;  /* 0x0000000300b27308 */ /* 0x0005e40000000800 */
[----:B--2---:R-:W-:Y:S02]  /*67b0*/  FFMA.FTZ R3, R167, c[0x0][0x2d0], -R2 ;  /* 0x0000b400a7037a23 */ /* 0x004fe40000010802 */
        /* <DEDUP_REMOVED lines=14> */
[----:B------:R-:W1:Y:S01]  /*68a0*/  LDSM.16.MT88.4 R12, [R221+0x2000] ;  /* 0x00200000dd0c783b */ /* 0x000e620000004200 */
[----:B------:R2:W4:Y:S01]  /*68b0*/  MUFU.EX2 R136, R3 ;  /* 0x0000000300887308 */ /* 0x0005220000000800 */
[----:B------:R-:W-:-:S02]  /*68c0*/  IMAD.MOV.U32 R144, RZ, RZ, R146 ;  /* 0x000000ffff907224 */ /* 0x000fc400078e0092 */
[----:B------:R-:W-:Y:S01]  /*68d0*/  IMAD.MOV.U32 R146, RZ, RZ, R168 ;  /* 0x000000ffff927224 */ /* 0x000fe200078e00a8 */
[----:B------:R-:W-:Y:S01]  /*68e0*/  MOV R168, R170 ;  /* 0x000000aa00a87202 */ /* 0x000fe20000000f00 */
[----:B------:R-:W-:Y:S01]  /*68f0*/  IMAD.MOV.U32 R122, RZ, RZ, R222 ;  /* 0x000000ffff7a7224 */ /* 0x000fe200078e00de */
[----:B------:R-:W-:Y:S01]  /*6900*/  HMMA.16816.F32 R40, R4, R8, R148 ;  /* 0x000000080428723c */ /* 0x000fe20000001894 */
[----:B------:R-:W-:Y:S01]  /*6910*/  IMAD.MOV.U32 R170, RZ, RZ, R176 ;  /* 0x000000ffffaa7224 */ /* 0x000fe200078e00b0 */
[----:B------:R-:W1:Y:S01]  /*6920*/  LDSM.16.MT88.4 R8, [R217+0x2000] ;  /* 0x00200000d908783b */ /* 0x000e620000004200 */
[----:B------:R-:W-:Y:S02]  /*6930*/  IMAD.MOV.U32 R176, RZ, RZ, R175 ;  /* 0x000000ffffb07224 */ /* 0x000fe400078e00af */
[----:B------:R-:W-:Y:S01]  /*6940*/  FFMA.FTZ R25, R25, c[0x0][0x2d0], -R2 ;  /* 0x0000b40019197a23 */ /* 0x000fe20000010802 */
[----:B------:R3:W5:Y:S01]  /*6950*/  LDL.LU R222, [R1+0xa0] ;  /* 0x0000a00001de7983 */ /* 0x0007620000300800 */
[----:B------:R-:W-:-:S02]  /*6960*/  FFMA.FTZ R4, R166, c[0x0][0x2d0], -R0 ;  /* 0x0000b400a6047a23 */ /* 0x000fc40000010800 */
[----:B--2---:R-:W-:Y:S02]  /*6970*/  FFMA.FTZ R3, R167, c[0x0][0x2d0], -R0 ;  /* 0x0000b400a7037a23 */ /* 0x004fe40000010800 */
[----:B------:R-:W-:Y:S01]  /*6980*/  IMAD.MOV.U32 R167, RZ, RZ, R145 ;  /* 0x000000ffffa77224 */ /* 0x000fe200078e0091 */
[----:B------:R-:W-:Y:S01]  /*6990*/  MOV R145, R147 ;  /* 0x0000009300917202 */ /* 0x000fe20000000f00 */
[----:B------:R-:W-:Y:S01]  /*69a0*/  IMAD.MOV.U32 R147, RZ, RZ, R169 ;  /* 0x000000ffff937224 */ /* 0x000fe200078e00a9 */
[----:B------:R-:W-:Y:S01]  /*69b0*/  MOV R166, R144 ;  /* 0x0000009000a67202 */ /* 0x000fe20000000f00 */
        /* <DEDUP_REMOVED lines=11> */
[----:B------:R2:W-:Y:S01]  /*6a70*/  MUFU.EX2 R175, R3 ;  /* 0x0000000300af7308 */ /* 0x0005e20000000800 */
[----:B------:R-:W-:Y:S02]  /*6a80*/  IMAD.MOV.U32 R147, RZ, RZ, R169 ;  /* 0x000000ffff937224 */ /* 0x000fe400078e00a9 */
[----:B------:R-:W-:Y:S01]  /*6a90*/  IMAD.MOV.U32 R169, RZ, RZ, R171 ;  /* 0x000000ffffa97224 */ /* 0x000fe200078e00ab */
[----:B------:R-:W-:Y:S01]  /*6aa0*/  MOV R171, R16 ;  /* 0x0000001000ab7202 */ /* 0x000fe20000000f00 */
[----:B------:R-:W-:-:S03]  /*6ab0*/  IMAD.MOV.U32 R16, RZ, RZ, R122 ;  /* 0x000000ffff107224 */ /* 0x000fc600078e007a */
[----:B------:R1:W1:Y:S01]  /*6ac0*/  MUFU.EX2 R176, R4 ;  /* 0x0000000400b07308 */ /* 0x0002620000000800 */
[----:B------:R-:W-:Y:S02]  /*6ad0*/  IMAD.MOV.U32 R122, RZ, RZ, R252 ;  /* 0x000000ffff7a7224 */ /* 0x000fe400078e00fc */
[----:B------:R-:W-:Y:S02]  /*6ae0*/  FADD.FTZ R5, R179, R93 ;  /* 0x0000005db3057221 */ /* 0x000fe40000010000 */
[----:B--2---:R-:W-:-:S04]  /*6af0*/  FFMA.FTZ R3, R216, c[0x0][0x2d0], -R0 ;  /* 0x0000b400d8037a23 */ /* 0x004fc80000010800 */
[----:B------:R-:W-:Y:S01]  /*6b00*/  MUFU.EX2 R252, R3 ;  /* 0x0000000300fc7308 */ /* 0x000fe20000000800 */
[----:B-1----:R-:W-:-:S07]  /*6b10*/  FFMA.FTZ R4, R166, c[0x0][0x2d0], -R0 ;  /* 0x0000b400a6047a23 */ /* 0x002fce0000010800 */
[----:B------:R1:W2:Y:S01]  /*6b20*/  MUFU.EX2 R179, R4 ;  /* 0x0000000400b37308 */ /* 0x0002a20000000800 */
[--C-:B------:R-:W-:Y:S02]  /*6b30*/  FFMA.FTZ R24, R24, c[0x0][0x2d0], -R2.reuse ;  /* 0x0000b40018187a23 */ /* 0x100fe40000010802 */
[----:B------:R-:W-:Y:S01]  /*6b40*/  FFMA.FTZ R23, R23, c[0x0][0x2d0], -R2 ;  /* 0x0000b40017177a23 */ /* 0x000fe20000010802 */
[----:B----4-:R-:W-:Y:S01]  /*6b50*/  F2FP.PACK_AB R6, R136, R178 ;  /* 0x000000b28806723e */ /* 0x010fe200000000ff */
[----:B------:R-:W-:Y:S01]  /*6b60*/  FADD.FTZ R2, R144, R5 ;  /* 0x0000000590027221 */ /* 0x000fe20000010000 */
[----:B------:R-:W-:Y:S02]  /*6b70*/  F2FP.PACK_AB R5, R176, R175 ;  /* 0x000000afb005723e */ /* 0x000fe400000000ff */
[----:B-1----:R-:W-:Y:S02]  /*6b80*/  F2FP.PACK_AB R4, R177, R174 ;  /* 0x000000aeb104723e */ /* 0x002fe400000000ff */
[----:B--2---:R-:W-:-:S07]  /*6b90*/  F2FP.PACK_AB R7, R179, R252 ;  /* 0x000000fcb307723e */ /* 0x004fce00000000ff */
[C---:B------:R-:W-:Y:S08]  /*6ba0*/  HMMA.16816.F32 R140, R4.reuse, R12, R208 ;  /* 0x0000000c048c723c */ /* 0x040ff000000018d0 */
[----:B------:R-:W-:Y:S01]  /*6bb0*/  HMMA.16816.F32 R100, R4, R14, R204 ;  /* 0x0000000e0464723c */ /* 0x000fe200000018cc */
[----:B------:R-:W1:Y:S01]  /*6bc0*/  LDSM.16.MT88.4 R12, [R218+0x5000] ;  /* 0x00500000da0c783b */ /* 0x000e620000004200 */
[----:B------:R-:W-:-:S02]  /*6bd0*/  FADD.FTZ R3, R165, R92 ;  /* 0x0000005ca5037221 */ /* 0x000fc40000010000 */
[----:B------:R-:W-:Y:S02]  /*6be0*/  IMAD.MOV.U32 R166, RZ, RZ, R146 ;  /* 0x000000ffffa67224 */ /* 0x000fe400078e0092 */
[----:B------:R-:W-:Y:S01]  /*6bf0*/  IMAD.MOV.U32 R165, RZ, RZ, R147 ;  /* 0x000000ffffa57224 */ /* 0x000fe200078e0093 */
[----:B------:R-:W-:Y:S01]  /*6c00*/  MOV R147, R170 ;  /* 0x000000aa00937202 */ /* 0x000fe20000000f00 */
[----:B------:R-:W-:Y:S01]  /*6c10*/  IMAD.MOV.U32 R146, RZ, RZ, R171 ;  /* 0x000000ffff927224 */ /* 0x000fe200078e00ab */
[----:B------:R-:W-:Y:S01]  /*6c20*/  MOV R171, R95 ;  /* 0x0000005f00ab7202 */ /* 0x000fe20000000f00 */
[----:B------:R-:W-:Y:S01]  /*6c30*/  IMAD.MOV.U32 R170, RZ, RZ, R94 ;  /* 0x000000ffffaa7224 */ /* 0x000fe200078e005e */
[C---:B------:R-:W-:Y:S08]  /*6c40*/  HMMA.16816.F32 R180, R4.reuse, R8, R180 ;  /* 0x0000000804b4723c */ /* 0x040ff000000018b4 */
[----:B------:R-:W-:Y:S01]  /*6c50*/  HMMA.16816.F32 R92, R4, R10, R192 ;  /* 0x0000000a045c723c */ /* 0x000fe200000018c0 */
[----:B------:R-:W2:Y:S01]  /*6c60*/  LDSM.16.MT88.4 R8, [R220+0x2000] ;  /* 0x00200000dc08783b */ /* 0x000ea20000004200 */
[----:B------:R-:W-:Y:S01]  /*6c70*/  FADD.FTZ R3, R167, R3 ;  /* 0x00000003a7037221 */ /* 0x000fe20000010000 */
[----:B------:R-:W-:Y:S01]  /*6c80*/  MOV R167, R145 ;  /* 0x0000009100a77202 */ /* 0x000fe20000000f00 */
[----:B------:R-:W-:-:S02]  /*6c90*/  IMAD.MOV.U32 R163, RZ, RZ, R18 ;  /* 0x000000ffffa37224 */ /* 0x000fc400078e0012 */
[----:B------:R-:W-:Y:S01]  /*6ca0*/  IMAD.MOV.U32 R164, RZ, RZ, R19 ;  /* 0x000000ffffa47224 */ /* 0x000fe200078e0013 */
[----:B------:R-:W-:Y:S01]  /*6cb0*/  MOV R162, R166 ;  /* 0x000000a600a27202 */ /* 0x000fe20000000f00 */
[----:B------:R-:W-:Y:S01]  /*6cc0*/  IMAD.MOV.U32 R137, RZ, RZ, R167 ;  /* 0x000000ffff897224 */ /* 0x000fe200078e00a7 */
[----:B------:R-:W-:Y:S01]  /*6cd0*/  MOV R139, R163 ;  /* 0x000000a3008b7202 */ /* 0x000fe20000000f00 */
[----:B------:R-:W-:Y:S02]  /*6ce0*/  IMAD.MOV.U32 R138, RZ, RZ, R164 ;  /* 0x000000ffff8a7224 */ /* 0x000fe400078e00a4 */
[----:B------:R-:W-:Y:S02]  /*6cf0*/  IMAD.MOV.U32 R163, RZ, RZ, R165 ;  /* 0x000000ffffa37224 */ /* 0x000fe400078e00a5 */
[C---:B-1----:R-:W-:Y:S08]  /*6d00*/  HMMA.16816.F32 R164, R4.reuse, R12, R128 ;  /* 0x0000000c04a4723c */ /* 0x042ff00000001880 */
[C---:B------:R-:W-:Y:S01]  /*6d10*/  HMMA.16816.F32 R192, R4.reuse, R14, R124 ;  /* 0x0000000e04c0723c */ /* 0x040fe2000000187c */
[----:B------:R-:W1:Y:S07]  /*6d20*/  LDSM.16.MT88.4 R12, [R217+0x8000] ;  /* 0x00800000d90c783b */ /* 0x000e6e0000004200 */
[C---:B--2---:R-:W-:Y:S08]  /*6d30*/  HMMA.16816.F32 R148, R4.reuse, R8, R200 ;  /* 0x000000080494723c */ /* 0x044ff000000018c8 */
[C---:B------:R-:W-:Y:S01]  /*6d40*/  HMMA.16816.F32 R156, R4.reuse, R10, R188 ;  /* 0x0000000a049c723c */ /* 0x040fe200000018bc */
[----:B------:R-:W2:Y:S07]  /*6d50*/  LDSM.16.MT88.4 R8, [R221+0x5000] ;  /* 0x00500000dd08783b */ /* 0x000eae0000004200 */
[C---:B-1----:R-:W-:Y:S08]  /*6d60*/  HMMA.16816.F32 R88, R4.reuse, R12, R88 ;  /* 0x0000000c0458723c */ /* 0x042ff00000001858 */
[----:B------:R-:W-:Y:S01]  /*6d70*/  HMMA.16816.F32 R12, R4, R14, R60 ;  /* 0x0000000e040c723c */ /* 0x000fe2000000183c */
[----:B------:R-:W-:Y:S01]  /*6d80*/  IMAD.MOV.U32 R145, RZ, RZ, R16 ;  /* 0x000000ffff917224 */ /* 0x000fe200078e0010 */
[----:B------:R-:W-:-:S02]  /*6d90*/  MOV R144, R17 ;  /* 0x0000001100907202 */ /* 0x000fc40000000f00 */
[----:B------:R-:W1:Y:S04]  /*6da0*/  LDSM.16.MT88.4 R16, [R218+0x2000] ;  /* 0x00200000da10783b */ /* 0x000e680000004200 */
[C---:B--2---:R-:W-:Y:S08]  /*6db0*/  HMMA.16816.F32 R116, R4.reuse, R8, R116 ;  /* 0x000000080474723c */ /* 0x044ff00000001874 */
[----:B------:R-:W-:Y:S01]  /*6dc0*/  HMMA.16816.F32 R108, R4, R10, R108 ;  /* 0x0000000a046c723c */ /* 0x000fe2000000186c */
[----:B------:R-:W2:Y:S07]  /*6dd0*/  LDSM.16.MT88.4 R8, [R218+0x8000] ;  /* 0x00800000da08783b */ /* 0x000eae0000004200 */
[----:B------:R-:W-:Y:S01]  /*6de0*/  MOV R153, R12 ;  /* 0x0000000c00997202 */ /* 0x000fe20000000f00 */
[----:B------:R-:W-:Y:S01]  /*6df0*/  IMAD.MOV.U32 R152, RZ, RZ, R13 ;  /* 0x000000ffff987224 */ /* 0x000fe200078e000d */
[----:B------:R-:W-:Y:S01]  /*6e00*/  MOV R60, R15 ;  /* 0x0000000f003c7202 */ /* 0x000fe20000000f00 */
[----:B------:R-:W-:-:S02]  /*6e10*/  IMAD.MOV.U32 R61, RZ, RZ, R14 ;  /* 0x000000ffff3d7224 */ /* 0x000fc400078e000e */
[----:B------:R-:W4:Y:S01]  /*6e20*/  LDSM.16.MT88.4 R12, [R220+0x8000] ;  /* 0x00800000dc0c783b */ /* 0x000f220000004200 */
[C---:B-1----:R-:W-:Y:S08]  /*6e30*/  HMMA.16816.F32 R132, R4.reuse, R16, R96 ;  /* 0x000000100484723c */ /* 0x042ff00000001860 */
[C---:B------:R-:W-:Y:S01]  /*6e40*/  HMMA.16816.F32 R96, R4.reuse, R18, R212 ;  /* 0x000000120460723c */ /* 0x040fe200000018d4 */
[----:B------:R-:W1:Y:S07]  /*6e50*/  LDSM.16.MT88.4 R16, [R217+0x5000] ;  /* 0x00500000d910783b */ /* 0x000e6e0000004200 */
[C---:B--2---:R-:W-:Y:S08]  /*6e60*/  HMMA.16816.F32 R212, R4.reuse, R8, R48 ;  /* 0x0000000804d4723c */ /* 0x044ff00000001830 */
[C---:B------:R-:W-:Y:S01]  /*6e70*/  HMMA.16816.F32 R204, R4.reuse, R10, R36 ;  /* 0x0000000a04cc723c */ /* 0x040fe20000001824 */
[----:B------:R-:W-:Y:S01]  /*6e80*/  IMAD.MOV.U32 R123, RZ, RZ, R219 ;  /* 0x000000ffff7b7224 */ /* 0x000fe200078e00db */
[----:B------:R-:W-:Y:S01]  /*6e90*/  MOV R160, R157 ;  /* 0x0000009d00a07202 */ /* 0x000fe20000000f00 */
[----:B------:R-:W-:Y:S01]  /*6ea0*/  IMAD.MOV.U32 R161, RZ, RZ, R156 ;  /* 0x000000ffffa17224 */ /* 0x000fe200078e009c */
[----:B------:R3:W5:Y:S04]  /*6eb0*/  LDL.LU R219, [R1+0x9c] ;  /* 0x00009c0001db7983 */ /* 0x0007680000300800 */
[----:B----4-:R-:W-:Y:S01]  /*6ec0*/  HMMA.16816.F32 R48, R4, R12, R68 ;  /* 0x0000000c0430723c */ /* 0x010fe20000001844 */
[----:B------:R-:W-:Y:S01]  /*6ed0*/  IMAD.MOV.U32 R155, RZ, RZ, R158 ;  /* 0x000000ffff9b7224 */ /* 0x000fe200078e009e */
[----:B------:R3:W5:Y:S01]  /*6ee0*/  LDL.LU R216, [R1+0x98] ;  /* 0x0000980001d87983 */ /* 0x0007620000300800 */
[----:B------:R-:W-:-:S03]  /*6ef0*/  IMAD.MOV.U32 R154, RZ, RZ, R159 ;  /* 0x000000ffff9a7224 */ /* 0x000fc600078e009f */
[----:B------:R-:W-:Y:S02]  /*6f00*/  LDSM.16.MT88.4 R8, [R217+0xb000] ;  /* 0x00b00000d908783b */ /* 0x000fe40000004200 */
[C---:B------:R-:W-:Y:S02]  /*6f10*/  HMMA.16816.F32 R36, R4.reuse, R14, R56 ;  /* 0x0000000e0424723c */ /* 0x040fe40000001838 */
[----:B------:R-:W2:Y:S01]  /*6f20*/  LDSM.16.MT88.4 R12, [R221+0xb000] ;  /* 0x00b00000dd0c783b */ /* 0x000ea20000004200 */
[--C-:B------:R-:W-:Y:S02]  /*6f30*/  FFMA.FTZ R22, R22, c[0x0][0x2d0], -R0.reuse ;  /* 0x0000b40016167a23 */ /* 0x100fe40000010800 */
[--C-:B------:R-:W-:Y:S02]  /*6f40*/  FFMA.FTZ R21, R21, c[0x0][0x2d0], -R0.reuse ;  /* 0x0000b40015157a23 */ /* 0x100fe40000010800 */
[--C-:B------:R-:W-:Y:S02]  /*6f50*/  FFMA.FTZ R20, R20, c[0x0][0x2d0], -R0.reuse ;  /* 0x0000b40014147a23 */ /* 0x100fe40000010800 */
[----:B------:R-:W-:Y:S01]  /*6f60*/  FFMA.FTZ R27, R27, c[0x0][0x2d0], -R0 ;  /* 0x0000b4001b1b7a23 */ /* 0x000fe20000010800 */
[C---:B-1----:R-:W-:Y:S01]  /*6f70*/  HMMA.16816.F32 R156, R4.reuse, R16, R196 ;  /* 0x00000010049c723c */ /* 0x042fe200000018c4 */
[----:B------:R-:W-:Y:S01]  /*6f80*/  FADD.FTZ R2, R120, R2 ;  /* 0x0000000278027221 */ /* 0x000fe20000010000 */
[----:B------:R-:W-:Y:S01]  /*6f90*/  MOV R62, R122 ;  /* 0x0000007a003e7202 */ /* 0x000fe20000000f00 */
[----:B------:R-:W-:Y:S01]  /*6fa0*/  IMAD.MOV.U32 R63, RZ, RZ, R144 ;  /* 0x000000ffff3f7224 */ /* 0x000fe200078e0090 */
[----:B------:R-:W-:Y:S01]  /*6fb0*/  MOV R130, R89 ;  /* 0x0000005900827202 */ /* 0x000fe20000000f00 */
[----:B------:R-:W-:Y:S01]  /*6fc0*/  IMAD.MOV.U32 R128, RZ, RZ, R91 ;  /* 0x000000ffff807224 */ /* 0x000fe200078e005b */
[----:B------:R-:W-:Y:S02]  /*6fd0*/  LDSM.16.MT88.4 R56, [R221+0x5800] ;  /* 0x00580000dd38783b */ /* 0x000fe40000004200 */
[C---:B--2---:R-:W-:Y:S02]  /*6fe0*/  HMMA.16816.F32 R196, R4.reuse, R14, R52 ;  /* 0x0000000e04c4723c */ /* 0x044fe40000001834 */
[----:B------:R-:W2:Y:S06]  /*6ff0*/  LDL R15, [R1+0x58] ;  /* 0x00005800010f7983 */ /* 0x000eac0000100800 */
[----:B------:R-:W-:Y:S01]  /*7000*/  HMMA.16816.F32 R208, R4, R18, R184 ;  /* 0x0000001204d0723c */ /* 0x000fe200000018b8 */
[----:B------:R-:W1:Y:S01]  /*7010*/  LDSM.16.MT88.4 R16, [R220+0x5000] ;  /* 0x00500000dc10783b */ /* 0x000e620000004200 */
[----:B------:R-:W-:-:S06]  /*7020*/  FADD.FTZ R0, R121, R3 ;  /* 0x0000000379007221 */ /* 0x000fcc0000010000 */
[C---:B------:R-:W-:Y:S08]  /*7030*/  HMMA.16816.F32 R44, R4.reuse, R8, R44 ;  /* 0x00000008042c723c */ /* 0x040ff0000000182c */
[C---:B------:R-:W-:Y:S01]  /*7040*/  HMMA.16816.F32 R188, R4.reuse, R10, R32 ;  /* 0x0000000a04bc723c */ /* 0x040fe20000001820 */
[----:B------:R-:W-:Y:S01]  /*7050*/  IMAD.MOV.U32 R131, RZ, RZ, R88 ;  /* 0x000000ffff837224 */ /* 0x000fe200078e0058 */
[----:B------:R-:W-:Y:S01]  /*7060*/  LDSM.16.MT88.4 R8, [R220+0xb000] ;  /* 0x00b00000dc08783b */ /* 0x000fe20000004200 */
[----:B------:R-:W-:Y:S01]  /*7070*/  IMAD.MOV.U32 R129, RZ, RZ, R90 ;  /* 0x000000ffff817224 */ /* 0x000fe200078e005a */
[----:B------:R-:W-:Y:S01]  /*7080*/  MOV R89, R138 ;  /* 0x0000008a00597202 */ /* 0x000fe20000000f00 */
[----:B------:R-:W-:Y:S01]  /*7090*/  IMAD.MOV.U32 R91, RZ, RZ, R137 ;  /* 0x000000ffff5b7224 */ /* 0x000fe200078e0089 */
[----:B------:R-:W-:Y:S01]  /*70a0*/  MOV R69, R130 ;  /* 0x0000008200457202 */ /* 0x000fe20000000f00 */
[----:B------:R-:W-:Y:S01]  /*70b0*/  LDSM.16.MT88.4 R184, [R217+0x2800] ;  /* 0x00280000d9b8783b */ /* 0x000fe20000004200 */
[C---:B-1----:R-:W-:Y:S08]  /*70c0*/  HMMA.16816.F32 R112, R4.reuse, R16, R112 ;  /* 0x000000100470723c */ /* 0x042ff00000001870 */
[----:B------:R-:W-:Y:S01]  /*70d0*/  HMMA.16816.F32 R104, R4, R18, R104 ;  /* 0x000000120468723c */ /* 0x000fe20000001868 */
[----:B------:R-:W1:Y:S01]  /*70e0*/  LDSM.16.MT88.4 R16, [R221+0x8000] ;  /* 0x00800000dd10783b */ /* 0x000e620000004200 */
[----:B------:R-:W-:-:S04]  /*70f0*/  IMAD.MOV.U32 R3, RZ, RZ, R123 ;  /* 0x000000ffff037224 */ /* 0x000fc800078e007b */
[----:B------:R-:W-:Y:S02]  /*7100*/  FADD.FTZ R3, R3, R2 ;  /* 0x0000000203037221 */ /* 0x000fe40000010000 */
[----:B------:R-:W-:Y:S01]  /*7110*/  IMAD.MOV.U32 R90, RZ, RZ, R136 ;  /* 0x000000ffff5a7224 */ /* 0x000fe200078e0088 */
[C---:B-1----:R-:W-:Y:S08]  /*7120*/  HMMA.16816.F32 R84, R4.reuse, R16, R84 ;  /* 0x000000100454723c */ /* 0x042ff00000001854 */
[----:B------:R-:W-:Y:S01]  /*7130*/  HMMA.16816.F32 R120, R4, R18, R76 ;  /* 0x000000120478723c */ /* 0x000fe2000000184c */
[----:B------:R-:W1:Y:S06]  /*7140*/  LDSM.16.MT88.4 R16, [R218+0xb000] ;  /* 0x00b00000da10783b */ /* 0x000e6c0000004200 */
[----:B------:R-:W-:Y:S01]  /*7150*/  IMAD.MOV.U32 R77, RZ, RZ, R145 ;  /* 0x000000ffff4d7224 */ /* 0x000fe200078e0091 */
[----:B------:R-:W-:Y:S01]  /*7160*/  MOV R78, R146 ;  /* 0x00000092004e7202 */ /* 0x000fe20000000f00 */
[----:B------:R-:W-:-:S02]  /*7170*/  IMAD.MOV.U32 R79, RZ, RZ, R147 ;  /* 0x000000ffff4f7224 */ /* 0x000fc400078e0093 */
[----:B------:R-:W-:Y:S02]  /*7180*/  FADD.FTZ R0, R77, R0 ;  /* 0x000000004d007221 */ /* 0x000fe40000010000 */
[----:B------:R-:W-:Y:S01]  /*7190*/  IMAD.MOV.U32 R88, RZ, RZ, R139 ;  /* 0x000000ffff587224 */ /* 0x000fe200078e008b */
[C---:B------:R-:W-:Y:S01]  /*71a0*/  HMMA.16816.F32 R32, R4.reuse, R12, R64 ;  /* 0x0000000c0420723c */ /* 0x040fe20000001840 */
[----:B------:R-:W-:Y:S01]  /*71b0*/  FADD.FTZ R0, R78, R0 ;  /* 0x000000004e007221 */ /* 0x000fe20000010000 */
[----:B------:R-:W-:Y:S01]  /*71c0*/  MOV R71, R128 ;  /* 0x0000008000477202 */ /* 0x000fe20000000f00 */
[----:B------:R-:W-:Y:S01]  /*71d0*/  FADD.FTZ R3, R79, R3 ;  /* 0x000000034f037221 */ /* 0x000fe20000010000 */
[----:B------:R4:W-:Y:S01]  /*71e0*/  MUFU.EX2 R12, R23 ;  /* 0x00000017000c7308 */ /* 0x0009e20000000800 */
[----:B------:R-:W-:Y:S01]  /*71f0*/  FADD.FTZ R2, R62, R0 ;  /* 0x000000003e027221 */ /* 0x000fe20000010000 */
[----:B------:R-:W3:Y:S01]  /*7200*/  LDSM.16.MT88.4 R136, [R218+0x2800] ;  /* 0x00280000da88783b */ /* 0x000ee20000004200 */
[----:B------:R-:W-:Y:S01]  /*7210*/  FADD.FTZ R0, R63, R3 ;  /* 0x000000033f007221 */ /* 0x000fe20000010000 */
[----:B------:R-:W-:Y:S01]  /*7220*/  MOV R78, R91 ;  /* 0x0000005b004e7202 */ /* 0x000fe20000000f00 */
[----:B------:R-:W-:Y:S01]  /*7230*/  FADD.FTZ R2, R88, R2 ;  /* 0x0000000258027221 */ /* 0x000fe20000010000 */
[----:B------:R-:W-:Y:S01]  /*7240*/  HMMA.16816.F32 R40, R4, R8, R40 ;  /* 0x000000080428723c */ /* 0x000fe20000001828 */
[----:B------:R-:W-:Y:S01]  /*7250*/  FADD.FTZ R3, R89, R0 ;  /* 0x0000000059037221 */ /* 0x000fe20000010000 */
[----:B------:R-:W-:Y:S01]  /*7260*/  LDSM.16.MT88.4 R64, [R220+0x5800] ;  /* 0x00580000dc40783b */ /* 0x000fe20000004200 */
[----:B------:R-:W-:Y:S01]  /*7270*/  IMAD.MOV.U32 R79, RZ, RZ, R90 ;  /* 0x000000ffff4f7224 */ /* 0x000fe200078e005a */
[----:B------:R-:W-:Y:S01]  /*7280*/  MOV R90, R170 ;  /* 0x000000aa005a7202 */ /* 0x000fe20000000f00 */
[----:B------:R-:W-:Y:S01]  /*7290*/  IMAD.MOV.U32 R88, RZ, RZ, R168 ;  /* 0x000000ffff587224 */ /* 0x000fe200078e00a8 */
[----:B------:R-:W-:Y:S01]  /*72a0*/  LDSM.16.MT88.4 R144, [R221+0x2800] ;  /* 0x00280000dd90783b */ /* 0x000fe20000004200 */
[----:B------:R-:W-:-:S02]  /*72b0*/  IMAD.MOV.U32 R89, RZ, RZ, R169 ;  /* 0x000000ffff597224 */ /* 0x000fc400078e00a9 */
[----:B------:R-:W-:Y:S01]  /*72c0*/  IMAD.MOV.U32 R91, RZ, RZ, R171 ;  /* 0x000000ffff5b7224 */ /* 0x000fe200078e00ab */
[----:B------:R-:W-:Y:S01]  /*72d0*/  HMMA.16816.F32 R28, R4, R10, R28 ;  /* 0x0000000a041c723c */ /* 0x000fe2000000181c */
[----:B------:R3:W-:Y:S01]  /*72e0*/  MUFU.EX2 R11, R24 ;  /* 0x00000018000b7308 */ /* 0x0007e20000000800 */
[----:B----4-:R-:W-:-:S06]  /*72f0*/  IMAD.MOV.U32 R23, RZ, RZ, R90 ;  /* 0x000000ffff177224 */ /* 0x010fcc00078e005a */
[C---:B-1----:R-:W-:Y:S08]  /*7300*/  HMMA.16816.F32 R200, R4.reuse, R16, R80 ;  /* 0x0000001004c8723c */ /* 0x042ff00000001850 */
[----:B------:R-:W-:Y:S01]  /*7310*/  HMMA.16816.F32 R124, R4, R18, R72 ;  /* 0x00000012047c723c */ /* 0x000fe20000001848 */
[----:B------:R1:W-:Y:S01]  /*7320*/  MUFU.EX2 R5, R22 ;  /* 0x0000001600057308 */ /* 0x0003e20000000800 */
[----:B------:R-:W-:Y:S01]  /*7330*/  MOV R82, R155 ;  /* 0x0000009b00527202 */ /* 0x000fe20000000f00 */
[----:B------:R-:W-:Y:S01]  /*7340*/  IMAD.MOV.U32 R83, RZ, RZ, R154 ;  /* 0x000000ffff537224 */ /* 0x000fe200078e009a */
[----:B------:R-:W-:Y:S01]  /*7350*/  MOV R17, R152 ;  /* 0x0000009800117202 */ /* 0x000fe20000000f00 */
[----:B------:R-:W-:Y:S01]  /*7360*/  IMAD.MOV.U32 R16, RZ, RZ, R153 ;  /* 0x000000ffff107224 */ /* 0x000fe200078e0099 */
[----:B------:R-:W-:Y:S01]  /*7370*/  LDSM.16.MT88.4 R72, [R217+0x8800] ;  /* 0x00880000d948783b */ /* 0x000fe20000004200 */
[----:B---3--:R-:W-:Y:S01]  /*7380*/  IMAD.MOV.U32 R24, RZ, RZ, R88 ;  /* 0x000000ffff187224 */ /* 0x008fe200078e0058 */
[----:B------:R-:W-:-:S02]  /*7390*/  MOV R4, R89 ;  /* 0x0000005900047202 */ /* 0x000fc40000000f00 */
[----:B------:R-:W3:Y:S01]  /*73a0*/  LDSM.16.MT88.4 R152, [R220+0x2800] ;  /* 0x00280000dc98783b */ /* 0x000ee20000004200 */
[----:B------:R4:W-:Y:S01]  /*73b0*/  MUFU.EX2 R9, R26 ;  /* 0x0000001a00097308 */ /* 0x0009e20000000800 */
[----:B------:R-:W-:Y:S01]  /*73c0*/  IMAD.MOV.U32 R62, RZ, RZ, R162 ;  /* 0x000000ffff3e7224 */ /* 0x000fe200078e00a2 */
[----:B------:R-:W-:Y:S01]  /*73d0*/  MOV R63, R163 ;  /* 0x000000a3003f7202 */ /* 0x000fe20000000f00 */
[----:B------:R-:W-:-:S05]  /*73e0*/  IMAD.MOV.U32 R68, RZ, RZ, R131 ;  /* 0x000000ffff447224 */ /* 0x000fca00078e0083 */
[----:B------:R-:W-:Y:S01]  /*73f0*/  MUFU.EX2 R8, R20 ;  /* 0x0000001400087308 */ /* 0x000fe20000000800 */
[----:B-1----:R-:W-:Y:S01]  /*7400*/  MOV R22, R91 ;  /* 0x0000005b00167202 */ /* 0x002fe20000000f00 */
[----:B------:R-:W-:Y:S01]  /*7410*/  IMAD.MOV.U32 R70, RZ, RZ, R129 ;  /* 0x000000ffff467224 */ /* 0x000fe200078e0081 */
[----:B------:R-:W1:Y:S01]  /*7420*/  LDSM.16.MT88.4 R88, [R221+0x8800] ;  /* 0x00880000dd58783b */ /* 0x000e620000004200 */
[----:B------:R-:W-:Y:S01]  /*7430*/  FADD.FTZ R3, R23, R3 ;  /* 0x0000000317037221 */ /* 0x000fe20000010000 */
[----:B------:R-:W-:Y:S02]  /*7440*/  MOV R14, R79 ;  /* 0x0000004f000e7202 */ /* 0x000fe40000000f00 */
[----:B------:R-:W-:Y:S01]  /*7450*/  LDSM.16.MT88.4 R168, [R218+0x5800] ;  /* 0x00580000daa8783b */ /* 0x000fe20000004200 */
[----:B------:R4:W3:Y:S01]  /*7460*/  MUFU.EX2 R10, R25 ;  /* 0x00000019000a7308 */ /* 0x0008e20000000800 */
[----:B------:R-:W-:-:S07]  /*7470*/  FADD.FTZ R0, R22, R2 ;  /* 0x0000000216007221 */ /* 0x000fce0000010000 */
[----:B------:R-:W3:Y:S08]  /*7480*/  MUFU.EX2 R7, R21 ;  /* 0x0000001500077308 */ /* 0x000ef00000000800 */
[----:B------:R-:W1:Y:S01]  /*7490*/  MUFU.EX2 R6, R27 ;  /* 0x0000001b00067308 */ /* 0x000e620000000800 */
[----:B----4-:R-:W-:Y:S01]  /*74a0*/  IMAD.MOV.U32 R26, RZ, RZ, R62 ;  /* 0x000000ffff1a7224 */ /* 0x010fe200078e003e */
[----:B------:R-:W-:Y:S01]  /*74b0*/  MOV R25, R63 ;  /* 0x0000003f00197202 */ /* 0x000fe20000000f00 */
[----:B------:R-:W-:-:S02]  /*74c0*/  FADD.FTZ R3, R24, R3 ;  /* 0x0000000318037221 */ /* 0x000fc40000010000 */
[----:B------:R-:W-:Y:S02]  /*74d0*/  FADD.FTZ R4, R4, R0 ;  /* 0x0000000004047221 */ /* 0x000fe40000010000 */
[----:B------:R-:W-:Y:S01]  /*74e0*/  FADD.FTZ R3, R26, R3 ;  /* 0x000000031a037221 */ /* 0x000fe20000010000 */
[----:B---3--:R-:W-:Y:S01]  /*74f0*/  F2FP.PACK_AB R128, R10, R9 ;  /* 0x000000090a80723e */ /* 0x008fe200000000ff */
[----:B------:R-:W-:Y:S01]  /*7500*/  IMAD.MOV.U32 R80, RZ, RZ, R161 ;  /* 0x000000ffff507224 */ /* 0x000fe200078e00a1 */
[----:B------:R-:W-:Y:S01]  /*7510*/  F2FP.PACK_AB R129, R7, R5 ;  /* 0x000000050781723e */ /* 0x000fe200000000ff */
[----:B------:R-:W-:Y:S01]  /*7520*/  FADD.FTZ R3, R175, R3 ;  /* 0x00000003af037221 */ /* 0x000fe20000010000 */
[----:B------:R-:W-:Y:S01]  /*7530*/  F2FP.PACK_AB R130, R12, R11 ;  /* 0x0000000b0c82723e */ /* 0x000fe200000000ff */
[----:B------:R-:W-:Y:S01]  /*7540*/  IMAD.MOV.U32 R81, RZ, RZ, R160 ;  /* 0x000000ffff517224 */ /* 0x000fe200078e00a0 */
[----:B------:R-:W-:Y:S02]  /*7550*/  MOV R19, R60 ;  /* 0x0000003c00137202 */ /* 0x000fe40000000f00 */
[----:B-1----:R-:W-:Y:S01]  /*7560*/  F2FP.PACK_AB R131, R6, R8 ;  /* 0x000000080683723e */ /* 0x002fe200000000ff */
[----:B------:R-:W-:Y:S01]  /*7570*/  IMAD.MOV.U32 R18, RZ, RZ, R61 ;  /* 0x000000ffff127224 */ /* 0x000fe200078e003d */
[----:B------:R-:W-:Y:S01]  /*7580*/  LDSM.16.MT88.4 R160, [R217+0x5800] ;  /* 0x00580000d9a0783b */ /* 0x000fe20000004200 */
[----:B------:R-:W-:-:S04]  /*7590*/  FADD.FTZ R3, R176, R3 ;  /* 0x00000003b0037221 */ /* 0x000fc80000010000 */
[C---:B------:R-:W-:Y:S08]  /*75a0*/  HMMA.16816.F32 R132, R128.reuse, R136, R132 ;  /* 0x000000888084723c */ /* 0x040ff00000001884 */
[C---:B------:R-:W-:Y:S08]  /*75b0*/  HMMA.16816.F32 R148, R128.reuse, R152, R148 ;  /* 0x000000988094723c */ /* 0x040ff00000001894 */
[C---:B------:R-:W-:Y:S01]  /*75c0*/  HMMA.16816.F32 R60, R128.reuse, R64, R112 ;  /* 0x00000040803c723c */ /* 0x040fe20000001870 */
[----:B------:R-:W1:Y:S07]  /*75d0*/  LDSM.16.MT88.4 R112, [R218+0xb800] ;  /* 0x00b80000da70783b */ /* 0x000e6e0000004200 */
[C---:B------:R-:W-:Y:S08]  /*75e0*/  HMMA.16816.F32 R84, R128.reuse, R88, R84 ;  /* 0x000000588054723c */ /* 0x040ff00000001854 */
[C---:B------:R-:W-:Y:S01]  /*75f0*/  HMMA.16816.F32 R136, R128.reuse, R138, R96 ;  /* 0x0000008a8088723c */ /* 0x040fe20000001860 */
[----:B------:R-:W-:Y:S07]  /*7600*/  LDSM.16.MT88.4 R96, [R220+0x8800] ;  /* 0x00880000dc60783b */ /* 0x000fee0000004200 */
[C---:B------:R-:W-:Y:S01]  /*7610*/  HMMA.16816.F32 R152, R128.reuse, R154, R80 ;  /* 0x0000009a8098723c */ /* 0x040fe20000001850 */
[----:B------:R-:W3:Y:S07]  /*7620*/  LDSM.16.MT88.4 R80, [R218+0x8800] ;  /* 0x00880000da50783b */ /* 0x000eee0000004200 */
[C---:B------:R-:W-:Y:S01]  /*7630*/  HMMA.16816.F32 R64, R128.reuse, R66, R104 ;  /* 0x000000428040723c */ /* 0x040fe20000001868 */
[----:B------:R-:W4:Y:S07]  /*7640*/  LDSM.16.MT88.4 R104, [R217+0xb800] ;  /* 0x00b80000d968783b */ /* 0x000f2e0000004200 */
[----:B------:R-:W-:Y:S01]  /*7650*/  HMMA.16816.F32 R68, R128, R72, R68 ;  /* 0x000000488044723c */ /* 0x000fe20000001844 */
[----:B--2---:R-:W-:-:S04]  /*7660*/  @P2 IMAD.HI.U32 R2, R15, c[0x0][0x2c8], RZ ;  /* 0x0000b2000f022a27 */ /* 0x004fc800078e00ff */
[----:B------:R-:W-:Y:S01]  /*7670*/  IMAD.MOV.U32 R0, RZ, RZ, R15 ;  /* 0x000000ffff007224 */ /* 0x000fe200078e000f */
[----:B------:R-:W-:Y:S01]  /*7680*/  @P2 SHF.R.U32.HI R0, RZ, c[0x0][0x2cc], R2 ;  /* 0x0000b300ff002a19 */ /* 0x000fe20000011602 */
[----:B------:R-:W-:Y:S01]  /*7690*/  FADD.FTZ R2, R25, R4 ;  /* 0x0000000419027221 */ /* 0x000fe20000010000 */
[----:B------:R-:W-:-:S03]  /*76a0*/  MOV R4, c[0x0][0x168] ;  /* 0x00005a0000047a02 */ /* 0x000fc60000000f00 */
[----:B------:R-:W-:Y:S01]  /*76b0*/  FADD.FTZ R2, R174, R2 ;  /* 0x00000002ae027221 */ /* 0x000fe20000010000 */
[----:B------:R-:W-:-:S03]  /*76c0*/  IADD3 R0, R0, c[0x0][0x1d0], -R4 ;  /* 0x0000740000007a10 */ /* 0x000fc60007ffe804 */
[----:B------:R-:W-:Y:S01]  /*76d0*/  FADD.FTZ R2, R177, R2 ;  /* 0x00000002b1027221 */ /* 0x000fe20000010000 */
[C---:B------:R-:W-:Y:S01]  /*76e0*/  HMMA.16816.F32 R88, R128.reuse, R90, R120 ;  /* 0x0000005a8058723c */ /* 0x040fe20000001878 */
[----:B------:R-:W-:Y:S01]  /*76f0*/  IMAD.HI R4, R0, 0x2aaaaaab, RZ ;  /* 0x2aaaaaab00047827 */ /* 0x000fe200078e02ff */
[----:B------:R-:W2:Y:S03]  /*7700*/  LDSM.16.MT88.4 R120, [R221+0xb800] ;  /* 0x00b80000dd78783b */ /* 0x000ea60000004200 */
[----:B------:R-:W-:Y:S02]  /*7710*/  FADD.FTZ R0, R252, R3 ;  /* 0x00000003fc007221 */ /* 0x000fe40000010000 */
[----:B------:R-:W-:Y:S01]  /*7720*/  FADD.FTZ R2, R178, R2 ;  /* 0x00000002b2027221 */ /* 0x000fe20000010000 */
[----:B------:R-:W-:Y:S01]  /*7730*/  HMMA.16816.F32 R72, R128, R74, R16 ;  /* 0x0000004a8048723c */ /* 0x000fe20000001810 */
[----:B------:R-:W1:Y:S01]  /*7740*/  LDSM.16.MT88.4 R16, [R220+0xb800] ;  /* 0x00b80000dc10783b */ /* 0x000e620000004200 */
[----:B------:R-:W-:-:S02]  /*7750*/  FADD.FTZ R0, R179, R0 ;  /* 0x00000000b3007221 */ /* 0x000fc40000010000 */
[----:B------:R-:W-:Y:S02]  /*7760*/  FADD.FTZ R2, R14, R2 ;  /* 0x000000020e027221 */ /* 0x000fe40000010000 */
[----:B------:R-:W-:Y:S02]  /*7770*/  FADD.FTZ R0, R5, R0 ;  /* 0x0000000005007221 */ /* 0x000fe40000010000 */
[----:B------:R-:W-:Y:S01]  /*7780*/  FADD.FTZ R2, R9, R2 ;  /* 0x0000000209027221 */ /* 0x000fe20000010000 */
[----:B------:R-:W-:Y:S01]  /*7790*/  SHF.R.U32.HI R3, RZ, 0x1f, R4 ;  /* 0x0000001fff037819 */ /* 0x000fe20000011604 */
[----:B------:R-:W-:Y:S02]  /*77a0*/  FADD.FTZ R0, R7, R0 ;  /* 0x0000000007007221 */ /* 0x000fe40000010000 */
[----:B------:R-:W-:Y:S01]  /*77b0*/  FADD.FTZ R2, R10, R2 ;  /* 0x000000020a027221 */ /* 0x000fe20000010000 */
[----:B------:R-:W-:Y:S01]  /*77c0*/  LEA.HI.SX32 R3, R4, R3, 0x1c ;  /* 0x0000000304037211 */ /* 0x000fe200078fe2ff */
[----:B------:R-:W-:-:S02]  /*77d0*/  FADD.FTZ R0, R8, R0 ;  /* 0x0000000008007221 */ /* 0x000fc40000010000 */
[----:B------:R-:W-:Y:S01]  /*77e0*/  FADD.FTZ R2, R11, R2 ;  /* 0x000000020b027221 */ /* 0x000fe20000010000 */
[----:B------:R-:W-:Y:S01]  /*77f0*/  IMNMX R3, RZ, R3, !PT ;  /* 0x00000003ff037217 */ /* 0x000fe20007800200 */
[----:B------:R-:W-:Y:S02]  /*7800*/  FADD.FTZ R0, R6, R0 ;  /* 0x0000000006007221 */ /* 0x000fe40000010000 */
[----:B------:R-:W-:Y:S02]  /*7810*/  FADD.FTZ R2, R12, R2 ;  /* 0x000000020c027221 */ /* 0x000fe40000010000 */
[----:B------:R-:W-:Y:S01]  /*7820*/  IMAD.MOV.U32 R13, RZ, RZ, R78 ;  /* 0x000000ffff0d7224 */ /* 0x000fe200078e004e */
[----:B------:R1:W-:Y:S04]  /*7830*/  STL [R1+0x10], R3 ;  /* 0x0000100301007387 */ /* 0x0003e80000100800 */
[----:B------:R1:W-:Y:S01]  /*7840*/  STL [R1+0x8], R0 ;  /* 0x0000080001007387 */ /* 0x0003e20000100800 */
[----:B------:R-:W-:-:S03]  /*7850*/  IADD3 R252, R13, -0x2, RZ ;  /* 0xfffffffe0dfc7810 */ /* 0x000fc60007ffe0ff */
[----:B------:R1:W-:Y:S01]  /*7860*/  STL [R1+0x4], R2 ;  /* 0x0000040201007387 */ /* 0x0003e20000100800 */
[----:B------:R-:W-:Y:S01]  /*7870*/  ISETP.GE.AND P0, PT, R252, R3, PT ;  /* 0x00000003fc00720c */ /* 0x000fe20003f06270 */
        /* <DEDUP_REMOVED lines=11> */
[C---:B----4-:R-:W-:Y:S08]  /*7930*/  HMMA.16816.F32 R100, R128.reuse, R104, R44 ;  /* 0x000000688064723c */ /* 0x050ff0000000182c */
        /* <DEDUP_REMOVED lines=11> */
[----:B------:R-:W2:Y:S01]  /*79f0*/  LDL R13, [R1+0x8c] ;  /* 0x00008c00010d7983 */ /* 0x000ea20000100800 */
[----:B------:R-:W-:Y:S01]  /*7a00*/  IMAD.MOV.U32 R176, RZ, RZ, R172 ;  /* 0x000000ffffb07224 */ /* 0x000fe200078e00ac */
[----:B------:R-:W-:-:S02]  /*7a10*/  MOV R175, R173 ;  /* 0x000000ad00af7202 */ /* 0x000fc40000000f00 */
[----:B------:R-:W-:Y:S01]  /*7a20*/  MOV R201, R252 ;  /* 0x000000fc00c97202 */ /* 0x000fe20000000f00 */
[----:B--2---:R-:W-:-:S05]  /*7a30*/  IMAD.IADD R0, R13, 0x1, R15 ;  /* 0x000000010d007824 */ /* 0x004fca00078e020f */
[----:B------:R1:W-:Y:S02]  /*7a40*/  STL [R1+0xc], R0 ;  /* 0x00000c0001007387 */ /* 0x0003e40000100800 */
[----:B-1----:R-:W-:-:S05]  /*7a50*/  @P2 IMAD.HI.U32 R0, R0, c[0x0][0x2c8], RZ ;  /* 0x0000b20000002a27 */ /* 0x002fca00078e00ff */
[----:B------:R-:W-:-:S05]  /*7a60*/  @P2 SHF.R.U32.HI R0, RZ, c[0x0][0x2cc], R0 ;  /* 0x0000b300ff002a19 */ /* 0x000fca0000011600 */
[----:B------:R1:W-:Y:S02]  /*7a70*/  @P2 STL [R1+0x14], R0 ;  /* 0x0000140001002387 */ /* 0x0003e40000100800 */
.L_x_1219:
[----:B------:R-:W-:Y:S04]  /*7a80*/  DEPBAR.LE SB0, 0x0 ;  /* 0x000080000000791a */ /* 0x000fe80000000000 */
[----:B------:R-:W-:Y:S01]  /*7a90*/  WARPSYNC 0xffffffff ;  /* 0xffffffff00007948 */ /* 0x000fe20003800000 */
[----:B------:R-:W-:Y:S01]  /*7aa0*/  BAR.SYNC.DEFER_BLOCKING 0x0 ;  /* 0x0000000000007b1d */ /* 0x000fe20000010000 */
[C---:B------:R-:W-:Y:S02]  /*7ab0*/  ISETP.GE.AND P0, PT, R201.reuse, RZ, PT ;  /* 0x000000ffc900720c */ /* 0x040fe40003f06270 */
[----:B------:R-:W-:Y:S02]  /*7ac0*/  MOV R196, c[0x0][0x2c4] ;  /* 0x0000b10000c47a02 */ /* 0x000fe40000000f00 */
[C---:B------:R-:W-:Y:S09]  /*7ad0*/  IADD3 R252, R201.reuse, -0x1, RZ ;  /* 0xffffffffc9fc7810 */ /* 0x040ff20007ffe0ff */
[----:B-1----:R-:W-:Y:S01]  /*7ae0*/  @P0 SHF.R.S32.HI R0, RZ, 0x1f, R201 ;  /* 0x0000001fff000819 */ /* 0x002fe200000114c9 */
[C---:B------:R-:W-:Y:S04]  /*7af0*/  @P0 IMAD.WIDE.U32 R2, R201.reuse, c[0x0][0x208], RZ ;  /* 0x00008200c9020a25 */ /* 0x040fe800078e00ff */
[----:B------:R-:W-:Y:S04]  /*7b00*/  @P0 IMAD R0, R0, c[0x0][0x208], RZ ;  /* 0x0000820000000a24 */ /* 0x000fe800078e02ff */
[----:B------:R-:W-:Y:S01]  /*7b10*/  @P0 IMAD R0, R201, c[0x0][0x20c], R0 ;  /* 0x00008300c9000a24 */ /* 0x000fe200078e0200 */
[----:B-----5:R-:W-:Y:S04]  /*7b20*/  LDSM.16.M88.4 R48, [R223] ;  /* 0x00000000df30783b */ /* 0x020fe80000000200 */
[----:B------:R-:W-:Y:S02]  /*7b30*/  @P0 IADD3 R0, R3, R0, RZ ;  /* 0x0000000003000210 */ /* 0x000fe40007ffe0ff */
[----:B------:R-:W1:Y:S03]  /*7b40*/  LDSM.16.M88.4 R8, [R216] ;  /* 0x00000000d808783b */ /* 0x000e660000000200 */
[----:B------:R-:W-:Y:S03]  /*7b50*/  @P0 IMAD R0, R0, 0x60, RZ ;  /* 0x0000006000000824 */ /* 0x000fe600078e02ff */
[----:B------:R-:W2:Y:S06]  /*7b60*/  LDSM.16.M88.4 R16, [R216+0x800] ;  /* 0x00080000d810783b */ /* 0x000eac0000000200 */
[----:B------:R-:W3:Y:S06]  /*7b70*/  LDL R174, [R1+0x30] ;  /* 0x0000300001ae7983 */ /* 0x000eec0000100800 */
[----:B------:R-:W4:Y:S06]  /*7b80*/  LDL.64 R172, [R1+0x28] ;  /* 0x0000280001ac7983 */ /* 0x000f2c0000100a00 */
[----:B------:R-:W2:Y:S06]  /*7b90*/  LDSM.16.M88.4 R24, [R216+0x1000] ;  /* 0x00100000d818783b */ /* 0x000eac0000000200 */
[----:B------:R2:W-:Y:S06]  /*7ba0*/  STL [R1+0x98], R220 ;  /* 0x000098dc01007387 */ /* 0x0005ec0000100800 */
[----:B------:R-:W2:Y:S01]  /*7bb0*/  LDSM.16.M88.4 R32, [R216+0x1800] ;  /* 0x00180000d820783b */ /* 0x000ea20000000200 */
[C---:B-1----:R-:W-:Y:S05]  /*7bc0*/  HMMA.16816.F32 R4, R48.reuse, R8, RZ ;  /* 0x000000083004723c */ /* 0x042fea00000018ff */
[----:B------:R-:W1:Y:S03]  /*7bd0*/  LDSM.16.M88.4 R40, [R216+0x2000] ;  /* 0x00200000d828783b */ /* 0x000e660000000200 */
[C---:B------:R-:W-:Y:S03]  /*7be0*/  HMMA.16816.F32 R8, R48.reuse, R10, RZ ;  /* 0x0000000a3008723c */ /* 0x040fe600000018ff */
[----:B------:R-:W1:Y:S06]  /*7bf0*/  LDSM.16.M88.4 R188, [R216+0x2800] ;  /* 0x00280000d8bc783b */ /* 0x000e6c0000000200 */
[----:B--2---:R-:W2:Y:S01]  /*7c00*/  LDL R220, [R1] ;  /* 0x0000000001dc7983 */ /* 0x004ea20000100800 */
[C---:B------:R-:W-:Y:S05]  /*7c10*/  HMMA.16816.F32 R12, R48.reuse, R16, RZ ;  /* 0x00000010300c723c */ /* 0x040fea00000018ff */
[----:B------:R-:W-:Y:S03]  /*7c20*/  LDSM.16.M88.4 R192, [R227] ;  /* 0x00000000e3c0783b */ /* 0x000fe60000000200 */
[C---:B------:R-:W-:Y:S03]  /*7c30*/  HMMA.16816.F32 R16, R48.reuse, R18, RZ ;  /* 0x000000123010723c */ /* 0x040fe600000018ff */
[----:B------:R-:W2:Y:S05]  /*7c40*/  LDL R177, [R1+0x14] ;  /* 0x0000140001b17983 */ /* 0x000eaa0000100800 */
[C---:B------:R-:W-:Y:S08]  /*7c50*/  HMMA.16816.F32 R20, R48.reuse, R24, RZ ;  /* 0x000000183014723c */ /* 0x040ff000000018ff */
[C---:B------:R-:W-:Y:S08]  /*7c60*/  HMMA.16816.F32 R24, R48.reuse, R26, RZ ;  /* 0x0000001a3018723c */ /* 0x040ff000000018ff */
[C---:B------:R-:W-:Y:S08]  /*7c70*/  HMMA.16816.F32 R28, R48.reuse, R32, RZ ;  /* 0x00000020301c723c */ /* 0x040ff000000018ff */
[C---:B------:R-:W-:Y:S08]  /*7c80*/  HMMA.16816.F32 R32, R48.reuse, R34, RZ ;  /* 0x000000223020723c */ /* 0x040ff000000018ff */
[C---:B-1----:R-:W-:Y:S08]  /*7c90*/  HMMA.16816.F32 R36, R48.reuse, R40, RZ ;  /* 0x000000283024723c */ /* 0x042ff000000018ff */
[C---:B------:R-:W-:Y:S08]  /*7ca0*/  HMMA.16816.F32 R40, R48.reuse, R42, RZ ;  /* 0x0000002a3028723c */ /* 0x040ff000000018ff */
[C---:B------:R-:W-:Y:S08]  /*7cb0*/  HMMA.16816.F32 R44, R48.reuse, R188, RZ ;  /* 0x000000bc302c723c */ /* 0x040ff000000018ff */
[----:B------:R-:W-:Y:S01]  /*7cc0*/  HMMA.16816.F32 R48, R48, R190, RZ ;  /* 0x000000be3030723c */ /* 0x000fe200000018ff */
        /* <DEDUP_REMOVED lines=9> */
[----:B------:R-:W1:Y:S03]  /*7d60*/  LDSM.16.M88.4 R192, [R248] ;  /* 0x00000000f8c0783b */ /* 0x000e660000000200 */
[----:B---3--:R-:W-:Y:S03]  /*7d70*/  @P0 MOV R179, R174 ;  /* 0x000000ae00b30202 */ /* 0x008fe60000000f00 */
[----:B------:R-:W3:Y:S01]  /*7d80*/  LDL R174, [R1+0x54] ;  /* 0x0000540001ae7983 */ /* 0x000ee20000100800 */
[C---:B-1----:R-:W-:Y:S04]  /*7d90*/  HMMA.16816.F32 R28, R188.reuse, R192, R28 ;  /* 0x000000c0bc1c723c */ /* 0x042fe8000000181c */
[----:B----4-:R-:W-:Y:S04]  /*7da0*/  @P0 IMAD.MOV.U32 R178, RZ, RZ, R172 ;  /* 0x000000ffffb20224 */ /* 0x010fe800078e00ac */
[----:B------:R-:W-:Y:S01]  /*7db0*/  @P0 IMAD.WIDE.U32 R178, R2, 0x60, R178 ;  /* 0x0000006002b20825 */ /* 0x000fe200078e00b2 */
[C---:B------:R-:W-:Y:S01]  /*7dc0*/  HMMA.16816.F32 R32, R188.reuse, R194, R32 ;  /* 0x000000c2bc20723c */ /* 0x040fe20000001820 */
[----:B------:R-:W1:Y:S02]  /*7dd0*/  LDSM.16.M88.4 R192, [R247] ;  /* 0x00000000f7c0783b */ /* 0x000e640000000200 */
[----:B------:R-:W-:Y:S01]  /*7de0*/  @P0 IMAD.SHL.U32 R172, R178, 0x2, RZ ;  /* 0x00000002b2ac0824 */ /* 0x000fe200078e00ff */
[----:B------:R-:W-:Y:S04]  /*7df0*/  @P0 IADD3 R0, R179, R0, RZ ;  /* 0x00000000b3000210 */ /* 0x000fe80007ffe0ff */
[----:B------:R-:W-:Y:S04]  /*7e00*/  @P0 IADD3 R2, P1, R172, c[0x0][0x1f8], RZ ;  /* 0x00007e00ac020a10 */ /* 0x000fe80007f3e0ff */
[----:B------:R-:W-:Y:S02]  /*7e10*/  @P0 SHF.L.U64.HI R0, R178, 0x1, R0 ;  /* 0x00000001b2000819 */ /* 0x000fe40000010200 */
[----:B------:R-:W-:Y:S02]  /*7e20*/  @P0 IADD3 R178, P2, R172, 0x80, RZ ;  /* 0x00000080acb20810 */ /* 0x000fe40007f5e0ff */
[----:B------:R-:W-:Y:S02]  /*7e30*/  @P0 IADD3.X R3, R0, c[0x0][0x1fc], RZ, P1, !PT ;  /* 0x00007f0000030a10 */ /* 0x000fe40000ffe4ff */
[----:B------:R-:W-:Y:S04]  /*7e40*/  @P0 IADD3 R178, P1, R178, c[0x0][0x1f8], RZ ;  /* 0x00007e00b2b20a10 */ /* 0x000fe80007f3e0ff */
[--C-:B------:R-:W-:Y:S02]  /*7e50*/  @P0 IADD3.X R179, RZ, c[0x0][0x1fc], R0.reuse, P1, P2 ;  /* 0x00007f00ffb30a10 */ /* 0x100fe40000fe4400 */
[C---:B--2---:R-:W-:Y:S02]  /*7e60*/  LOP3.LUT P4, RZ, R220.reuse, 0x2, RZ, 0xc0, !PT ;  /* 0x00000002dcff7812 */ /* 0x044fe4000788c0ff */
[----:B------:R-:W-:Y:S01]  /*7e70*/  LOP3.LUT P3, RZ, R220, 0x1, RZ, 0xc0, !PT ;  /* 0x00000001dcff7812 */ /* 0x000fe2000786c0ff */
[C---:B-1----:R-:W-:Y:S08]  /*7e80*/  HMMA.16816.F32 R36, R188.reuse, R192, R36 ;  /* 0x000000c0bc24723c */ /* 0x042ff00000001824 */
[C---:B------:R-:W-:Y:S01]  /*7e90*/  HMMA.16816.F32 R40, R188.reuse, R194, R40 ;  /* 0x000000c2bc28723c */ /* 0x040fe20000001828 */
[----:B------:R-:W1:Y:S06]  /*7ea0*/  LDSM.16.M88.4 R192, [R246] ;  /* 0x00000000f6c0783b */ /* 0x000e6c0000000200 */
[----:B------:R-:W-:Y:S01]  /*7eb0*/  @!PT LDS RZ, [RZ] ;  /* 0x00000000fffff984 */ /* 0x000fe20000000800 */
[----:B------:R-:W-:Y:S01]  /*7ec0*/  @!PT LDS RZ, [RZ] ;  /* 0x00000000fffff984 */ /* 0x000fe20000000800 */
[----:B------:R-:W-:Y:S01]  /*7ed0*/  @!PT LDS RZ, [RZ] ;  /* 0x00000000fffff984 */ /* 0x000fe20000000800 */
[----:B------:R2:W-:Y:S06]  /*7ee0*/  @P0 LDGSTS.E.BYPASS.LTC128B.128 [R251+0x100], [R2.64], !P4 ;  /* 0x0010000002fb0fae */ /* 0x0005ec000e101d48 */
[----:B------:R4:W-:Y:S02]  /*7ef0*/  @P0 LDGSTS.E.BYPASS.LTC128B.128 [R251+0x3100], [R178.64], !P3 ;  /* 0x03100000b2fb0fae */ /* 0x0009e4000d901d48 */
[----:B----4-:R-:W-:Y:S01]  /*7f00*/  @P0 IADD3 R178, P2, R172, 0x100, RZ ;  /* 0x00000100acb20810 */ /* 0x010fe20007f5e0ff */
[C---:B-1----:R-:W-:Y:S03]  /*7f10*/  HMMA.16816.F32 R44, R188.reuse, R192, R44 ;  /* 0x000000c0bc2c723c */ /* 0x042fe6000000182c */
[----:B------:R-:W-:Y:S04]  /*7f20*/  @P0 IADD3 R178, P1, R178, c[0x0][0x1f8], RZ ;  /* 0x00007e00b2b20a10 */ /* 0x000fe80007f3e0ff */
[--C-:B------:R-:W-:Y:S01]  /*7f30*/  @P0 IADD3.X R179, RZ, c[0x0][0x1fc], R0.reuse, P1, P2 ;  /* 0x00007f00ffb30a10 */ /* 0x100fe20000fe4400 */
[----:B------:R-:W-:Y:S04]  /*7f40*/  HMMA.16816.F32 R48, R188, R194, R48 ;  /* 0x000000c2bc30723c */ /* 0x000fe80000001830 */
[----:B------:R-:W-:Y:S01]  /*7f50*/  @P0 IADD3 R172, P2, R172, 0x180, RZ ;  /* 0x00000180acac0810 */ /* 0x000fe20007f5e0ff */
[----:B------:R1:W-:Y:S03]  /*7f60*/  @P0 LDGSTS.E.BYPASS.LTC128B.128 [R251+0x6100], [R178.64], !P6 ;  /* 0x06100000b2fb0fae */ /* 0x0003e6000f101d48 */
[----:B------:R-:W-:Y:S04]  /*7f70*/  @P0 IADD3 R172, P1, R172, c[0x0][0x1f8], RZ ;  /* 0x00007e00acac0a10 */ /* 0x000fe80007f3e0ff */
[----:B------:R-:W-:Y:S01]  /*7f80*/  @P0 IADD3.X R173, RZ, c[0x0][0x1fc], R0, P1, P2 ;  /* 0x00007f00ffad0a10 */ /* 0x000fe20000fe4400 */
[----:B------:R-:W-:Y:S04]  /*7f90*/  @P0 IMAD.MOV.U32 R0, RZ, RZ, c[0x0][0x208] ;  /* 0x00008200ff000624 */ /* 0x000fe800078e00ff */
[----:B------:R4:W-:Y:S02]  /*7fa0*/  @P0 LDGSTS.E.BYPASS.LTC128B.128 [R251+0x9100], [R172.64], !P5 ;  /* 0x09100000acfb0fae */ /* 0x0009e4000e901d48 */
[C---:B----4-:R-:W-:Y:S01]  /*7fb0*/  @P0 IMAD.SHL.U32 R172, R0.reuse, 0x40, RZ ;  /* 0x0000004000ac0824 */ /* 0x050fe200078e00ff */
[----:B------:R-:W-:Y:S04]  /*7fc0*/  @P0 MOV R173, 0x6 ;  /* 0x0000000600ad0802 */ /* 0x000fe80000000f00 */
[----:B------:R-:W-:Y:S02]  /*7fd0*/  @P0 SHF.L.U64.HI R0, R0, R173, c[0x0][0x20c] ;  /* 0x0000830000000619 */ /* 0x000fe400000102ad */
[----:B--2---:R-:W-:Y:S04]  /*7fe0*/  @P0 IADD3 R2, P1, R2, R172, RZ ;  /* 0x000000ac02020210 */ /* 0x004fe80007f3e0ff */
[----:B------:R-:W-:Y:S02]  /*7ff0*/  @P0 IADD3.X R3, R3, R0, RZ, P1, !PT ;  /* 0x0000000003030210 */ /* 0x000fe40000ffe4ff */
[----:B------:R-:W-:Y:S03]  /*8000*/  @P0 IADD3 R172, P1, R172, R2, RZ ;  /* 0x00000002acac0210 */ /* 0x000fe60007f3e0ff */
[----:B------:R2:W-:Y:S02]  /*8010*/  @P0 LDGSTS.E.BYPASS.LTC128B.128 [R251+0x1100], [R2.64], !P4 ;  /* 0x0110000002fb0fae */ /* 0x0005e4000e101d48 */
[----:B------:R-:W-:Y:S01]  /*8020*/  @P0 IMAD.X R173, R0, 0x1, R3, P1 ;  /* 0x0000000100ad0824 */ /* 0x000fe200008e0603 */
[----:B------:R-:W-:Y:S03]  /*8030*/  ISETP.NE.AND P1, PT, R196, 0x1, PT ;  /* 0x00000001c400780c */ /* 0x000fe60003f25270 */
[----:B------:R2:W-:Y:S06]  /*8040*/  @P0 LDGSTS.E.BYPASS.LTC128B.128 [R251+0x4100], [R2.64+0x80], !P3 ;  /* 0x0410008002fb0fae */ /* 0x0005ec000d901d48 */
[----:B------:R2:W-:Y:S06]  /*8050*/  @P0 LDGSTS.E.BYPASS.LTC128B.128 [R251+0x7100], [R2.64+0x100], !P6 ;  /* 0x0710010002fb0fae */ /* 0x0005ec000f101d48 */
[----:B------:R2:W-:Y:S06]  /*8060*/  @P0 LDGSTS.E.BYPASS.LTC128B.128 [R251+0xa100], [R2.64+0x180], !P5 ;  /* 0x0a10018002fb0fae */ /* 0x0005ec000e901d48 */
[----:B------:R4:W-:Y:S06]  /*8070*/  @P0 LDGSTS.E.BYPASS.LTC128B.128 [R251+0x2100], [R172.64], !P4 ;  /* 0x02100000acfb0fae */ /* 0x0009ec000e101d48 */
[----:B------:R4:W-:Y:S06]  /*8080*/  @P0 LDGSTS.E.BYPASS.LTC128B.128 [R251+0x5100], [R172.64+0x80], !P3 ;  /* 0x05100080acfb0fae */ /* 0x0009ec000d901d48 */
[----:B------:R4:W-:Y:S06]  /*8090*/  @P0 LDGSTS.E.BYPASS.LTC128B.128 [R251+0x8100], [R172.64+0x100], !P6 ;  /* 0x08100100acfb0fae */ /* 0x0009ec000f101d48 */
[----:B------:R4:W-:Y:S06]  /*80a0*/  @P0 LDGSTS.E.BYPASS.LTC128B.128 [R251+0xb100], [R172.64+0x180], !P5 ;  /* 0x0b100180acfb0fae */ /* 0x0009ec000e901d48 */
[----:B------:R-:W-:Y:S06]  /*80b0*/  LDSM.16.M88.4 R188, [R226] ;  /* 0x00000000e2bc783b */ /* 0x000fec0000000200 */
[----:B------:R-:W1:Y:S06]  /*80c0*/  LDSM.16.M88.4 R192, [R222] ;  /* 0x00000000dec0783b */ /* 0x000e6c0000000200 */
[----:B------:R-:W0:Y:S06]  /*80d0*/  LDGDEPBAR ;  /* 0x00000000000079af */ /* 0x000e2c0000000000 */
[----:B------:R1:W2:Y:S02]  /*80e0*/  LDL R0, [R1+0xc] ;  /* 0x00000c0001007983 */ /* 0x0002a40000100800 */
        /* <DEDUP_REMOVED lines=17> */
[----:B------:R-:W-:Y:S06]  /*8200*/  LDSM.16.M88.4 R188, [R225] ;  /* 0x00000000e1bc783b */ /* 0x000fec0000000200 */
[----:B------:R-:W1:Y:S01]  /*8210*/  LDSM.16.M88.4 R192, [R219] ;  /* 0x00000000dbc0783b */ /* 0x000e620000000200 */
[----:B--2---:R-:W-:Y:S05]  /*8220*/  @P1 MOV R0, R177 ;  /* 0x000000b100001202 */ /* 0x004fea0000000f00 */
[----:B------:R-:W2:Y:S06]  /*8230*/  SHFL.IDX PT, R2, R0, RZ, 0x1c1f ;  /* 0x001c1fff00027589 */ /* 0x000eac00000e0000 */
[----:B------:R2:W3:Y:S01]  /*8240*/  SHFL.IDX PT, R3, R0, 0x1, 0x1c1f ;  /* 0x003c1f0000037f89 */ /* 0x0004e200000e0000 */
[C---:B-1----:R-:W-:Y:S03]  /*8250*/  HMMA.16816.F32 R4, R188.reuse, R192, R4 ;  /* 0x000000c0bc04723c */ /* 0x042fe60000001804 */
[----:B--2---:R-:W-:Y:S05]  /*8260*/  IMAD R0, R201, -0x60, RZ ;  /* 0xffffffa0c9007824 */ /* 0x004fea00078e02ff */
[C---:B------:R-:W-:Y:S01]  /*8270*/  HMMA.16816.F32 R8, R188.reuse, R194, R8 ;  /* 0x000000c2bc08723c */ /* 0x040fe20000001808 */
[----:B------:R-:W1:Y:S03]  /*8280*/  LDSM.16.M88.4 R192, [R219+0x800] ;  /* 0x00080000dbc0783b */ /* 0x000e660000000200 */
[----:B---3--:R-:W-:Y:S04]  /*8290*/  IADD3 R0, -R174, 0x1, R0 ;  /* 0x00000001ae007810 */ /* 0x008fe80007ffe100 */
[----:B------:R-:W-:Y:S04]  /*82a0*/  IADD3 R0, R0, c[0x0][0x1d0], RZ ;  /* 0x0000740000007a10 */ /* 0x000fe80007ffe0ff */
[----:B------:R-:W-:Y:S05]  /*82b0*/  IADD3 R0, R0, -c[0x0][0x168], RZ ;  /* 0x80005a0000007a10 */ /* 0x000fea0007ffe0ff */
[C---:B------:R-:W-:Y:S01]  /*82c0*/  IMAD.IADD R2, R0.reuse, 0x1, R2 ;  /* 0x0000000100027824 */ /* 0x040fe200078e0202 */
[----:B------:R-:W-:Y:S04]  /*82d0*/  IADD3 R0, R0, R3, RZ ;  /* 0x0000000300007210 */ /* 0x000fe80007ffe0ff */
[----:B------:R-:W-:Y:S02]  /*82e0*/  ISETP.GT.AND P1, PT, R0, RZ, PT ;  /* 0x000000ff0000720c */ /* 0x000fe40003f24270 */
[C---:B------:R-:W-:Y:S02]  /*82f0*/  ISETP.GT.AND P2, PT, R2.reuse, 0x1, PT ;  /* 0x000000010200780c */ /* 0x040fe40003f44270 */
[----:B------:R-:W-:Y:S01]  /*8300*/  ISETP.GT.AND P0, PT, R2, RZ, PT ;  /* 0x000000ff0200720c */ /* 0x000fe20003f04270 */
        /* <DEDUP_REMOVED lines=14> */
[----:B------:R-:W-:Y:S06]  /*83f0*/  LDSM.16.M88.4 R188, [R223+0x4000] ;  /* 0x00400000dfbc783b */ /* 0x000fec0000000200 */
[----:B------:R-:W1:Y:S02]  /*8400*/  LDSM.16.M88.4 R192, [R216+0x3000] ;  /* 0x00300000d8c0783b */ /* 0x000e640000000200 */
        /* <DEDUP_REMOVED lines=18> */
[----:B------:R-:W1:Y:S02]  /*8530*/  LDSM.16.M88.4 R192, [R245] ;  /* 0x00000000f5c0783b */ /* 0x000e640000000200 */
        /* <DEDUP_REMOVED lines=192> */
[----:B------:R-:W1:Y:S11]  /*9140*/  LDSM.16.M88.4 R192, [R219+0x9800] ;  /* 0x00980000dbc0783b */ /* 0x000e760000000200 */
[----:B------:R-:W-:Y:S04]  /*9150*/  @!UPT UIADD3 URZ, URZ, URZ, URZ ;  /* 0x0000003f3f3ff290 */ /* 0x000fe8000fffe03f */
[----:B------:R-:W-:Y:S02]  /*9160*/  FSEL R179, R5, -INF , P2 ;  /* 0xff80000005b37808 */ /* 0x000fe40001000000 */
[----:B------:R-:W-:Y:S02]  /*9170*/  FSEL R177, R6, -INF , P1 ;  /* 0xff80000006b17808 */ /* 0x000fe40000800000 */
[----:B------:R-:W-:Y:S02]  /*9180*/  ISETP.GT.AND P1, PT, R2, 0x8, PT ;  /* 0x000000080200780c */ /* 0x000fe40003f24270 */
[----:B------:R-:W-:Y:S02]  /*9190*/  FSEL R178, R4, -INF , P0 ;  /* 0xff80000004b27808 */ /* 0x000fe40000000000 */
[----:B------:R-:W-:Y:S02]  /*91a0*/  ISETP.GT.AND P0, PT, R0, 0x1, PT ;  /* 0x000000010000780c */ /* 0x000fe40003f04270 */
[----:B------:R-:W-:Y:S02]  /*91b0*/  FMNMX.FTZ R3, R177, R176, !PT ;  /* 0x000000b0b1037209 */ /* 0x000fe40007810000 */
[----:B----4-:R-:W-:Y:S02]  /*91c0*/  FMNMX.FTZ R173, R178, R175, !PT ;  /* 0x000000afb2ad7209 */ /* 0x010fe40007810000 */
[C---:B------:R-:W-:Y:S02]  /*91d0*/  ISETP.GT.AND P2, PT, R2.reuse, 0x39, PT ;  /* 0x000000390200780c */ /* 0x040fe40003f44270 */
[----:B------:R-:W-:Y:S01]  /*91e0*/  FMNMX.FTZ R173, R179, R173, !PT ;  /* 0x000000adb3ad7209 */ /* 0x000fe20007810000 */
        /* <DEDUP_REMOVED lines=8> */
[----:B------:R-:W1:Y:S11]  /*9270*/  LDSM.16.M88.4 R192, [R219+0xb000] ;  /* 0x00b00000dbc0783b */ /* 0x000e760000000200 */
[----:B------:R-:W-:Y:S11]  /*9280*/  @!UPT UIADD3 URZ, URZ, URZ, URZ ;  /* 0x0000003f3f3ff290 */ /* 0x000ff6000fffe03f */
[----:B------:R-:W-:Y:S01]  /*9290*/  @!UPT UIADD3 URZ, URZ, URZ, URZ ;  /* 0x0000003f3f3ff290 */ /* 0x000fe2000fffe03f */
[----:B------:R-:W-:Y:S02]  /*92a0*/  FSEL R213, R33, -INF , P2 ;  /* 0xff80000021d57808 */ /* 0x000fe40001000000 */
[C---:B------:R-:W-:Y:S01]  /*92b0*/  ISETP.GT.AND P2, PT, R2.reuse, 0x41, PT ;  /* 0x000000410200780c */ /* 0x040fe20003f44270 */
[C---:B-1----:R-:W-:Y:S08]  /*92c0*/  HMMA.16816.F32 R36, R188.reuse, R192, R36 ;  /* 0x000000c0bc24723c */ /* 0x042ff00000001824 */
[C---:B------:R-:W-:Y:S01]  /*92d0*/  HMMA.16816.F32 R40, R188.reuse, R194, R40 ;  /* 0x000000c2bc28723c */ /* 0x040fe20000001828 */
[----:B------:R-:W1:Y:S01]  /*92e0*/  LDSM.16.M88.4 R192, [R219+0xb800] ;  /* 0x00b80000dbc0783b */ /* 0x000e620000000200 */
[----:B------:R-:W-:Y:S05]  /*92f0*/  DEPBAR.LE SB0, 0x0 ;  /* 0x000080000000791a */ /* 0x000fea0000000000 */
[----:B------:R-:W-:Y:S09]  /*9300*/  BAR.SYNC.DEFER_BLOCKING 0x0 ;  /* 0x0000000000007b1d */ /* 0x000ff20000010000 */
[----:B------:R-:W-:Y:S02]  /*9310*/  FSEL R37, R37, -INF , P2 ;  /* 0xff80000025257808 */ /* 0x000fe40001000000 */
[----:B------:R-:W-:Y:S06]  /*9320*/  ISETP.GT.AND P2, PT, R2, 0x49, PT ;  /* 0x000000490200780c */ /* 0x000fec0003f44270 */
[----:B------:R-:W-:Y:S02]  /*9330*/  FSEL R41, R41, -INF , P2 ;  /* 0xff80000029297808 */ /* 0x000fe40001000000 */
[----:B------:R-:W-:Y:S11]  /*9340*/  ISETP.GE.AND P2, PT, R201, 0x1, PT ;  /* 0x00000001c900780c */ /* 0x000ff60003f46270 */
[----:B------:R-:W-:Y:S02]  /*9350*/  @!UPT UIADD3 URZ, URZ, URZ, URZ ;  /* 0x0000003f3f3ff290 */ /* 0x000fe4000fffe03f */
[----:B------:R-:W-:Y:S01]  /*9360*/  @P2 SHF.R.S32.HI R6, RZ, 0x1f, R252 ;  /* 0x0000001fff062819 */ /* 0x000fe200000114fc */
[C---:B-1----:R-:W-:Y:S05]  /*9370*/  HMMA.16816.F32 R44, R188.reuse, R192, R44 ;  /* 0x000000c0bc2c723c */ /* 0x042fea000000182c */
[----:B------:R-:W-:Y:S03]  /*9380*/  @P2 IMAD R6, R6, c[0x0][0x1e0], RZ ;  /* 0x0000780006062a24 */ /* 0x000fe600078e02ff */
[----:B------:R-:W-:Y:S01]  /*9390*/  HMMA.16816.F32 R48, R188, R194, R48 ;  /* 0x000000c2bc30723c */ /* 0x000fe20000001830 */
[----:B------:R-:W2:Y:S06]  /*93a0*/  LDL R191, [R1+0x18] ;  /* 0x0000180001bf7983 */ /* 0x000eac0000100800 */
[----:B------:R-:W-:Y:S02]  /*93b0*/  FSEL R188, R7, -INF , P0 ;  /* 0xff80000007bc7808 */ /* 0x000fe40000000000 */
[----:B------:R-:W-:Y:S03]  /*93c0*/  ISETP.GT.AND P0, PT, R2, 0x9, PT ;  /* 0x000000090200780c */ /* 0x000fe60003f04270 */
[----:B------:R-:W-:Y:S02]  /*93d0*/  FSEL R189, R8, -INF , P1 ;  /* 0xff80000008bd7808 */ /* 0x000fe40000800000 */
[----:B------:R-:W-:Y:S02]  /*93e0*/  FSEL R190, R9, -INF , P0 ;  /* 0xff80000009be7808 */ /* 0x000fe40000000000 */
[----:B------:R-:W3:Y:S01]  /*93f0*/  LDL.64 R8, [R1+0x20] ;  /* 0x0000200001087983 */ /* 0x000ee20000100a00 */
[C---:B------:R-:W-:Y:S02]  /*9400*/  ISETP.GT.AND P0, PT, R0.reuse, 0x9, PT ;  /* 0x000000090000780c */ /* 0x040fe40003f04270 */
[----:B------:R-:W-:Y:S02]  /*9410*/  ISETP.GT.AND P1, PT, R0, 0x8, PT ;  /* 0x000000080000780c */ /* 0x000fe40003f24270 */
[----:B------:R-:W-:Y:S02]  /*9420*/  FSEL R192, R11, -INF , P0 ;  /* 0xff8000000bc07808 */ /* 0x000fe40000000000 */
[----:B------:R-:W-:Y:S01]  /*9430*/  FSEL R10, R10, -INF , P1 ;  /* 0xff8000000a0a7808 */ /* 0x000fe20000800000 */
[----:B------:R-:W4:Y:S01]  /*9440*/  LDL.LU R11, [R1+0x4] ;  /* 0x00000400010b7983 */ /* 0x000f220000300800 */
[C---:B------:R-:W-:Y:S02]  /*9450*/  ISETP.GT.AND P1, PT, R2.reuse, 0x10, PT ;  /* 0x000000100200780c */ /* 0x040fe40003f24270 */
[----:B------:R-:W-:Y:S02]  /*9460*/  ISETP.GT.AND P0, PT, R2, 0x11, PT ;  /* 0x000000110200780c */ /* 0x000fe40003f04270 */
[----:B------:R-:W-:Y:S02]  /*9470*/  FMNMX.FTZ R3, R188, R3, !PT ;  /* 0x00000003bc037209 */ /* 0x000fe40007810000 */
[----:B------:R-:W-:Y:S02]  /*9480*/  FSEL R193, R12, -INF , P1 ;  /* 0xff8000000cc17808 */ /* 0x000fe40000800000 */
[----:B------:R-:W-:Y:S02]  /*9490*/  FSEL R194, R13, -INF , P0 ;  /* 0xff8000000dc27808 */ /* 0x000fe40000000000 */
[----:B------:R-:W-:Y:S02]  /*94a0*/  ISETP.GT.AND P0, PT, R0, 0x11, PT ;  /* 0x000000110000780c */ /* 0x000fe40003f04270 */
[----:B------:R-:W-:Y:S02]  /*94b0*/  FMNMX.FTZ R3, R10, R3, !PT ;  /* 0x000000030a037209 */ /* 0x000fe40007810000 */
        /* <DEDUP_REMOVED lines=10> */
[C---:B------:R-:W-:Y:S02]  /*9560*/  ISETP.GT.AND P1, PT, R0.reuse, 0x18, PT ;  /* 0x000000180000780c */ /* 0x040fe40003f24270 */
[----:B------:R-:W-:Y:S02]  /*9570*/  ISETP.GT.AND P0, PT, R0, 0x19, PT ;  /* 0x000000190000780c */ /* 0x000fe40003f04270 */
[----:B------:R-:W-:Y:S02]  /*9580*/  FMNMX.FTZ R3, R195, R3, !PT ;  /* 0x00000003c3037209 */ /* 0x000fe40007810000 */
[----:B------:R-:W-:Y:S02]  /*9590*/  FMNMX.FTZ R173, R193, R173, !PT ;  /* 0x000000adc1ad7209 */ /* 0x000fe40007810000 */
[----:B------:R-:W-:Y:S02]  /*95a0*/  FSEL R199, R18, -INF , P1 ;  /* 0xff80000012c77808 */ /* 0x000fe40000800000 */
[----:B------:R-:W-:Y:S02]  /*95b0*/  FSEL R200, R19, -INF , P0 ;  /* 0xff80000013c87808 */ /* 0x000fe40000000000 */
[----:B------:R-:W-:Y:S02]  /*95c0*/  FMNMX.FTZ R3, R196, R3, !PT ;  /* 0x00000003c4037209 */ /* 0x000fe40007810000 */
[C---:B------:R-:W-:Y:S02]  /*95d0*/  ISETP.GT.AND P1, PT, R2.reuse, 0x20, PT ;  /* 0x000000200200780c */ /* 0x040fe40003f24270 */
[----:B------:R-:W-:Y:S02]  /*95e0*/  ISETP.GT.AND P0, PT, R2, 0x21, PT ;  /* 0x000000210200780c */ /* 0x000fe40003f04270 */
[----:B------:R-:W-:Y:S02]  /*95f0*/  FMNMX.FTZ R173, R194, R173, !PT ;  /* 0x000000adc2ad7209 */ /* 0x000fe40007810000 */
[----:B------:R-:W-:Y:S02]  /*9600*/  FSEL R202, R20, -INF , P1 ;  /* 0xff80000014ca7808 */ /* 0x000fe40000800000 */
[C---:B------:R-:W-:Y:S02]  /*9610*/  ISETP.GT.AND P1, PT, R0.reuse, 0x20, PT ;  /* 0x000000200000780c */ /* 0x040fe40003f24270 */
[----:B------:R-:W-:Y:S02]  /*9620*/  FSEL R203, R21, -INF , P0 ;  /* 0xff80000015cb7808 */ /* 0x000fe40000000000 */
[----:B------:R-:W-:Y:S02]  /*9630*/  ISETP.GT.AND P0, PT, R0, 0x21, PT ;  /* 0x000000210000780c */ /* 0x000fe40003f04270 */
[----:B------:R-:W-:Y:S02]  /*9640*/  FMNMX.FTZ R3, R199, R3, !PT ;  /* 0x00000003c7037209 */ /* 0x000fe40007810000 */
        /* <DEDUP_REMOVED lines=8> */
[----:B------:R-:W-:Y:S02]  /*96d0*/  ISETP.GT.AND P1, PT, R0, 0x28, PT ;  /* 0x000000280000780c */ /* 0x000fe40003f24270 */
[----:B------:R-:W-:Y:S02]  /*96e0*/  FSEL R207, R25, -INF , P0 ;  /* 0xff80000019cf7808 */ /* 0x000fe40000000000 */
[----:B------:R-:W-:Y:S02]  /*96f0*/  FMNMX.FTZ R3, R204, R3, !PT ;  /* 0x00000003cc037209 */ /* 0x000fe40007810000 */
[----:B------:R-:W-:Y:S02]  /*9700*/  ISETP.GT.AND P0, PT, R0, 0x29, PT ;  /* 0x000000290000780c */ /* 0x000fe40003f04270 */
[----:B------:R-:W-:Y:S02]  /*9710*/  FMNMX.FTZ R173, R202, R173, !PT ;  /* 0x000000adcaad7209 */ /* 0x000fe40007810000 */
[----:B------:R-:W-:Y:S02]  /*9720*/  FSEL R208, R26, -INF , P1 ;  /* 0xff8000001ad07808 */ /* 0x000fe40000800000 */
[----:B------:R-:W-:Y:S02]  /*9730*/  FMNMX.FTZ R3, R205, R3, !PT ;  /* 0x00000003cd037209 */ /* 0x000fe40007810000 */
[----:B------:R-:W-:Y:S02]  /*9740*/  FSEL R209, R27, -INF , P0 ;  /* 0xff8000001bd17808 */ /* 0x000fe40000000000 */
[C---:B------:R-:W-:Y:S02]  /*9750*/  ISETP.GT.AND P1, PT, R2.reuse, 0x30, PT ;  /* 0x000000300200780c */ /* 0x040fe40003f24270 */
[----:B------:R-:W-:Y:S02]  /*9760*/  ISETP.GT.AND P0, PT, R2, 0x31, PT ;  /* 0x000000310200780c */ /* 0x000fe40003f04270 */
[----:B------:R-:W-:Y:S02]  /*9770*/  FMNMX.FTZ R173, R203, R173, !PT ;  /* 0x000000adcbad7209 */ /* 0x000fe40007810000 */
[----:B------:R-:W-:Y:S02]  /*9780*/  FMNMX.FTZ R3, R208, R3, !PT ;  /* 0x00000003d0037209 */ /* 0x000fe40007810000 */
[----:B------:R-:W-:Y:S02]  /*9790*/  FSEL R211, R28, -INF , P1 ;  /* 0xff8000001cd37808 */ /* 0x000fe40000800000 */
[----:B------:R-:W-:Y:S02]  /*97a0*/  FSEL R29, R29, -INF , P0 ;  /* 0xff8000001d1d7808 */ /* 0x000fe40000000000 */
[C---:B------:R-:W-:Y:S02]  /*97b0*/  ISETP.GT.AND P1, PT, R0.reuse, 0x30, PT ;  /* 0x000000300000780c */ /* 0x040fe40003f24270 */
[----:B------:R-:W-:Y:S02]  /*97c0*/  ISETP.GT.AND P0, PT, R0, 0x31, PT ;  /* 0x000000310000780c */ /* 0x000fe40003f04270 */
[----:B------:R-:W-:Y:S02]  /*97d0*/  FMNMX.FTZ R173, R206, R173, !PT ;  /* 0x000000adcead7209 */ /* 0x000fe40007810000 */
[----:B------:R-:W-:Y:S02]  /*97e0*/  FSEL R30, R30, -INF , P1 ;  /* 0xff8000001e1e7808 */ /* 0x000fe40000800000 */
[----:B------:R-:W-:Y:S02]  /*97f0*/  FSEL R31, R31, -INF , P0 ;  /* 0xff8000001f1f7808 */ /* 0x000fe40000000000 */
[----:B------:R-:W-:Y:S02]  /*9800*/  ISETP.GT.AND P0, PT, R2, 0x38, PT ;  /* 0x000000380200780c */ /* 0x000fe40003f04270 */
[----:B------:R-:W-:Y:S02]  /*9810*/  FMNMX.FTZ R3, R209, R3, !PT ;  /* 0x00000003d1037209 */ /* 0x000fe40007810000 */
[----:B------:R-:W-:Y:S02]  /*9820*/  FMNMX.FTZ R173, R207, R173, !PT ;  /* 0x000000adcfad7209 */ /* 0x000fe40007810000 */
[----:B------:R-:W-:Y:S02]  /*9830*/  FSEL R214, R32, -INF , P0 ;  /* 0xff80000020d67808 */ /* 0x000fe40000000000 */
[----:B------:R-:W-:Y:S02]  /*9840*/  FMNMX.FTZ R3, R30, R3, !PT ;  /* 0x000000031e037209 */ /* 0x000fe40007810000 */
        /* <DEDUP_REMOVED lines=21> */
[----:B------:R-:W-:Y:S02]  /*99a0*/  ISETP.GT.AND P1, PT, R0, 0x48, PT ;  /* 0x000000480000780c */ /* 0x000fe40003f24270 */
        /* <DEDUP_REMOVED lines=14> */
[----:B------:R-:W-:Y:S02]  /*9a90*/  FSEL R212, R48, -INF , P1 ;  /* 0xff80000030d47808 */ /* 0x000fe40000800000 */
[----:B------:R-:W-:Y:S02]  /*9aa0*/  ISETP.GT.AND P0, PT, R0, 0x51, PT ;  /* 0x000000510000780c */ /* 0x000fe40003f04270 */
        /* <DEDUP_REMOVED lines=8> */
[----:B------:R-:W-:Y:S02]  /*9b30*/  ISETP.GT.AND P0, PT, R0, 0x59, PT ;  /* 0x000000590000780c */ /* 0x000fe40003f04270 */
[----:B------:R-:W-:Y:S02]  /*9b40*/  FSEL R50, R50, -INF , P1 ;  /* 0xff80000032327808 */ /* 0x000fe40000800000 */
[----:B------:R-:W-:Y:S02]  /*9b50*/  FMNMX.FTZ R0, R47, R2, !PT ;  /* 0x000000022f007209 */ /* 0x000fe40007810000 */
[----:B------:R-:W-:Y:S02]  /*9b60*/  FMNMX.FTZ R173, R45, R173, !PT ;  /* 0x000000ad2dad7209 */ /* 0x000fe40007810000 */
[----:B------:R-:W-:Y:S02]  /*9b70*/  FSEL R174, R51, -INF , P0 ;  /* 0xff80000033ae7808 */ /* 0x000fe40000000000 */
[----:B------:R-:W-:Y:S02]  /*9b80*/  FMNMX.FTZ R0, R50, R0, !PT ;  /* 0x0000000032007209 */ /* 0x000fe40007810000 */
[----:B------:R-:W-:Y:S02]  /*9b90*/  FMNMX.FTZ R173, R212, R173, !PT ;  /* 0x000000add4ad7209 */ /* 0x000fe40007810000 */
[----:B------:R-:W-:Y:S02]  /*9ba0*/  FMNMX.FTZ R0, R174, R0, !PT ;  /* 0x00000000ae007209 */ /* 0x000fe40007810000 */
[----:B------:R-:W-:Y:S03]  /*9bb0*/  FMNMX.FTZ R173, R210, R173, !PT ;  /* 0x000000add2ad7209 */ /* 0x000fe60007810000 */
[----:B------:R-:W1:Y:S06]  /*9bc0*/  SHFL.BFLY PT, R2, R0, 0x2, 0x1f ;  /* 0x0c401f0000027f89 */ /* 0x000e6c00000e0000 */
[----:B------:R-:W1:Y:S02]  /*9bd0*/  SHFL.BFLY PT, R3, R173, 0x2, 0x1f ;  /* 0x0c401f00ad037f89 */ /* 0x000e6400000e0000 */
[----:B-1----:R-:W-:Y:S02]  /*9be0*/  FMNMX.FTZ R0, R0, R2, !PT ;  /* 0x0000000200007209 */ /* 0x002fe40007810000 */
[----:B------:R-:W-:Y:S03]  /*9bf0*/  FMNMX.FTZ R173, R173, R3, !PT ;  /* 0x00000003adad7209 */ /* 0x000fe60007810000 */
[----:B------:R-:W1:Y:S01]  /*9c00*/  SHFL.BFLY PT, R3, R0, 0x1, 0x1f ;  /* 0x0c201f0000037f89 */ /* 0x000e6200000e0000 */
[----:B--2---:R-:W-:Y:S05]  /*9c10*/  @P2 MOV R7, R191 ;  /* 0x000000bf00072202 */ /* 0x004fea0000000f00 */
[----:B------:R-:W2:Y:S01]  /*9c20*/  SHFL.BFLY PT, R4, R173, 0x1, 0x1f ;  /* 0x0c201f00ad047f89 */ /* 0x000ea200000e0000 */
[----:B-1----:R-:W-:Y:S04]  /*9c30*/  FMNMX.FTZ R172, R0, R3, !PT ;  /* 0x0000000300ac7209 */ /* 0x002fe80007810000 */
[----:B------:R-:W-:Y:S02]  /*9c40*/  FSETP.NEU.FTZ.AND P0, PT, R172, -INF , PT ;  /* 0xff800000ac00780b */ /* 0x000fe40003f1d000 */
[----:B--2---:R-:W-:Y:S01]  /*9c50*/  FMNMX.FTZ R173, R173, R4, !PT ;  /* 0x00000004adad7209 */ /* 0x004fe20007810000 */
[----:B------:R-:W-:Y:S01]  /*9c60*/  @P2 IMAD.WIDE.U32 R4, R252, c[0x0][0x1e0], RZ ;  /* 0x00007800fc042a25 */ /* 0x000fe200078e00ff */
[----:B------:R-:W-:Y:S02]  /*9c70*/  FSEL R0, R172, RZ, P0 ;  /* 0x000000ffac007208 */ /* 0x000fe40000000000 */
[C---:B------:R-:W-:Y:S03]  /*9c80*/  FSETP.NEU.FTZ.AND P1, PT, R173.reuse, -INF , PT ;  /* 0xff800000ad00780b */ /* 0x040fe60003f3d000 */
[----:B------:R-:W-:Y:S01]  /*9c90*/  FADD.FTZ R3, -R0, R176 ;  /* 0x000000b000037221 */ /* 0x000fe20000010100 */
[----:B------:R-:W-:Y:S01]  /*9ca0*/  FSEL R2, R173, RZ, P1 ;  /* 0x000000ffad027208 */ /* 0x000fe20000800000 */
[----:B------:R-:W-:Y:S02]  /*9cb0*/  @P2 IMAD R0, R252, c[0x0][0x1e4], R6 ;  /* 0x00007900fc002a24 */ /* 0x000fe400078e0206 */
[----:B---3--:R-:W-:Y:S02]  /*9cc0*/  @P2 IMAD.MOV.U32 R6, RZ, RZ, R8 ;  /* 0x000000ffff062224 */ /* 0x008fe400078e0008 */
[----:B------:R-:W-:Y:S01]  /*9cd0*/  FADD.FTZ R2, -R2, R175 ;  /* 0x000000af02027221 */ /* 0x000fe20000010100 */
[----:B------:R-:W-:Y:S01]  /*9ce0*/  @P2 IADD3 R0, R5, R0, RZ ;  /* 0x0000000005002210 */ /* 0x000fe20007ffe0ff */
[----:B------:R-:W-:Y:S04]  /*9cf0*/  @P2 IMAD.WIDE.U32 R6, R4, 0x60, R6 ;  /* 0x0000006004062825 */ /* 0x000fe800078e0006 */
[----:B------:R-:W-:Y:S02]  /*9d00*/  @P2 IMAD R0, R0, 0x60, RZ ;  /* 0x0000006000002824 */ /* 0x000fe400078e02ff */
[----:B------:R-:W-:Y:S02]  /*9d10*/  FMUL.FTZ R175, R173, c[0x0][0x2d0] ;  /* 0x0000b400adaf7a20 */ /* 0x000fe40000410000 */
[----:B------:R-:W-:Y:S01]  /*9d20*/  FMUL.FTZ R176, R172, c[0x0][0x2d0] ;  /* 0x0000b400acb07a20 */ /* 0x000fe20000410000 */
[----:B------:R-:W-:Y:S02]  /*9d30*/  @P2 IADD3 R0, R7, R0, RZ ;  /* 0x0000000007002210 */ /* 0x000fe40007ffe0ff */
[----:B------:R-:W-:Y:S02]  /*9d40*/  FSEL R175, R175, RZ, P1 ;  /* 0x000000ffafaf7208 */ /* 0x000fe40000800000 */
[C---:B------:R-:W-:Y:S01]  /*9d50*/  @P2 SHF.L.U64.HI R0, R6.reuse, 0x1, R0 ;  /* 0x0000000106002819 */ /* 0x040fe20000010200 */
[----:B------:R-:W-:Y:S01]  /*9d60*/  @P2 IMAD.SHL.U32 R6, R6, 0x2, RZ ;  /* 0x0000000206062824 */ /* 0x000fe200078e00ff */
[----:B------:R-:W-:Y:S01]  /*9d70*/  FSEL R176, R176, RZ, P0 ;  /* 0x000000ffb0b07208 */ /* 0x000fe20000000000 */
[--C-:B------:R-:W-:Y:S03]  /*9d80*/  FFMA.FTZ R190, R190, c[0x0][0x2d0], -R175.reuse ;  /* 0x0000b400bebe7a23 */ /* 0x100fe600000108af */
[----:B------:R-:W-:Y:S03]  /*9d90*/  @P2 IADD3 R4, P3, R6, c[0x0][0x1c8], RZ ;  /* 0x0000720006042a10 */ /* 0x000fe60007f7e0ff */
[----:B------:R-:W-:Y:S01]  /*9da0*/  MUFU.EX2 R190, R190 ;  /* 0x000000be00be7308 */ /* 0x000fe20000000800 */
[----:B------:R-:W-:Y:S05]  /*9db0*/  @P2 IADD3.X R5, R0, c[0x0][0x1cc], RZ, P3, !PT ;  /* 0x0000730000052a10 */ /* 0x000fea0001ffe4ff */
[----:B------:R1:W-:Y:S01]  /*9dc0*/  @P2 LDGSTS.E.BYPASS.LTC128B.128 [R251+0xc100], [R4.64], !P4 ;  /* 0x0c10000004fb2fae */ /* 0x0003e2000e101d48 */
[----:B------:R-:W-:Y:S04]  /*9dd0*/  @P2 IADD3 R8, P4, R6, 0x80, RZ ;  /* 0x0000008006082810 */ /* 0x000fe80007f9e0ff */
[----:B------:R-:W-:Y:S04]  /*9de0*/  @P2 IADD3 R8, P3, R8, c[0x0][0x1c8], RZ ;  /* 0x0000720008082a10 */ /* 0x000fe80007f7e0ff */
[--C-:B------:R-:W-:Y:S02]  /*9df0*/  @P2 IADD3.X R9, RZ, c[0x0][0x1cc], R0.reuse, P3, P4 ;  /* 0x00007300ff092a10 */ /* 0x100fe40001fe8400 */
[----:B------:R-:W-:Y:S11]  /*9e00*/  LOP3.LUT P4, RZ, R220, 0x1, RZ, 0xc0, !PT ;  /* 0x00000001dcff7812 */ /* 0x000ff6000788c0ff */
[----:B------:R-:W-:Y:S02]  /*9e10*/  @!UPT UIADD3 URZ, URZ, URZ, URZ ;  /* 0x0000003f3f3ff290 */ /* 0x000fe4000fffe03f */
[----:B------:R2:W-:Y:S02]  /*9e20*/  @P2 LDGSTS.E.BYPASS.LTC128B.128 [R251+0xf100], [R8.64], !P4 ;  /* 0x0f10000008fb2fae */ /* 0x0005e4000e101d48 */
[----:B--2---:R-:W-:Y:S04]  /*9e30*/  @P2 IADD3 R8, P4, R6, 0x100, RZ ;  /* 0x0000010006082810 */ /* 0x004fe80007f9e0ff */
[----:B------:R-:W-:Y:S04]  /*9e40*/  @P2 IADD3 R8, P3, R8, c[0x0][0x1c8], RZ ;  /* 0x0000720008082a10 */ /* 0x000fe80007f7e0ff */
[--C-:B------:R-:W-:Y:S02]  /*9e50*/  @P2 IADD3.X R9, RZ, c[0x0][0x1cc], R0.reuse, P3, P4 ;  /* 0x00007300ff092a10 */ /* 0x100fe40001fe8400 */
[----:B------:R-:W-:Y:S03]  /*9e60*/  @P2 IADD3 R6, P4, R6, 0x180, RZ ;  /* 0x0000018006062810 */ /* 0x000fe60007f9e0ff */
[----:B------:R2:W-:Y:S01]  /*9e70*/  @P2 LDGSTS.E.BYPASS.LTC128B.128 [R251+0x12100], [R8.64], !P6 ;  /* 0x1210000008fb2fae */ /* 0x0005e2000f101d48 */
[----:B------:R-:W-:Y:S04]  /*9e80*/  @P2 IADD3 R6, P3, R6, c[0x0][0x1c8], RZ ;  /* 0x0000720006062a10 */ /* 0x000fe80007f7e0ff */
[----:B------:R-:W-:Y:S01]  /*9e90*/  @P2 IADD3.X R7, RZ, c[0x0][0x1cc], R0, P3, P4 ;  /* 0x00007300ff072a10 */ /* 0x000fe20001fe8400 */
[--C-:B------:R-:W-:Y:S01]  /*9ea0*/  FFMA.FTZ R0, R178, c[0x0][0x2d0], -R175.reuse ;  /* 0x0000b400b2007a23 */ /* 0x100fe200000108af */
[----:B------:R-:W-:Y:S03]  /*9eb0*/  LOP3.LUT P4, RZ, R220, 0x1, RZ, 0xc0, !PT ;  /* 0x00000001dcff7812 */ /* 0x000fe6000788c0ff */
[----:B------:R3:W-:Y:S01]  /*9ec0*/  @P2 LDGSTS.E.BYPASS.LTC128B.128 [R251+0x15100], [R6.64], !P5 ;  /* 0x1510000006fb2fae */ /* 0x0007e2000e901d48 */
[----:B------:R1:W-:Y:S02]  /*9ed0*/  MUFU.EX2 R178, R0 ;  /* 0x0000000000b27308 */ /* 0x0003e40000000800 */
[--C-:B-1----:R-:W-:Y:S01]  /*9ee0*/  FFMA.FTZ R0, R177, c[0x0][0x2d0], -R176.reuse ;  /* 0x0000b400b1007a23 */ /* 0x102fe200000108b0 */
[----:B---3--:R-:W-:Y:S02]  /*9ef0*/  @P2 MOV R6, c[0x0][0x1e0] ;  /* 0x0000780000062a02 */ /* 0x008fe40000000f00 */
[----:B------:R-:W-:Y:S05]  /*9f00*/  @P2 MOV R7, 0x6 ;  /* 0x0000000600072802 */ /* 0x000fea0000000f00 */
[----:B------:R1:W-:Y:S01]  /*9f10*/  MUFU.EX2 R191, R0 ;  /* 0x0000000000bf7308 */ /* 0x0003e20000000800 */
[C---:B------:R-:W-:Y:S01]  /*9f20*/  @P2 SHF.L.U64.HI R7, R6.reuse, R7, c[0x0][0x1e4] ;  /* 0x0000790006072619 */ /* 0x040fe20000010207 */
[----:B------:R-:W-:Y:S05]  /*9f30*/  @P2 IMAD.SHL.U32 R6, R6, 0x40, RZ ;  /* 0x0000004006062824 */ /* 0x000fea00078e00ff */
[----:B------:R-:W-:Y:S04]  /*9f40*/  @P2 IADD3 R4, P3, R4, R6, RZ ;  /* 0x0000000604042210 */ /* 0x000fe80007f7e0ff */
[C---:B------:R-:W-:Y:S02]  /*9f50*/  @P2 IADD3.X R5, R7.reuse, R5, RZ, P3, !PT ;  /* 0x0000000507052210 */ /* 0x040fe40001ffe4ff */
[----:B------:R-:W-:Y:S02]  /*9f60*/  LOP3.LUT P3, RZ, R220, 0x2, RZ, 0xc0, !PT ;  /* 0x00000002dcff7812 */ /* 0x000fe4000786c0ff */
[----:B------:R-:W3:Y:S01]  /*9f70*/  LDL.LU R220, [R1+0x98] ;  /* 0x0000980001dc7983 */ /* 0x000ee20000300800 */
[----:B------:R-:W-:Y:S04]  /*9f80*/  @P2 IADD3 R6, P0, R6, R4, RZ ;  /* 0x0000000406062210 */ /* 0x000fe80007f1e0ff */
[----:B------:R-:W-:Y:S01]  /*9f90*/  @P2 IADD3.X R7, R7, R5, RZ, P0, !PT ;  /* 0x0000000507072210 */ /* 0x000fe200007fe4ff */
[--C-:B-1----:R-:W-:Y:S04]  /*9fa0*/  FFMA.FTZ R0, R179, c[0x0][0x2d0], -R175.reuse ;  /* 0x0000b400b3007a23 */ /* 0x102fe800000108af */
[----:B------:R1:W-:Y:S01]  /*9fb0*/  MUFU.EX2 R177, R0 ;  /* 0x0000000000b17308 */ /* 0x0003e20000000800 */
[----:B------:R2:W-:Y:S06]  /*9fc0*/  @P2 LDGSTS.E.BYPASS.LTC128B.128 [R251+0xd100], [R4.64], !P3 ;  /* 0x0d10000004fb2fae */ /* 0x0005ec000d901d48 */
[----:B------:R2:W-:Y:S06]  /*9fd0*/  @P2 LDGSTS.E.BYPASS.LTC128B.128 [R251+0x10100], [R4.64+0x80], !P4 ;  /* 0x1010008004fb2fae */ /* 0x0005ec000e101d48 */
[----:B------:R2:W-:Y:S06]  /*9fe0*/  @P2 LDGSTS.E.BYPASS.LTC128B.128 [R251+0x13100], [R4.64+0x100], !P6 ;  /* 0x1310010004fb2fae */ /* 0x0005ec000f101d48 */
[----:B------:R2:W-:Y:S01]  /*9ff0*/  @P2 LDGSTS.E.BYPASS.LTC128B.128 [R251+0x16100], [R4.64+0x180], !P5 ;  /* 0x1610018004fb2fae */ /* 0x0005e2000e901d48 */
[----:B-1----:R-:W-:Y:S05]  /*a000*/  FMUL.FTZ R0, R2, c[0x0][0x2d0] ;  /* 0x0000b40002007a20 */ /* 0x002fea0000410000 */
[----:B------:R1:W-:Y:S01]  /*a010*/  @P2 LDGSTS.E.BYPASS.LTC128B.128 [R251+0xe100], [R6.64], !P3 ;  /* 0x0e10000006fb2fae */ /* 0x0003e2000d901d48 */
[----:B------:R-:W-:Y:S04]  /*a020*/  FFMA.FTZ R2, R188, c[0x0][0x2d0], -R176 ;  /* 0x0000b400bc027a23 */ /* 0x000fe800000108b0 */
[----:B------:R1:W-:Y:S01]  /*a030*/  MUFU.EX2 R188, R2 ;  /* 0x0000000200bc7308 */ /* 0x0003e20000000800 */
[----:B------:R2:W-:Y:S06]  /*a040*/  @P2 LDGSTS.E.BYPASS.LTC128B.128 [R251+0x11100], [R6.64+0x80], !P4 ;  /* 0x1110008006fb2fae */ /* 0x0005ec000e101d48 */
[----:B------:R2:W-:Y:S03]  /*a050*/  @P2 LDGSTS.E.BYPASS.LTC128B.128 [R251+0x14100], [R6.64+0x100], !P6 ;  /* 0x1410010006fb2fae */ /* 0x0005e6000f101d48 */
[----:B------:R-:W2:Y:S03]  /*a060*/  MUFU.EX2 R0, R0 ;  /* 0x0000000000007308 */ /* 0x000ea60000000800 */
[----:B------:R4:W-:Y:S06]  /*a070*/  @P2 LDGSTS.E.BYPASS.LTC128B.128 [R251+0x17100], [R6.64+0x180], !P5 ;  /* 0x1710018006fb2fae */ /* 0x0009ec000e901d48 */
[----:B------:R-:W0:Y:S01]  /*a080*/  LDGDEPBAR ;  /* 0x00000000000079af */ /* 0x000e220000000000 */
[----:B-1----:R-:W-:Y:S01]  /*a090*/  FFMA.FTZ R2, R189, c[0x0][0x2d0], -R175 ;  /* 0x0000b400bd027a23 */ /* 0x002fe200000108af */
[----:B------:R-:W-:Y:S03]  /*a0a0*/  MOV R189, R38 ;  /* 0x0000002600bd7202 */ /* 0x000fe60000000f00 */
[----:B------:R1:W-:Y:S01]  /*a0b0*/  MUFU.EX2 R179, R2 ;  /* 0x0000000200b37308 */ /* 0x0003e20000000800 */
[C---:B--2---:R-:W-:Y:S01]  /*a0c0*/  FMUL.FTZ R20, R0.reuse, R140 ;  /* 0x0000008c00147220 */ /* 0x044fe20000410000 */
[----:B------:R-:W-:Y:S01]  /*a0d0*/  MOV R140, R40 ;  /* 0x00000028008c7202 */ /* 0x000fe20000000f00 */
[C---:B------:R-:W-:Y:S02]  /*a0e0*/  FMUL.FTZ R4, R0.reuse, R180 ;  /* 0x000000b400047220 */ /* 0x040fe40000410000 */
[C---:B------:R-:W-:Y:S01]  /*a0f0*/  FMUL.FTZ R5, R0.reuse, R181 ;  /* 0x000000b500057220 */ /* 0x040fe20000410000 */
[----:B------:R-:W-:Y:S01]  /*a100*/  MOV R181, R47 ;  /* 0x0000002f00b57202 */ /* 0x000fe20000000f00 */
[C---:B------:R-:W-:Y:S01]  /*a110*/  FMUL.FTZ R8, R0.reuse, R184 ;  /* 0x000000b800087220 */ /* 0x040fe20000410000 */
[----:B------:R-:W-:Y:S01]  /*a120*/  MOV R184, R46 ;  /* 0x0000002e00b87202 */ /* 0x000fe20000000f00 */
[C---:B------:R-:W-:Y:S02]  /*a130*/  FMUL.FTZ R9, R0.reuse, R185 ;  /* 0x000000b900097220 */ /* 0x040fe40000410000 */
[C---:B------:R-:W-:Y:S02]  /*a140*/  FMUL.FTZ R12, R0.reuse, R132 ;  /* 0x00000084000c7220 */ /* 0x040fe40000410000 */
[----:B------:R-:W-:Y:S02]  /*a150*/  IMAD.MOV.U32 R132, RZ, RZ, R29 ;  /* 0x000000ffff847224 */ /* 0x000fe400078e001d */
[C---:B------:R-:W-:Y:S01]  /*a160*/  FMUL.FTZ R13, R0.reuse, R133 ;  /* 0x00000085000d7220 */ /* 0x040fe20000410000 */
[----:B------:R-:W-:Y:S01]  /*a170*/  MOV R133, R30 ;  /* 0x0000001e00857202 */ /* 0x000fe20000000f00 */
[C---:B------:R-:W-:Y:S02]  /*a180*/  FMUL.FTZ R16, R0.reuse, R136 ;  /* 0x0000008800107220 */ /* 0x040fe40000410000 */
[----:B-1----:R-:W-:Y:S02]  /*a190*/  FMUL.FTZ R2, R3, c[0x0][0x2d0] ;  /* 0x0000b40003027a20 */ /* 0x002fe40000410000 */
[----:B------:R-:W-:Y:S02]  /*a1a0*/  IMAD.MOV.U32 R136, RZ, RZ, R36 ;  /* 0x000000ffff887224 */ /* 0x000fe400078e0024 */
[C---:B------:R-:W-:Y:S02]  /*a1b0*/  FMUL.FTZ R36, R0.reuse, R156 ;  /* 0x0000009c00247220 */ /* 0x040fe40000410000 */
[----:B------:R-:W1:Y:S01]  /*a1c0*/  MUFU.EX2 R2, R2 ;  /* 0x0000000200027308 */ /* 0x000e620000000800 */
[C---:B------:R-:W-:Y:S01]  /*a1d0*/  FMUL.FTZ R17, R0.reuse, R137 ;  /* 0x0000008900117220 */ /* 0x040fe20000410000 */
[----:B------:R-:W-:Y:S01]  /*a1e0*/  MOV R137, R37 ;  /* 0x0000002500897202 */ /* 0x000fe20000000f00 */
[C---:B------:R-:W-:Y:S01]  /*a1f0*/  FMUL.FTZ R21, R0.reuse, R141 ;  /* 0x0000008d00157220 */ /* 0x040fe20000410000 */
[----:B------:R-:W2:Y:S01]  /*a200*/  LDL.LU R156, [R1+0x8] ;  /* 0x00000800019c7983 */ /* 0x000ea20000300800 */
[----:B------:R-:W-:Y:S02]  /*a210*/  IMAD.MOV.U32 R141, RZ, RZ, R41 ;  /* 0x000000ffff8d7224 */ /* 0x000fe400078e0029 */
        /* <DEDUP_REMOVED lines=8> */
[C---:B------:R-:W-:Y:S02]  /*a2a0*/  FMUL.FTZ R32, R0.reuse, R152 ;  /* 0x0000009800207220 */ /* 0x040fe40000410000 */
[C---:B------:R-:W-:Y:S01]  /*a2b0*/  FMUL.FTZ R33, R0.reuse, R153 ;  /* 0x0000009900217220 */ /* 0x040fe20000410000 */
[----:B------:R-:W-:Y:S01]  /*a2c0*/  MOV R153, R35 ;  /* 0x0000002300997202 */ /* 0x000fe20000000f00 */
[C---:B------:R-:W-:Y:S01]  /*a2d0*/  FMUL.FTZ R37, R0.reuse, R157 ;  /* 0x0000009d00257220 */ /* 0x040fe20000410000 */
[----:B------:R-:W-:Y:S01]  /*a2e0*/  MOV R157, R149 ;  /* 0x00000095009d7202 */ /* 0x000fe20000000f00 */
[C---:B------:R-:W-:Y:S01]  /*a2f0*/  FMUL.FTZ R40, R0.reuse, R160 ;  /* 0x000000a000287220 */ /* 0x040fe20000410000 */
[----:B------:R-:W-:Y:S01]  /*a300*/  MOV R149, R141 ;  /* 0x0000008d00957202 */ /* 0x000fe20000000f00 */
[C---:B------:R-:W-:Y:S02]  /*a310*/  FMUL.FTZ R41, R0.reuse, R161 ;  /* 0x000000a100297220 */ /* 0x040fe40000410000 */
[C---:B------:R-:W-:Y:S02]  /*a320*/  FMUL.FTZ R44, R0.reuse, R164 ;  /* 0x000000a4002c7220 */ /* 0x040fe40000410000 */
[C---:B------:R-:W-:Y:S01]  /*a330*/  FMUL.FTZ R45, R0.reuse, R165 ;  /* 0x000000a5002d7220 */ /* 0x040fe20000410000 */
[----:B------:R-:W-:Y:S01]  /*a340*/  MOV R165, R148 ;  /* 0x0000009400a57202 */ /* 0x000fe20000000f00 */
[C---:B------:R-:W-:Y:S02]  /*a350*/  FMUL.FTZ R48, R0.reuse, R168 ;  /* 0x000000a800307220 */ /* 0x040fe40000410000 */
[C---:B------:R-:W-:Y:S01]  /*a360*/  FMUL.FTZ R49, R0.reuse, R169 ;  /* 0x000000a900317220 */ /* 0x040fe20000410000 */
[----:B------:R-:W-:Y:S01]  /*a370*/  MOV R169, R144 ;  /* 0x0000009000a97202 */ /* 0x000fe20000000f00 */
        /* <DEDUP_REMOVED lines=40> */
[----:B----4-:R-:W-:Y:S02]  /*a600*/  FFMA.FTZ R3, R0, R11, R178 ;  /* 0x0000000b00037223 */ /* 0x010fe400000100b2 */
[----:B------:R-:W-:Y:S02]  /*a610*/  FFMA.FTZ R0, R10, c[0x0][0x2d0], -R176 ;  /* 0x0000b4000a007a23 */ /* 0x000fe400000108b0 */
[C---:B-1----:R-:W-:Y:S02]  /*a620*/  FMUL.FTZ R6, R2.reuse, R182 ;  /* 0x000000b602067220 */ /* 0x042fe40000410000 */
[----:B------:R-:W-:Y:S02]  /*a630*/  IMAD.MOV.U32 R182, RZ, RZ, R140 ;  /* 0x000000ffffb67224 */ /* 0x000fe400078e008c */
[----:B------:R1:W-:Y:S01]  /*a640*/  MUFU.EX2 R140, R0 ;  /* 0x00000000008c7308 */ /* 0x0003e20000000800 */
[C---:B------:R-:W-:Y:S02]  /*a650*/  FMUL.FTZ R18, R2.reuse, R138 ;  /* 0x0000008a02127220 */ /* 0x040fe40000410000 */
[C---:B------:R-:W-:Y:S02]  /*a660*/  FMUL.FTZ R19, R2.reuse, R139 ;  /* 0x0000008b02137220 */ /* 0x040fe40000410000 */
[C---:B------:R-:W-:Y:S01]  /*a670*/  FMUL.FTZ R7, R2.reuse, R183 ;  /* 0x000000b702077220 */ /* 0x040fe20000410000 */
[----:B------:R-:W-:Y:S01]  /*a680*/  MOV R183, R137 ;  /* 0x0000008900b77202 */ /* 0x000fe20000000f00 */
[C---:B------:R-:W-:Y:S01]  /*a690*/  FMUL.FTZ R10, R2.reuse, R186 ;  /* 0x000000ba020a7220 */ /* 0x040fe20000410000 */
[----:B------:R-:W-:Y:S01]  /*a6a0*/  MOV R186, R136 ;  /* 0x0000008800ba7202 */ /* 0x000fe20000000f00 */
[C---:B------:R-:W-:Y:S01]  /*a6b0*/  FMUL.FTZ R27, R2.reuse, R147 ;  /* 0x00000093021b7220 */ /* 0x040fe20000410000 */
[----:B------:R-:W4:Y:S01]  /*a6c0*/  LDSM.16.MT88.4 R136, [R217] ;  /* 0x00000000d988783b */ /* 0x000f220000004200 */
[----:B------:R-:W-:Y:S02]  /*a6d0*/  IMAD.MOV.U32 R180, RZ, RZ, R50 ;  /* 0x000000ffffb47224 */ /* 0x000fe400078e0032 */
[C---:B------:R-:W-:Y:S02]  /*a6e0*/  FMUL.FTZ R11, R2.reuse, R187 ;  /* 0x000000bb020b7220 */ /* 0x040fe40000410000 */
[----:B------:R-:W-:Y:S01]  /*a6f0*/  FMUL.FTZ R14, R2, R134 ;  /* 0x00000086020e7220 */ /* 0x000fe20000410000 */
[----:B------:R-:W-:Y:S01]  /*a700*/  F2FP.PACK_AB R134, R190, R179 ;  /* 0x000000b3be86723e */ /* 0x000fe200000000ff */
[C---:B------:R-:W-:Y:S02]  /*a710*/  FMUL.FTZ R15, R2.reuse, R135 ;  /* 0x00000087020f7220 */ /* 0x040fe40000410000 */
[C---:B------:R-:W-:Y:S01]  /*a720*/  FMUL.FTZ R50, R2.reuse, R170 ;  /* 0x000000aa02327220 */ /* 0x040fe20000410000 */
[----:B------:R-:W-:Y:S01]  /*a730*/  MOV R170, R132 ;  /* 0x0000008400aa7202 */ /* 0x000fe20000000f00 */
[----:B------:R-:W-:Y:S01]  /*a740*/  IMAD.MOV.U32 R187, RZ, RZ, R133 ;  /* 0x000000ffffbb7224 */ /* 0x000fe200078e0085 */
[----:B------:R-:W-:Y:S01]  /*a750*/  F2FP.PACK_AB R132, R177, R178 ;  /* 0x000000b2b184723e */ /* 0x000fe200000000ff */
[----:B------:R-:W-:Y:S01]  /*a760*/  FMUL.FTZ R22, R2, R142 ;  /* 0x0000008e02167220 */ /* 0x000fe20000410000 */
[----:B------:R-:W-:Y:S01]  /*a770*/  F2FP.PACK_AB R133, R188, R191 ;  /* 0x000000bfbc85723e */ /* 0x000fe200000000ff */
[--C-:B-1----:R-:W-:Y:S02]  /*a780*/  FFMA.FTZ R0, R192, c[0x0][0x2d0], -R176.reuse ;  /* 0x0000b400c0007a23 */ /* 0x102fe400000108b0 */
[C---:B------:R-:W-:Y:S02]  /*a790*/  FMUL.FTZ R23, R2.reuse, R143 ;  /* 0x0000008f02177220 */ /* 0x040fe40000410000 */
[----:B------:R-:W1:Y:S01]  /*a7a0*/  MUFU.EX2 R147, R0 ;  /* 0x0000000000937308 */ /* 0x000e620000000800 */
[C---:B------:R-:W-:Y:S02]  /*a7b0*/  FMUL.FTZ R26, R2.reuse, R146 ;  /* 0x00000092021a7220 */ /* 0x040fe40000410000 */
[C---:B------:R-:W-:Y:S02]  /*a7c0*/  FMUL.FTZ R30, R2.reuse, R150 ;  /* 0x00000096021e7220 */ /* 0x040fe40000410000 */
[----:B------:R-:W-:Y:S02]  /*a7d0*/  IMAD.MOV.U32 R152, RZ, RZ, R31 ;  /* 0x000000ffff987224 */ /* 0x000fe400078e001f */
[C---:B------:R-:W-:Y:S02]  /*a7e0*/  FMUL.FTZ R31, R2.reuse, R151 ;  /* 0x00000097021f7220 */ /* 0x040fe40000410000 */
[C---:B------:R-:W-:Y:S02]  /*a7f0*/  FMUL.FTZ R34, R2.reuse, R154 ;  /* 0x0000009a02227220 */ /* 0x040fe40000410000 */
[C---:B------:R-:W-:Y:S02]  /*a800*/  FMUL.FTZ R35, R2.reuse, R155 ;  /* 0x0000009b02237220 */ /* 0x040fe40000410000 */
[C---:B------:R-:W-:Y:S02]  /*a810*/  FMUL.FTZ R38, R2.reuse, R158 ;  /* 0x0000009e02267220 */ /* 0x040fe40000410000 */
[C---:B------:R-:W-:Y:S02]  /*a820*/  FMUL.FTZ R39, R2.reuse, R159 ;  /* 0x0000009f02277220 */ /* 0x040fe40000410000 */
[----:B------:R-:W-:Y:S02]  /*a830*/  IMAD.MOV.U32 R185, RZ, RZ, R43 ;  /* 0x000000ffffb97224 */ /* 0x000fe400078e002b */
[C---:B------:R-:W-:Y:S02]  /*a840*/  FMUL.FTZ R42, R2.reuse, R162 ;  /* 0x000000a2022a7220 */ /* 0x040fe40000410000 */
[C---:B------:R-:W-:Y:S02]  /*a850*/  FMUL.FTZ R43, R2.reuse, R163 ;  /* 0x000000a3022b7220 */ /* 0x040fe40000410000 */
[C---:B------:R-:W-:Y:S01]  /*a860*/  FMUL.FTZ R46, R2.reuse, R166 ;  /* 0x000000a6022e7220 */ /* 0x040fe20000410000 */
[----:B-1----:R-:W-:Y:S01]  /*a870*/  F2FP.PACK_AB R135, R147, R140 ;  /* 0x0000008c9387723e */ /* 0x002fe200000000ff */
[C---:B------:R-:W-:Y:S01]  /*a880*/  FMUL.FTZ R51, R2.reuse, R171 ;  /* 0x000000ab02337220 */ /* 0x040fe20000410000 */
[----:B------:R-:W-:Y:S01]  /*a890*/  MOV R166, R153 ;  /* 0x0000009900a67202 */ /* 0x000fe20000000f00 */
[--C-:B------:R-:W-:Y:S02]  /*a8a0*/  FFMA.FTZ R149, R149, c[0x0][0x2d0], -R175.reuse ;  /* 0x0000b40095957a23 */ /* 0x100fe400000108af */
[C---:B------:R-:W-:Y:S02]  /*a8b0*/  FMUL.FTZ R47, R2.reuse, R167 ;  /* 0x000000a7022f7220 */ /* 0x040fe40000410000 */
[C---:B----4-:R-:W-:Y:S05]  /*a8c0*/  HMMA.16816.F32 R4, R132.reuse, R136, R4 ;  /* 0x000000888404723c */ /* 0x050fea0000001804 */
        /* <DEDUP_REMOVED lines=29> */
[----:B------:R-:W-:Y:S02]  /*aaa0*/  FFMA.FTZ R0, R193, c[0x0][0x2d0], -R175 ;  /* 0x0000b400c1007a23 */ /* 0x000fe400000108af */
[C---:B------:R-:W-:Y:S02]  /*aab0*/  FMUL.FTZ R102, R2.reuse, R102 ;  /* 0x0000006602667220 */ /* 0x040fe40000410000 */
[----:B------:R4:W-:Y:S02]  /*aac0*/  MUFU.EX2 R146, R0 ;  /* 0x0000000000927308 */ /* 0x0009e40000000800 */
[C---:B------:R-:W-:Y:S02]  /*aad0*/  FMUL.FTZ R103, R2.reuse, R103 ;  /* 0x0000006702677220 */ /* 0x040fe40000410000 */
        /* <DEDUP_REMOVED lines=8> */
[C---:B------:R-:W-:Y:S02]  /*ab60*/  FMUL.FTZ R119, R2.reuse, R119 ;  /* 0x0000007702777220 */ /* 0x040fe40000410000 */
[----:B------:R-:W-:Y:S02]  /*ab70*/  FMUL.FTZ R122, R2, R122 ;  /* 0x0000007a027a7220 */ /* 0x000fe40000410000 */
[----:B----4-:R-:W-:Y:S02]  /*ab80*/  FFMA.FTZ R0, R194, c[0x0][0x2d0], -R175 ;  /* 0x0000b400c2007a23 */ /* 0x010fe400000108af */
[C---:B------:R-:W-:Y:S02]  /*ab90*/  FMUL.FTZ R123, R2.reuse, R123 ;  /* 0x0000007b027b7220 */ /* 0x040fe40000410000 */
[----:B------:R4:W-:Y:S01]  /*aba0*/  MUFU.EX2 R145, R0 ;  /* 0x0000000000917308 */ /* 0x0009e20000000800 */
[C---:B------:R-:W-:Y:S01]  /*abb0*/  FMUL.FTZ R126, R2.reuse, R126 ;  /* 0x0000007e027e7220 */ /* 0x040fe20000410000 */
[C---:B-1----:R-:W-:Y:S03]  /*abc0*/  HMMA.16816.F32 R20, R132.reuse, R136, R20 ;  /* 0x000000888414723c */ /* 0x042fe60000001814 */
[C---:B------:R-:W-:Y:S02]  /*abd0*/  FMUL.FTZ R127, R2.reuse, R127 ;  /* 0x0000007f027f7220 */ /* 0x040fe40000410000 */
[C---:B------:R-:W-:Y:S02]  /*abe0*/  FMUL.FTZ R130, R2.reuse, R130 ;  /* 0x0000008202827220 */ /* 0x040fe40000410000 */
[C---:B------:R-:W-:Y:S01]  /*abf0*/  FMUL.FTZ R131, R2.reuse, R131 ;  /* 0x0000008302837220 */ /* 0x040fe20000410000 */
[C---:B------:R-:W-:Y:S01]  /*ac00*/  HMMA.16816.F32 R24, R132.reuse, R138, R24 ;  /* 0x0000008a8418723c */ /* 0x040fe20000001818 */
[----:B---3--:R-:W1:Y:S03]  /*ac10*/  LDSM.16.MT88.4 R136, [R220] ;  /* 0x00000000dc88783b */ /* 0x008e660000004200 */
[----:B------:R-:W-:Y:S02]  /*ac20*/  FADD.FTZ R177, R177, R3 ;  /* 0x00000003b1b17221 */ /* 0x000fe40000010000 */
[----:B------:R-:W-:Y:S02]  /*ac30*/  FFMA.FTZ R3, R199, c[0x0][0x2d0], -R176 ;  /* 0x0000b400c7037a23 */ /* 0x000fe400000108b0 */
[----:B------:R-:W-:Y:S02]  /*ac40*/  IMAD.MOV.U32 R167, RZ, RZ, R152 ;  /* 0x000000ffffa77224 */ /* 0x000fe400078e0098 */
[----:B------:R3:W-:Y:S02]  /*ac50*/  MUFU.EX2 R152, R3 ;  /* 0x0000000300987308 */ /* 0x0007e40000000800 */
[----:B----4-:R-:W-:Y:S02]  /*ac60*/  FFMA.FTZ R0, R195, c[0x0][0x2d0], -R176 ;  /* 0x0000b400c3007a23 */ /* 0x010fe400000108b0 */
[----:B--2---:R-:W-:Y:S06]  /*ac70*/  FFMA.FTZ R2, R2, R156, R191 ;  /* 0x0000009c02027223 */ /* 0x004fec00000100bf */
[----:B------:R2:W4:Y:S01]  /*ac80*/  MUFU.EX2 R144, R0 ;  /* 0x0000000000907308 */ /* 0x0005220000000800 */
[----:B------:R-:W-:Y:S04]  /*ac90*/  FADD.FTZ R2, R188, R2 ;  /* 0x00000002bc027221 */ /* 0x000fe80000010000 */
[----:B------:R-:W-:Y:S02]  /*aca0*/  FADD.FTZ R2, R140, R2 ;  /* 0x000000028c027221 */ /* 0x000fe40000010000 */
[----:B------:R-:W-:Y:S02]  /*acb0*/  LDSM.16.MT88.4 R140, [R218+0x1000] ;  /* 0x00100000da8c783b */ /* 0x000fe40000004200 */
[----:B------:R-:W-:Y:S02]  /*acc0*/  FADD.FTZ R2, R147, R2 ;  /* 0x0000000293027221 */ /* 0x000fe40000010000 */
[--C-:B---3--:R-:W-:Y:S02]  /*acd0*/  FFMA.FTZ R3, R208, c[0x0][0x2d0], -R176.reuse ;  /* 0x0000b400d0037a23 */ /* 0x108fe400000108b0 */
[----:B------:R-:W3:Y:S02]  /*ace0*/  LDL R208, [R1+0x10] ;  /* 0x0000100001d07983 */ /* 0x000ee40000100800 */
[----:B------:R4:W-:Y:S01]  /*acf0*/  MUFU.EX2 R159, R3 ;  /* 0x00000003009f7308 */ /* 0x0009e20000000800 */
[C---:B-1----:R-:W-:Y:S03]  /*ad00*/  HMMA.16816.F32 R28, R132.reuse, R136, R28 ;  /* 0x00000088841c723c */ /* 0x042fe6000000181c */
[----:B--2---:R-:W-:Y:S06]  /*ad10*/  FFMA.FTZ R0, R196, c[0x0][0x2d0], -R176 ;  /* 0x0000b400c4007a23 */ /* 0x004fec00000108b0 */
[----:B------:R-:W-:Y:S01]  /*ad20*/  MUFU.EX2 R196, R149 ;  /* 0x0000009500c47308 */ /* 0x000fe20000000800 */
[C---:B------:R-:W-:Y:S01]  /*ad30*/  HMMA.16816.F32 R32, R132.reuse, R138, R32 ;  /* 0x0000008a8420723c */ /* 0x040fe20000001820 */
[----:B------:R-:W1:Y:S08]  /*ad40*/  LDSM.16.MT88.4 R136, [R217+0x3000] ;  /* 0x00300000d988783b */ /* 0x000e700000004200 */
[----:B------:R2:W-:Y:S03]  /*ad50*/  MUFU.EX2 R148, R0 ;  /* 0x0000000000947308 */ /* 0x0005e60000000800 */
[----:B----4-:R-:W-:Y:S02]  /*ad60*/  FADD.FTZ R3, R144, R2 ;  /* 0x0000000290037221 */ /* 0x010fe40000010000 */
[--C-:B------:R-:W-:Y:S02]  /*ad70*/  FFMA.FTZ R2, R170, c[0x0][0x2d0], -R175.reuse ;  /* 0x0000b400aa027a23 */ /* 0x100fe400000108af */
[--C-:B--2---:R-:W-:Y:S04]  /*ad80*/  FFMA.FTZ R0, R197, c[0x0][0x2d0], -R175.reuse ;  /* 0x0000b400c5007a23 */ /* 0x104fe800000108af */
[----:B------:R2:W4:Y:S01]  /*ad90*/  MUFU.EX2 R151, R0 ;  /* 0x0000000000977308 */ /* 0x0005220000000800 */
[C---:B-1----:R-:W-:Y:S08]  /*ada0*/  HMMA.16816.F32 R36, R132.reuse, R136, R36 ;  /* 0x000000888424723c */ /* 0x042ff00000001824 */
[C---:B------:R-:W-:Y:S01]  /*adb0*/  HMMA.16816.F32 R40, R132.reuse, R138, R40 ;  /* 0x0000008a8428723c */ /* 0x040fe20000001828 */
[----:B------:R-:W1:Y:S03]  /*adc0*/  LDSM.16.MT88.4 R136, [R218+0x3000] ;  /* 0x00300000da88783b */ /* 0x000e660000004200 */
[----:B--2---:R-:W-:Y:S04]  /*add0*/  FFMA.FTZ R0, R198, c[0x0][0x2d0], -R175 ;  /* 0x0000b400c6007a23 */ /* 0x004fe800000108af */
[----:B------:R2:W1:Y:S04]  /*ade0*/  MUFU.EX2 R156, R0 ;  /* 0x00000000009c7308 */ /* 0x0004680000000800 */
[----:B--2---:R-:W-:Y:S01]  /*adf0*/  FFMA.FTZ R0, R200, c[0x0][0x2d0], -R176 ;  /* 0x0000b400c8007a23 */ /* 0x004fe200000108b0 */
[C---:B-1----:R-:W-:Y:S05]  /*ae00*/  HMMA.16816.F32 R44, R132.reuse, R136, R44 ;  /* 0x00000088842c723c */ /* 0x042fea000000182c */
[----:B------:R1:W-:Y:S03]  /*ae10*/  MUFU.EX2 R155, R0 ;  /* 0x00000000009b7308 */ /* 0x0003e60000000800 */
[C---:B------:R-:W-:Y:S01]  /*ae20*/  HMMA.16816.F32 R48, R132.reuse, R138, R48 ;  /* 0x0000008a8430723c */ /* 0x040fe20000001830 */
[----:B------:R-:W2:Y:S03]  /*ae30*/  LDSM.16.MT88.4 R136, [R221+0x3000] ;  /* 0x00300000dd88783b */ /* 0x000ea60000004200 */
[----:B-1----:R-:W-:Y:S04]  /*ae40*/  FADD.FTZ R0, R179, R177 ;  /* 0x000000b1b3007221 */ /* 0x002fe80000010000 */
[----:B------:R-:W-:Y:S04]  /*ae50*/  FADD.FTZ R190, R190, R0 ;  /* 0x00000000bebe7221 */ /* 0x000fe80000010000 */
[--C-:B------:R-:W-:Y:S04]  /*ae60*/  FFMA.FTZ R0, R202, c[0x0][0x2d0], -R175.reuse ;  /* 0x0000b400ca007a23 */ /* 0x100fe800000108af */
[----:B------:R1:W1:Y:S01]  /*ae70*/  MUFU.EX2 R154, R0 ;  /* 0x00000000009a7308 */ /* 0x0002620000000800 */
[C---:B--2---:R-:W-:Y:S08]  /*ae80*/  HMMA.16816.F32 R52, R132.reuse, R136, R52 ;  /* 0x000000888434723c */ /* 0x044ff00000001834 */
[C---:B------:R-:W-:Y:S01]  /*ae90*/  HMMA.16816.F32 R56, R132.reuse, R138, R56 ;  /* 0x0000008a8438723c */ /* 0x040fe20000001838 */
[----:B------:R-:W2:Y:S03]  /*aea0*/  LDSM.16.MT88.4 R136, [R220+0x3000] ;  /* 0x00300000dc88783b */ /* 0x000ea60000004200 */
[--C-:B-1----:R-:W-:Y:S04]  /*aeb0*/  FFMA.FTZ R0, R203, c[0x0][0x2d0], -R175.reuse ;  /* 0x0000b400cb007a23 */ /* 0x102fe800000108af */
[----:B------:R1:W1:Y:S04]  /*aec0*/  MUFU.EX2 R163, R0 ;  /* 0x0000000000a37308 */ /* 0x0002680000000800 */
[--C-:B-1----:R-:W-:Y:S06]  /*aed0*/  FFMA.FTZ R0, R204, c[0x0][0x2d0], -R176.reuse ;  /* 0x0000b400cc007a23 */ /* 0x102fec00000108b0 */
[----:B------:R1:W-:Y:S01]  /*aee0*/  MUFU.EX2 R153, R0 ;  /* 0x0000000000997308 */ /* 0x0003e20000000800 */
[C---:B--2---:R-:W-:Y:S08]  /*aef0*/  HMMA.16816.F32 R60, R132.reuse, R136, R60 ;  /* 0x00000088843c723c */ /* 0x044ff0000000183c */
[C---:B------:R-:W-:Y:S01]  /*af00*/  HMMA.16816.F32 R64, R132.reuse, R138, R64 ;  /* 0x0000008a8440723c */ /* 0x040fe20000001840 */
[----:B------:R-:W2:Y:S03]  /*af10*/  LDSM.16.MT88.4 R136, [R217+0x6000] ;  /* 0x00600000d988783b */ /* 0x000ea60000004200 */
[----:B-1----:R-:W-:Y:S04]  /*af20*/  FFMA.FTZ R0, R205, c[0x0][0x2d0], -R176 ;  /* 0x0000b400cd007a23 */ /* 0x002fe800000108b0 */
[----:B------:R1:W-:Y:S04]  /*af30*/  MUFU.EX2 R161, R0 ;  /* 0x0000000000a17308 */ /* 0x0003e80000000800 */
[--C-:B-1----:R-:W-:Y:S01]  /*af40*/  FFMA.FTZ R0, R206, c[0x0][0x2d0], -R175.reuse ;  /* 0x0000b400ce007a23 */ /* 0x102fe200000108af */
[C---:B--2---:R-:W-:Y:S05]  /*af50*/  HMMA.16816.F32 R68, R132.reuse, R136, R68 ;  /* 0x000000888444723c */ /* 0x044fea0000001844 */
[----:B------:R-:W-:Y:S03]  /*af60*/  MUFU.EX2 R206, R2 ;  /* 0x0000000200ce7308 */ /* 0x000fe60000000800 */
[C---:B------:R-:W-:Y:S01]  /*af70*/  HMMA.16816.F32 R72, R132.reuse, R138, R72 ;  /* 0x0000008a8448723c */ /* 0x040fe20000001848 */
[----:B------:R-:W1:Y:S06]  /*af80*/  LDSM.16.MT88.4 R136, [R218+0x6000] ;  /* 0x00600000da88783b */ /* 0x000e6c0000004200 */
[----:B------:R2:W1:Y:S02]  /*af90*/  MUFU.EX2 R162, R0 ;  /* 0x0000000000a27308 */ /* 0x0004640000000800 */
[--C-:B--2---:R-:W-:Y:S08]  /*afa0*/  FFMA.FTZ R0, R207, c[0x0][0x2d0], -R175.reuse ;  /* 0x0000b400cf007a23 */ /* 0x104ff000000108af */
[----:B------:R2:W2:Y:S01]  /*afb0*/  MUFU.EX2 R164, R0 ;  /* 0x0000000000a47308 */ /* 0x0004a20000000800 */
[C---:B-1----:R-:W-:Y:S03]  /*afc0*/  HMMA.16816.F32 R76, R132.reuse, R136, R76 ;  /* 0x00000088844c723c */ /* 0x042fe6000000184c */
[----:B---3--:R-:W-:Y:S01]  /*afd0*/  ISETP.GT.AND P0, PT, R201, R208, PT ;  /* 0x000000d0c900720c */ /* 0x008fe20003f04270 */
[----:B------:R-:W-:Y:S04]  /*afe0*/  IMAD.MOV.U32 R201, RZ, RZ, R252 ;  /* 0x000000ffffc97224 */ /* 0x000fe800078e00fc */
[C---:B------:R-:W-:Y:S01]  /*aff0*/  HMMA.16816.F32 R80, R132.reuse, R138, R80 ;  /* 0x0000008a8450723c */ /* 0x040fe20000001850 */
[----:B------:R-:W1:Y:S03]  /*b000*/  LDSM.16.MT88.4 R136, [R221+0x6000] ;  /* 0x00600000dd88783b */ /* 0x000e660000004200 */
[----:B--2---:R-:W-:Y:S04]  /*b010*/  FFMA.FTZ R0, R209, c[0x0][0x2d0], -R176 ;  /* 0x0000b400d1007a23 */ /* 0x004fe800000108b0 */
[----:B------:R2:W-:Y:S04]  /*b020*/  MUFU.EX2 R160, R0 ;  /* 0x0000000000a07308 */ /* 0x0005e80000000800 */
[----:B--2---:R-:W-:Y:S02]  /*b030*/  FADD.FTZ R0, R146, R190 ;  /* 0x000000be92007221 */ /* 0x004fe40000010000 */
[----:B------:R-:W-:Y:S02]  /*b040*/  FFMA.FTZ R190, R181, c[0x0][0x2d0], -R176 ;  /* 0x0000b400b5be7a23 */ /* 0x000fe400000108b0 */
[----:B------:R-:W-:Y:S02]  /*b050*/  FADD.FTZ R150, R145, R0 ;  /* 0x0000000091967221 */ /* 0x000fe40000010000 */
[----:B------:R-:W-:Y:S01]  /*b060*/  FFMA.FTZ R0, R211, c[0x0][0x2d0], -R175 ;  /* 0x0000b400d3007a23 */ /* 0x000fe200000108af */
[C---:B-1----:R-:W-:Y:S01]  /*b070*/  HMMA.16816.F32 R84, R132.reuse, R136, R84 ;  /* 0x000000888454723c */ /* 0x042fe20000001854 */
[----:B------:R-:W-:Y:S02]  /*b080*/  MUFU.EX2 R190, R190 ;  /* 0x000000be00be7308 */ /* 0x000fe40000000800 */
[----:B----4-:R-:W-:Y:S05]  /*b090*/  FADD.FTZ R150, R151, R150 ;  /* 0x0000009697967221 */ /* 0x010fea0000010000 */
[C---:B------:R-:W-:Y:S01]  /*b0a0*/  HMMA.16816.F32 R88, R132.reuse, R138, R88 ;  /* 0x0000008a8458723c */ /* 0x040fe20000001858 */
[----:B------:R-:W1:Y:S02]  /*b0b0*/  LDSM.16.MT88.4 R136, [R220+0x6000] ;  /* 0x00600000dc88783b */ /* 0x000e640000004200 */
[----:B------:R2:W3:Y:S02]  /*b0c0*/  MUFU.EX2 R158, R0 ;  /* 0x00000000009e7308 */ /* 0x0004e40000000800 */
[----:B--2---:R-:W-:Y:S01]  /*b0d0*/  FFMA.FTZ R0, R187, c[0x0][0x2d0], -R176 ;  /* 0x0000b400bb007a23 */ /* 0x004fe200000108b0 */
[----:B------:R-:W-:Y:S01]  /*b0e0*/  MOV R187, R186 ;  /* 0x000000ba00bb7202 */ /* 0x000fe20000000f00 */
[----:B------:R-:W-:Y:S01]  /*b0f0*/  IMAD.MOV.U32 R186, RZ, RZ, R183 ;  /* 0x000000ffffba7224 */ /* 0x000fe200078e00b7 */
[----:B------:R-:W-:Y:S04]  /*b100*/  MOV R183, R182 ;  /* 0x000000b600b77202 */ /* 0x000fe80000000f00 */
[----:B------:R-:W-:Y:S01]  /*b110*/  MOV R182, R169 ;  /* 0x000000a900b67202 */ /* 0x000fe20000000f00 */
[--C-:B------:R-:W-:Y:S02]  /*b120*/  FFMA.FTZ R2, R187, c[0x0][0x2d0], -R175.reuse ;  /* 0x0000b400bb027a23 */ /* 0x100fe400000108af */
[----:B------:R-:W-:Y:S01]  /*b130*/  IMAD.MOV.U32 R169, RZ, RZ, R168 ;  /* 0x000000ffffa97224 */ /* 0x000fe200078e00a8 */
[----:B------:R-:W-:Y:S01]  /*b140*/  MOV R168, R157 ;  /* 0x0000009d00a87202 */ /* 0x000fe20000000f00 */
[----:B------:R2:W-:Y:S01]  /*b150*/  MUFU.EX2 R200, R2 ;  /* 0x0000000200c87308 */ /* 0x0005e20000000800 */
[--C-:B------:R-:W-:Y:S02]  /*b160*/  FFMA.FTZ R191, R182, c[0x0][0x2d0], -R175.reuse ;  /* 0x0000b400b6bf7a23 */ /* 0x100fe400000108af */
[--C-:B------:R-:W-:Y:S01]  /*b170*/  FFMA.FTZ R192, R169, c[0x0][0x2d0], -R175.reuse ;  /* 0x0000b400a9c07a23 */ /* 0x100fe200000108af */
[C---:B-1----:R-:W-:Y:S03]  /*b180*/  HMMA.16816.F32 R92, R132.reuse, R136, R92 ;  /* 0x00000088845c723c */ /* 0x042fe6000000185c */
[----:B------:R-:W-:Y:S01]  /*b190*/  MOV R169, R189 ;  /* 0x000000bd00a97202 */ /* 0x000fe20000000f00 */
[--C-:B------:R-:W-:Y:S02]  /*b1a0*/  FFMA.FTZ R189, R212, c[0x0][0x2d0], -R175.reuse ;  /* 0x0000b400d4bd7a23 */ /* 0x100fe400000108af */
[----:B------:R1:W-:Y:S02]  /*b1b0*/  MUFU.EX2 R157, R0 ;  /* 0x00000000009d7308 */ /* 0x0003e40000000800 */
[C---:B------:R-:W-:Y:S01]  /*b1c0*/  HMMA.16816.F32 R96, R132.reuse, R138, R96 ;  /* 0x0000008a8460723c */ /* 0x040fe20000001860 */
[----:B------:R-:W4:Y:S07]  /*b1d0*/  LDSM.16.MT88.4 R136, [R217+0x9000] ;  /* 0x00900000d988783b */ /* 0x000f2e0000004200 */
[----:B------:R-:W-:Y:S01]  /*b1e0*/  MUFU.EX2 R191, R191 ;  /* 0x000000bf00bf7308 */ /* 0x000fe20000000800 */
[----:B--2---:R-:W-:Y:S04]  /*b1f0*/  FADD.FTZ R2, R156, R150 ;  /* 0x000000969c027221 */ /* 0x004fe80000010000 */
[----:B------:R-:W-:Y:S05]  /*b200*/  FADD.FTZ R2, R154, R2 ;  /* 0x000000029a027221 */ /* 0x000fea0000010000 */
[----:B------:R-:W-:Y:S01]  /*b210*/  MUFU.EX2 R192, R192 ;  /* 0x000000c000c07308 */ /* 0x000fe20000000800 */
[----:B------:R-:W-:Y:S02]  /*b220*/  FADD.FTZ R2, R163, R2 ;  /* 0x00000002a3027221 */ /* 0x000fe40000010000 */
[----:B-1----:R-:W-:Y:S02]  /*b230*/  FFMA.FTZ R0, R167, c[0x0][0x2d0], -R176 ;  /* 0x0000b400a7007a23 */ /* 0x002fe400000108b0 */
[----:B------:R-:W-:Y:S05]  /*b240*/  FADD.FTZ R2, R162, R2 ;  /* 0x00000002a2027221 */ /* 0x000fea0000010000 */
[----:B------:R1:W-:Y:S01]  /*b250*/  MUFU.EX2 R204, R0 ;  /* 0x0000000000cc7308 */ /* 0x0003e20000000800 */
[----:B------:R-:W-:Y:S04]  /*b260*/  FADD.FTZ R2, R164, R2 ;  /* 0x00000002a4027221 */ /* 0x000fe80000010000 */
[----:B---3--:R-:W-:Y:S04]  /*b270*/  FADD.FTZ R2, R158, R2 ;  /* 0x000000029e027221 */ /* 0x008fe80000010000 */
[----:B------:R-:W-:Y:S01]  /*b280*/  FADD.FTZ R2, R206, R2 ;  /* 0x00000002ce027221 */ /* 0x000fe20000010000 */
[----:B------:R-:W-:Y:S01]  /*b290*/  MUFU.EX2 R189, R189 ;  /* 0x000000bd00bd7308 */ /* 0x000fe20000000800 */
[C---:B----4-:R-:W-:Y:S08]  /*b2a0*/  HMMA.16816.F32 R100, R132.reuse, R136, R100 ;  /* 0x000000888464723c */ /* 0x050ff00000001864 */
[C---:B------:R-:W-:Y:S01]  /*b2b0*/  HMMA.16816.F32 R104, R132.reuse, R138, R104 ;  /* 0x0000008a8468723c */ /* 0x040fe20000001868 */
[----:B------:R-:W2:Y:S03]  /*b2c0*/  LDSM.16.MT88.4 R136, [R218+0x9000] ;  /* 0x00900000da88783b */ /* 0x000ea60000004200 */
[--C-:B-1----:R-:W-:Y:S04]  /*b2d0*/  FFMA.FTZ R0, R214, c[0x0][0x2d0], -R175.reuse ;  /* 0x0000b400d6007a23 */ /* 0x102fe800000108af */
[----:B------:R1:W3:Y:S04]  /*b2e0*/  MUFU.EX2 R205, R0 ;  /* 0x0000000000cd7308 */ /* 0x0002e80000000800 */
[----:B-1----:R-:W-:Y:S02]  /*b2f0*/  FFMA.FTZ R0, R213, c[0x0][0x2d0], -R175 ;  /* 0x0000b400d5007a23 */ /* 0x002fe400000108af */
[----:B---3--:R-:W-:Y:S04]  /*b300*/  FADD.FTZ R2, R205, R2 ;  /* 0x00000002cd027221 */ /* 0x008fe80000010000 */
[----:B------:R1:W3:Y:S01]  /*b310*/  MUFU.EX2 R207, R0 ;  /* 0x0000000000cf7308 */ /* 0x0002e20000000800 */
[C---:B--2---:R-:W-:Y:S08]  /*b320*/  HMMA.16816.F32 R108, R132.reuse, R136, R108 ;  /* 0x00000088846c723c */ /* 0x044ff0000000186c */
[C---:B------:R-:W-:Y:S01]  /*b330*/  HMMA.16816.F32 R112, R132.reuse, R138, R112 ;  /* 0x0000008a8470723c */ /* 0x040fe20000001870 */
[----:B------:R-:W2:Y:S03]  /*b340*/  LDSM.16.MT88.4 R136, [R221+0x9000] ;  /* 0x00900000dd88783b */ /* 0x000ea60000004200 */
[----:B-1----:R-:W-:Y:S02]  /*b350*/  FFMA.FTZ R0, R215, c[0x0][0x2d0], -R176 ;  /* 0x0000b400d7007a23 */ /* 0x002fe400000108b0 */
[----:B---3--:R-:W-:Y:S02]  /*b360*/  FADD.FTZ R2, R207, R2 ;  /* 0x00000002cf027221 */ /* 0x008fe40000010000 */
[----:B------:R1:W-:Y:S04]  /*b370*/  MUFU.EX2 R203, R0 ;  /* 0x0000000000cb7308 */ /* 0x0003e80000000800 */
[----:B------:R-:W-:Y:S02]  /*b380*/  FADD.FTZ R2, R200, R2 ;  /* 0x00000002c8027221 */ /* 0x000fe40000010000 */
[--C-:B-1----:R-:W-:Y:S01]  /*b390*/  FFMA.FTZ R0, R166, c[0x0][0x2d0], -R176.reuse ;  /* 0x0000b400a6007a23 */ /* 0x102fe200000108b0 */
[C---:B--2---:R-:W-:Y:S03]  /*b3a0*/  HMMA.16816.F32 R116, R132.reuse, R136, R116 ;  /* 0x000000888474723c */ /* 0x044fe60000001874 */
[----:B------:R1:W-:Y:S05]  /*b3b0*/  MUFU.EX2 R202, R0 ;  /* 0x0000000000ca7308 */ /* 0x0003ea0000000800 */
[C---:B------:R-:W-:Y:S01]  /*b3c0*/  HMMA.16816.F32 R120, R132.reuse, R138, R120 ;  /* 0x0000008a8478723c */ /* 0x040fe20000001878 */
[----:B------:R-:W2:Y:S03]  /*b3d0*/  LDSM.16.MT88.4 R136, [R220+0x9000] ;  /* 0x00900000dc88783b */ /* 0x000ea60000004200 */
[----:B-1----:R-:W-:Y:S02]  /*b3e0*/  FADD.FTZ R0, R148, R3 ;  /* 0x0000000394007221 */ /* 0x002fe40000010000 */
[--C-:B------:R-:W-:Y:S04]  /*b3f0*/  FFMA.FTZ R3, R186, c[0x0][0x2d0], -R175.reuse ;  /* 0x0000b400ba037a23 */ /* 0x100fe800000108af */
[----:B------:R1:W3:Y:S01]  /*b400*/  MUFU.EX2 R199, R3 ;  /* 0x0000000300c77308 */ /* 0x0002e20000000800 */
[C---:B--2---:R-:W-:Y:S08]  /*b410*/  HMMA.16816.F32 R124, R132.reuse, R136, R124 ;  /* 0x00000088847c723c */ /* 0x044ff0000000187c */
[----:B------:R-:W-:Y:S01]  /*b420*/  HMMA.16816.F32 R128, R132, R138, R128 ;  /* 0x0000008a8480723c */ /* 0x000fe20000001880 */
[----:B------:R-:W2:Y:S03]  /*b430*/  LDSM.16.MT88.4 R136, [R217+0x800] ;  /* 0x00080000d988783b */ /* 0x000ea60000004200 */
[----:B-1----:R-:W-:Y:S02]  /*b440*/  FFMA.FTZ R3, R184, c[0x0][0x2d0], -R176 ;  /* 0x0000b400b8037a23 */ /* 0x002fe400000108b0 */
[----:B---3--:R-:W-:Y:S01]  /*b450*/  FADD.FTZ R2, R199, R2 ;  /* 0x00000002c7027221 */ /* 0x008fe20000010000 */
[----:B------:R-:W-:Y:S02]  /*b460*/  F2FP.PACK_AB R132, R145, R146 ;  /* 0x000000929184723e */ /* 0x000fe400000000ff */
[----:B------:R-:W-:Y:S01]  /*b470*/  F2FP.PACK_AB R133, R148, R144 ;  /* 0x000000909485723e */ /* 0x000fe200000000ff */
[----:B------:R-:W1:Y:S01]  /*b480*/  MUFU.EX2 R3, R3 ;  /* 0x0000000300037308 */ /* 0x000e620000000800 */
[----:B------:R-:W-:Y:S01]  /*b490*/  LDSM.16.MT88.4 R144, [R221+0x1800] ;  /* 0x00180000dd90783b */ /* 0x000fe20000004200 */
[----:B------:R-:W-:Y:S01]  /*b4a0*/  F2FP.PACK_AB R134, R156, R151 ;  /* 0x000000979c86723e */ /* 0x000fe200000000ff */
[--C-:B------:R-:W-:Y:S01]  /*b4b0*/  FFMA.FTZ R148, R183, c[0x0][0x2d0], -R175.reuse ;  /* 0x0000b400b7947a23 */ /* 0x100fe200000108af */
[----:B------:R-:W-:Y:S01]  /*b4c0*/  F2FP.PACK_AB R135, R155, R152 ;  /* 0x000000989b87723e */ /* 0x000fe200000000ff */
[----:B------:R-:W-:Y:S02]  /*b4d0*/  FADD.FTZ R152, R152, R0 ;  /* 0x0000000098987221 */ /* 0x000fe40000010000 */
[--C-:B------:R-:W-:Y:S02]  /*b4e0*/  FFMA.FTZ R0, R169, c[0x0][0x2d0], -R176.reuse ;  /* 0x0000b400a9007a23 */ /* 0x100fe400000108b0 */
[----:B------:R-:W-:Y:S01]  /*b4f0*/  FFMA.FTZ R156, R180, c[0x0][0x2d0], -R176 ;  /* 0x0000b400b49c7a23 */ /* 0x000fe200000108b0 */
[----:B------:R3:W4:Y:S01]  /*b500*/  MUFU.EX2 R198, R148 ;  /* 0x0000009400c67308 */ /* 0x0007220000000800 */
[----:B------:R-:W-:Y:S09]  /*b510*/  FFMA.FTZ R175, R210, c[0x0][0x2d0], -R175 ;  /* 0x0000b400d2af7a23 */ /* 0x000ff200000108af */
[----:B------:R4:W-:Y:S01]  /*b520*/  MUFU.EX2 R195, R0 ;  /* 0x0000000000c37308 */ /* 0x0009e20000000800 */
[----:B-1----:R-:W-:Y:S09]  /*b530*/  F2FP.PACK_AB R177, R190, R3 ;  /* 0x00000003beb1723e */ /* 0x002ff200000000ff */
[----:B------:R-:W1:Y:S01]  /*b540*/  MUFU.EX2 R188, R175 ;  /* 0x000000af00bc7308 */ /* 0x000e620000000800 */
[C---:B--2---:R-:W-:Y:S01]  /*b550*/  HMMA.16816.F32 R4, R132.reuse, R136, R4 ;  /* 0x000000888404723c */ /* 0x044fe20000001804 */
[----:B---3--:R-:W-:Y:S02]  /*b560*/  LDSM.16.MT88.4 R148, [R221+0x2000] ;  /* 0x00200000dd94783b */ /* 0x008fe40000004200 */
[----:B----4-:R-:W-:Y:S05]  /*b570*/  FADD.FTZ R2, R198, R2 ;  /* 0x00000002c6027221 */ /* 0x010fea0000010000 */
[C---:B------:R-:W-:Y:S01]  /*b580*/  HMMA.16816.F32 R8, R132.reuse, R138, R8 ;  /* 0x0000008a8408723c */ /* 0x040fe20000001808 */
[----:B------:R-:W2:Y:S01]  /*b590*/  LDSM.16.MT88.4 R136, [R218+0x800] ;  /* 0x00080000da88783b */ /* 0x000ea20000004200 */
[----:B------:R-:W-:Y:S02]  /*b5a0*/  MUFU.EX2 R175, R156 ;  /* 0x0000009c00af7308 */ /* 0x000fe40000000800 */
[----:B------:R-:W-:Y:S02]  /*b5b0*/  FADD.FTZ R2, R196, R2 ;  /* 0x00000002c4027221 */ /* 0x000fe40000010000 */
[----:B------:R-:W-:Y:S02]  /*b5c0*/  FFMA.FTZ R0, R168, c[0x0][0x2d0], -R176 ;  /* 0x0000b400a8007a23 */ /* 0x000fe400000108b0 */
[----:B------:R-:W-:Y:S01]  /*b5d0*/  LDSM.16.MT88.4 R168, [R218+0x5800] ;  /* 0x00580000daa8783b */ /* 0x000fe20000004200 */
[----:B------:R-:W-:Y:S03]  /*b5e0*/  FADD.FTZ R2, R191, R2 ;  /* 0x00000002bf027221 */ /* 0x000fe60000010000 */
[----:B------:R3:W-:Y:S01]  /*b5f0*/  MUFU.EX2 R197, R0 ;  /* 0x0000000000c57308 */ /* 0x0007e20000000800 */
[----:B-1----:R-:W-:Y:S01]  /*b600*/  F2FP.PACK_AB R178, R188, R189 ;  /* 0x000000bdbcb2723e */ /* 0x002fe200000000ff */
[--C-:B---3--:R-:W-:Y:S08]  /*b610*/  FFMA.FTZ R0, R165, c[0x0][0x2d0], -R176.reuse ;  /* 0x0000b400a5007a23 */ /* 0x108ff000000108b0 */
[----:B------:R1:W-:Y:S01]  /*b620*/  MUFU.EX2 R194, R0 ;  /* 0x0000000000c27308 */ /* 0x0003e20000000800 */
[C---:B--2---:R-:W-:Y:S08]  /*b630*/  HMMA.16816.F32 R12, R132.reuse, R136, R12 ;  /* 0x00000088840c723c */ /* 0x044ff0000000180c */
[C---:B------:R-:W-:Y:S01]  /*b640*/  HMMA.16816.F32 R16, R132.reuse, R138, R16 ;  /* 0x0000008a8410723c */ /* 0x040fe20000001810 */
[----:B------:R-:W2:Y:S03]  /*b650*/  LDSM.16.MT88.4 R136, [R221+0x800] ;  /* 0x00080000dd88783b */ /* 0x000ea60000004200 */
[--C-:B-1----:R-:W-:Y:S03]  /*b660*/  FFMA.FTZ R0, R185, c[0x0][0x2d0], -R176.reuse ;  /* 0x0000b400b9007a23 */ /* 0x102fe600000108b0 */
[----:B------:R-:W-:Y:S01]  /*b670*/  LDSM.16.MT88.4 R184, [R217+0x2800] ;  /* 0x00280000d9b8783b */ /* 0x000fe20000004200 */
[----:B------:R-:W-:Y:S01]  /*b680*/  FFMA.FTZ R176, R174, c[0x0][0x2d0], -R176 ;  /* 0x0000b400aeb07a23 */ /* 0x000fe200000108b0 */
[----:B------:R1:W-:Y:S10]  /*b690*/  MUFU.EX2 R193, R0 ;  /* 0x0000000000c17308 */ /* 0x0003f40000000800 */
[----:B------:R3:W4:Y:S01]  /*b6a0*/  MUFU.EX2 R174, R176 ;  /* 0x000000b000ae7308 */ /* 0x0007220000000800 */
[C---:B--2---:R-:W-:Y:S03]  /*b6b0*/  HMMA.16816.F32 R20, R132.reuse, R136, R20 ;  /* 0x000000888414723c */ /* 0x044fe60000001814 */
[----:B-1----:R-:W-:Y:S04]  /*b6c0*/  FADD.FTZ R0, R155, R152 ;  /* 0x000000989b007221 */ /* 0x002fe80000010000 */
[----:B------:R-:W-:Y:S01]  /*b6d0*/  FADD.FTZ R0, R153, R0 ;  /* 0x0000000099007221 */ /* 0x000fe20000010000 */
[C---:B------:R-:W-:Y:S01]  /*b6e0*/  HMMA.16816.F32 R24, R132.reuse, R138, R24 ;  /* 0x0000008a8418723c */ /* 0x040fe20000001818 */
[----:B------:R-:W1:Y:S03]  /*b6f0*/  LDSM.16.MT88.4 R136, [R220+0x800] ;  /* 0x00080000dc88783b */ /* 0x000e660000004200 */
[----:B------:R-:W-:Y:S01]  /*b700*/  FADD.FTZ R0, R161, R0 ;  /* 0x00000000a1007221 */ /* 0x000fe20000010000 */
[----:B---3--:R-:W-:Y:S02]  /*b710*/  F2FP.PACK_AB R176, R192, R191 ;  /* 0x000000bfc0b0723e */ /* 0x008fe400000000ff */
[----:B----4-:R-:W-:Y:S01]  /*b720*/  F2FP.PACK_AB R179, R174, R175 ;  /* 0x000000afaeb3723e */ /* 0x010fe200000000ff */
[----:B------:R-:W-:Y:S04]  /*b730*/  FADD.FTZ R0, R159, R0 ;  /* 0x000000009f007221 */ /* 0x000fe80000010000 */
[----:B------:R-:W-:Y:S04]  /*b740*/  FADD.FTZ R0, R160, R0 ;  /* 0x00000000a0007221 */ /* 0x000fe80000010000 */
[----:B------:R-:W-:Y:S04]  /*b750*/  FADD.FTZ R0, R157, R0 ;  /* 0x000000009d007221 */ /* 0x000fe80000010000 */
[----:B------:R-:W-:Y:S04]  /*b760*/  FADD.FTZ R0, R204, R0 ;  /* 0x00000000cc007221 */ /* 0x000fe80000010000 */
[----:B------:R-:W-:Y:S04]  /*b770*/  FADD.FTZ R0, R203, R0 ;  /* 0x00000000cb007221 */ /* 0x000fe80000010000 */
[----:B------:R-:W-:Y:S04]  /*b780*/  FADD.FTZ R0, R202, R0 ;  /* 0x00000000ca007221 */ /* 0x000fe80000010000 */
[----:B------:R-:W-:Y:S04]  /*b790*/  FADD.FTZ R0, R195, R0 ;  /* 0x00000000c3007221 */ /* 0x000fe80000010000 */
[----:B------:R-:W-:Y:S04]  /*b7a0*/  FADD.FTZ R0, R197, R0 ;  /* 0x00000000c5007221 */ /* 0x000fe80000010000 */
[----:B------:R-:W-:Y:S01]  /*b7b0*/  FADD.FTZ R0, R194, R0 ;  /* 0x00000000c2007221 */ /* 0x000fe20000010000 */
[C---:B-1----:R-:W-:Y:S03]  /*b7c0*/  HMMA.16816.F32 R28, R132.reuse, R136, R28 ;  /* 0x00000088841c723c */ /* 0x042fe6000000181c */
[----:B------:R-:W-:Y:S04]  /*b7d0*/  FADD.FTZ R0, R193, R0 ;  /* 0x00000000c1007221 */ /* 0x000fe80000010000 */
[----:B------:R-:W-:Y:S01]  /*b7e0*/  FADD.FTZ R3, R3, R0 ;  /* 0x0000000003037221 */ /* 0x000fe20000010000 */
[C---:B------:R-:W-:Y:S01]  /*b7f0*/  HMMA.16816.F32 R32, R132.reuse, R138, R32 ;  /* 0x0000008a8420723c */ /* 0x040fe20000001820 */
[----:B------:R-:W1:Y:S03]  /*b800*/  LDSM.16.MT88.4 R136, [R217+0x3800] ;  /* 0x00380000d988783b */ /* 0x000e660000004200 */
[----:B------:R-:W-:Y:S02]  /*b810*/  FADD.FTZ R0, R192, R2 ;  /* 0x00000002c0007221 */ /* 0x000fe40000010000 */
[----:B------:R-:W-:Y:S02]  /*b820*/  FADD.FTZ R3, R190, R3 ;  /* 0x00000003be037221 */ /* 0x000fe40000010000 */
[----:B------:R-:W-:Y:S04]  /*b830*/  FADD.FTZ R2, R189, R0 ;  /* 0x00000000bd027221 */ /* 0x000fe80000010000 */
[----:B------:R-:W-:Y:S02]  /*b840*/  FADD.FTZ R2, R188, R2 ;  /* 0x00000002bc027221 */ /* 0x000fe40000010000 */
[----:B------:R-:W-:Y:S01]  /*b850*/  FADD.FTZ R0, R175, R3 ;  /* 0x00000003af007221 */ /* 0x000fe20000010000 */
[----:B------:R-:W-:Y:S02]  /*b860*/  MOV R175, R173 ;  /* 0x000000ad00af7202 */ /* 0x000fe40000000f00 */
[----:B------:R-:W-:Y:S01]  /*b870*/  STL [R1+0x4], R2 ;  /* 0x0000040201007387 */ /* 0x000fe20000100800 */
[----:B------:R-:W-:Y:S05]  /*b880*/  FADD.FTZ R0, R174, R0 ;  /* 0x00000000ae007221 */ /* 0x000fea0000010000 */
[----:B------:R-:W-:Y:S01]  /*b890*/  STL [R1+0x8], R0 ;  /* 0x0000080001007387 */ /* 0x000fe20000100800 */
        /* <DEDUP_REMOVED lines=36> */
[----:B------:R-:W-:Y:S02]  /*bae0*/  F2FP.PACK_AB R132, R163, R154 ;  /* 0x0000009aa384723e */ /* 0x000fe400000000ff */
[----:B------:R-:W-:Y:S02]  /*baf0*/  F2FP.PACK_AB R133, R161, R153 ;  /* 0x00000099a185723e */ /* 0x000fe400000000ff */
[----:B------:R-:W-:Y:S01]  /*bb00*/  LDSM.16.MT88.4 R152, [R218+0x5000] ;  /* 0x00500000da98783b */ /* 0x000fe20000004200 */
[----:B------:R-:W-:Y:S02]  /*bb10*/  F2FP.PACK_AB R134, R164, R162 ;  /* 0x000000a2a486723e */ /* 0x000fe400000000ff */
[----:B------:R-:W-:Y:S03]  /*bb20*/  F2FP.PACK_AB R135, R160, R159 ;  /* 0x0000009fa087723e */ /* 0x000fe600000000ff */
[----:B------:R-:W-:Y:S04]  /*bb30*/  LDSM.16.MT88.4 R160, [R217+0x5800] ;  /* 0x00580000d9a0783b */ /* 0x000fe80000004200 */
[C---:B-1----:R-:W-:Y:S08]  /*bb40*/  HMMA.16816.F32 R4, R132.reuse, R136, R4 ;  /* 0x000000888404723c */ /* 0x042ff00000001804 */
[C---:B------:R-:W-:Y:S01]  /*bb50*/  HMMA.16816.F32 R8, R132.reuse, R138, R8 ;  /* 0x0000008a8408723c */ /* 0x040fe20000001808 */
[----:B------:R-:W1:Y:S07]  /*bb60*/  LDSM.16.MT88.4 R136, [R221+0x1000] ;  /* 0x00100000dd88783b */ /* 0x000e6e0000004200 */
        /* <DEDUP_REMOVED lines=46> */
[----:B------:R-:W-:Y:S03]  /*be50*/  F2FP.PACK_AB R133, R204, R157 ;  /* 0x0000009dcc85723e */ /* 0x000fe600000000ff */
[----:B------:R-:W-:Y:S02]  /*be60*/  F2FP.PACK_AB R134, R207, R205 ;  /* 0x000000cdcf86723e */ /* 0x000fe400000000ff */
[----:B------:R-:W-:Y:S07]  /*be70*/  F2FP.PACK_AB R135, R202, R203 ;  /* 0x000000cbca87723e */ /* 0x000fee00000000ff */
        /* <DEDUP_REMOVED lines=46> */
[----:B------:R-:W-:Y:S01]  /*c160*/  HMMA.16816.F32 R128, R132, R138, R128 ;  /* 0x0000008a8480723c */ /* 0x000fe20000001880 */
[----:B------:R-:W1:Y:S06]  /*c170*/  LDSM.16.MT88.4 R136, [R220+0x2000] ;  /* 0x00200000dc88783b */ /* 0x000e6c0000004200 */
[----:B------:R-:W-:Y:S02]  /*c180*/  F2FP.PACK_AB R132, R199, R200 ;  /* 0x000000c8c784723e */ /* 0x000fe400000000ff */
[----:B------:R-:W-:Y:S03]  /*c190*/  F2FP.PACK_AB R133, R197, R195 ;  /* 0x000000c3c585723e */ /* 0x000fe600000000ff */
[----:B------:R-:W-:Y:S02]  /*c1a0*/  F2FP.PACK_AB R134, R196, R198 ;  /* 0x000000c6c486723e */ /* 0x000fe400000000ff */
[----:B------:R-:W-:Y:S07]  /*c1b0*/  F2FP.PACK_AB R135, R193, R194 ;  /* 0x000000c2c187723e */ /* 0x000fee00000000ff */
        /* <DEDUP_REMOVED lines=17> */
[----:B------:R-:W2:Y:S07]  /*c2d0*/  LDSM.16.MT88.4 R152, [R221+0x8000] ;  /* 0x00800000dd98783b */ /* 0x000eae0000004200 */
        /* <DEDUP_REMOVED lines=22> */
[C---:B------:R-:W-:Y:S08]  /*c440*/  HMMA.16816.F32 R112, R132.reuse, R150, R112 ;  /* 0x000000968470723c */ /* 0x040ff00000001870 */
[C---:B--2---:R-:W-:Y:S08]  /*c450*/  HMMA.16816.F32 R116, R132.reuse, R140, R116 ;  /* 0x0000008c8474723c */ /* 0x044ff00000001874 */
[C---:B------:R-:W-:Y:S08]  /*c460*/  HMMA.16816.F32 R120, R132.reuse, R142, R120 ;  /* 0x0000008e8478723c */ /* 0x040ff00000001878 */
[C---:B----4-:R-:W-:Y:S08]  /*c470*/  HMMA.16816.F32 R124, R132.reuse, R152, R124 ;  /* 0x00000098847c723c */ /* 0x050ff0000000187c */
[----:B------:R-:W-:Y:S01]  /*c480*/  HMMA.16816.F32 R128, R132, R154, R128 ;  /* 0x0000009a8480723c */ /* 0x000fe20000001880 */
[----:B------:R-:W2:Y:S07]  /*c490*/  LDSM.16.MT88.4 R152, [R220+0x2800] ;  /* 0x00280000dc98783b */ /* 0x000eae0000004200 */
[C---:B------:R-:W-:Y:S01]  /*c4a0*/  HMMA.16816.F32 R180, R176.reuse, R184, R4 ;  /* 0x000000b8b0b4723c */ /* 0x040fe20000001804 */
[----:B------:R-:W3:Y:S07]  /*c4b0*/  LDSM.16.MT88.4 R4, [R221+0x5800] ;  /* 0x00580000dd04783b */ /* 0x000eee0000004200 */
[C---:B------:R-:W-:Y:S01]  /*c4c0*/  HMMA.16816.F32 R184, R176.reuse, R186, R8 ;  /* 0x000000bab0b8723c */ /* 0x040fe20000001808 */
[----:B------:R-:W4:Y:S07]  /*c4d0*/  LDSM.16.MT88.4 R8, [R220+0x5800] ;  /* 0x00580000dc08783b */ /* 0x000f2e0000004200 */
[C---:B-1----:R-:W-:Y:S01]  /*c4e0*/  HMMA.16816.F32 R132, R176.reuse, R136, R12 ;  /* 0x00000088b084723c */ /* 0x042fe2000000180c */
[----:B------:R-:W1:Y:S07]  /*c4f0*/  LDSM.16.MT88.4 R12, [R217+0x8800] ;  /* 0x00880000d90c783b */ /* 0x000e6e0000004200 */
[C---:B------:R-:W-:Y:S01]  /*c500*/  HMMA.16816.F32 R136, R176.reuse, R138, R16 ;  /* 0x0000008ab088723c */ /* 0x040fe20000001810 */
[----:B------:R-:W1:Y:S07]  /*c510*/  LDSM.16.MT88.4 R16, [R218+0x8800] ;  /* 0x00880000da10783b */ /* 0x000e6e0000004200 */
[C---:B------:R-:W-:Y:S01]  /*c520*/  HMMA.16816.F32 R140, R176.reuse, R144, R20 ;  /* 0x00000090b08c723c */ /* 0x040fe20000001814 */
[----:B------:R-:W-:Y:S07]  /*c530*/  LDSM.16.MT88.4 R20, [R220+0x8800] ;  /* 0x00880000dc14783b */ /* 0x000fee0000004200 */
[C---:B------:R-:W-:Y:S01]  /*c540*/  HMMA.16816.F32 R144, R176.reuse, R146, R24 ;  /* 0x00000092b090723c */ /* 0x040fe20000001818 */
[----:B------:R-:W-:Y:S07]  /*c550*/  LDSM.16.MT88.4 R24, [R217+0xb800] ;  /* 0x00b80000d918783b */ /* 0x000fee0000004200 */
[C---:B--2---:R-:W-:Y:S01]  /*c560*/  HMMA.16816.F32 R148, R176.reuse, R152, R28 ;  /* 0x00000098b094723c */ /* 0x044fe2000000181c */
[----:B------:R-:W-:Y:S07]  /*c570*/  LDSM.16.MT88.4 R28, [R221+0xb800] ;  /* 0x00b80000dd1c783b */ /* 0x000fee0000004200 */
[C---:B------:R-:W-:Y:S08]  /*c580*/  HMMA.16816.F32 R152, R176.reuse, R154, R32 ;  /* 0x0000009ab098723c */ /* 0x040ff00000001820 */
[C---:B------:R-:W-:Y:S08]  /*c590*/  HMMA.16816.F32 R156, R176.reuse, R160, R36 ;  /* 0x000000a0b09c723c */ /* 0x040ff00000001824 */
[C---:B------:R-:W-:Y:S08]  /*c5a0*/  HMMA.16816.F32 R160, R176.reuse, R162, R40 ;  /* 0x000000a2b0a0723c */ /* 0x040ff00000001828 */
[C---:B------:R-:W-:Y:S08]  /*c5b0*/  HMMA.16816.F32 R164, R176.reuse, R168, R44 ;  /* 0x000000a8b0a4723c */ /* 0x040ff0000000182c */
        /* <DEDUP_REMOVED lines=23> */
[----:B------:R-:W-:Y:S07]  /*c730*/  HMMA.16816.F32 R128, R176, R14, R128 ;  /* 0x0000000eb080723c */ /* 0x000fee0000001880 */
[----:B------:R-:W-:Y:S01]  /*c740*/  MOV R176, R172 ;  /* 0x000000ac00b07202 */ /* 0x000fe20000000f00 */
[----:B------:R-:W-:-:S05]  /*c750*/  @P0 BRA `(.L_x_1219) ;  /* 0xffffb32000000947 */ /* 0x000fca000383ffff */
.L_x_1218:
[----:B------:R-:W-:-:S13]  /*c760*/  ISETP.GE.AND P0, PT, R252, RZ, PT ;  /* 0x000000fffc00720c */ /* 0x000fda0003f06270 */
[----:B------:R-:W-:Y:S05]  /*c770*/  @!P0 BRA `(.L_x_1220) ;  /* 0x000042f000008947 */ /* 0x000fea0003800000 */
[----:B------:R-:W-:Y:S02]  /*c780*/  MOV R175, R172 ;  /* 0x000000ac00af7202 */ /* 0x000fe40000000f00 */
[----:B------:R-:W-:Y:S02]  /*c790*/  MOV R174, R173 ;  /* 0x000000ad00ae7202 */ /* 0x000fe40000000f00 */
.L_x_1221:
[----:B------:R-:W2:Y:S01]  /*c7a0*/  LDL R0, [R1] ;  /* 0x0000000001007983 */ /* 0x000ea20000100800 */
[----:B------:R-:W-:Y:S04]  /*c7b0*/  DEPBAR.LE SB0, 0x0 ;  /* 0x000080000000791a */ /* 0x000fe80000000000 */
[----:B------:R-:W-:Y:S01]  /*c7c0*/  WARPSYNC 0xffffffff ;  /* 0xffffffff00007948 */ /* 0x000fe20003800000 */
[----:B------:R-:W3:Y:S01]  /*c7d0*/  LDL R14, [R1+0x30] ;  /* 0x00003000010e7983 */ /* 0x000ee20000100800 */
[----:B------:R-:W-:Y:S05]  /*c7e0*/  IMAD.WIDE.U32 R12, R252, c[0x0][0x208], RZ ;  /* 0x00008200fc0c7a25 */ /* 0x000fea00078e00ff */
[----:B------:R-:W3:Y:S06]  /*c7f0*/  LDL.64 R2, [R1+0x28] ;  /* 0x0000280001027983 */ /* 0x000eec0000100a00 */
[----:B------:R-:W-:Y:S06]  /*c800*/  BAR.SYNC.DEFER_BLOCKING 0x0 ;  /* 0x0000000000007b1d */ /* 0x000fec0000010000 */
[----:B-----5:R-:W-:Y:S06]  /*c810*/  LDSM.16.M88.4 R48, [R223] ;  /* 0x00000000df30783b */ /* 0x020fec0000000200 */
[----:B------:R-:W1:Y:S06]  /*c820*/  LDSM.16.M88.4 R8, [R216] ;  /* 0x00000000d808783b */ /* 0x000e6c0000000200 */
[----:B------:R-:W4:Y:S06]  /*c830*/  LDSM.16.M88.4 R16, [R216+0x800] ;  /* 0x00080000d810783b */ /* 0x000f2c0000000200 */
[----:B------:R-:W2:Y:S06]  /*c840*/  LDSM.16.M88.4 R24, [R216+0x1000] ;  /* 0x00100000d818783b */ /* 0x000eac0000000200 */
        /* <DEDUP_REMOVED lines=12> */
[C---:B--2---:R-:W-:Y:S02]  /*c910*/  LOP3.LUT P4, RZ, R0.reuse, 0x2, RZ, 0xc0, !PT ;  /* 0x0000000200ff7812 */ /* 0x044fe4000788c0ff */
[----:B------:R-:W-:Y:S02]  /*c920*/  LOP3.LUT P3, RZ, R0, 0x1, RZ, 0xc0, !PT ;  /* 0x0000000100ff7812 */ /* 0x000fe4000786c0ff */
[----:B------:R-:W-:Y:S05]  /*c930*/  SHF.R.S32.HI R0, RZ, 0x1f, R252 ;  /* 0x0000001fff007819 */ /* 0x000fea00000114fc */
[----:B------:R-:W-:Y:S01]  /*c940*/  IMAD R0, R0, c[0x0][0x208], RZ ;  /* 0x0000820000007a24 */ /* 0x000fe200078e02ff */
[----:B---3--:R-:W-:Y:S03]  /*c950*/  MOV R3, R14 ;  /* 0x0000000e00037202 */ /* 0x008fe60000000f00 */
[----:B------:R-:W-:Y:S02]  /*c960*/  IMAD R0, R252, c[0x0][0x20c], R0 ;  /* 0x00008300fc007a24 */ /* 0x000fe400078e0200 */
[----:B------:R-:W-:Y:S03]  /*c970*/  IMAD.WIDE.U32 R2, R12, 0x60, R2 ;  /* 0x000000600c027825 */ /* 0x000fe600078e0002 */
[----:B------:R-:W-:Y:S02]  /*c980*/  IADD3 R0, R13, R0, RZ ;  /* 0x000000000d007210 */ /* 0x000fe40007ffe0ff */
[C---:B----4-:R-:W-:Y:S03]  /*c990*/  HMMA.16816.F32 R12, R48.reuse, R16, RZ ;  /* 0x00000010300c723c */ /* 0x050fe600000018ff */
[----:B------:R-:W-:Y:S05]  /*c9a0*/  IMAD R0, R0, 0x60, RZ ;  /* 0x0000006000007824 */ /* 0x000fea00078e02ff */
[C---:B------:R-:W-:Y:S01]  /*c9b0*/  HMMA.16816.F32 R16, R48.reuse, R18, RZ ;  /* 0x000000123010723c */ /* 0x040fe200000018ff */
[----:B------:R-:W-:Y:S03]  /*c9c0*/  IADD3 R3, R3, R0, RZ ;  /* 0x0000000003037210 */ /* 0x000fe60007ffe0ff */
[C---:B------:R-:W-:Y:S02]  /*c9d0*/  SHF.L.U32 R0, R2.reuse, 0x1, RZ ;  /* 0x0000000102007819 */ /* 0x040fe400000006ff */
[----:B------:R-:W-:Y:S02]  /*c9e0*/  SHF.L.U64.HI R2, R2, 0x1, R3 ;  /* 0x0000000102027819 */ /* 0x000fe40000010203 */
[C---:B------:R-:W-:Y:S01]  /*c9f0*/  HMMA.16816.F32 R20, R48.reuse, R24, RZ ;  /* 0x000000183014723c */ /* 0x040fe200000018ff */
[C---:B------:R-:W-:Y:S03]  /*ca00*/  IADD3 R172, P2, R0.reuse, c[0x0][0x1f8], RZ ;  /* 0x00007e0000ac7a10 */ /* 0x040fe60007f5e0ff */
[----:B------:R-:W-:Y:S02]  /*ca10*/  IADD3 R28, P1, R0, 0x80, RZ ;  /* 0x00000080001c7810 */ /* 0x000fe40007f3e0ff */
[----:B------:R-:W-:Y:S02]  /*ca20*/  IADD3.X R173, R2, c[0x0][0x1fc], RZ, P2, !PT ;  /* 0x00007f0002ad7a10 */ /* 0x000fe400017fe4ff */
[C---:B------:R-:W-:Y:S01]  /*ca30*/  HMMA.16816.F32 R24, R48.reuse, R26, RZ ;  /* 0x0000001a3018723c */ /* 0x040fe200000018ff */
[----:B------:R-:W-:Y:S02]  /*ca40*/  IADD3 R28, P0, R28, c[0x0][0x1f8], RZ ;  /* 0x00007e001c1c7a10 */ /* 0x000fe40007f1e0ff */
[----:B------:R-:W-:Y:S01]  /*ca50*/  @!PT LDS RZ, [RZ] ;  /* 0x00000000fffff984 */ /* 0x000fe20000000800 */
[----:B------:R-:W-:Y:S01]  /*ca60*/  @!PT LDS RZ, [RZ] ;  /* 0x00000000fffff984 */ /* 0x000fe20000000800 */
[----:B------:R-:W-:Y:S01]  /*ca70*/  @!PT LDS RZ, [RZ] ;  /* 0x00000000fffff984 */ /* 0x000fe20000000800 */
[----:B------:R2:W-:Y:S01]  /*ca80*/  LDGSTS.E.BYPASS.LTC128B.128 [R251+0x100], [R172.64], !P4 ;  /* 0x00100000acfb7fae */ /* 0x0005e2000e101d48 */
[----:B------:R-:W-:Y:S02]  /*ca90*/  IADD3 R38, P2, R0, 0x100, RZ ;  /* 0x0000010000267810 */ /* 0x000fe40007f5e0ff */
[--C-:B------:R-:W-:Y:S02]  /*caa0*/  IADD3.X R29, RZ, c[0x0][0x1fc], R2.reuse, P0, P1 ;  /* 0x00007f00ff1d7a10 */ /* 0x100fe400007e2402 */
[----:B------:R-:W-:Y:S03]  /*cab0*/  IADD3 R38, P0, R38, c[0x0][0x1f8], RZ ;  /* 0x00007e0026267a10 */ /* 0x000fe60007f1e0ff */
[----:B------:R3:W-:Y:S01]  /*cac0*/  LDGSTS.E.BYPASS.LTC128B.128 [R251+0x3100], [R28.64], !P3 ;  /* 0x031000001cfb7fae */ /* 0x0007e2000d901d48 */
[----:B------:R-:W-:Y:S02]  /*cad0*/  IADD3 R0, P1, R0, 0x180, RZ ;  /* 0x0000018000007810 */ /* 0x000fe40007f3e0ff */
[--C-:B------:R-:W-:Y:S02]  /*cae0*/  IADD3.X R39, RZ, c[0x0][0x1fc], R2.reuse, P0, P2 ;  /* 0x00007f00ff277a10 */ /* 0x100fe400007e4402 */
[----:B------:R-:W-:Y:S02]  /*caf0*/  IADD3 R36, P0, R0, c[0x0][0x1f8], RZ ;  /* 0x00007e0000247a10 */ /* 0x000fe40007f1e0ff */
[----:B------:R-:W-:Y:S01]  /*cb00*/  MOV R0, c[0x0][0x208] ;  /* 0x0000820000007a02 */ /* 0x000fe20000000f00 */
[----:B------:R4:W-:Y:S01]  /*cb10*/  LDGSTS.E.BYPASS.LTC128B.128 [R251+0x6100], [R38.64], !P6 ;  /* 0x0610000026fb7fae */ /* 0x0009e2000f101d48 */
[----:B------:R-:W-:Y:S02]  /*cb20*/  IADD3.X R37, RZ, c[0x0][0x1fc], R2, P0, P1 ;  /* 0x00007f00ff257a10 */ /* 0x000fe400007e2402 */
[----:B------:R-:W-:Y:S03]  /*cb30*/  SHF.L.U32 R3, R0, 0x6, RZ ;  /* 0x0000000600037819 */ /* 0x000fe600000006ff */
[----:B------:R4:W-:Y:S01]  /*cb40*/  LDGSTS.E.BYPASS.LTC128B.128 [R251+0x9100], [R36.64], !P5 ;  /* 0x0910000024fb7fae */ /* 0x0009e2000e901d48 */
[----:B------:R-:W-:Y:S04]  /*cb50*/  IADD3 R2, P1, R172, R3, RZ ;  /* 0x00000003ac027210 */ /* 0x000fe80007f3e0ff */
[----:B--2---:R-:W-:Y:S01]  /*cb60*/  IADD3 R172, P0, R3, R2, RZ ;  /* 0x0000000203ac7210 */ /* 0x004fe20007f1e0ff */
[C---:B---3--:R-:W-:Y:S08]  /*cb70*/  HMMA.16816.F32 R28, R48.reuse, R32, RZ ;  /* 0x00000020301c723c */ /* 0x048ff000000018ff */
[C---:B------:R-:W-:Y:S08]  /*cb80*/  HMMA.16816.F32 R32, R48.reuse, R34, RZ ;  /* 0x000000223020723c */ /* 0x040ff000000018ff */
[C---:B----4-:R-:W-:Y:S08]  /*cb90*/  HMMA.16816.F32 R36, R48.reuse, R40, RZ ;  /* 0x000000283024723c */ /* 0x050ff000000018ff */
[C---:B------:R-:W-:Y:S08]  /*cba0*/  HMMA.16816.F32 R40, R48.reuse, R42, RZ ;  /* 0x0000002a3028723c */ /* 0x040ff000000018ff */
[C---:B------:R-:W-:Y:S07]  /*cbb0*/  HMMA.16816.F32 R44, R48.reuse, R176, RZ ;  /* 0x000000b0302c723c */ /* 0x040fee00000018ff */
[----:B------:R-:W-:Y:S01]  /*cbc0*/  MOV R177, 0x6 ;  /* 0x0000000600b17802 */ /* 0x000fe20000000f00 */
[----:B------:R-:W-:Y:S04]  /*cbd0*/  HMMA.16816.F32 R48, R48, R178, RZ ;  /* 0x000000b23030723c */ /* 0x000fe800000018ff */
[----:B------:R-:W-:Y:S04]  /*cbe0*/  SHF.L.U64.HI R0, R0, R177, c[0x0][0x20c] ;  /* 0x0000830000007619 */ /* 0x000fe800000102b1 */
[C---:B-1----:R-:W-:Y:S05]  /*cbf0*/  HMMA.16816.F32 R4, R188.reuse, R192, R4 ;  /* 0x000000c0bc04723c */ /* 0x042fea0000001804 */
[----:B------:R-:W-:Y:S03]  /*cc00*/  IADD3.X R3, R173, R0, RZ, P1, !PT ;  /* 0x00000000ad037210 */ /* 0x000fe60000ffe4ff */
[C---:B------:R-:W-:Y:S02]  /*cc10*/  HMMA.16816.F32 R8, R188.reuse, R194, R8 ;  /* 0x000000c2bc08723c */ /* 0x040fe40000001808 */
[----:B------:R1:W-:Y:S02]  /*cc20*/  LDGSTS.E.BYPASS.LTC128B.128 [R251+0x1100], [R2.64], !P4 ;  /* 0x0110000002fb7fae */ /* 0x0003e4000e101d48 */
[----:B------:R-:W-:Y:S02]  /*cc30*/  IADD3.X R173, R0, R3, RZ, P0, !PT ;  /* 0x0000000300ad7210 */ /* 0x000fe400007fe4ff */
[C---:B------:R-:W-:Y:S02]  /*cc40*/  ISETP.GT.AND P0, PT, R252.reuse, RZ, PT ;  /* 0x000000fffc00720c */ /* 0x040fe40003f04270 */
[C---:B------:R-:W-:Y:S01]  /*cc50*/  HMMA.16816.F32 R12, R188.reuse, R196, R12 ;  /* 0x000000c4bc0c723c */ /* 0x040fe2000000180c */
[----:B------:R1:W-:Y:S03]  /*cc60*/  LDGSTS.E.BYPASS.LTC128B.128 [R251+0x4100], [R2.64+0x80], !P3 ;  /* 0x0410008002fb7fae */ /* 0x0003e6000d901d48 */
[----:B------:R-:W-:Y:S03]  /*cc70*/  IADD3 R252, R252, -0x1, RZ ;  /* 0xfffffffffcfc7810 */ /* 0x000fe60007ffe0ff */
[----:B------:R1:W-:Y:S01]  /*cc80*/  LDGSTS.E.BYPASS.LTC128B.128 [R251+0x7100], [R2.64+0x100], !P6 ;  /* 0x0710010002fb7fae */ /* 0x0003e2000f101d48 */
[C---:B------:R-:W-:Y:S05]  /*cc90*/  HMMA.16816.F32 R16, R188.reuse, R198, R16 ;  /* 0x000000c6bc10723c */ /* 0x040fea0000001810 */
[----:B------:R1:W-:Y:S03]  /*cca0*/  LDGSTS.E.BYPASS.LTC128B.128 [R251+0xa100], [R2.64+0x180], !P5 ;  /* 0x0a10018002fb7fae */ /* 0x0003e6000e901d48 */
[C---:B------:R-:W-:Y:S03]  /*ccb0*/  HMMA.16816.F32 R20, R188.reuse, R200, R20 ;  /* 0x000000c8bc14723c */ /* 0x040fe60000001814 */
[----:B------:R2:W-:Y:S05]  /*ccc0*/  LDGSTS.E.BYPASS.LTC128B.128 [R251+0x2100], [R172.64], !P4 ;  /* 0x02100000acfb7fae */ /* 0x0005ea000e101d48 */
[C---:B------:R-:W-:Y:S01]  /*ccd0*/  HMMA.16816.F32 R24, R188.reuse, R202, R24 ;  /* 0x000000cabc18723c */ /* 0x040fe20000001818 */
[----:B------:R2:W-:Y:S06]  /*cce0*/  LDGSTS.E.BYPASS.LTC128B.128 [R251+0x5100], [R172.64+0x80], !P3 ;  /* 0x05100080acfb7fae */ /* 0x0005ec000d901d48 */
[----:B------:R2:W-:Y:S01]  /*ccf0*/  LDGSTS.E.BYPASS.LTC128B.128 [R251+0x8100], [R172.64+0x100], !P6 ;  /* 0x08100100acfb7fae */ /* 0x0005e2000f101d48 */
[C---:B------:R-:W-:Y:S05]  /*cd00*/  HMMA.16816.F32 R28, R188.reuse, R204, R28 ;  /* 0x000000ccbc1c723c */ /* 0x040fea000000181c */
[----:B------:R2:W-:Y:S03]  /*cd10*/  LDGSTS.E.BYPASS.LTC128B.128 [R251+0xb100], [R172.64+0x180], !P5 ;  /* 0x0b100180acfb7fae */ /* 0x0005e6000e901d48 */
[C---:B------:R-:W-:Y:S03]  /*cd20*/  HMMA.16816.F32 R32, R188.reuse, R206, R32 ;  /* 0x000000cebc20723c */ /* 0x040fe60000001820 */
[----:B------:R-:W-:Y:S05]  /*cd30*/  LDSM.16.M88.4 R176, [R226] ;  /* 0x00000000e2b0783b */ /* 0x000fea0000000200 */
[C---:B------:R-:W-:Y:S01]  /*cd40*/  HMMA.16816.F32 R36, R188.reuse, R208, R36 ;  /* 0x000000d0bc24723c */ /* 0x040fe20000001824 */
[----:B------:R-:W3:Y:S06]  /*cd50*/  LDSM.16.M88.4 R192, [R222] ;  /* 0x00000000dec0783b */ /* 0x000eec0000000200 */
[----:B------:R-:W0:Y:S01]  /*cd60*/  LDGDEPBAR ;  /* 0x00000000000079af */ /* 0x000e220000000000 */
[C---:B------:R-:W-:Y:S05]  /*cd70*/  HMMA.16816.F32 R40, R188.reuse, R210, R40 ;  /* 0x000000d2bc28723c */ /* 0x040fea0000001828 */
[----:B------:R-:W4:Y:S03]  /*cd80*/  LDSM.16.M88.4 R196, [R222+0x800] ;  /* 0x00080000dec4783b */ /* 0x000f260000000200 */
[C---:B------:R-:W-:Y:S03]  /*cd90*/  HMMA.16816.F32 R44, R188.reuse, R212, R44 ;  /* 0x000000d4bc2c723c */ /* 0x040fe6000000182c */
[----:B------:R-:W1:Y:S05]  /*cda0*/  LDSM.16.M88.4 R200, [R222+0x1000] ;  /* 0x00100000dec8783b */ /* 0x000e6a0000000200 */
[----:B------:R-:W-:Y:S01]  /*cdb0*/  HMMA.16816.F32 R48, R188, R214, R48 ;  /* 0x000000d6bc30723c */ /* 0x000fe20000001830 */
[----:B------:R-:W2:Y:S06]  /*cdc0*/  LDL R215, [R1+0x18] ;  /* 0x0000180001d77983 */ /* 0x000eac0000100800 */
[----:B------:R-:W1:Y:S06]  /*cdd0*/  LDSM.16.M88.4 R204, [R222+0x1800] ;  /* 0x00180000decc783b */ /* 0x000e6c0000000200 */
[----:B------:R-:W1:Y:S01]  /*cde0*/  LDSM.16.M88.4 R188, [R222+0x2000] ;  /* 0x00200000debc783b */ /* 0x000e620000000200 */
[C---:B---3--:R-:W-:Y:S05]  /*cdf0*/  HMMA.16816.F32 R4, R176.reuse, R192, R4 ;  /* 0x000000c0b004723c */ /* 0x048fea0000001804 */
[----:B------:R-:W3:Y:S03]  /*ce00*/  LDSM.16.M88.4 R208, [R222+0x2800] ;  /* 0x00280000ded0783b */ /* 0x000ee60000000200 */
[C---:B------:R-:W-:Y:S03]  /*ce10*/  HMMA.16816.F32 R8, R176.reuse, R194, R8 ;  /* 0x000000c2b008723c */ /* 0x040fe60000001808 */
[----:B------:R-:W-:Y:S06]  /*ce20*/  LDSM.16.M88.4 R192, [R219] ;  /* 0x00000000dbc0783b */ /* 0x000fec0000000200 */
[----:B------:R-:W2:Y:S01]  /*ce30*/  LDL.64 R212, [R1+0x20] ;  /* 0x0000200001d47983 */ /* 0x000ea20000100a00 */
[C---:B----4-:R-:W-:Y:S08]  /*ce40*/  HMMA.16816.F32 R12, R176.reuse, R196, R12 ;  /* 0x000000c4b00c723c */ /* 0x050ff0000000180c */
[C---:B------:R-:W-:Y:S01]  /*ce50*/  HMMA.16816.F32 R16, R176.reuse, R198, R16 ;  /* 0x000000c6b010723c */ /* 0x040fe20000001810 */
[----:B------:R-:W-:Y:S07]  /*ce60*/  LDSM.16.M88.4 R196, [R219+0x800] ;  /* 0x00080000dbc4783b */ /* 0x000fee0000000200 */
        /* <DEDUP_REMOVED lines=9> */
[C---:B---3--:R-:W-:Y:S08]  /*cf00*/  HMMA.16816.F32 R44, R176.reuse, R208, R44 ;  /* 0x000000d0b02c723c */ /* 0x048ff0000000182c */
[----:B------:R-:W-:Y:S01]  /*cf10*/  HMMA.16816.F32 R48, R176, R210, R48 ;  /* 0x000000d2b030723c */ /* 0x000fe20000001830 */
[----:B------:R-:W3:Y:S06]  /*cf20*/  LDSM.16.M88.4 R176, [R219+0x2000] ;  /* 0x00200000dbb0783b */ /* 0x000eec0000000200 */
        /* <DEDUP_REMOVED lines=13> */
[C---:B---3--:R-:W-:Y:S08]  /*d000*/  HMMA.16816.F32 R36, R188.reuse, R176, R36 ;  /* 0x000000b0bc24723c */ /* 0x048ff00000001824 */
[C---:B------:R-:W-:Y:S01]  /*d010*/  HMMA.16816.F32 R40, R188.reuse, R178, R40 ;  /* 0x000000b2bc28723c */ /* 0x040fe20000001828 */
[----:B------:R-:W1:Y:S07]  /*d020*/  LDSM.16.M88.4 R176, [R223+0x4000] ;  /* 0x00400000dfb0783b */ /* 0x000e6e0000000200 */
[C---:B----4-:R-:W-:Y:S08]  /*d030*/  HMMA.16816.F32 R44, R188.reuse, R208, R44 ;  /* 0x000000d0bc2c723c */ /* 0x050ff0000000182c */
[----:B------:R-:W-:Y:S01]  /*d040*/  HMMA.16816.F32 R48, R188, R210, R48 ;  /* 0x000000d2bc30723c */ /* 0x000fe20000001830 */
[----:B------:R-:W3:Y:S06]  /*d050*/  LDSM.16.M88.4 R188, [R216+0x5000] ;  /* 0x00500000d8bc783b */ /* 0x000eec0000000200 */
        /* <DEDUP_REMOVED lines=13> */
[C---:B---3--:R-:W-:Y:S08]  /*d130*/  HMMA.16816.F32 R36, R176.reuse, R188, R36 ;  /* 0x000000bcb024723c */ /* 0x048ff00000001824 */
[C---:B------:R-:W-:Y:S01]  /*d140*/  HMMA.16816.F32 R40, R176.reuse, R190, R40 ;  /* 0x000000beb028723c */ /* 0x040fe20000001828 */
[----:B------:R-:W1:Y:S07]  /*d150*/  LDSM.16.M88.4 R188, [R224+0x4000] ;  /* 0x00400000e0bc783b */ /* 0x000e6e0000000200 */
[C---:B----4-:R-:W-:Y:S08]  /*d160*/  HMMA.16816.F32 R44, R176.reuse, R208, R44 ;  /* 0x000000d0b02c723c */ /* 0x050ff0000000182c */
[----:B------:R-:W-:Y:S01]  /*d170*/  HMMA.16816.F32 R48, R176, R210, R48 ;  /* 0x000000d2b030723c */ /* 0x000fe20000001830 */
[----:B------:R-:W3:Y:S03]  /*d180*/  LDSM.16.M88.4 R176, [R241] ;  /* 0x00000000f1b0783b */ /* 0x000ee60000000200 */
[----:B--2---:R-:W-:Y:S03]  /*d190*/  MOV R213, 0x6 ;  /* 0x0000000600d57802 */ /* 0x004fe60000000f00 */
[----:B------:R-:W2:Y:S01]  /*d1a0*/  LDSM.16.M88.4 R208, [R240] ;  /* 0x00000000f0d0783b */ /* 0x000ea20000000200 */
[C---:B-1----:R-:W-:Y:S08]  /*d1b0*/  HMMA.16816.F32 R4, R188.reuse, R192, R4 ;  /* 0x000000c0bc04723c */ /* 0x042ff00000001804 */
[C---:B------:R-:W-:Y:S01]  /*d1c0*/  HMMA.16816.F32 R8, R188.reuse, R194, R8 ;  /* 0x000000c2bc08723c */ /* 0x040fe20000001808 */
[----:B------:R-:W-:Y:S07]  /*d1d0*/  LDSM.16.M88.4 R192, [R226+0x4000] ;  /* 0x00400000e2c0783b */ /* 0x000fee0000000200 */
[C---:B------:R-:W-:Y:S08]  /*d1e0*/  HMMA.16816.F32 R12, R188.reuse, R196, R12 ;  /* 0x000000c4bc0c723c */ /* 0x040ff0000000180c */
[C---:B------:R-:W-:Y:S01]  /*d1f0*/  HMMA.16816.F32 R16, R188.reuse, R198, R16 ;  /* 0x000000c6bc10723c */ /* 0x040fe20000001810 */
[----:B------:R-:W1:Y:S07]  /*d200*/  LDSM.16.M88.4 R196, [R222+0x3000] ;  /* 0x00300000dec4783b */ /* 0x000e6e0000000200 */
[C---:B------:R-:W-:Y:S08]  /*d210*/  HMMA.16816.F32 R20, R188.reuse, R200, R20 ;  /* 0x000000c8bc14723c */ /* 0x040ff00000001814 */
[C---:B------:R-:W-:Y:S01]  /*d220*/  HMMA.16816.F32 R24, R188.reuse, R202, R24 ;  /* 0x000000cabc18723c */ /* 0x040fe20000001818 */
[----:B------:R-:W4:Y:S07]  /*d230*/  LDSM.16.M88.4 R200, [R222+0x3800] ;  /* 0x00380000dec8783b */ /* 0x000f2e0000000200 */
[C---:B------:R-:W-:Y:S08]  /*d240*/  HMMA.16816.F32 R28, R188.reuse, R204, R28 ;  /* 0x000000ccbc1c723c */ /* 0x040ff0000000181c */
[C---:B------:R-:W-:Y:S01]  /*d250*/  HMMA.16816.F32 R32, R188.reuse, R206, R32 ;  /* 0x000000cebc20723c */ /* 0x040fe20000001820 */
[----:B------:R-:W4:Y:S07]  /*d260*/  LDSM.16.M88.4 R204, [R222+0x4000] ;  /* 0x00400000decc783b */ /* 0x000f2e0000000200 */
[C---:B---3--:R-:W-:Y:S08]  /*d270*/  HMMA.16816.F32 R36, R188.reuse, R176, R36 ;  /* 0x000000b0bc24723c */ /* 0x048ff00000001824 */
[C---:B------:R-:W-:Y:S01]  /*d280*/  HMMA.16816.F32 R40, R188.reuse, R178, R40 ;  /* 0x000000b2bc28723c */ /* 0x040fe20000001828 */
[----:B------:R-:W3:Y:S07]  /*d290*/  LDSM.16.M88.4 R176, [R222+0x4800] ;  /* 0x00480000deb0783b */ /* 0x000eee0000000200 */
[C---:B--2---:R-:W-:Y:S08]  /*d2a0*/  HMMA.16816.F32 R44, R188.reuse, R208, R44 ;  /* 0x000000d0bc2c723c */ /* 0x044ff0000000182c */
[----:B------:R-:W-:Y:S01]  /*d2b0*/  HMMA.16816.F32 R48, R188, R210, R48 ;  /* 0x000000d2bc30723c */ /* 0x000fe20000001830 */
[----:B------:R-:W2:Y:S06]  /*d2c0*/  LDSM.16.M88.4 R188, [R222+0x5000] ;  /* 0x00500000debc783b */ /* 0x000eac0000000200 */
[----:B------:R-:W2:Y:S01]  /*d2d0*/  LDSM.16.M88.4 R208, [R222+0x5800] ;  /* 0x00580000ded0783b */ /* 0x000ea20000000200 */
[C---:B-1----:R-:W-:Y:S08]  /*d2e0*/  HMMA.16816.F32 R4, R192.reuse, R196, R4 ;  /* 0x000000c4c004723c */ /* 0x042ff00000001804 */
[C---:B------:R-:W-:Y:S01]  /*d2f0*/  HMMA.16816.F32 R8, R192.reuse, R198, R8 ;  /* 0x000000c6c008723c */ /* 0x040fe20000001808 */
[----:B------:R-:W-:Y:S07]  /*d300*/  LDSM.16.M88.4 R196, [R225+0x4000] ;  /* 0x00400000e1c4783b */ /* 0x000fee0000000200 */
[C---:B----4-:R-:W-:Y:S08]  /*d310*/  HMMA.16816.F32 R12, R192.reuse, R200, R12 ;  /* 0x000000c8c00c723c */ /* 0x050ff0000000180c */
[C---:B------:R-:W-:Y:S01]  /*d320*/  HMMA.16816.F32 R16, R192.reuse, R202, R16 ;  /* 0x000000cac010723c */ /* 0x040fe20000001810 */
[----:B------:R-:W1:Y:S07]  /*d330*/  LDSM.16.M88.4 R200, [R219+0x3000] ;  /* 0x00300000dbc8783b */ /* 0x000e6e0000000200 */
[C---:B------:R-:W-:Y:S08]  /*d340*/  HMMA.16816.F32 R20, R192.reuse, R204, R20 ;  /* 0x000000ccc014723c */ /* 0x040ff00000001814 */
[C---:B------:R-:W-:Y:S01]  /*d350*/  HMMA.16816.F32 R24, R192.reuse, R206, R24 ;  /* 0x000000cec018723c */ /* 0x040fe20000001818 */
[----:B------:R-:W4:Y:S07]  /*d360*/  LDSM.16.M88.4 R204, [R219+0x3800] ;  /* 0x00380000dbcc783b */ /* 0x000f2e0000000200 */
[C---:B---3--:R-:W-:Y:S08]  /*d370*/  HMMA.16816.F32 R28, R192.reuse, R176, R28 ;  /* 0x000000b0c01c723c */ /* 0x048ff0000000181c */
[C---:B------:R-:W-:Y:S01]  /*d380*/  HMMA.16816.F32 R32, R192.reuse, R178, R32 ;  /* 0x000000b2c020723c */ /* 0x040fe20000001820 */
[----:B------:R-:W3:Y:S07]  /*d390*/  LDSM.16.M88.4 R176, [R219+0x4000] ;  /* 0x00400000dbb0783b */ /* 0x000eee0000000200 */
[C---:B--2---:R-:W-:Y:S08]  /*d3a0*/  HMMA.16816.F32 R36, R192.reuse, R188, R36 ;  /* 0x000000bcc024723c */ /* 0x044ff00000001824 */
[C---:B------:R-:W-:Y:S01]  /*d3b0*/  HMMA.16816.F32 R40, R192.reuse, R190, R40 ;  /* 0x000000bec028723c */ /* 0x040fe20000001828 */
[----:B------:R-:W2:Y:S07]  /*d3c0*/  LDSM.16.M88.4 R188, [R219+0x4800] ;  /* 0x00480000dbbc783b */ /* 0x000eae0000000200 */
[C---:B------:R-:W-:Y:S08]  /*d3d0*/  HMMA.16816.F32 R44, R192.reuse, R208, R44 ;  /* 0x000000d0c02c723c */ /* 0x040ff0000000182c */
[----:B------:R-:W-:Y:S01]  /*d3e0*/  HMMA.16816.F32 R48, R192, R210, R48 ;  /* 0x000000d2c030723c */ /* 0x000fe20000001830 */
[----:B------:R-:W2:Y:S06]  /*d3f0*/  LDSM.16.M88.4 R192, [R219+0x5000] ;  /* 0x00500000dbc0783b */ /* 0x000eac0000000200 */
[----:B------:R-:W-:Y:S01]  /*d400*/  LDSM.16.M88.4 R208, [R216+0x6800] ;  /* 0x00680000d8d0783b */ /* 0x000fe20000000200 */
[C---:B-1----:R-:W-:Y:S08]  /*d410*/  HMMA.16816.F32 R4, R196.reuse, R200, R4 ;  /* 0x000000c8c404723c */ /* 0x042ff00000001804 */
[C---:B------:R-:W-:Y:S01]  /*d420*/  HMMA.16816.F32 R8, R196.reuse, R202, R8 ;  /* 0x000000cac408723c */ /* 0x040fe20000001808 */
[----:B------:R-:W1:Y:S07]  /*d430*/  LDSM.16.M88.4 R200, [R219+0x5800] ;  /* 0x00580000dbc8783b */ /* 0x000e6e0000000200 */
[C---:B----4-:R-:W-:Y:S08]  /*d440*/  HMMA.16816.F32 R12, R196.reuse, R204, R12 ;  /* 0x000000ccc40c723c */ /* 0x050ff0000000180c */
[C---:B------:R-:W-:Y:S01]  /*d450*/  HMMA.16816.F32 R16, R196.reuse, R206, R16 ;  /* 0x000000cec410723c */ /* 0x040fe20000001810 */
[----:B------:R-:W-:Y:S07]  /*d460*/  LDSM.16.M88.4 R204, [R216+0x6000] ;  /* 0x00600000d8cc783b */ /* 0x000fee0000000200 */
[C---:B---3--:R-:W-:Y:S08]  /*d470*/  HMMA.16816.F32 R20, R196.reuse, R176, R20 ;  /* 0x000000b0c414723c */ /* 0x048ff00000001814 */
[C---:B------:R-:W-:Y:S01]  /*d480*/  HMMA.16816.F32 R24, R196.reuse, R178, R24 ;  /* 0x000000b2c418723c */ /* 0x040fe20000001818 */
[----:B------:R-:W3:Y:S07]  /*d490*/  LDSM.16.M88.4 R176, [R223+0x8000] ;  /* 0x00800000dfb0783b */ /* 0x000eee0000000200 */
[C---:B--2---:R-:W-:Y:S08]  /*d4a0*/  HMMA.16816.F32 R28, R196.reuse, R188, R28 ;  /* 0x000000bcc41c723c */ /* 0x044ff0000000181c */
[C---:B------:R-:W-:Y:S01]  /*d4b0*/  HMMA.16816.F32 R32, R196.reuse, R190, R32 ;  /* 0x000000bec420723c */ /* 0x040fe20000001820 */
[----:B------:R-:W2:Y:S07]  /*d4c0*/  LDSM.16.M88.4 R188, [R216+0x7000] ;  /* 0x00700000d8bc783b */ /* 0x000eae0000000200 */
[C---:B------:R-:W-:Y:S08]  /*d4d0*/  HMMA.16816.F32 R36, R196.reuse, R192, R36 ;  /* 0x000000c0c424723c */ /* 0x040ff00000001824 */
[C---:B------:R-:W-:Y:S01]  /*d4e0*/  HMMA.16816.F32 R40, R196.reuse, R194, R40 ;  /* 0x000000c2c428723c */ /* 0x040fe20000001828 */
[----:B------:R-:W4:Y:S07]  /*d4f0*/  LDSM.16.M88.4 R192, [R216+0x7800] ;  /* 0x00780000d8c0783b */ /* 0x000f2e0000000200 */
[C---:B-1----:R-:W-:Y:S08]  /*d500*/  HMMA.16816.F32 R44, R196.reuse, R200, R44 ;  /* 0x000000c8c42c723c */ /* 0x042ff0000000182c */
[----:B------:R-:W-:Y:S01]  /*d510*/  HMMA.16816.F32 R48, R196, R202, R48 ;  /* 0x000000cac430723c */ /* 0x000fe20000001830 */
[----:B------:R-:W1:Y:S06]  /*d520*/  LDSM.16.M88.4 R196, [R216+0x8000] ;  /* 0x00800000d8c4783b */ /* 0x000e6c0000000200 */
[----:B------:R-:W1:Y:S01]  /*d530*/  LDSM.16.M88.4 R200, [R216+0x8800] ;  /* 0x00880000d8c8783b */ /* 0x000e620000000200 */
[C---:B---3--:R-:W-:Y:S08]  /*d540*/  HMMA.16816.F32 R4, R176.reuse, R204, R4 ;  /* 0x000000ccb004723c */ /* 0x048ff00000001804 */
[C---:B------:R-:W-:Y:S01]  /*d550*/  HMMA.16816.F32 R8, R176.reuse, R206, R8 ;  /* 0x000000ceb008723c */ /* 0x040fe20000001808 */
[----:B------:R-:W-:Y:S07]  /*d560*/  LDSM.16.M88.4 R204, [R239] ;  /* 0x00000000efcc783b */ /* 0x000fee0000000200 */
[C---:B------:R-:W-:Y:S08]  /*d570*/  HMMA.16816.F32 R12, R176.reuse, R208, R12 ;  /* 0x000000d0b00c723c */ /* 0x040ff0000000180c */
[C---:B------:R-:W-:Y:S01]  /*d580*/  HMMA.16816.F32 R16, R176.reuse, R210, R16 ;  /* 0x000000d2b010723c */ /* 0x040fe20000001810 */
[----:B------:R-:W-:Y:S07]  /*d590*/  LDSM.16.M88.4 R208, [R238] ;  /* 0x00000000eed0783b */ /* 0x000fee0000000200 */
[C---:B--2---:R-:W-:Y:S08]  /*d5a0*/  HMMA.16816.F32 R20, R176.reuse, R188, R20 ;  /* 0x000000bcb014723c */ /* 0x044ff00000001814 */
[C---:B------:R-:W-:Y:S01]  /*d5b0*/  HMMA.16816.F32 R24, R176.reuse, R190, R24 ;  /* 0x000000beb018723c */ /* 0x040fe20000001818 */
[----:B------:R-:W2:Y:S07]  /*d5c0*/  LDSM.16.M88.4 R188, [R224+0x8000] ;  /* 0x00800000e0bc783b */ /* 0x000eae0000000200 */
[C---:B----4-:R-:W-:Y:S08]  /*d5d0*/  HMMA.16816.F32 R28, R176.reuse, R192, R28 ;  /* 0x000000c0b01c723c */ /* 0x050ff0000000181c */
[C---:B------:R-:W-:Y:S01]  /*d5e0*/  HMMA.16816.F32 R32, R176.reuse, R194, R32 ;  /* 0x000000c2b020723c */ /* 0x040fe20000001820 */
[----:B------:R-:W3:Y:S07]  /*d5f0*/  LDSM.16.M88.4 R192, [R237] ;  /* 0x00000000edc0783b */ /* 0x000eee0000000200 */
[C---:B-1----:R-:W-:Y:S08]  /*d600*/  HMMA.16816.F32 R36, R176.reuse, R196, R36 ;  /* 0x000000c4b024723c */ /* 0x042ff00000001824 */
[C---:B------:R-:W-:Y:S01]  /*d610*/  HMMA.16816.F32 R40, R176.reuse, R198, R40 ;  /* 0x000000c6b028723c */ /* 0x040fe20000001828 */
[----:B------:R-:W1:Y:S07]  /*d620*/  LDSM.16.M88.4 R196, [R236] ;  /* 0x00000000ecc4783b */ /* 0x000e6e0000000200 */
[C---:B------:R-:W-:Y:S08]  /*d630*/  HMMA.16816.F32 R44, R176.reuse, R200, R44 ;  /* 0x000000c8b02c723c */ /* 0x040ff0000000182c */
[----:B------:R-:W-:Y:S01]  /*d640*/  HMMA.16816.F32 R48, R176, R202, R48 ;  /* 0x000000cab030723c */ /* 0x000fe20000001830 */
[----:B------:R-:W4:Y:S06]  /*d650*/  LDSM.16.M88.4 R176, [R235] ;  /* 0x00000000ebb0783b */ /* 0x000f2c0000000200 */
[----:B------:R-:W1:Y:S01]  /*d660*/  LDSM.16.M88.4 R200, [R234] ;  /* 0x00000000eac8783b */ /* 0x000e620000000200 */
        /* <DEDUP_REMOVED lines=17> */
[----:B------:R-:W4:Y:S06]  /*d780*/  LDSM.16.M88.4 R188, [R222+0x8000] ;  /* 0x00800000debc783b */ /* 0x000f2c0000000200 */
[----:B------:R-:W-:Y:S01]  /*d790*/  LDSM.16.M88.4 R200, [R225+0x8000] ;  /* 0x00800000e1c8783b */ /* 0x000fe20000000200 */
[C---:B--2---:R-:W-:Y:S08]  /*d7a0*/  HMMA.16816.F32 R4, R204.reuse, R208, R4 ;  /* 0x000000d0cc04723c */ /* 0x044ff00000001804 */
[C---:B------:R-:W-:Y:S01]  /*d7b0*/  HMMA.16816.F32 R8, R204.reuse, R210, R8 ;  /* 0x000000d2cc08723c */ /* 0x040fe20000001808 */
[----:B------:R-:W-:Y:S07]  /*d7c0*/  LDSM.16.M88.4 R208, [R219+0x6000] ;  /* 0x00600000dbd0783b */ /* 0x000fee0000000200 */
[C---:B---3--:R-:W-:Y:S08]  /*d7d0*/  HMMA.16816.F32 R12, R204.reuse, R192, R12 ;  /* 0x000000c0cc0c723c */ /* 0x048ff0000000180c */
[C---:B------:R-:W-:Y:S01]  /*d7e0*/  HMMA.16816.F32 R16, R204.reuse, R194, R16 ;  /* 0x000000c2cc10723c */ /* 0x040fe20000001810 */
[----:B------:R-:W2:Y:S07]  /*d7f0*/  LDSM.16.M88.4 R192, [R222+0x8800] ;  /* 0x00880000dec0783b */ /* 0x000eae0000000200 */
[C---:B-1----:R-:W-:Y:S08]  /*d800*/  HMMA.16816.F32 R20, R204.reuse, R196, R20 ;  /* 0x000000c4cc14723c */ /* 0x042ff00000001814 */
[C---:B------:R-:W-:Y:S01]  /*d810*/  HMMA.16816.F32 R24, R204.reuse, R198, R24 ;  /* 0x000000c6cc18723c */ /* 0x040fe20000001818 */
[----:B------:R-:W1:Y:S07]  /*d820*/  LDSM.16.M88.4 R196, [R219+0x6800] ;  /* 0x00680000dbc4783b */ /* 0x000e6e0000000200 */
[C---:B----4-:R-:W-:Y:S08]  /*d830*/  HMMA.16816.F32 R28, R204.reuse, R176, R28 ;  /* 0x000000b0cc1c723c */ /* 0x050ff0000000181c */
[C---:B------:R-:W-:Y:S01]  /*d840*/  HMMA.16816.F32 R32, R204.reuse, R178, R32 ;  /* 0x000000b2cc20723c */ /* 0x040fe20000001820 */
[----:B------:R-:W3:Y:S07]  /*d850*/  LDSM.16.M88.4 R176, [R219+0x7000] ;  /* 0x00700000dbb0783b */ /* 0x000eee0000000200 */
[C---:B------:R-:W-:Y:S08]  /*d860*/  HMMA.16816.F32 R36, R204.reuse, R188, R36 ;  /* 0x000000bccc24723c */ /* 0x040ff00000001824 */
[C---:B------:R-:W-:Y:S01]  /*d870*/  HMMA.16816.F32 R40, R204.reuse, R190, R40 ;  /* 0x000000becc28723c */ /* 0x040fe20000001828 */
[----:B------:R-:W4:Y:S07]  /*d880*/  LDSM.16.M88.4 R188, [R219+0x7800] ;  /* 0x00780000dbbc783b */ /* 0x000f2e0000000200 */
[C---:B--2---:R-:W-:Y:S08]  /*d890*/  HMMA.16816.F32 R44, R204.reuse, R192, R44 ;  /* 0x000000c0cc2c723c */ /* 0x044ff0000000182c */
[----:B------:R-:W-:Y:S01]  /*d8a0*/  HMMA.16816.F32 R48, R204, R194, R48 ;  /* 0x000000c2cc30723c */ /* 0x000fe20000001830 */
[----:B------:R-:W2:Y:S06]  /*d8b0*/  LDSM.16.M88.4 R192, [R219+0x8000] ;  /* 0x00800000dbc0783b */ /* 0x000eac0000000200 */
[----:B------:R-:W-:Y:S01]  /*d8c0*/  LDSM.16.M88.4 R204, [R223+0xc000] ;  /* 0x00c00000dfcc783b */ /* 0x000fe20000000200 */
[C---:B------:R-:W-:Y:S08]  /*d8d0*/  HMMA.16816.F32 R4, R200.reuse, R208, R4 ;  /* 0x000000d0c804723c */ /* 0x040ff00000001804 */
[C---:B------:R-:W-:Y:S01]  /*d8e0*/  HMMA.16816.F32 R8, R200.reuse, R210, R8 ;  /* 0x000000d2c808723c */ /* 0x040fe20000001808 */
[----:B------:R-:W-:Y:S07]  /*d8f0*/  LDSM.16.M88.4 R208, [R216+0x9000] ;  /* 0x00900000d8d0783b */ /* 0x000fee0000000200 */
        /* <DEDUP_REMOVED lines=9> */
[C---:B--2---:R-:W-:Y:S08]  /*d990*/  HMMA.16816.F32 R36, R200.reuse, R192, R36 ;  /* 0x000000c0c824723c */ /* 0x044ff00000001824 */
[C---:B------:R-:W-:Y:S01]  /*d9a0*/  HMMA.16816.F32 R40, R200.reuse, R194, R40 ;  /* 0x000000c2c828723c */ /* 0x040fe20000001828 */
[----:B------:R-:W2:Y:S07]  /*d9b0*/  LDSM.16.M88.4 R192, [R216+0xa800] ;  /* 0x00a80000d8c0783b */ /* 0x000eae0000000200 */
[C---:B-1----:R-:W-:Y:S08]  /*d9c0*/  HMMA.16816.F32 R44, R200.reuse, R196, R44 ;  /* 0x000000c4c82c723c */ /* 0x042ff0000000182c */
[----:B------:R-:W-:Y:S01]  /*d9d0*/  HMMA.16816.F32 R48, R200, R198, R48 ;  /* 0x000000c6c830723c */ /* 0x000fe20000001830 */
[----:B------:R-:W1:Y:S06]  /*d9e0*/  LDSM.16.M88.4 R196, [R216+0xb000] ;  /* 0x00b00000d8c4783b */ /* 0x000e6c0000000200 */
[----:B------:R-:W-:Y:S01]  /*d9f0*/  LDSM.16.M88.4 R200, [R224+0xc000] ;  /* 0x00c00000e0c8783b */ /* 0x000fe20000000200 */
[C---:B------:R-:W-:Y:S08]  /*da00*/  HMMA.16816.F32 R4, R204.reuse, R208, R4 ;  /* 0x000000d0cc04723c */ /* 0x040ff00000001804 */
[C---:B------:R-:W-:Y:S01]  /*da10*/  HMMA.16816.F32 R8, R204.reuse, R210, R8 ;  /* 0x000000d2cc08723c */ /* 0x040fe20000001808 */
[----:B------:R-:W-:Y:S07]  /*da20*/  LDSM.16.M88.4 R208, [R233] ;  /* 0x00000000e9d0783b */ /* 0x000fee0000000200 */
[C---:B---3--:R-:W-:Y:S08]  /*da30*/  HMMA.16816.F32 R12, R204.reuse, R176, R12 ;  /* 0x000000b0cc0c723c */ /* 0x048ff0000000180c */
[C---:B------:R-:W-:Y:S01]  /*da40*/  HMMA.16816.F32 R16, R204.reuse, R178, R16 ;  /* 0x000000b2cc10723c */ /* 0x040fe20000001810 */
[----:B------:R-:W3:Y:S07]  /*da50*/  LDSM.16.M88.4 R176, [R216+0xb800] ;  /* 0x00b80000d8b0783b */ /* 0x000eee0000000200 */
[C---:B----4-:R-:W-:Y:S08]  /*da60*/  HMMA.16816.F32 R20, R204.reuse, R188, R20 ;  /* 0x000000bccc14723c */ /* 0x050ff00000001814 */
[C---:B------:R-:W-:Y:S01]  /*da70*/  HMMA.16816.F32 R24, R204.reuse, R190, R24 ;  /* 0x000000becc18723c */ /* 0x040fe20000001818 */
[----:B------:R-:W4:Y:S07]  /*da80*/  LDSM.16.M88.4 R188, [R232] ;  /* 0x00000000e8bc783b */ /* 0x000f2e0000000200 */
[C---:B--2---:R-:W-:Y:S08]  /*da90*/  HMMA.16816.F32 R28, R204.reuse, R192, R28 ;  /* 0x000000c0cc1c723c */ /* 0x044ff0000000181c */
[C---:B------:R-:W-:Y:S01]  /*daa0*/  HMMA.16816.F32 R32, R204.reuse, R194, R32 ;  /* 0x000000c2cc20723c */ /* 0x040fe20000001820 */
[----:B------:R-:W2:Y:S07]  /*dab0*/  LDSM.16.M88.4 R192, [R231] ;  /* 0x00000000e7c0783b */ /* 0x000eae0000000200 */
[C---:B-1----:R-:W-:Y:S08]  /*dac0*/  HMMA.16816.F32 R36, R204.reuse, R196, R36 ;  /* 0x000000c4cc24723c */ /* 0x042ff00000001824 */
[C---:B------:R-:W-:Y:S01]  /*dad0*/  HMMA.16816.F32 R40, R204.reuse, R198, R40 ;  /* 0x000000c6cc28723c */ /* 0x040fe20000001828 */
[----:B------:R-:W-:Y:S07]  /*dae0*/  LDSM.16.M88.4 R196, [R229] ;  /* 0x00000000e5c4783b */ /* 0x000fee0000000200 */
[C---:B---3--:R-:W-:Y:S08]  /*daf0*/  HMMA.16816.F32 R44, R204.reuse, R176, R44 ;  /* 0x000000b0cc2c723c */ /* 0x048ff0000000182c */
[----:B------:R-:W-:Y:S01]  /*db00*/  HMMA.16816.F32 R48, R204, R178, R48 ;  /* 0x000000b2cc30723c */ /* 0x000fe20000001830 */
[----:B------:R-:W1:Y:S06]  /*db10*/  LDSM.16.M88.4 R176, [R230] ;  /* 0x00000000e6b0783b */ /* 0x000e6c0000000200 */
[----:B------:R-:W-:Y:S01]  /*db20*/  LDSM.16.M88.4 R204, [R226+0xc000] ;  /* 0x00c00000e2cc783b */ /* 0x000fe20000000200 */
[C---:B------:R-:W-:Y:S08]  /*db30*/  HMMA.16816.F32 R4, R200.reuse, R208, R4 ;  /* 0x000000d0c804723c */ /* 0x040ff00000001804 */
[C---:B------:R-:W-:Y:S01]  /*db40*/  HMMA.16816.F32 R8, R200.reuse, R210, R8 ;  /* 0x000000d2c808723c */ /* 0x040fe20000001808 */
[----:B------:R-:W-:Y:S07]  /*db50*/  LDSM.16.M88.4 R208, [R222+0x9000] ;  /* 0x00900000ded0783b */ /* 0x000fee0000000200 */
[C---:B----4-:R-:W-:Y:S08]  /*db60*/  HMMA.16816.F32 R12, R200.reuse, R188, R12 ;  /* 0x000000bcc80c723c */ /* 0x050ff0000000180c */
[C---:B------:R-:W-:Y:S01]  /*db70*/  HMMA.16816.F32 R16, R200.reuse, R190, R16 ;  /* 0x000000bec810723c */ /* 0x040fe20000001810 */
[----:B------:R-:W3:Y:S07]  /*db80*/  LDSM.16.M88.4 R188, [R228] ;  /* 0x00000000e4bc783b */ /* 0x000eee0000000200 */
[C---:B--2---:R-:W-:Y:S08]  /*db90*/  HMMA.16816.F32 R20, R200.reuse, R192, R20 ;  /* 0x000000c0c814723c */ /* 0x044ff00000001814 */
[C---:B------:R-:W-:Y:S01]  /*dba0*/  HMMA.16816.F32 R24, R200.reuse, R194, R24 ;  /* 0x000000c2c818723c */ /* 0x040fe20000001818 */
[----:B------:R-:W2:Y:S07]  /*dbb0*/  LDSM.16.M88.4 R192, [R222+0x9800] ;  /* 0x00980000dec0783b */ /* 0x000eae0000000200 */
[C---:B-1----:R-:W-:Y:S08]  /*dbc0*/  HMMA.16816.F32 R28, R200.reuse, R176, R28 ;  /* 0x000000b0c81c723c */ /* 0x042ff0000000181c */
[C---:B------:R-:W-:Y:S01]  /*dbd0*/  HMMA.16816.F32 R32, R200.reuse, R178, R32 ;  /* 0x000000b2c820723c */ /* 0x040fe20000001820 */
[----:B------:R-:W1:Y:S07]  /*dbe0*/  LDSM.16.M88.4 R176, [R222+0xa000] ;  /* 0x00a00000deb0783b */ /* 0x000e6e0000000200 */
[C---:B------:R-:W-:Y:S08]  /*dbf0*/  HMMA.16816.F32 R36, R200.reuse, R196, R36 ;  /* 0x000000c4c824723c */ /* 0x040ff00000001824 */
[C---:B------:R-:W-:Y:S01]  /*dc00*/  HMMA.16816.F32 R40, R200.reuse, R198, R40 ;  /* 0x000000c6c828723c */ /* 0x040fe20000001828 */
[----:B------:R-:W-:Y:S07]  /*dc10*/  LDSM.16.M88.4 R196, [R222+0xb000] ;  /* 0x00b00000dec4783b */ /* 0x000fee0000000200 */
[C---:B---3--:R-:W-:Y:S08]  /*dc20*/  HMMA.16816.F32 R44, R200.reuse, R188, R44 ;  /* 0x000000bcc82c723c */ /* 0x048ff0000000182c */
[----:B------:R-:W-:Y:S01]  /*dc30*/  HMMA.16816.F32 R48, R200, R190, R48 ;  /* 0x000000bec830723c */ /* 0x000fe20000001830 */
[----:B------:R-:W3:Y:S06]  /*dc40*/  LDSM.16.M88.4 R188, [R222+0xa800] ;  /* 0x00a80000debc783b */ /* 0x000eec0000000200 */
[----:B------:R-:W-:Y:S01]  /*dc50*/  LDSM.16.M88.4 R200, [R225+0xc000] ;  /* 0x00c00000e1c8783b */ /* 0x000fe20000000200 */
[C---:B------:R-:W-:Y:S08]  /*dc60*/  HMMA.16816.F32 R4, R204.reuse, R208, R4 ;  /* 0x000000d0cc04723c */ /* 0x040ff00000001804 */
[C---:B------:R-:W-:Y:S01]  /*dc70*/  HMMA.16816.F32 R8, R204.reuse, R210, R8 ;  /* 0x000000d2cc08723c */ /* 0x040fe20000001808 */
[----:B------:R-:W-:Y:S07]  /*dc80*/  LDSM.16.M88.4 R208, [R219+0x9000] ;  /* 0x00900000dbd0783b */ /* 0x000fee0000000200 */
[C---:B--2---:R-:W-:Y:S08]  /*dc90*/  HMMA.16816.F32 R12, R204.reuse, R192, R12 ;  /* 0x000000c0cc0c723c */ /* 0x044ff0000000180c */
[C---:B------:R-:W-:Y:S01]  /*dca0*/  HMMA.16816.F32 R16, R204.reuse, R194, R16 ;  /* 0x000000c2cc10723c */ /* 0x040fe20000001810 */
        /* <DEDUP_REMOVED lines=8> */
[C---:B------:R-:W-:Y:S08]  /*dd30*/  HMMA.16816.F32 R40, R204.reuse, R198, R40 ;  /* 0x000000c6cc28723c */ /* 0x040ff00000001828 */
[C---:B--2---:R-:W-:Y:S08]  /*dd40*/  HMMA.16816.F32 R44, R204.reuse, R192, R44 ;  /* 0x000000c0cc2c723c */ /* 0x044ff0000000182c */
[----:B------:R-:W-:Y:S01]  /*dd50*/  HMMA.16816.F32 R48, R204, R194, R48 ;  /* 0x000000c2cc30723c */ /* 0x000fe20000001830 */
[----:B------:R-:W2:Y:S07]  /*dd60*/  LDSM.16.M88.4 R192, [R219+0xa800] ;  /* 0x00a80000dbc0783b */ /* 0x000eae0000000200 */
[C---:B------:R-:W-:Y:S08]  /*dd70*/  HMMA.16816.F32 R4, R200.reuse, R208, R4 ;  /* 0x000000d0c804723c */ /* 0x040ff00000001804 */
[C---:B------:R-:W-:Y:S08]  /*dd80*/  HMMA.16816.F32 R8, R200.reuse, R210, R8 ;  /* 0x000000d2c808723c */ /* 0x040ff00000001808 */
[C---:B-1----:R-:W-:Y:S08]  /*dd90*/  HMMA.16816.F32 R12, R200.reuse, R176, R12 ;  /* 0x000000b0c80c723c */ /* 0x042ff0000000180c */
[C---:B------:R-:W-:Y:S01]  /*dda0*/  HMMA.16816.F32 R16, R200.reuse, R178, R16 ;  /* 0x000000b2c810723c */ /* 0x040fe20000001810 */
[----:B------:R-:W1:Y:S03]  /*ddb0*/  LDSM.16.M88.4 R176, [R219+0xb000] ;  /* 0x00b00000dbb0783b */ /* 0x000e660000000200 */
[----:B------:R-:W-:Y:S02]  /*ddc0*/  FMNMX.FTZ R0, R4, R174, !PT ;  /* 0x000000ae04007209 */ /* 0x000fe40007810000 */
[----:B------:R-:W-:Y:S02]  /*ddd0*/  FMNMX.FTZ R2, R6, R175, !PT ;  /* 0x000000af06027209 */ /* 0x000fe40007810000 */
[C---:B---3--:R-:W-:Y:S04]  /*dde0*/  HMMA.16816.F32 R20, R200.reuse, R188, R20 ;  /* 0x000000bcc814723c */ /* 0x048fe80000001814 */
[----:B------:R-:W-:Y:S02]  /*ddf0*/  FMNMX.FTZ R0, R5, R0, !PT ;  /* 0x0000000005007209 */ /* 0x000fe40007810000 */
[----:B------:R-:W-:Y:S02]  /*de00*/  FMNMX.FTZ R2, R7, R2, !PT ;  /* 0x0000000207027209 */ /* 0x000fe40007810000 */
[C---:B------:R-:W-:Y:S01]  /*de10*/  HMMA.16816.F32 R24, R200.reuse, R190, R24 ;  /* 0x000000bec818723c */ /* 0x040fe20000001818 */
[----:B------:R-:W3:Y:S01]  /*de20*/  LDSM.16.M88.4 R188, [R219+0xb800] ;  /* 0x00b80000dbbc783b */ /* 0x000ee20000000200 */
[----:B------:R-:W-:Y:S04]  /*de30*/  DEPBAR.LE SB0, 0x0 ;  /* 0x000080000000791a */ /* 0x000fe80000000000 */
[----:B------:R-:W-:Y:S01]  /*de40*/  FMNMX.FTZ R0, R8, R0, !PT ;  /* 0x0000000008007209 */ /* 0x000fe20007810000 */
[----:B------:R-:W-:Y:S01]  /*de50*/  BAR.SYNC.DEFER_BLOCKING 0x0 ;  /* 0x0000000000007b1d */ /* 0x000fe20000010000 */
[C---:B--2---:R-:W-:Y:S05]  /*de60*/  HMMA.16816.F32 R28, R200.reuse, R192, R28 ;  /* 0x000000c0c81c723c */ /* 0x044fea000000181c */
[----:B------:R-:W-:Y:S02]  /*de70*/  FMNMX.FTZ R0, R9, R0, !PT ;  /* 0x0000000009007209 */ /* 0x000fe40007810000 */
[----:B------:R-:W-:Y:S01]  /*de80*/  FMNMX.FTZ R2, R10, R2, !PT ;  /* 0x000000020a027209 */ /* 0x000fe20007810000 */
[C---:B------:R-:W-:Y:S04]  /*de90*/  HMMA.16816.F32 R32, R200.reuse, R194, R32 ;  /* 0x000000c2c820723c */ /* 0x040fe80000001820 */
[----:B------:R-:W-:Y:S02]  /*dea0*/  FMNMX.FTZ R0, R12, R0, !PT ;  /* 0x000000000c007209 */ /* 0x000fe40007810000 */
[----:B------:R-:W-:Y:S02]  /*deb0*/  FMNMX.FTZ R2, R11, R2, !PT ;  /* 0x000000020b027209 */ /* 0x000fe40007810000 */
[----:B------:R-:W-:Y:S01]  /*dec0*/  FMNMX.FTZ R0, R13, R0, !PT ;  /* 0x000000000d007209 */ /* 0x000fe20007810000 */
[C---:B-1----:R-:W-:Y:S03]  /*ded0*/  HMMA.16816.F32 R36, R200.reuse, R176, R36 ;  /* 0x000000b0c824723c */ /* 0x042fe60000001824 */
[----:B------:R-:W-:Y:S02]  /*dee0*/  FMNMX.FTZ R0, R16, R0, !PT ;  /* 0x0000000010007209 */ /* 0x000fe40007810000 */
[----:B------:R-:W-:Y:S02]  /*def0*/  FMNMX.FTZ R2, R14, R2, !PT ;  /* 0x000000020e027209 */ /* 0x000fe40007810000 */
[----:B------:R-:W-:Y:S01]  /*df00*/  FMNMX.FTZ R0, R17, R0, !PT ;  /* 0x0000000011007209 */ /* 0x000fe20007810000 */
[C---:B------:R-:W-:Y:S04]  /*df10*/  HMMA.16816.F32 R40, R200.reuse, R178, R40 ;  /* 0x000000b2c828723c */ /* 0x040fe80000001828 */
[----:B------:R-:W-:Y:S02]  /*df20*/  FMNMX.FTZ R2, R15, R2, !PT ;  /* 0x000000020f027209 */ /* 0x000fe40007810000 */
[----:B------:R-:W-:Y:S01]  /*df30*/  FMNMX.FTZ R0, R20, R0, !PT ;  /* 0x0000000014007209 */ /* 0x000fe20007810000 */
[----:B------:R-:W-:Y:S01]  /*df40*/  @P0 IMAD.WIDE.U32 R178, R252, c[0x0][0x1e0], RZ ;  /* 0x00007800fcb20a25 */ /* 0x000fe200078e00ff */
[C---:B---3--:R-:W-:Y:S04]  /*df50*/  HMMA.16816.F32 R44, R200.reuse, R188, R44 ;  /* 0x000000bcc82c723c */ /* 0x048fe8000000182c */
        /* <DEDUP_REMOVED lines=34> */
[----:B------:R-:W-:Y:S02]  /*e180*/  FMNMX.FTZ R0, R50, R0, !PT ;  /* 0x0000000032007209 */ /* 0x000fe40007810000 */
[----:B------:R-:W-:Y:S02]  /*e190*/  @P0 MOV R176, R212 ;  /* 0x000000d400b00202 */ /* 0x000fe40000000f00 */
[----:B------:R-:W-:Y:S03]  /*e1a0*/  FMNMX.FTZ R0, R51, R0, !PT ;  /* 0x0000000033007209 */ /* 0x000fe60007810000 */
[----:B------:R-:W-:Y:S02]  /*e1b0*/  @P0 IMAD.WIDE.U32 R176, R178, 0x60, R176 ;  /* 0x00000060b2b00825 */ /* 0x000fe400078e00b0 */
        /* <DEDUP_REMOVED lines=8> */
[----:B------:R-:W-:Y:S02]  /*e240*/  @P0 IMAD R174, R172, c[0x0][0x1e0], RZ ;  /* 0x00007800acae0a24 */ /* 0x000fe400078e02ff */
[----:B------:R-:W-:Y:S01]  /*e250*/  FMUL.FTZ R196, R173, c[0x0][0x2d0] ;  /* 0x0000b400adc47a20 */ /* 0x000fe20000410000 */
[----:B--2---:R-:W-:Y:S01]  /*e260*/  FMNMX.FTZ R172, R0, R3, !PT ;  /* 0x0000000300ac7209 */ /* 0x004fe20007810000 */
[----:B------:R-:W-:Y:S02]  /*e270*/  FMUL.FTZ R0, R2, c[0x0][0x2d0] ;  /* 0x0000b40002007a20 */ /* 0x000fe40000410000 */
[--C-:B------:R-:W-:Y:S02]  /*e280*/  FFMA.FTZ R4, R4, c[0x0][0x2d0], -R196.reuse ;  /* 0x0000b40004047a23 */ /* 0x100fe400000108c4 */
[----:B------:R1:W2:Y:S01]  /*e290*/  MUFU.EX2 R2, R0 ;  /* 0x0000000000027308 */ /* 0x0002a20000000800 */
[----:B------:R-:W-:Y:S02]  /*e2a0*/  FFMA.FTZ R5, R5, c[0x0][0x2d0], -R196 ;  /* 0x0000b40005057a23 */ /* 0x000fe400000108c4 */
[----:B------:R-:W-:Y:S01]  /*e2b0*/  @P0 IMAD R3, R252, c[0x0][0x1e4], R174 ;  /* 0x00007900fc030a24 */ /* 0x000fe200078e02ae */
[----:B------:R-:W-:Y:S01]  /*e2c0*/  @P0 SHF.L.U32 R174, R176, 0x1, RZ ;  /* 0x00000001b0ae0819 */ /* 0x000fe200000006ff */
[--C-:B------:R-:W-:Y:S02]  /*e2d0*/  FFMA.FTZ R12, R12, c[0x0][0x2d0], -R196.reuse ;  /* 0x0000b4000c0c7a23 */ /* 0x100fe400000108c4 */
[--C-:B------:R-:W-:Y:S01]  /*e2e0*/  FFMA.FTZ R13, R13, c[0x0][0x2d0], -R196.reuse ;  /* 0x0000b4000d0d7a23 */ /* 0x100fe200000108c4 */
[----:B------:R-:W-:Y:S01]  /*e2f0*/  @P0 IADD3 R3, R179, R3, RZ ;  /* 0x00000003b3030210 */ /* 0x000fe20007ffe0ff */
[--C-:B------:R-:W-:Y:S01]  /*e300*/  FFMA.FTZ R16, R16, c[0x0][0x2d0], -R196.reuse ;  /* 0x0000b40010107a23 */ /* 0x100fe200000108c4 */
[----:B------:R3:W-:Y:S01]  /*e310*/  MUFU.EX2 R215, R4 ;  /* 0x0000000400d77308 */ /* 0x0007e20000000800 */
[----:B------:R-:W-:Y:S01]  /*e320*/  @P0 IADD3 R178, P2, R174, 0x80, RZ ;  /* 0x00000080aeb20810 */ /* 0x000fe20007f5e0ff */
[--C-:B------:R-:W-:Y:S02]  /*e330*/  FFMA.FTZ R17, R17, c[0x0][0x2d0], -R196.reuse ;  /* 0x0000b40011117a23 */ /* 0x100fe400000108c4 */
[----:B------:R-:W-:Y:S01]  /*e340*/  @P0 IMAD R3, R3, 0x60, RZ ;  /* 0x0000006003030824 */ /* 0x000fe200078e02ff */
[----:B------:R-:W-:Y:S01]  /*e350*/  @P0 IADD3 R178, P1, R178, c[0x0][0x1c8], RZ ;  /* 0x00007200b2b20a10 */ /* 0x000fe20007f3e0ff */
[--C-:B------:R-:W-:Y:S02]  /*e360*/  FFMA.FTZ R20, R20, c[0x0][0x2d0], -R196.reuse ;  /* 0x0000b40014147a23 */ /* 0x100fe400000108c4 */
[--C-:B------:R-:W-:Y:S01]  /*e370*/  FFMA.FTZ R21, R21, c[0x0][0x2d0], -R196.reuse ;  /* 0x0000b40015157a23 */ /* 0x100fe200000108c4 */
[----:B------:R-:W-:Y:S01]  /*e380*/  @P0 IADD3 R3, R177, R3, RZ ;  /* 0x00000003b1030210 */ /* 0x000fe20007ffe0ff */
[----:B------:R4:W-:Y:S01]  /*e390*/  MUFU.EX2 R205, R5 ;  /* 0x0000000500cd7308 */ /* 0x0009e20000000800 */
[--C-:B------:R-:W-:Y:S02]  /*e3a0*/  FFMA.FTZ R24, R24, c[0x0][0x2d0], -R196.reuse ;  /* 0x0000b40018187a23 */ /* 0x100fe400000108c4 */
[----:B------:R-:W-:Y:S01]  /*e3b0*/  @P0 SHF.L.U64.HI R3, R176, 0x1, R3 ;  /* 0x00000001b0030819 */ /* 0x000fe20000010203 */
[----:B-1----:R-:W-:Y:S02]  /*e3c0*/  FADD.FTZ R0, -R172, R175 ;  /* 0x000000afac007221 */ /* 0x002fe40000010100 */
[--C-:B------:R-:W-:Y:S01]  /*e3d0*/  FFMA.FTZ R175, R8, c[0x0][0x2d0], -R196.reuse ;  /* 0x0000b40008af7a23 */ /* 0x100fe200000108c4 */
[--C-:B------:R-:W-:Y:S01]  /*e3e0*/  @P0 IADD3.X R179, RZ, c[0x0][0x1cc], R3.reuse, P1, P2 ;  /* 0x00007300ffb30a10 */ /* 0x100fe20000fe4403 */
[----:B------:R-:W-:Y:S01]  /*e3f0*/  FMUL.FTZ R0, R0, c[0x0][0x2d0] ;  /* 0x0000b40000007a20 */ /* 0x000fe20000410000 */
[----:B------:R-:W-:Y:S01]  /*e400*/  @P0 IADD3 R176, P2, R174, 0x100, RZ ;  /* 0x00000100aeb00810 */ /* 0x000fe20007f5e0ff */
[----:B------:R1:W-:Y:S01]  /*e410*/  MUFU.EX2 R204, R175 ;  /* 0x000000af00cc7308 */ /* 0x0003e20000000800 */
[----:B------:R-:W-:Y:S01]  /*e420*/  @P0 MOV R8, c[0x0][0x1e0] ;  /* 0x0000780000080a02 */ /* 0x000fe20000000f00 */
[----:B--2---:R-:W-:Y:S01]  /*e430*/  FMUL.FTZ R132, R2, R132 ;  /* 0x0000008402847220 */ /* 0x004fe20000410000 */
[----:B---3--:R-:W-:Y:S01]  /*e440*/  @P0 IADD3 R4, P1, R174, c[0x0][0x1c8], RZ ;  /* 0x00007200ae040a10 */ /* 0x008fe20007f3e0ff */
[----:B------:R-:W-:Y:S01]  /*e450*/  FMUL.FTZ R133, R2, R133 ;  /* 0x0000008502857220 */ /* 0x000fe20000410000 */
[----:B------:R-:W-:Y:S01]  /*e460*/  @P0 SHF.L.U64.HI R188, R8, R213, c[0x0][0x1e4] ;  /* 0x0000790008bc0619 */ /* 0x000fe200000102d5 */
[C---:B------:R-:W-:Y:S02]  /*e470*/  FMUL.FTZ R136, R2.reuse, R136 ;  /* 0x0000008802887220 */ /* 0x040fe40000410000 */
[C---:B------:R-:W-:Y:S02]  /*e480*/  FMUL.FTZ R137, R2.reuse, R137 ;  /* 0x0000008902897220 */ /* 0x040fe40000410000 */
[----:B------:R-:W2:Y:S01]  /*e490*/  MUFU.EX2 R0, R0 ;  /* 0x0000000000007308 */ /* 0x000ea20000000800 */
[C---:B------:R-:W-:Y:S02]  /*e4a0*/  FMUL.FTZ R140, R2.reuse, R140 ;  /* 0x0000008c028c7220 */ /* 0x040fe40000410000 */
[C---:B------:R-:W-:Y:S01]  /*e4b0*/  FMUL.FTZ R141, R2.reuse, R141 ;  /* 0x0000008d028d7220 */ /* 0x040fe20000410000 */
[----:B----4-:R-:W-:Y:S01]  /*e4c0*/  @P0 IADD3.X R5, R3, c[0x0][0x1cc], RZ, P1, !PT ;  /* 0x0000730003050a10 */ /* 0x010fe20000ffe4ff */
[----:B------:R-:W-:Y:S01]  /*e4d0*/  FMUL.FTZ R144, R2, R144 ;  /* 0x0000009002907220 */ /* 0x000fe20000410000 */
[----:B------:R-:W-:Y:S01]  /*e4e0*/  @P0 IADD3 R176, P1, R176, c[0x0][0x1c8], RZ ;  /* 0x00007200b0b00a10 */ /* 0x000fe20007f3e0ff */
[C---:B------:R-:W-:Y:S02]  /*e4f0*/  FMUL.FTZ R145, R2.reuse, R145 ;  /* 0x0000009102917220 */ /* 0x040fe40000410000 */
[----:B------:R3:W-:Y:S01]  /*e500*/  @P0 LDGSTS.E.BYPASS.LTC128B.128 [R251+0xc100], [R4.64], !P4 ;  /* 0x0c10000004fb0fae */ /* 0x0007e2000e101d48 */
[--C-:B------:R-:W-:Y:S01]  /*e510*/  @P0 IADD3.X R177, RZ, c[0x0][0x1cc], R3.reuse, P1, P2 ;  /* 0x00007300ffb10a10 */ /* 0x100fe20000fe4403 */
[C---:B------:R-:W-:Y:S01]  /*e520*/  FMUL.FTZ R148, R2.reuse, R148 ;  /* 0x0000009402947220 */ /* 0x040fe20000410000 */
[----:B------:R-:W-:Y:S01]  /*e530*/  MUFU.EX2 R214, R12 ;  /* 0x0000000c00d67308 */ /* 0x000fe20000000800 */
[----:B------:R-:W-:Y:S02]  /*e540*/  FMUL.FTZ R149, R2, R149 ;  /* 0x0000009502957220 */ /* 0x000fe40000410000 */
[--C-:B-1----:R-:W-:Y:S01]  /*e550*/  FFMA.FTZ R175, R9, c[0x0][0x2d0], -R196.reuse ;  /* 0x0000b40009af7a23 */ /* 0x102fe200000108c4 */
[----:B------:R-:W-:Y:S01]  /*e560*/  @P0 IADD3 R9, P2, R174, 0x180, RZ ;  /* 0x00000180ae090810 */ /* 0x000fe20007f5e0ff */
[----:B------:R1:W-:Y:S01]  /*e570*/  @P0 LDGSTS.E.BYPASS.LTC128B.128 [R251+0xf100], [R178.64], !P3 ;  /* 0x0f100000b2fb0fae */ /* 0x0003e2000d901d48 */
[----:B------:R-:W-:Y:S02]  /*e580*/  FMUL.FTZ R174, R172, c[0x0][0x2d0] ;  /* 0x0000b400acae7a20 */ /* 0x000fe40000410000 */
[----:B------:R-:W-:Y:S02]  /*e590*/  FFMA.FTZ R25, R25, c[0x0][0x2d0], -R196 ;  /* 0x0000b40019197a23 */ /* 0x000fe400000108c4 */
[----:B------:R4:W1:Y:S01]  /*e5a0*/  MUFU.EX2 R203, R175 ;  /* 0x000000af00cb7308 */ /* 0x0008620000000800 */
[--C-:B------:R-:W-:Y:S01]  /*e5b0*/  FFMA.FTZ R6, R6, c[0x0][0x2d0], -R174.reuse ;  /* 0x0000b40006067a23 */ /* 0x100fe200000108ae */
[----:B------:R3:W-:Y:S01]  /*e5c0*/  @P0 LDGSTS.E.BYPASS.LTC128B.128 [R251+0x12100], [R176.64], !P6 ;  /* 0x12100000b0fb0fae */ /* 0x0007e2000f101d48 */
[--C-:B------:R-:W-:Y:S02]  /*e5d0*/  FFMA.FTZ R10, R10, c[0x0][0x2d0], -R174.reuse ;  /* 0x0000b4000a0a7a23 */ /* 0x100fe400000108ae */
[--C-:B------:R-:W-:Y:S02]  /*e5e0*/  FFMA.FTZ R11, R11, c[0x0][0x2d0], -R174.reuse ;  /* 0x0000b4000b0b7a23 */ /* 0x100fe400000108ae */
[C---:B--2---:R-:W-:Y:S02]  /*e5f0*/  FMUL.FTZ R134, R0.reuse, R134 ;  /* 0x0000008600867220 */ /* 0x044fe40000410000 */
        /* <DEDUP_REMOVED lines=10> */
[----:B----4-:R-:W-:Y:S01]  /*e6a0*/  @P0 SHF.L.U32 R175, R8, 0x6, RZ ;  /* 0x0000000608af0819 */ /* 0x010fe200000006ff */
[----:B------:R-:W-:Y:S01]  /*e6b0*/  FMUL.FTZ R151, R0, R151 ;  /* 0x0000009700977220 */ /* 0x000fe20000410000 */
[----:B------:R-:W-:Y:S01]  /*e6c0*/  @P0 IADD3 R8, P1, R9, c[0x0][0x1c8], RZ ;  /* 0x0000720009080a10 */ /* 0x000fe20007f3e0ff */
[--C-:B------:R-:W-:Y:S01]  /*e6d0*/  FFMA.FTZ R14, R14, c[0x0][0x2d0], -R174.reuse ;  /* 0x0000b4000e0e7a23 */ /* 0x100fe200000108ae */
[----:B-1----:R-:W-:Y:S01]  /*e6e0*/  F2FP.PACK_AB R178, R203, R204 ;  /* 0x000000cccbb2723e */ /* 0x002fe200000000ff */
[--C-:B------:R-:W-:Y:S01]  /*e6f0*/  FFMA.FTZ R15, R15, c[0x0][0x2d0], -R174.reuse ;  /* 0x0000b4000f0f7a23 */ /* 0x100fe200000108ae */
[----:B------:R-:W-:Y:S01]  /*e700*/  @P0 IADD3.X R9, RZ, c[0x0][0x1cc], R3, P1, P2 ;  /* 0x00007300ff090a10 */ /* 0x000fe20000fe4403 */
[--C-:B------:R-:W-:Y:S01]  /*e710*/  FFMA.FTZ R3, R7, c[0x0][0x2d0], -R174.reuse ;  /* 0x0000b40007037a23 */ /* 0x100fe200000108ae */
[----:B---3--:R-:W-:Y:S01]  /*e720*/  @P0 IADD3 R4, P2, R4, R175, RZ ;  /* 0x000000af04040210 */ /* 0x008fe20007f5e0ff */
[----:B------:R-:W1:Y:S01]  /*e730*/  MUFU.EX2 R200, R11 ;  /* 0x0000000b00c87308 */ /* 0x000e620000000800 */
[----:B------:R-:W-:Y:S01]  /*e740*/  F2FP.PACK_AB R176, R205, R215 ;  /* 0x000000d7cdb0723e */ /* 0x000fe200000000ff */
[----:B------:R3:W-:Y:S01]  /*e750*/  @P0 LDGSTS.E.BYPASS.LTC128B.128 [R251+0x15100], [R8.64], !P5 ;  /* 0x1510000008fb0fae */ /* 0x0007e2000e901d48 */
[----:B------:R-:W-:Y:S01]  /*e760*/  @P0 IADD3.X R5, R5, R188, RZ, P2, !PT ;  /* 0x000000bc05050210 */ /* 0x000fe200017fe4ff */
[--C-:B------:R-:W-:Y:S01]  /*e770*/  FFMA.FTZ R18, R18, c[0x0][0x2d0], -R174.reuse ;  /* 0x0000b40012127a23 */ /* 0x100fe200000108ae */
[----:B--2---:R-:W-:Y:S01]  /*e780*/  @P0 IADD3 R6, P1, R175, R4, RZ ;  /* 0x00000004af060210 */ /* 0x004fe20007f3e0ff */
[--C-:B------:R-:W-:Y:S02]  /*e790*/  FFMA.FTZ R19, R19, c[0x0][0x2d0], -R174.reuse ;  /* 0x0000b40013137a23 */ /* 0x100fe400000108ae */
[----:B------:R2:W-:Y:S01]  /*e7a0*/  @P0 LDGSTS.E.BYPASS.LTC128B.128 [R251+0xd100], [R4.64], !P4 ;  /* 0x0d10000004fb0fae */ /* 0x0005e2000e101d48 */
[----:B------:R-:W-:Y:S01]  /*e7b0*/  @P0 IADD3.X R7, R188, R5, RZ, P1, !PT ;  /* 0x00000005bc070210 */ /* 0x000fe20000ffe4ff */
[----:B------:R-:W4:Y:S01]  /*e7c0*/  MUFU.EX2 R202, R3 ;  /* 0x0000000300ca7308 */ /* 0x000f220000000800 */
[----:B------:R-:W-:Y:S02]  /*e7d0*/  FMUL.FTZ R10, R0, R186 ;  /* 0x000000ba000a7220 */ /* 0x000fe40000410000 */
[--C-:B------:R-:W-:Y:S01]  /*e7e0*/  FFMA.FTZ R22, R22, c[0x0][0x2d0], -R174.reuse ;  /* 0x0000b40016167a23 */ /* 0x100fe200000108ae */
[----:B------:R2:W-:Y:S01]  /*e7f0*/  @P0 LDGSTS.E.BYPASS.LTC128B.128 [R251+0x10100], [R4.64+0x80], !P3 ;  /* 0x1010008004fb0fae */ /* 0x0005e2000d901d48 */
[--C-:B------:R-:W-:Y:S02]  /*e800*/  FFMA.FTZ R23, R23, c[0x0][0x2d0], -R174.reuse ;  /* 0x0000b40017177a23 */ /* 0x100fe400000108ae */
[--C-:B------:R-:W-:Y:S02]  /*e810*/  FFMA.FTZ R26, R26, c[0x0][0x2d0], -R174.reuse ;  /* 0x0000b4001a1a7a23 */ /* 0x100fe400000108ae */
[----:B------:R-:W-:Y:S01]  /*e820*/  FFMA.FTZ R27, R27, c[0x0][0x2d0], -R174 ;  /* 0x0000b4001b1b7a23 */ /* 0x000fe200000108ae */
[----:B------:R2:W-:Y:S01]  /*e830*/  @P0 LDGSTS.E.BYPASS.LTC128B.128 [R251+0x13100], [R4.64+0x100], !P6 ;  /* 0x1310010004fb0fae */ /* 0x0005e2000f101d48 */
[----:B------:R-:W2:Y:S01]  /*e840*/  MUFU.EX2 R213, R13 ;  /* 0x0000000d00d57308 */ /* 0x000ea20000000800 */
[--C-:B------:R-:W-:Y:S01]  /*e850*/  FFMA.FTZ R28, R28, c[0x0][0x2d0], -R196.reuse ;  /* 0x0000b4001c1c7a23 */ /* 0x100fe200000108c4 */
[----:B-1----:R-:W-:Y:S01]  /*e860*/  F2FP.PACK_AB R179, R200, R201 ;  /* 0x000000c9c8b3723e */ /* 0x002fe200000000ff */
[----:B------:R-:W-:Y:S02]  /*e870*/  FMUL.FTZ R11, R0, R187 ;  /* 0x000000bb000b7220 */ /* 0x000fe40000410000 */
[----:B------:R2:W-:Y:S01]  /*e880*/  @P0 LDGSTS.E.BYPASS.LTC128B.128 [R251+0x16100], [R4.64+0x180], !P5 ;  /* 0x1610018004fb0fae */ /* 0x0005e2000e901d48 */
[----:B------:R-:W-:Y:S02]  /*e890*/  FFMA.FTZ R29, R29, c[0x0][0x2d0], -R196 ;  /* 0x0000b4001d1d7a23 */ /* 0x000fe400000108c4 */
[C---:B---3--:R-:W-:Y:S02]  /*e8a0*/  FMUL.FTZ R8, R2.reuse, R184 ;  /* 0x000000b802087220 */ /* 0x048fe40000410000 */
[----:B------:R-:W-:Y:S01]  /*e8b0*/  FMUL.FTZ R9, R2, R185 ;  /* 0x000000b902097220 */ /* 0x000fe20000410000 */
[----:B------:R1:W-:Y:S01]  /*e8c0*/  @P0 LDGSTS.E.BYPASS.LTC128B.128 [R251+0xe100], [R6.64], !P4 ;  /* 0x0e10000006fb0fae */ /* 0x0003e2000e101d48 */
[----:B------:R-:W-:Y:S01]  /*e8d0*/  MUFU.EX2 R198, R14 ;  /* 0x0000000e00c67308 */ /* 0x000fe20000000800 */
[----:B----4-:R-:W-:Y:S01]  /*e8e0*/  F2FP.PACK_AB R177, R202, R199 ;  /* 0x000000c7cab1723e */ /* 0x010fe200000000ff */
[--C-:B------:R-:W-:Y:S02]  /*e8f0*/  FFMA.FTZ R30, R30, c[0x0][0x2d0], -R174.reuse ;  /* 0x0000b4001e1e7a23 */ /* 0x100fe400000108ae */
[--C-:B------:R-:W-:Y:S01]  /*e900*/  FFMA.FTZ R31, R31, c[0x0][0x2d0], -R174.reuse ;  /* 0x0000b4001f1f7a23 */ /* 0x100fe200000108ae */
[----:B------:R1:W-:Y:S01]  /*e910*/  @P0 LDGSTS.E.BYPASS.LTC128B.128 [R251+0x11100], [R6.64+0x80], !P3 ;  /* 0x1110008006fb0fae */ /* 0x0003e2000d901d48 */
[----:B------:R-:W-:Y:S02]  /*e920*/  FFMA.FTZ R3, R35, c[0x0][0x2d0], -R174 ;  /* 0x0000b40023037a23 */ /* 0x000fe400000108ae */
[--C-:B------:R-:W-:Y:S02]  /*e930*/  FFMA.FTZ R32, R32, c[0x0][0x2d0], -R196.reuse ;  /* 0x0000b40020207a23 */ /* 0x100fe400000108c4 */
[----:B------:R3:W4:Y:S01]  /*e940*/  MUFU.EX2 R197, R15 ;  /* 0x0000000f00c57308 */ /* 0x0007220000000800 */
[----:B------:R1:W-:Y:S01]  /*e950*/  @P0 LDGSTS.E.BYPASS.LTC128B.128 [R251+0x14100], [R6.64+0x100], !P6 ;  /* 0x1410010006fb0fae */ /* 0x0003e2000f101d48 */
[----:B------:R-:W-:Y:S02]  /*e960*/  FFMA.FTZ R33, R33, c[0x0][0x2d0], -R196 ;  /* 0x0000b40021217a23 */ /* 0x000fe400000108c4 */
[----:B------:R-:W-:Y:S02]  /*e970*/  FFMA.FTZ R34, R34, c[0x0][0x2d0], -R174 ;  /* 0x0000b40022227a23 */ /* 0x000fe400000108ae */
[C---:B------:R-:W-:Y:S01]  /*e980*/  FMUL.FTZ R152, R2.reuse, R152 ;  /* 0x0000009802987220 */ /* 0x040fe20000410000 */
[----:B------:R1:W-:Y:S01]  /*e990*/  @P0 LDGSTS.E.BYPASS.LTC128B.128 [R251+0x17100], [R6.64+0x180], !P5 ;  /* 0x1710018006fb0fae */ /* 0x0003e2000e901d48 */
[C---:B------:R-:W-:Y:S02]  /*e9a0*/  FMUL.FTZ R153, R2.reuse, R153 ;  /* 0x0000009902997220 */ /* 0x040fe40000410000 */
[C---:B--2---:R-:W-:Y:S01]  /*e9b0*/  FMUL.FTZ R4, R2.reuse, R180 ;  /* 0x000000b402047220 */ /* 0x044fe20000410000 */
[----:B------:R-:W-:Y:S01]  /*e9c0*/  MUFU.EX2 R212, R16 ;  /* 0x0000001000d47308 */ /* 0x000fe20000000800 */
[----:B------:R-:W-:Y:S01]  /*e9d0*/  FMUL.FTZ R5, R2, R181 ;  /* 0x000000b502057220 */ /* 0x000fe20000410000 */
[----:B------:R-:W2:Y:S01]  /*e9e0*/  LDSM.16.MT88.4 R188, [R217] ;  /* 0x00000000d9bc783b */ /* 0x000ea20000004200 */
[C---:B------:R-:W-:Y:S02]  /*e9f0*/  FMUL.FTZ R154, R0.reuse, R154 ;  /* 0x0000009a009a7220 */ /* 0x040fe40000410000 */
[----:B------:R-:W-:Y:S02]  /*ea00*/  FMUL.FTZ R155, R0, R155 ;  /* 0x0000009b009b7220 */ /* 0x000fe40000410000 */
[C---:B------:R-:W-:Y:S01]  /*ea10*/  FMUL.FTZ R156, R2.reuse, R156 ;  /* 0x0000009c029c7220 */ /* 0x040fe20000410000 */
[----:B------:R-:W4:Y:S01]  /*ea20*/  LDSM.16.MT88.4 R192, [R218] ;  /* 0x00000000dac0783b */ /* 0x000f220000004200 */
[----:B------:R-:W-:Y:S01]  /*ea30*/  FMUL.FTZ R157, R2, R157 ;  /* 0x0000009d029d7220 */ /* 0x000fe20000410000 */
[----:B------:R-:W2:Y:S01]  /*ea40*/  MUFU.EX2 R211, R17 ;  /* 0x0000001100d37308 */ /* 0x000ea20000000800 */
[C---:B------:R-:W-:Y:S02]  /*ea50*/  FMUL.FTZ R158, R0.reuse, R158 ;  /* 0x0000009e009e7220 */ /* 0x040fe40000410000 */
[----:B------:R-:W-:Y:S01]  /*ea60*/  FMUL.FTZ R159, R0, R159 ;  /* 0x0000009f009f7220 */ /* 0x000fe20000410000 */
[----:B------:R-:W-:Y:S01]  /*ea70*/  LDSM.16.MT88.4 R184, [R220] ;  /* 0x00000000dcb8783b */ /* 0x000fe20000004200 */
[C---:B------:R-:W-:Y:S02]  /*ea80*/  FMUL.FTZ R160, R2.reuse, R160 ;  /* 0x000000a002a07220 */ /* 0x040fe40000410000 */
[----:B------:R-:W-:Y:S02]  /*ea90*/  FMUL.FTZ R161, R2, R161 ;  /* 0x000000a102a17220 */ /* 0x000fe40000410000 */
[C---:B------:R-:W-:Y:S01]  /*eaa0*/  FMUL.FTZ R162, R0.reuse, R162 ;  /* 0x000000a200a27220 */ /* 0x040fe20000410000 */
[----:B---3--:R-:W-:Y:S01]  /*eab0*/  LDSM.16.MT88.4 R12, [R220+0x9000] ;  /* 0x00900000dc0c783b */ /* 0x008fe20000004200 */
[----:B------:R-:W-:Y:S01]  /*eac0*/  MUFU.EX2 R210, R20 ;  /* 0x0000001400d27308 */ /* 0x000fe20000000800 */
[C---:B------:R-:W-:Y:S02]  /*ead0*/  FMUL.FTZ R163, R0.reuse, R163 ;  /* 0x000000a300a37220 */ /* 0x040fe40000410000 */
[C---:B-1----:R-:W-:Y:S02]  /*eae0*/  FMUL.FTZ R6, R0.reuse, R182 ;  /* 0x000000b600067220 */ /* 0x042fe40000410000 */
[----:B------:R-:W-:Y:S01]  /*eaf0*/  FMUL.FTZ R7, R0, R183 ;  /* 0x000000b700077220 */ /* 0x000fe20000410000 */
[----:B------:R-:W0:Y:S01]  /*eb00*/  LDGDEPBAR ;  /* 0x00000000000079af */ /* 0x000e220000000000 */
[C---:B------:R-:W-:Y:S02]  /*eb10*/  FMUL.FTZ R164, R2.reuse, R164 ;  /* 0x000000a402a47220 */ /* 0x040fe40000410000 */
[----:B------:R-:W-:Y:S01]  /*eb20*/  FMUL.FTZ R165, R2, R165 ;  /* 0x000000a502a57220 */ /* 0x000fe20000410000 */
[----:B------:R-:W-:Y:S01]  /*eb30*/  MUFU.EX2 R209, R21 ;  /* 0x0000001500d17308 */ /* 0x000fe20000000800 */
[C---:B------:R-:W-:Y:S01]  /*eb40*/  FMUL.FTZ R166, R0.reuse, R166 ;  /* 0x000000a600a67220 */ /* 0x040fe20000410000 */
[----:B------:R-:W1:Y:S01]  /*eb50*/  LDSM.16.MT88.4 R180, [R221] ;  /* 0x00000000ddb4783b */ /* 0x000e620000004200 */
[----:B------:R-:W-:Y:S02]  /*eb60*/  FMUL.FTZ R167, R0, R167 ;  /* 0x000000a700a77220 */ /* 0x000fe40000410000 */
[C---:B------:R-:W-:Y:S02]  /*eb70*/  FMUL.FTZ R168, R2.reuse, R168 ;  /* 0x000000a802a87220 */ /* 0x040fe40000410000 */
[----:B------:R-:W-:Y:S02]  /*eb80*/  FMUL.FTZ R169, R2, R169 ;  /* 0x000000a902a97220 */ /* 0x000fe40000410000 */
[C---:B------:R-:W-:Y:S01]  /*eb90*/  FMUL.FTZ R170, R0.reuse, R170 ;  /* 0x000000aa00aa7220 */ /* 0x040fe20000410000 */
[----:B------:R-:W-:Y:S01]  /*eba0*/  MUFU.EX2 R208, R24 ;  /* 0x0000001800d07308 */ /* 0x000fe20000000800 */
[C---:B--2---:R-:W-:Y:S05]  /*ebb0*/  HMMA.16816.F32 R4, R176.reuse, R188, R4 ;  /* 0x000000bcb004723c */ /* 0x044fea0000001804 */
[----:B------:R-:W-:Y:S02]  /*ebc0*/  FMUL.FTZ R171, R0, R171 ;  /* 0x000000ab00ab7220 */ /* 0x000fe40000410000 */
[C---:B------:R-:W-:Y:S01]  /*ebd0*/  FMUL.FTZ R52, R2.reuse, R52 ;  /* 0x0000003402347220 */ /* 0x040fe20000410000 */
[C---:B------:R-:W-:Y:S01]  /*ebe0*/  HMMA.16816.F32 R8, R176.reuse, R190, R8 ;  /* 0x000000beb008723c */ /* 0x040fe20000001808 */
[----:B------:R-:W2:Y:S01]  /*ebf0*/  LDSM.16.MT88.4 R188, [R217+0x3000] ;  /* 0x00300000d9bc783b */ /* 0x000ea20000004200 */
[----:B------:R-:W-:Y:S02]  /*ec00*/  MUFU.EX2 R207, R25 ;  /* 0x0000001900cf7308 */ /* 0x000fe40000000800 */
[----:B------:R-:W-:Y:S02]  /*ec10*/  FMUL.FTZ R53, R2, R53 ;  /* 0x0000003502357220 */ /* 0x000fe40000410000 */
[C---:B------:R-:W-:Y:S02]  /*ec20*/  FMUL.FTZ R54, R0.reuse, R54 ;  /* 0x0000003600367220 */ /* 0x040fe40000410000 */
[C---:B----4-:R-:W-:Y:S04]  /*ec30*/  HMMA.16816.F32 R132, R176.reuse, R192, R132 ;  /* 0x000000c0b084723c */ /* 0x050fe80000001884 */
[----:B------:R-:W-:Y:S01]  /*ec40*/  MUFU.EX2 R193, R22 ;  /* 0x0000001600c17308 */ /* 0x000fe20000000800 */
[----:B------:R-:W-:Y:S02]  /*ec50*/  FMUL.FTZ R55, R0, R55 ;  /* 0x0000003700377220 */ /* 0x000fe40000410000 */
[C---:B------:R-:W-:Y:S01]  /*ec60*/  FMUL.FTZ R56, R2.reuse, R56 ;  /* 0x0000003802387220 */ /* 0x040fe20000410000 */
[C---:B------:R-:W-:Y:S04]  /*ec70*/  HMMA.16816.F32 R136, R176.reuse, R194, R136 ;  /* 0x000000c2b088723c */ /* 0x040fe80000001888 */
[----:B------:R-:W-:Y:S02]  /*ec80*/  FMUL.FTZ R57, R2, R57 ;  /* 0x0000003902397220 */ /* 0x000fe40000410000 */
[----:B------:R-:W-:Y:S01]  /*ec90*/  MUFU.EX2 R195, R18 ;  /* 0x0000001200c37308 */ /* 0x000fe20000000800 */
[C---:B------:R-:W-:Y:S01]  /*eca0*/  FMUL.FTZ R58, R0.reuse, R58 ;  /* 0x0000003a003a7220 */ /* 0x040fe20000410000 */
[C---:B-1----:R-:W-:Y:S04]  /*ecb0*/  HMMA.16816.F32 R140, R176.reuse, R180, R140 ;  /* 0x000000b4b08c723c */ /* 0x042fe8000000188c */
[----:B------:R-:W-:Y:S02]  /*ecc0*/  FMUL.FTZ R59, R0, R59 ;  /* 0x0000003b003b7220 */ /* 0x000fe40000410000 */
[C---:B------:R-:W-:Y:S02]  /*ecd0*/  FMUL.FTZ R60, R2.reuse, R60 ;  /* 0x0000003c023c7220 */ /* 0x040fe40000410000 */
[C---:B------:R-:W-:Y:S01]  /*ece0*/  HMMA.16816.F32 R144, R176.reuse, R182, R144 ;  /* 0x000000b6b090723c */ /* 0x040fe20000001890 */
[----:B------:R-:W1:Y:S01]  /*ecf0*/  LDSM.16.MT88.4 R180, [R218+0x3000] ;  /* 0x00300000dab4783b */ /* 0x000e620000004200 */
[----:B------:R3:W4:Y:S02]  /*ed00*/  MUFU.EX2 R194, R19 ;  /* 0x0000001300c27308 */ /* 0x0007240000000800 */
[----:B------:R-:W-:Y:S02]  /*ed10*/  FMUL.FTZ R61, R2, R61 ;  /* 0x0000003d023d7220 */ /* 0x000fe40000410000 */
[C---:B------:R-:W-:Y:S02]  /*ed20*/  FMUL.FTZ R62, R0.reuse, R62 ;  /* 0x0000003e003e7220 */ /* 0x040fe40000410000 */
[C---:B------:R-:W-:Y:S04]  /*ed30*/  HMMA.16816.F32 R148, R176.reuse, R184, R148 ;  /* 0x000000b8b094723c */ /* 0x040fe80000001894 */
[----:B------:R4:W1:Y:S01]  /*ed40*/  MUFU.EX2 R192, R23 ;  /* 0x0000001700c07308 */ /* 0x0008620000000800 */
[----:B------:R-:W-:Y:S02]  /*ed50*/  FMUL.FTZ R63, R0, R63 ;  /* 0x0000003f003f7220 */ /* 0x000fe40000410000 */
[C---:B------:R-:W-:Y:S01]  /*ed60*/  FMUL.FTZ R64, R2.reuse, R64 ;  /* 0x0000004002407220 */ /* 0x040fe20000410000 */
[C---:B------:R-:W-:Y:S01]  /*ed70*/  HMMA.16816.F32 R152, R176.reuse, R186, R152 ;  /* 0x000000bab098723c */ /* 0x040fe20000001898 */
[----:B------:R-:W1:Y:S03]  /*ed80*/  LDSM.16.MT88.4 R184, [R221+0x3000] ;  /* 0x00300000ddb8783b */ /* 0x000e660000004200 */
[----:B------:R-:W-:Y:S02]  /*ed90*/  FMUL.FTZ R65, R2, R65 ;  /* 0x0000004102417220 */ /* 0x000fe40000410000 */
[----:B------:R-:W-:Y:S01]  /*eda0*/  MUFU.EX2 R206, R28 ;  /* 0x0000001c00ce7308 */ /* 0x000fe20000000800 */
[C---:B------:R-:W-:Y:S01]  /*edb0*/  FMUL.FTZ R66, R0.reuse, R66 ;  /* 0x0000004200427220 */ /* 0x040fe20000410000 */
[C---:B--2---:R-:W-:Y:S01]  /*edc0*/  HMMA.16816.F32 R156, R176.reuse, R188, R156 ;  /* 0x000000bcb09c723c */ /* 0x044fe2000000189c */
[----:B---3--:R-:W-:Y:S03]  /*edd0*/  LDSM.16.MT88.4 R16, [R218+0x800] ;  /* 0x00080000da10783b */ /* 0x008fe60000004200 */
[----:B------:R-:W-:Y:S02]  /*ede0*/  FMUL.FTZ R67, R0, R67 ;  /* 0x0000004300437220 */ /* 0x000fe40000410000 */
[C---:B------:R-:W-:Y:S02]  /*edf0*/  FMUL.FTZ R68, R2.reuse, R68 ;  /* 0x0000004402447220 */ /* 0x040fe40000410000 */
[C---:B------:R-:W-:Y:S01]  /*ee00*/  HMMA.16816.F32 R160, R176.reuse, R190, R160 ;  /* 0x000000beb0a0723c */ /* 0x040fe200000018a0 */
[----:B------:R-:W2:Y:S01]  /*ee10*/  LDSM.16.MT88.4 R188, [R220+0x3000] ;  /* 0x00300000dcbc783b */ /* 0x000ea20000004200 */
[----:B------:R-:W-:Y:S02]  /*ee20*/  MUFU.EX2 R175, R34 ;  /* 0x0000002200af7308 */ /* 0x000fe40000000800 */
[----:B------:R-:W-:Y:S02]  /*ee30*/  FMUL.FTZ R69, R2, R69 ;  /* 0x0000004502457220 */ /* 0x000fe40000410000 */
[C---:B------:R-:W-:Y:S01]  /*ee40*/  FMUL.FTZ R70, R0.reuse, R70 ;  /* 0x0000004600467220 */ /* 0x040fe20000410000 */
[----:B----4-:R-:W-:Y:S01]  /*ee50*/  LDSM.16.MT88.4 R20, [R217+0x1000] ;  /* 0x00100000d914783b */ /* 0x010fe20000004200 */
        /* <DEDUP_REMOVED lines=56> */
[----:B------:R-:W-:Y:S03]  /*f1e0*/  FMUL.FTZ R105, R2, R105 ;  /* 0x0000006902697220 */ /* 0x000fe60000410000 */
[C---:B---3--:R-:W-:Y:S03]  /*f1f0*/  HMMA.16816.F32 R100, R176.reuse, R184, R100 ;  /* 0x000000b8b064723c */ /* 0x048fe60000001864 */
[C---:B------:R-:W-:Y:S02]  /*f200*/  FMUL.FTZ R106, R0.reuse, R106 ;  /* 0x0000006a006a7220 */ /* 0x040fe40000410000 */
[----:B------:R-:W-:Y:S02]  /*f210*/  FMUL.FTZ R107, R0, R107 ;  /* 0x0000006b006b7220 */ /* 0x000fe40000410000 */
[C---:B------:R-:W-:Y:S02]  /*f220*/  FMUL.FTZ R108, R2.reuse, R108 ;  /* 0x0000006c026c7220 */ /* 0x040fe40000410000 */
[----:B------:R-:W-:Y:S03]  /*f230*/  FMUL.FTZ R109, R2, R109 ;  /* 0x0000006d026d7220 */ /* 0x000fe60000410000 */
[C---:B------:R-:W-:Y:S01]  /*f240*/  HMMA.16816.F32 R104, R176.reuse, R186, R104 ;  /* 0x000000bab068723c */ /* 0x040fe20000001868 */
[----:B------:R-:W3:Y:S02]  /*f250*/  LDSM.16.MT88.4 R184, [R217+0x800] ;  /* 0x00080000d9b8783b */ /* 0x000ee40000004200 */
        /* <DEDUP_REMOVED lines=10> */
[----:B------:R-:W-:Y:S02]  /*f300*/  LDSM.16.MT88.4 R188, [R217+0x3800] ;  /* 0x00380000d9bc783b */ /* 0x000fe40000004200 */
        /* <DEDUP_REMOVED lines=15> */
[C---:B------:R-:W-:Y:S03]  /*f400*/  HMMA.16816.F32 R124, R176.reuse, R12, R124 ;  /* 0x0000000cb07c723c */ /* 0x040fe6000000187c */
[C---:B------:R-:W-:Y:S02]  /*f410*/  FMUL.FTZ R130, R0.reuse, R130 ;  /* 0x0000008200827220 */ /* 0x040fe40000410000 */
[----:B------:R-:W-:Y:S02]  /*f420*/  FMUL.FTZ R131, R0, R131 ;  /* 0x0000008300837220 */ /* 0x000fe40000410000 */
[----:B------:R-:W-:Y:S01]  /*f430*/  F2FP.PACK_AB R12, R213, R214 ;  /* 0x000000d6d50c723e */ /* 0x000fe200000000ff */
[--C-:B------:R-:W-:Y:S01]  /*f440*/  FFMA.FTZ R49, R49, c[0x0][0x2d0], -R196.reuse ;  /* 0x0000b40031317a23 */ /* 0x100fe200000108c4 */
[----:B------:R-:W-:Y:S03]  /*f450*/  F2FP.PACK_AB R13, R197, R198 ;  /* 0x000000c6c50d723e */ /* 0x000fe600000000ff */
[----:B------:R-:W-:Y:S01]  /*f460*/  HMMA.16816.F32 R128, R176, R14, R128 ;  /* 0x0000000eb080723c */ /* 0x000fe20000001880 */
[----:B------:R-:W1:Y:S01]  /*f470*/  LDSM.16.MT88.4 R176, [R221+0x800] ;  /* 0x00080000ddb0783b */ /* 0x000e620000004200 */
[----:B------:R-:W-:Y:S01]  /*f480*/  MUFU.EX2 R49, R49 ;  /* 0x0000003100317308 */ /* 0x000fe20000000800 */
[--C-:B------:R-:W-:Y:S02]  /*f490*/  FFMA.FTZ R36, R36, c[0x0][0x2d0], -R196.reuse ;  /* 0x0000b40024247a23 */ /* 0x100fe400000108c4 */
[----:B------:R-:W-:Y:S02]  /*f4a0*/  FFMA.FTZ R37, R37, c[0x0][0x2d0], -R196 ;  /* 0x0000b40025257a23 */ /* 0x000fe400000108c4 */
[----:B------:R-:W-:Y:S01]  /*f4b0*/  F2FP.PACK_AB R14, R211, R212 ;  /* 0x000000d4d30e723e */ /* 0x000fe200000000ff */
[--C-:B------:R-:W-:Y:S01]  /*f4c0*/  FFMA.FTZ R38, R38, c[0x0][0x2d0], -R174.reuse ;  /* 0x0000b40026267a23 */ /* 0x100fe200000108ae */
[----:B------:R-:W-:Y:S03]  /*f4d0*/  F2FP.PACK_AB R15, R194, R195 ;  /* 0x000000c3c20f723e */ /* 0x000fe600000000ff */
[----:B------:R-:W-:Y:S01]  /*f4e0*/  MUFU.EX2 R36, R36 ;  /* 0x0000002400247308 */ /* 0x000fe20000000800 */
[----:B------:R-:W-:Y:S02]  /*f4f0*/  FFMA.FTZ R39, R39, c[0x0][0x2d0], -R174 ;  /* 0x0000b40027277a23 */ /* 0x000fe400000108ae */
[--C-:B------:R-:W-:Y:S01]  /*f500*/  FFMA.FTZ R40, R40, c[0x0][0x2d0], -R196.reuse ;  /* 0x0000b40028287a23 */ /* 0x100fe200000108c4 */
[C---:B---3--:R-:W-:Y:S05]  /*f510*/  HMMA.16816.F32 R4, R12.reuse, R184, R4 ;  /* 0x000000b80c04723c */ /* 0x048fea0000001804 */
[----:B------:R-:W-:Y:S01]  /*f520*/  FFMA.FTZ R41, R41, c[0x0][0x2d0], -R196 ;  /* 0x0000b40029297a23 */ /* 0x000fe200000108c4 */
[----:B------:R-:W-:Y:S01]  /*f530*/  MUFU.EX2 R37, R37 ;  /* 0x0000002500257308 */ /* 0x000fe20000000800 */
[--C-:B------:R-:W-:Y:S01]  /*f540*/  FFMA.FTZ R42, R42, c[0x0][0x2d0], -R174.reuse ;  /* 0x0000b4002a2a7a23 */ /* 0x100fe200000108ae */
[C---:B------:R-:W-:Y:S01]  /*f550*/  HMMA.16816.F32 R8, R12.reuse, R186, R8 ;  /* 0x000000ba0c08723c */ /* 0x040fe20000001808 */
[----:B------:R-:W2:Y:S03]  /*f560*/  LDSM.16.MT88.4 R184, [R218+0x3800] ;  /* 0x00380000dab8783b */ /* 0x000ea60000004200 */
[----:B------:R-:W-:Y:S02]  /*f570*/  FFMA.FTZ R43, R43, c[0x0][0x2d0], -R174 ;  /* 0x0000b4002b2b7a23 */ /* 0x000fe400000108ae */
[--C-:B------:R-:W-:Y:S02]  /*f580*/  FFMA.FTZ R44, R44, c[0x0][0x2d0], -R196.reuse ;  /* 0x0000b4002c2c7a23 */ /* 0x100fe400000108c4 */
[C---:B------:R-:W-:Y:S01]  /*f590*/  HMMA.16816.F32 R132, R12.reuse, R16, R132 ;  /* 0x000000100c84723c */ /* 0x040fe20000001884 */
[----:B------:R-:W-:Y:S03]  /*f5a0*/  MUFU.EX2 R38, R38 ;  /* 0x0000002600267308 */ /* 0x000fe60000000800 */
[----:B------:R-:W-:Y:S02]  /*f5b0*/  FFMA.FTZ R45, R45, c[0x0][0x2d0], -R196 ;  /* 0x0000b4002d2d7a23 */ /* 0x000fe400000108c4 */
[--C-:B------:R-:W-:Y:S02]  /*f5c0*/  FFMA.FTZ R46, R46, c[0x0][0x2d0], -R174.reuse ;  /* 0x0000b4002e2e7a23 */ /* 0x100fe400000108ae */
[C---:B------:R-:W-:Y:S01]  /*f5d0*/  HMMA.16816.F32 R136, R12.reuse, R18, R136 ;  /* 0x000000120c88723c */ /* 0x040fe20000001888 */
[----:B------:R-:W3:Y:S02]  /*f5e0*/  LDSM.16.MT88.4 R16, [R221+0x3800] ;  /* 0x00380000dd10783b */ /* 0x000ee40000004200 */
[----:B------:R-:W-:Y:S01]  /*f5f0*/  MUFU.EX2 R39, R39 ;  /* 0x0000002700277308 */ /* 0x000fe20000000800 */
[----:B------:R-:W-:Y:S02]  /*f600*/  FFMA.FTZ R47, R47, c[0x0][0x2d0], -R174 ;  /* 0x0000b4002f2f7a23 */ /* 0x000fe400000108ae */
[----:B------:R-:W-:Y:S02]  /*f610*/  FFMA.FTZ R48, R48, c[0x0][0x2d0], -R196 ;  /* 0x0000b40030307a23 */ /* 0x000fe400000108c4 */
[C---:B-1----:R-:W-:Y:S04]  /*f620*/  HMMA.16816.F32 R140, R12.reuse, R176, R140 ;  /* 0x000000b00c8c723c */ /* 0x042fe8000000188c */
[--C-:B------:R-:W-:Y:S01]  /*f630*/  FFMA.FTZ R50, R50, c[0x0][0x2d0], -R174.reuse ;  /* 0x0000b40032327a23 */ /* 0x100fe200000108ae */
[----:B------:R-:W-:Y:S01]  /*f640*/  MUFU.EX2 R40, R40 ;  /* 0x0000002800287308 */ /* 0x000fe20000000800 */
[----:B------:R-:W-:Y:S02]  /*f650*/  FFMA.FTZ R174, R51, c[0x0][0x2d0], -R174 ;  /* 0x0000b40033ae7a23 */ /* 0x000fe400000108ae */
[C---:B------:R-:W-:Y:S01]  /*f660*/  HMMA.16816.F32 R144, R12.reuse, R178, R144 ;  /* 0x000000b20c90723c */ /* 0x040fe20000001890 */
[----:B------:R-:W1:Y:S06]  /*f670*/  LDSM.16.MT88.4 R176, [R220+0x3800] ;  /* 0x00380000dcb0783b */ /* 0x000e6c0000004200 */
[----:B------:R-:W-:Y:S01]  /*f680*/  MUFU.EX2 R174, R174 ;  /* 0x000000ae00ae7308 */ /* 0x000fe20000000800 */
[C---:B------:R-:W-:Y:S08]  /*f690*/  HMMA.16816.F32 R148, R12.reuse, R180, R148 ;  /* 0x000000b40c94723c */ /* 0x040ff00000001894 */
[C---:B------:R-:W-:Y:S01]  /*f6a0*/  HMMA.16816.F32 R152, R12.reuse, R182, R152 ;  /* 0x000000b60c98723c */ /* 0x040fe20000001898 */
[----:B------:R-:W4:Y:S01]  /*f6b0*/  LDSM.16.MT88.4 R180, [R217+0x6800] ;  /* 0x00680000d9b4783b */ /* 0x000f220000004200 */
[----:B------:R-:W-:Y:S06]  /*f6c0*/  MUFU.EX2 R41, R41 ;  /* 0x0000002900297308 */ /* 0x000fec0000000800 */
[C---:B------:R-:W-:Y:S04]  /*f6d0*/  HMMA.16816.F32 R156, R12.reuse, R188, R156 ;  /* 0x000000bc0c9c723c */ /* 0x040fe8000000189c */
[----:B------:R-:W-:Y:S04]  /*f6e0*/  MUFU.EX2 R42, R42 ;  /* 0x0000002a002a7308 */ /* 0x000fe80000000800 */
[C---:B------:R-:W-:Y:S01]  /*f6f0*/  HMMA.16816.F32 R160, R12.reuse, R190, R160 ;  /* 0x000000be0ca0723c */ /* 0x040fe200000018a0 */
[----:B------:R-:W4:Y:S05]  /*f700*/  LDSM.16.MT88.4 R188, [R218+0x6800] ;  /* 0x00680000dabc783b */ /* 0x000f2a0000004200 */
[----:B------:R-:W-:Y:S02]  /*f710*/  MUFU.EX2 R43, R43 ;  /* 0x0000002b002b7308 */ /* 0x000fe40000000800 */
[C---:B--2---:R-:W-:Y:S08]  /*f720*/  HMMA.16816.F32 R164, R12.reuse, R184, R164 ;  /* 0x000000b80ca4723c */ /* 0x044ff000000018a4 */
[C---:B------:R-:W-:Y:S01]  /*f730*/  HMMA.16816.F32 R168, R12.reuse, R186, R168 ;  /* 0x000000ba0ca8723c */ /* 0x040fe200000018a8 */
[----:B------:R-:W2:Y:S01]  /*f740*/  LDSM.16.MT88.4 R184, [R221+0x6800] ;  /* 0x00680000ddb8783b */ /* 0x000ea20000004200 */
[----:B------:R-:W-:Y:S06]  /*f750*/  MUFU.EX2 R44, R44 ;  /* 0x0000002c002c7308 */ /* 0x000fec0000000800 */
[C---:B---3--:R-:W-:Y:S04]  /*f760*/  HMMA.16816.F32 R52, R12.reuse, R16, R52 ;  /* 0x000000100c34723c */ /* 0x048fe80000001834 */
[----:B------:R-:W-:Y:S04]  /*f770*/  MUFU.EX2 R45, R45 ;  /* 0x0000002d002d7308 */ /* 0x000fe80000000800 */
[C---:B------:R-:W-:Y:S01]  /*f780*/  HMMA.16816.F32 R56, R12.reuse, R18, R56 ;  /* 0x000000120c38723c */ /* 0x040fe20000001838 */
[----:B------:R-:W3:Y:S05]  /*f790*/  LDSM.16.MT88.4 R16, [R220+0x6800] ;  /* 0x00680000dc10783b */ /* 0x000eea0000004200 */
[----:B------:R-:W-:Y:S02]  /*f7a0*/  MUFU.EX2 R46, R46 ;  /* 0x0000002e002e7308 */ /* 0x000fe40000000800 */
[C---:B-1----:R-:W-:Y:S08]  /*f7b0*/  HMMA.16816.F32 R60, R12.reuse, R176, R60 ;  /* 0x000000b00c3c723c */ /* 0x042ff0000000183c */
[C---:B------:R-:W-:Y:S01]  /*f7c0*/  HMMA.16816.F32 R64, R12.reuse, R178, R64 ;  /* 0x000000b20c40723c */ /* 0x040fe20000001840 */
[----:B------:R-:W1:Y:S01]  /*f7d0*/  LDSM.16.MT88.4 R176, [R217+0x9800] ;  /* 0x00980000d9b0783b */ /* 0x000e620000004200 */
[----:B------:R-:W-:Y:S06]  /*f7e0*/  MUFU.EX2 R47, R47 ;  /* 0x0000002f002f7308 */ /* 0x000fec0000000800 */
[C---:B----4-:R-:W-:Y:S04]  /*f7f0*/  HMMA.16816.F32 R68, R12.reuse, R180, R68 ;  /* 0x000000b40c44723c */ /* 0x050fe80000001844 */
[----:B------:R-:W-:Y:S04]  /*f800*/  MUFU.EX2 R48, R48 ;  /* 0x0000003000307308 */ /* 0x000fe80000000800 */
[C---:B------:R-:W-:Y:S01]  /*f810*/  HMMA.16816.F32 R72, R12.reuse, R182, R72 ;  /* 0x000000b60c48723c */ /* 0x040fe20000001848 */
[----:B------:R-:W4:Y:S05]  /*f820*/  LDSM.16.MT88.4 R180, [R218+0x9800] ;  /* 0x00980000dab4783b */ /* 0x000f2a0000004200 */
[----:B------:R-:W-:Y:S02]  /*f830*/  MUFU.EX2 R50, R50 ;  /* 0x0000003200327308 */ /* 0x000fe40000000800 */
[C---:B------:R-:W-:Y:S08]  /*f840*/  HMMA.16816.F32 R76, R12.reuse, R188, R76 ;  /* 0x000000bc0c4c723c */ /* 0x040ff0000000184c */
[C---:B------:R-:W-:Y:S01]  /*f850*/  HMMA.16816.F32 R80, R12.reuse, R190, R80 ;  /* 0x000000be0c50723c */ /* 0x040fe20000001850 */
[----:B------:R-:W-:Y:S07]  /*f860*/  MUFU.EX2 R191, R26 ;  /* 0x0000001a00bf7308 */ /* 0x000fee0000000800 */
[C---:B--2---:R-:W-:Y:S03]  /*f870*/  HMMA.16816.F32 R84, R12.reuse, R184, R84 ;  /* 0x000000b80c54723c */ /* 0x044fe60000001854 */
[----:B------:R2:W1:Y:S05]  /*f880*/  MUFU.EX2 R190, R27 ;  /* 0x0000001b00be7308 */ /* 0x00046a0000000800 */
[C---:B------:R-:W-:Y:S01]  /*f890*/  HMMA.16816.F32 R88, R12.reuse, R186, R88 ;  /* 0x000000ba0c58723c */ /* 0x040fe20000001858 */
[----:B------:R-:W4:Y:S04]  /*f8a0*/  LDSM.16.MT88.4 R184, [R221+0x9800] ;  /* 0x00980000ddb8783b */ /* 0x000f280000004200 */
[----:B------:R-:W-:Y:S03]  /*f8b0*/  MUFU.EX2 R189, R30 ;  /* 0x0000001e00bd7308 */ /* 0x000fe60000000800 */
[C---:B---3--:R-:W-:Y:S07]  /*f8c0*/  HMMA.16816.F32 R92, R12.reuse, R16, R92 ;  /* 0x000000100c5c723c */ /* 0x048fee000000185c */
[----:B------:R-:W-:Y:S01]  /*f8d0*/  MUFU.EX2 R188, R31 ;  /* 0x0000001f00bc7308 */ /* 0x000fe20000000800 */
[C---:B------:R-:W-:Y:S01]  /*f8e0*/  HMMA.16816.F32 R96, R12.reuse, R18, R96 ;  /* 0x000000120c60723c */ /* 0x040fe20000001860 */
[----:B------:R-:W3:Y:S06]  /*f8f0*/  LDSM.16.MT88.4 R16, [R220+0x9800] ;  /* 0x00980000dc10783b */ /* 0x000eec0000004200 */
[----:B--2---:R-:W2:Y:S01]  /*f900*/  LDSM.16.MT88.4 R24, [R218+0x1000] ;  /* 0x00100000da18783b */ /* 0x004ea20000004200 */
[C---:B-1----:R-:W-:Y:S08]  /*f910*/  HMMA.16816.F32 R100, R12.reuse, R176, R100 ;  /* 0x000000b00c64723c */ /* 0x042ff00000001864 */
[C---:B------:R-:W-:Y:S01]  /*f920*/  HMMA.16816.F32 R104, R12.reuse, R178, R104 ;  /* 0x000000b20c68723c */ /* 0x040fe20000001868 */
[----:B------:R-:W-:Y:S07]  /*f930*/  LDSM.16.MT88.4 R176, [R220+0x1000] ;  /* 0x00100000dcb0783b */ /* 0x000fee0000004200 */
[C---:B----4-:R-:W-:Y:S08]  /*f940*/  HMMA.16816.F32 R108, R12.reuse, R180, R108 ;  /* 0x000000b40c6c723c */ /* 0x050ff0000000186c */
[C---:B------:R-:W-:Y:S01]  /*f950*/  HMMA.16816.F32 R112, R12.reuse, R182, R112 ;  /* 0x000000b60c70723c */ /* 0x040fe20000001870 */
[----:B------:R-:W-:Y:S07]  /*f960*/  LDSM.16.MT88.4 R180, [R217+0x4000] ;  /* 0x00400000d9b4783b */ /* 0x000fee0000004200 */
[C---:B------:R-:W-:Y:S08]  /*f970*/  HMMA.16816.F32 R116, R12.reuse, R184, R116 ;  /* 0x000000b80c74723c */ /* 0x040ff00000001874 */
[C---:B------:R-:W-:Y:S01]  /*f980*/  HMMA.16816.F32 R120, R12.reuse, R186, R120 ;  /* 0x000000ba0c78723c */ /* 0x040fe20000001878 */
[----:B------:R-:W-:Y:S07]  /*f990*/  LDSM.16.MT88.4 R184, [R217+0x2800] ;  /* 0x00280000d9b8783b */ /* 0x000fee0000004200 */
[C---:B---3--:R-:W-:Y:S08]  /*f9a0*/  HMMA.16816.F32 R124, R12.reuse, R16, R124 ;  /* 0x000000100c7c723c */ /* 0x048ff0000000187c */
[----:B------:R-:W-:Y:S01]  /*f9b0*/  HMMA.16816.F32 R128, R12, R18, R128 ;  /* 0x000000120c80723c */ /* 0x000fe20000001880 */
[----:B------:R-:W1:Y:S06]  /*f9c0*/  LDSM.16.MT88.4 R16, [R221+0x1000] ;  /* 0x00100000dd10783b */ /* 0x000e6c0000004200 */
[----:B------:R-:W-:Y:S02]  /*f9d0*/  F2FP.PACK_AB R12, R209, R210 ;  /* 0x000000d2d10c723e */ /* 0x000fe400000000ff */
[----:B------:R-:W-:Y:S03]  /*f9e0*/  F2FP.PACK_AB R13, R192, R193 ;  /* 0x000000c1c00d723e */ /* 0x000fe600000000ff */
[----:B------:R-:W-:Y:S02]  /*f9f0*/  F2FP.PACK_AB R14, R207, R208 ;  /* 0x000000d0cf0e723e */ /* 0x000fe400000000ff */
[----:B------:R-:W-:Y:S07]  /*fa00*/  F2FP.PACK_AB R15, R190, R191 ;  /* 0x000000bfbe0f723e */ /* 0x000fee00000000ff */
[C---:B------:R-:W-:Y:S08]  /*fa10*/  HMMA.16816.F32 R4, R12.reuse, R20, R4 ;  /* 0x000000140c04723c */ /* 0x040ff00000001804 */
        /* <DEDUP_REMOVED lines=24> */
[C---:B------:R-:W-:Y:S01]  /*fba0*/  HMMA.16816.F32 R72, R12.reuse, R178, R72 ;  /* 0x000000b20c48723c */ /* 0x040fe20000001848 */
[----:B------:R-:W2:Y:S07]  /*fbb0*/  LDSM.16.MT88.4 R176, [R218+0xa000] ;  /* 0x00a00000dab0783b */ /* 0x000eae0000004200 */
[C---:B------:R-:W-:Y:S07]  /*fbc0*/  HMMA.16816.F32 R76, R12.reuse, R180, R76 ;  /* 0x000000b40c4c723c */ /* 0x040fee000000184c */
[----:B------:R-:W-:Y:S01]  /*fbd0*/  MOV R181, R205 ;  /* 0x000000cd00b57202 */ /* 0x000fe20000000f00 */
[C---:B------:R-:W-:Y:S01]  /*fbe0*/  HMMA.16816.F32 R80, R12.reuse, R182, R80 ;  /* 0x000000b60c50723c */ /* 0x040fe20000001850 */
[----:B------:R-:W4:Y:S01]  /*fbf0*/  LDL.LU R182, [R1+0x8] ;  /* 0x0000080001b67983 */ /* 0x000f220000300800 */
[----:B------:R1:W1:Y:S02]  /*fc00*/  MUFU.EX2 R205, R29 ;  /* 0x0000001d00cd7308 */ /* 0x0002640000000800 */
[----:B------:R-:W-:Y:S03]  /*fc10*/  MOV R180, R204 ;  /* 0x000000cc00b47202 */ /* 0x000fe60000000f00 */
[----:B------:R-:W-:Y:S01]  /*fc20*/  MOV R183, R203 ;  /* 0x000000cb00b77202 */ /* 0x000fe20000000f00 */
[C---:B---3--:R-:W-:Y:S04]  /*fc30*/  HMMA.16816.F32 R84, R12.reuse, R20, R84 ;  /* 0x000000140c54723c */ /* 0x048fe80000001854 */
[----:B------:R-:W-:Y:S04]  /*fc40*/  MUFU.EX2 R204, R32 ;  /* 0x0000002000cc7308 */ /* 0x000fe80000000800 */
[C---:B------:R-:W-:Y:S01]  /*fc50*/  HMMA.16816.F32 R88, R12.reuse, R22, R88 ;  /* 0x000000160c58723c */ /* 0x040fe20000001858 */
[----:B------:R-:W3:Y:S05]  /*fc60*/  LDSM.16.MT88.4 R20, [R221+0xa000] ;  /* 0x00a00000dd14783b */ /* 0x000eea0000004200 */
[----:B------:R3:W3:Y:S02]  /*fc70*/  MUFU.EX2 R203, R33 ;  /* 0x0000002100cb7308 */ /* 0x0006e40000000800 */
[C---:B--2---:R-:W-:Y:S01]  /*fc80*/  HMMA.16816.F32 R92, R12.reuse, R24, R92 ;  /* 0x000000180c5c723c */ /* 0x044fe2000000185c */
[----:B-1----:R-:W-:Y:S07]  /*fc90*/  LDSM.16.MT88.4 R28, [R218+0x1800] ;  /* 0x00180000da1c783b */ /* 0x002fee0000004200 */
[C---:B------:R-:W-:Y:S01]  /*fca0*/  HMMA.16816.F32 R96, R12.reuse, R26, R96 ;  /* 0x0000001a0c60723c */ /* 0x040fe20000001860 */
[----:B------:R-:W1:Y:S07]  /*fcb0*/  LDSM.16.MT88.4 R24, [R220+0xa000] ;  /* 0x00a00000dc18783b */ /* 0x000e6e0000004200 */
[C---:B------:R-:W-:Y:S01]  /*fcc0*/  HMMA.16816.F32 R100, R12.reuse, R16, R100 ;  /* 0x000000100c64723c */ /* 0x040fe20000001864 */
[----:B---3--:R-:W-:Y:S07]  /*fcd0*/  LDSM.16.MT88.4 R32, [R221+0x1800] ;  /* 0x00180000dd20783b */ /* 0x008fee0000004200 */
[C---:B------:R-:W-:Y:S01]  /*fce0*/  HMMA.16816.F32 R104, R12.reuse, R18, R104 ;  /* 0x000000120c68723c */ /* 0x040fe20000001868 */
[----:B------:R-:W2:Y:S07]  /*fcf0*/  LDSM.16.MT88.4 R16, [R217+0x1800] ;  /* 0x00180000d910783b */ /* 0x000eae0000004200 */
[C---:B------:R-:W-:Y:S01]  /*fd00*/  HMMA.16816.F32 R108, R12.reuse, R176, R108 ;  /* 0x000000b00c6c723c */ /* 0x040fe2000000186c */
[----:B------:R-:W3:Y:S06]  /*fd10*/  LDL.LU R177, [R1+0x4] ;  /* 0x0000040001b17983 */ /* 0x000eec0000300800 */
[----:B------:R-:W-:Y:S01]  /*fd20*/  MOV R176, R180 ;  /* 0x000000b400b07202 */ /* 0x000fe20000000f00 */
[C---:B------:R-:W-:Y:S07]  /*fd30*/  HMMA.16816.F32 R112, R12.reuse, R178, R112 ;  /* 0x000000b20c70723c */ /* 0x040fee0000001870 */
[----:B------:R-:W-:Y:S01]  /*fd40*/  MOV R179, R181 ;  /* 0x000000b500b37202 */ /* 0x000fe20000000f00 */
[C---:B------:R-:W-:Y:S08]  /*fd50*/  HMMA.16816.F32 R116, R12.reuse, R20, R116 ;  /* 0x000000140c74723c */ /* 0x040ff00000001874 */
[C---:B------:R-:W-:Y:S01]  /*fd60*/  HMMA.16816.F32 R120, R12.reuse, R22, R120 ;  /* 0x000000160c78723c */ /* 0x040fe20000001878 */
[----:B------:R-:W2:Y:S07]  /*fd70*/  LDSM.16.MT88.4 R20, [R220+0x1800] ;  /* 0x00180000dc14783b */ /* 0x000eae0000004200 */
        /* <DEDUP_REMOVED lines=30> */
[----:B------:R-:W-:Y:S07]  /*ff60*/  LDSM.16.MT88.4 R32, [R217+0x5000] ;  /* 0x00500000d920783b */ /* 0x000fee0000004200 */
        /* <DEDUP_REMOVED lines=11> */
[----:B------:R-:W2:Y:S03]  /*10020*/  LDSM.16.MT88.4 R28, [R220+0xa800] ;  /* 0x00a80000dc1c783b */ /* 0x000ea60000004200 */
[----:B----4-:R-:W-:Y:S04]  /*10030*/  FFMA.FTZ R0, R0, R182, R199 ;  /* 0x000000b600007223 */ /* 0x010fe800000100c7 */
        /* <DEDUP_REMOVED lines=8> */
[----:B------:R-:W1:Y:S03]  /*100c0*/  LDSM.16.MT88.4 R24, [R218+0x2000] ;  /* 0x00200000da18783b */ /* 0x000e660000004200 */
[----:B------:R-:W-:Y:S04]  /*100d0*/  FADD.FTZ R0, R198, R0 ;  /* 0x00000000c6007221 */ /* 0x000fe80000010000 */
[C---:B--2---:R-:W-:Y:S04]  /*100e0*/  HMMA.16816.F32 R116, R12.reuse, R16, R116 ;  /* 0x000000100c74723c */ /* 0x044fe80000001874 */
[----:B------:R-:W-:Y:S04]  /*100f0*/  FADD.FTZ R0, R197, R0 ;  /* 0x00000000c5007221 */ /* 0x000fe80000010000 */
[C---:B------:R-:W-:Y:S01]  /*10100*/  HMMA.16816.F32 R120, R12.reuse, R18, R120 ;  /* 0x000000120c78723c */ /* 0x040fe20000001878 */
[----:B------:R-:W2:Y:S03]  /*10110*/  LDSM.16.MT88.4 R16, [R221+0x2000] ;  /* 0x00200000dd10783b */ /* 0x000ea60000004200 */
[----:B------:R-:W-:Y:S04]  /*10120*/  FADD.FTZ R0, R195, R0 ;  /* 0x00000000c3007221 */ /* 0x000fe80000010000 */
[C---:B------:R-:W-:Y:S04]  /*10130*/  HMMA.16816.F32 R124, R12.reuse, R28, R124 ;  /* 0x0000001c0c7c723c */ /* 0x040fe8000000187c */
[----:B---3--:R-:W-:Y:S01]  /*10140*/  FFMA.FTZ R2, R2, R177, R215 ;  /* 0x000000b102027223 */ /* 0x008fe200000100d7 */
[----:B------:R-:W-:Y:S01]  /*10150*/  MOV R177, R183 ;  /* 0x000000b700b17202 */ /* 0x000fe20000000f00 */
[----:B------:R-:W-:Y:S02]  /*10160*/  FADD.FTZ R0, R194, R0 ;  /* 0x00000000c2007221 */ /* 0x000fe40000010000 */
[----:B------:R-:W-:Y:S01]  /*10170*/  HMMA.16816.F32 R128, R12, R30, R128 ;  /* 0x0000001e0c80723c */ /* 0x000fe20000001880 */
[----:B------:R-:W3:Y:S03]  /*10180*/  LDSM.16.MT88.4 R28, [R220+0x2000] ;  /* 0x00200000dc1c783b */ /* 0x000ee60000004200 */
[----:B------:R-:W-:Y:S02]  /*10190*/  FADD.FTZ R0, R193, R0 ;  /* 0x00000000c1007221 */ /* 0x000fe40000010000 */
[----:B------:R-:W-:Y:S01]  /*101a0*/  FADD.FTZ R2, R179, R2 ;  /* 0x00000002b3027221 */ /* 0x000fe20000010000 */
[----:B------:R-:W-:Y:S01]  /*101b0*/  F2FP.PACK_AB R12, R37, R36 ;  /* 0x00000024250c723e */ /* 0x000fe200000000ff */
[----:B------:R-:W-:Y:S01]  /*101c0*/  FADD.FTZ R0, R192, R0 ;  /* 0x00000000c0007221 */ /* 0x000fe20000010000 */
[----:B------:R-:W-:Y:S03]  /*101d0*/  F2FP.PACK_AB R13, R39, R38 ;  /* 0x00000026270d723e */ /* 0x000fe600000000ff */
[----:B------:R-:W-:Y:S01]  /*101e0*/  F2FP.PACK_AB R14, R41, R40 ;  /* 0x00000028290e723e */ /* 0x000fe200000000ff */
[----:B------:R-:W-:Y:S01]  /*101f0*/  FADD.FTZ R0, R191, R0 ;  /* 0x00000000bf007221 */ /* 0x000fe20000010000 */
[----:B------:R-:W-:Y:S01]  /*10200*/  F2FP.PACK_AB R15, R43, R42 ;  /* 0x0000002a2b0f723e */ /* 0x000fe200000000ff */
        /* <DEDUP_REMOVED lines=8> */
[----:B------:R-:W4:Y:S03]  /*10290*/  LDSM.16.MT88.4 R20, [R218+0x5000] ;  /* 0x00500000da14783b */ /* 0x000f260000004200 */
[----:B------:R-:W-:Y:S01]  /*102a0*/  FADD.FTZ R0, R175, R0 ;  /* 0x00000000af007221 */ /* 0x000fe20000010000 */
[----:B------:R-:W-:Y:S01]  /*102b0*/  MOV R175, R172 ;  /* 0x000000ac00af7202 */ /* 0x000fe20000000f00 */
        /* <DEDUP_REMOVED lines=26> */
[----:B------:R-:W3:Y:S03]  /*10460*/  LDSM.16.MT88.4 R32, [R218+0x8000] ;  /* 0x00800000da20783b */ /* 0x000ee60000004200 */
[----:B------:R-:W-:Y:S04]  /*10470*/  FADD.FTZ R2, R205, R2 ;  /* 0x00000002cd027221 */ /* 0x000fe80000010000 */
[C---:B----4-:R-:W-:Y:S04]  /*10480*/  HMMA.16816.F32 R164, R12.reuse, R20, R164 ;  /* 0x000000140ca4723c */ /* 0x050fe800000018a4 */
        /* <DEDUP_REMOVED lines=14> */
[C---:B---3--:R-:W-:Y:S04]  /*10570*/  HMMA.16816.F32 R68, R12.reuse, R28, R68 ;  /* 0x0000001c0c44723c */ /* 0x048fe80000001844 */
[----:B------:R-:W-:Y:S04]  /*10580*/  FADD.FTZ R0, R44, R2 ;  /* 0x000000022c007221 */ /* 0x000fe80000010000 */
[C---:B------:R-:W-:Y:S01]  /*10590*/  HMMA.16816.F32 R72, R12.reuse, R30, R72 ;  /* 0x0000001e0c48723c */ /* 0x040fe20000001848 */
[----:B------:R-:W3:Y:S03]  /*105a0*/  LDSM.16.MT88.4 R28, [R218+0xb000] ;  /* 0x00b00000da1c783b */ /* 0x000ee60000004200 */
[----:B------:R-:W-:Y:S04]  /*105b0*/  FADD.FTZ R0, R45, R0 ;  /* 0x000000002d007221 */ /* 0x000fe80000010000 */
[C---:B------:R-:W-:Y:S04]  /*105c0*/  HMMA.16816.F32 R76, R12.reuse, R32, R76 ;  /* 0x000000200c4c723c */ /* 0x040fe8000000184c */
[----:B------:R-:W-:Y:S02]  /*105d0*/  FADD.FTZ R2, R48, R0 ;  /* 0x0000000030027221 */ /* 0x000fe40000010000 */
[----:B------:R-:W-:Y:S02]  /*105e0*/  FADD.FTZ R0, R50, R3 ;  /* 0x0000000332007221 */ /* 0x000fe40000010000 */
[C---:B------:R-:W-:Y:S01]  /*105f0*/  HMMA.16816.F32 R80, R12.reuse, R34, R80 ;  /* 0x000000220c50723c */ /* 0x040fe20000001850 */
[----:B------:R-:W-:Y:S03]  /*10600*/  LDSM.16.MT88.4 R32, [R217+0x5800] ;  /* 0x00580000d920783b */ /* 0x000fe60000004200 */
[----:B------:R-:W-:Y:S02]  /*10610*/  FADD.FTZ R2, R49, R2 ;  /* 0x0000000231027221 */ /* 0x000fe40000010000 */
[C---:B------:R-:W-:Y:S02]  /*10620*/  FADD.FTZ R0, R174.reuse, R0 ;  /* 0x00000000ae007221 */ /* 0x040fe40000010000 */
[C---:B----4-:R-:W-:Y:S01]  /*10630*/  HMMA.16816.F32 R84, R12.reuse, R20, R84 ;  /* 0x000000140c54723c */ /* 0x050fe20000001854 */
[----:B------:R-:W-:Y:S06]  /*10640*/  STL [R1+0x4], R2 ;  /* 0x0000040201007387 */ /* 0x000fec0000100800 */
[----:B------:R-:W-:Y:S01]  /*10650*/  STL [R1+0x8], R0 ;  /* 0x0000080001007387 */ /* 0x000fe20000100800 */
[C---:B------:R-:W-:Y:S05]  /*10660*/  HMMA.16816.F32 R88, R12.reuse, R22, R88 ;  /* 0x000000160c58723c */ /* 0x040fea0000001858 */
[----:B------:R-:W4:Y:S03]  /*10670*/  LDSM.16.MT88.4 R20, [R221+0xb000] ;  /* 0x00b00000dd14783b */ /* 0x000f260000004200 */
        /* <DEDUP_REMOVED lines=13> */
[----:B------:R-:W-:Y:S01]  /*10750*/  HMMA.16816.F32 R128, R12, R26, R128 ;  /* 0x0000001a0c80723c */ /* 0x000fe20000001880 */
[----:B------:R-:W1:Y:S06]  /*10760*/  LDSM.16.MT88.4 R24, [R218+0x5800] ;  /* 0x00580000da18783b */ /* 0x000e6c0000004200 */
[----:B------:R-:W-:Y:S02]  /*10770*/  F2FP.PACK_AB R12, R45, R44 ;  /* 0x0000002c2d0c723e */ /* 0x000fe400000000ff */
[----:B------:R-:W-:Y:S03]  /*10780*/  F2FP.PACK_AB R13, R47, R46 ;  /* 0x0000002e2f0d723e */ /* 0x000fe600000000ff */
[----:B------:R-:W-:Y:S02]  /*10790*/  F2FP.PACK_AB R14, R49, R48 ;  /* 0x00000030310e723e */ /* 0x000fe400000000ff */
[----:B------:R-:W-:Y:S02]  /*107a0*/  F2FP.PACK_AB R15, R174, R50 ;  /* 0x00000032ae0f723e */ /* 0x000fe400000000ff */
[----:B------:R-:W-:Y:S05]  /*107b0*/  MOV R174, R173 ;  /* 0x000000ad00ae7202 */ /* 0x000fea0000000f00 */
[C---:B------:R-:W-:Y:S01]  /*107c0*/  HMMA.16816.F32 R180, R12.reuse, R184, R4 ;  /* 0x000000b80cb4723c */ /* 0x040fe20000001804 */
[----:B------:R-:W1:Y:S07]  /*107d0*/  LDSM.16.MT88.4 R4, [R221+0x5800] ;  /* 0x00580000dd04783b */ /* 0x000e6e0000004200 */
[C---:B------:R-:W-:Y:S01]  /*107e0*/  HMMA.16816.F32 R184, R12.reuse, R186, R8 ;  /* 0x000000ba0cb8723c */ /* 0x040fe20000001808 */
[----:B------:R-:W1:Y:S07]  /*107f0*/  LDSM.16.MT88.4 R8, [R220+0x5800] ;  /* 0x00580000dc08783b */ /* 0x000e6e0000004200 */
[C---:B--2---:R-:W-:Y:S08]  /*10800*/  HMMA.16816.F32 R132, R12.reuse, R16, R132 ;  /* 0x000000100c84723c */ /* 0x044ff00000001884 */
[C---:B------:R-:W-:Y:S01]  /*10810*/  HMMA.16816.F32 R136, R12.reuse, R18, R136 ;  /* 0x000000120c88723c */ /* 0x040fe20000001888 */
[----:B------:R-:W2:Y:S07]  /*10820*/  LDSM.16.MT88.4 R16, [R217+0x8800] ;  /* 0x00880000d910783b */ /* 0x000eae0000004200 */
[C---:B---3--:R-:W-:Y:S08]  /*10830*/  HMMA.16816.F32 R140, R12.reuse, R28, R140 ;  /* 0x0000001c0c8c723c */ /* 0x048ff0000000188c */
[C---:B------:R-:W-:Y:S01]  /*10840*/  HMMA.16816.F32 R144, R12.reuse, R30, R144 ;  /* 0x0000001e0c90723c */ /* 0x040fe20000001890 */
[----:B------:R-:W-:Y:S07]  /*10850*/  LDSM.16.MT88.4 R28, [R221+0x8800] ;  /* 0x00880000dd1c783b */ /* 0x000fee0000004200 */
[C---:B----4-:R-:W-:Y:S08]  /*10860*/  HMMA.16816.F32 R148, R12.reuse, R20, R148 ;  /* 0x000000140c94723c */ /* 0x050ff00000001894 */
[C---:B------:R-:W-:Y:S01]  /*10870*/  HMMA.16816.F32 R152, R12.reuse, R22, R152 ;  /* 0x000000160c98723c */ /* 0x040fe20000001898 */
[----:B------:R-:W3:Y:S07]  /*10880*/  LDSM.16.MT88.4 R20, [R218+0x8800] ;  /* 0x00880000da14783b */ /* 0x000eee0000004200 */
[C---:B------:R-:W-:Y:S08]  /*10890*/  HMMA.16816.F32 R156, R12.reuse, R32, R156 ;  /* 0x000000200c9c723c */ /* 0x040ff0000000189c */
[C---:B------:R-:W-:Y:S01]  /*108a0*/  HMMA.16816.F32 R160, R12.reuse, R34, R160 ;  /* 0x000000220ca0723c */ /* 0x040fe200000018a0 */
[----:B------:R-:W4:Y:S07]  /*108b0*/  LDSM.16.MT88.4 R32, [R220+0x8800] ;  /* 0x00880000dc20783b */ /* 0x000f2e0000004200 */
[C---:B-1----:R-:W-:Y:S08]  /*108c0*/  HMMA.16816.F32 R164, R12.reuse, R24, R164 ;  /* 0x000000180ca4723c */ /* 0x042ff000000018a4 */
[C---:B------:R-:W-:Y:S08]  /*108d0*/  HMMA.16816.F32 R168, R12.reuse, R26, R168 ;  /* 0x0000001a0ca8723c */ /* 0x040ff000000018a8 */
[C---:B------:R-:W-:Y:S08]  /*108e0*/  HMMA.16816.F32 R52, R12.reuse, R4, R52 ;  /* 0x000000040c34723c */ /* 0x040ff00000001834 */
[C---:B------:R-:W-:Y:S01]  /*108f0*/  HMMA.16816.F32 R56, R12.reuse, R6, R56 ;  /* 0x000000060c38723c */ /* 0x040fe20000001838 */
[----:B------:R-:W1:Y:S07]  /*10900*/  LDSM.16.MT88.4 R4, [R217+0xb800] ;  /* 0x00b80000d904783b */ /* 0x000e6e0000004200 */
[C---:B------:R-:W-:Y:S08]  /*10910*/  HMMA.16816.F32 R60, R12.reuse, R8, R60 ;  /* 0x000000080c3c723c */ /* 0x040ff0000000183c */
        /* <DEDUP_REMOVED lines=9> */
[C---:B----4-:R-:W-:Y:S08]  /*109b0*/  HMMA.16816.F32 R92, R12.reuse, R32, R92 ;  /* 0x000000200c5c723c */ /* 0x050ff0000000185c */
[C---:B------:R-:W-:Y:S08]  /*109c0*/  HMMA.16816.F32 R96, R12.reuse, R34, R96 ;  /* 0x000000220c60723c */ /* 0x040ff00000001860 */
[C---:B-1----:R-:W-:Y:S08]  /*109d0*/  HMMA.16816.F32 R100, R12.reuse, R4, R100 ;  /* 0x000000040c64723c */ /* 0x042ff00000001864 */
[C---:B------:R-:W-:Y:S01]  /*109e0*/  HMMA.16816.F32 R104, R12.reuse, R6, R104 ;  /* 0x000000060c68723c */ /* 0x040fe20000001868 */
[----:B------:R-:W1:Y:S07]  /*109f0*/  LDSM.16.MT88.4 R4, [R220+0xb800] ;  /* 0x00b80000dc04783b */ /* 0x000e6e0000004200 */
[C---:B------:R-:W-:Y:S08]  /*10a00*/  HMMA.16816.F32 R108, R12.reuse, R8, R108 ;  /* 0x000000080c6c723c */ /* 0x040ff0000000186c */
[C---:B------:R-:W-:Y:S08]  /*10a10*/  HMMA.16816.F32 R112, R12.reuse, R10, R112 ;  /* 0x0000000a0c70723c */ /* 0x040ff00000001870 */
[C---:B--2---:R-:W-:Y:S08]  /*10a20*/  HMMA.16816.F32 R116, R12.reuse, R16, R116 ;  /* 0x000000100c74723c */ /* 0x044ff00000001874 */
[C---:B------:R-:W-:Y:S08]  /*10a30*/  HMMA.16816.F32 R120, R12.reuse, R18, R120 ;  /* 0x000000120c78723c */ /* 0x040ff00000001878 */
[C---:B-1----:R-:W-:Y:S08]  /*10a40*/  HMMA.16816.F32 R124, R12.reuse, R4, R124 ;  /* 0x000000040c7c723c */ /* 0x042ff0000000187c */
[----:B------:R-:W-:Y:S01]  /*10a50*/  HMMA.16816.F32 R128, R12, R6, R128 ;  /* 0x000000060c80723c */ /* 0x000fe20000001880 */
[----:B------:R-:W-:-:S07]  /*10a60*/  @P0 BRA `(.L_x_1221) ;  /* 0xffffbd3000000947 */ /* 0x000fce000383ffff */
.L_x_1220:
[----:B------:R-:W-:Y:S07]  /*10a70*/  @!UPT UIADD3 URZ, URZ, URZ, URZ ;  /* 0x0000003f3f3ff290 */ /* 0x000fee000fffe03f */
[----:B------:R-:W-:Y:S02]  /*10a80*/  MOV R7, 0x1f ;  /* 0x0000001f00077802 */ /* 0x000fe40000000f00 */
[----:B------:R-:W-:Y:S01]  /*10a90*/  MOV R6, 0xffffffff ;  /* 0xffffffff00067802 */ /* 0x000fe20000000f00 */
[----:B------:R-:W-:Y:S06]  /*10aa0*/  BRA.DIV ~URZ, `(.L_x_1222) ;  /* 0x000032127f007947 */ /* 0x000fec000b800000 */
[----:B------:R-:W2:Y:S04]  /*10ab0*/  LDL R0, [R1+0x4] ;  /* 0x0000040001007983 */ /* 0x000ea80000100800 */
[----:B--2---:R1:W2:Y:S02]  /*10ac0*/  SHFL.BFLY PT, R4, R0, 0x2, 0x1f ;  /* 0x0c401f0000047f89 */ /* 0x0042a400000e0000 */
.L_x_1260:
        /* <DEDUP_REMOVED lines=9> */
.L_x_1261:
[----:B------:R-:W-:Y:S01]  /*10b60*/  FSETP.NE.FTZ.AND P1, PT, R4, RZ, PT ;  /* 0x000000ff0400720b */ /* 0x000fe20003f35000 */
[----:B--2---:R-:W-:Y:S01]  /*10b70*/  FADD.FTZ R3, R3, R0 ;  /* 0x0000000003037221 */ /* 0x004fe20000010000 */
[----:B------:R-:W-:Y:S02]  /*10b80*/  MOV R2, RZ ;  /* 0x000000ff00027202 */ /* 0x000fe40000000f00 */
[----:B-1----:R-:W-:Y:S02]  /*10b90*/  MOV R0, RZ ;  /* 0x000000ff00007202 */ /* 0x002fe40000000f00 */
[----:B------:R-:W-:Y:S02]  /*10ba0*/  FSETP.NE.FTZ.AND P0, PT, R3, RZ, PT ;  /* 0x000000ff0300720b */ /* 0x000fe40003f15000 */
[----:B------:R-:W-:-:S05]  /*10bb0*/  MOV R174, 0xff800000 ;  /* 0xff80000000ae7802 */ /* 0x000fca0000000f00 */
        /* <DEDUP_REMOVED lines=69> */
[----:B------:R-:W-:Y:S02]  /*11010*/  FMUL.FTZ R129, R2, R129 ;  /* 0x0000008102817220 */ /* 0x000fe40000410000 */
[----:B------:R3:W4:Y:S01]  /*11020*/  @P0 MUFU.LG2 R2, R3 ;  /* 0x0000000300020308 */ /* 0x0007220000000c00 */
[----:B--2---:R-:W-:Y:S02]  /*11030*/  @P1 FMUL.FTZ R5, R4, 0.69314718246459960938 ;  /* 0x3f31721804051820 */ /* 0x004fe40000410000 */
[----:B------:R-:W-:Y:S02]  /*11040*/  @P1 FMUL.FTZ R4, R6, c[0x0][0x2d0] ;  /* 0x0000b40006041a20 */ /* 0x000fe40000410000 */
[----:B-1----:R-:W-:Y:S02]  /*11050*/  FMUL.FTZ R182, R0, R182 ;  /* 0x000000b600b67220 */ /* 0x002fe40000410000 */
[----:B------:R-:W-:Y:S02]  /*11060*/  @P1 FFMA.FTZ R174, R4, R173, R5 ;  /* 0x000000ad04ae1223 */ /* 0x000fe40000010005 */
[----:B------:R-:W-:-:S02]  /*11070*/  FMUL.FTZ R183, R0, R183 ;  /* 0x000000b700b77220 */ /* 0x000fc40000410000 */
[C---:B------:R-:W-:Y:S02]  /*11080*/  FMUL.FTZ R186, R0.reuse, R186 ;  /* 0x000000ba00ba7220 */ /* 0x040fe40000410000 */
[C---:B------:R-:W-:Y:S02]  /*11090*/  FMUL.FTZ R61, R0.reuse, R187 ;  /* 0x000000bb003d7220 */ /* 0x040fe40000410000 */
[----:B------:R-:W-:Y:S01]  /*110a0*/  FMUL.FTZ R134, R0, R134 ;  /* 0x0000008600867220 */ /* 0x000fe20000410000 */
[----:B---3--:R-:W-:Y:S01]  /*110b0*/  @P0 MOV R3, 0x3f317218 ;  /* 0x3f31721800030802 */ /* 0x008fe20000000f00 */
[----:B----4-:R-:W-:Y:S02]  /*110c0*/  @P0 FMUL.FTZ R2, R2, 0.69314718246459960938 ;  /* 0x3f31721802020820 */ /* 0x010fe40000410000 */
[----:B------:R-:W-:Y:S02]  /*110d0*/  FMUL.FTZ R135, R0, R135 ;  /* 0x0000008700877220 */ /* 0x000fe40000410000 */
        /* <DEDUP_REMOVED lines=59> */
[----:B------:R-:W-:Y:S01]  /*11490*/  PRMT R0, R52, 0x7610, R0 ;  /* 0x0000761034007816 */ /* 0x000fe20000000000 */
[----:B------:R-:W-:Y:S02]  /*114a0*/  @P0 FFMA.FTZ R65, R3, R172, R2 ;  /* 0x000000ac03410223 */ /* 0x000fe40000010002 */
.L_x_1203:
[----:B-1----:R1:W5:Y:S01]  /*114b0*/  LDL R56, [R1+0x68] ;  /* 0x0000680001387983 */ /* 0x0023620000100800 */
[----:B------:R-:W-:Y:S03]  /*114c0*/  BSSY B0, `(.L_x_1224) ;  /* 0x0000012000007945 */ /* 0x000fe60003800000 */
[----:B------:R-:W2:Y:S02]  /*114d0*/  S2R R67, SR_TID.X ;  /* 0x0000000000437919 */ /* 0x000ea40000002100 */
[----:B--2---:R-:W-:-:S13]  /*114e0*/  LOP3.LUT P0, RZ, R67, 0xff, RZ, 0xc0, !PT ;  /* 0x000000ff43ff7812 */ /* 0x004fda000780c0ff */
[----:B------:R-:W-:Y:S05]  /*114f0*/  @P0 BRA `(.L_x_1225) ;  /* 0x000000e000000947 */ /* 0x000fea0003800000 */
[----:B-1----:R-:W1:Y:S01]  /*11500*/  S2R R52, SR_LANEID ;  /* 0x0000000000347919 */ /* 0x002e620000000000 */
[----:B------:R-:W-:Y:S01]  /*11510*/  VOTEU.ANY UR4, UPT, PT ;  /* 0x0000000000047886 */ /* 0x000fe200038e0100 */
[----:B------:R-:W-:Y:S01]  /*11520*/  IMAD.MOV.U32 R54, RZ, RZ, c[0x0][0x580] ;  /* 0x00016000ff367624 */ /* 0x000fe200078e00ff */
[----:B------:R-:W1:Y:S01]  /*11530*/  FLO.U32 R3, UR4 ;  /* 0x0000000400037d00 */ /* 0x000e6200080e0000 */
[----:B------:R-:W-:-:S07]  /*11540*/  IMAD.MOV.U32 R55, RZ, RZ, c[0x0][0x584] ;  /* 0x00016100ff377624 */ /* 0x000fce00078e00ff */
[----:B------:R-:W2:Y:S01]  /*11550*/  POPC R2, UR4 ;  /* 0x0000000400027d09 */ /* 0x000ea20008000000 */
[----:B-1----:R-:W-:-:S13]  /*11560*/  ISETP.EQ.U32.AND P0, PT, R3, R52, PT ;  /* 0x000000340300720c */ /* 0x002fda0003f02070 */
[----:B--2---:R-:W2:Y:S04]  /*11570*/  @P0 ATOMG.E.ADD.STRONG.GPU PT, R2, [R54.64], R2 ;  /* 0x00000002360209a8 */ /* 0x004ea800081ee1c8 */
[----:B------:R-:W1:Y:S04]  /*11580*/  S2R R52, SR_LTMASK ;  /* 0x0000000000347919 */ /* 0x000e680000003900 */
[----:B--2---:R1:W2:Y:S02]  /*11590*/  SHFL.IDX PT, R3, R2, R3, 0x1f ;  /* 0x00001f0302037589 */ /* 0x0042a400000e0000 */
[----:B-1----:R-:W-:-:S06]  /*115a0*/  LOP3.LUT R2, R52, UR4, RZ, 0xc0, !PT ;  /* 0x0000000434027c12 */ /* 0x002fcc000f8ec0ff */
[----:B------:R-:W2:Y:S02]  /*115b0*/  POPC R2, R2 ;  /* 0x0000000200027309 */ /* 0x000ea40000000000 */
[----:B--2--5:R-:W-:-:S05]  /*115c0*/  IADD3 R56, R3, c[0x0][0xc], R2 ;  /* 0x0000030003387a10 */ /* 0x024fca0007ffe002 */
[----:B------:R1:W-:Y:S02]  /*115d0*/  STL [R1+0x68], R56 ;  /* 0x0000683801007387 */ /* 0x0003e40000100800 */
.L_x_1225:
[----:B-1----:R-:W-:Y:S05]  /*115e0*/  BSYNC B0 ;  /* 0x0000000000007941 */ /* 0x002fea0003800000 */
.L_x_1224:
[----:B------:R-:W-:Y:S01]  /*115f0*/  PRMT R0, R0, 0x9910, RZ ;  /* 0x0000991000007816 */ /* 0x000fe200000000ff */
[----:B------:R-:W-:Y:S01]  /*11600*/  BSSY B1, `(.L_x_1226) ;  /* 0x0000224000017945 */ /* 0x000fe20003800000 */
[----:B-----5:R-:W-:Y:S02]  /*11610*/  IMAD.MOV.U32 R81, RZ, RZ, R56 ;  /* 0x000000ffff517224 */ /* 0x020fe400078e0038 */
[----:B------:R-:W-:-:S13]  /*11620*/  ISETP.NE.AND P0, PT, R0, RZ, PT ;  /* 0x000000ff0000720c */ /* 0x000fda0003f05270 */
[----:B------:R-:W-:Y:S05]  /*11630*/  @!P0 BRA `(.L_x_1227) ;  /* 0x0000159000008947 */ /* 0x000fea0003800000 */
[----:B------:R-:W2:Y:S04]  /*11640*/  LDL R85, [R1+0x6c] ;  /* 0x00006c0001557983 */ /* 0x000ea80000100800 */
[----:B------:R-:W3:Y:S04]  /*11650*/  LDL R83, [R1+0x70] ;  /* 0x0000700001537983 */ /* 0x000ee80000100800 */
[----:B------:R-:W4:Y:S04]  /*11660*/  LDL R79, [R1+0x78] ;  /* 0x00007800014f7983 */ /* 0x000f280000100800 */
[----:B------:R-:W5:Y:S04]  /*11670*/  LDL R77, [R1+0x74] ;  /* 0x00007400014d7983 */ /* 0x000f680000100800 */
[----:B------:R-:W4:Y:S04]  /*11680*/  LDL R75, [R1+0x88] ;  /* 0x00008800014b7983 */ /* 0x000f280000100800 */
[----:B------:R-:W5:Y:S04]  /*11690*/  LDL R73, [R1+0x80] ;  /* 0x0000800001497983 */ /* 0x000f680000100800 */
[----:B------:R-:W5:Y:S04]  /*116a0*/  LDL R71, [R1+0x84] ;  /* 0x0000840001477983 */ /* 0x000f680000100800 */
[----:B------:R-:W5:Y:S01]  /*116b0*/  LDL R69, [R1+0x7c] ;  /* 0x00007c0001457983 */ /* 0x000f620000100800 */
        /* <DEDUP_REMOVED lines=66> */
[----:B--2---:R1:W-:Y:S04]  /*11ae0*/  STS [R85], R64 ;  /* 0x0000004055007388 */ /* 0x0043e80000000800 */
[----:B------:R1:W-:Y:S04]  /*11af0*/  STS [R85+0x400], R63 ;  /* 0x0004003f55007388 */ /* 0x0003e80000000800 */
[----:B---3--:R1:W-:Y:S04]  /*11b00*/  STS [R83], R62 ;  /* 0x0000003e53007388 */ /* 0x0083e80000000800 */
[----:B------:R1:W-:Y:S04]  /*11b10*/  STS [R83+0x400], R61 ;  /* 0x0004003d53007388 */ /* 0x0003e80000000800 */
[----:B----4-:R1:W-:Y:S04]  /*11b20*/  STS [R79], R60 ;  /* 0x0000003c4f007388 */ /* 0x0103e80000000800 */
[----:B------:R1:W-:Y:S04]  /*11b30*/  STS [R79+0x400], R59 ;  /* 0x0004003b4f007388 */ /* 0x0003e80000000800 */
[----:B-----5:R1:W-:Y:S04]  /*11b40*/  STS [R77], R58 ;  /* 0x0000003a4d007388 */ /* 0x0203e80000000800 */
        /* <DEDUP_REMOVED lines=65> */
[----:B------:R-:W-:Y:S05]  /*11f60*/  CALL.REL.NOINC `($__internal_3_$__cuda_sm70_shflsync_idx_p) ;  /* 0x0000227000007944 */ /* 0x000fea0003c00000 */
.L_x_1228:
        /* <DEDUP_REMOVED lines=14> */
[----:B----4-:R-:W-:-:S02]  /*12050*/  SHF.R.S32.HI R5, RZ, 0x1f, R11 ;  /* 0x0000001fff057819 */ /* 0x010fc4000001140b */
[----:B--2---:R-:W-:-:S03]  /*12060*/  IADD3 R4, R2, R16, RZ ;  /* 0x0000001002047210 */ /* 0x004fc60007ffe0ff */
[----:B------:R-:W-:Y:S02]  /*12070*/  IMAD R6, R5, c[0x0][0x490], RZ ;  /* 0x0001240005067a24 */ /* 0x000fe400078e02ff */
[----:B------:R-:W-:-:S04]  /*12080*/  @P0 IMAD.HI.U32 R7, R4, c[0x0][0x4ec], RZ ;  /* 0x00013b0004070a27 */ /* 0x000fc800078e00ff */
[----:B------:R-:W-:-:S04]  /*12090*/  IMAD.WIDE.U32 R2, R11, c[0x0][0x490], RZ ;  /* 0x000124000b027a25 */ /* 0x000fc800078e00ff */
[----:B------:R-:W-:Y:S02]  /*120a0*/  IMAD R6, R11, c[0x0][0x494], R6 ;  /* 0x000125000b067a24 */ /* 0x000fe400078e0206 */
[----:B------:R-:W-:Y:S01]  /*120b0*/  IMAD.MOV.U32 R0, RZ, RZ, R4 ;  /* 0x000000ffff007224 */ /* 0x000fe200078e0004 */
[----:B------:R-:W-:Y:S02]  /*120c0*/  @P0 SHF.R.U32.HI R0, RZ, c[0x0][0x4f0], R7 ;  /* 0x00013c00ff000a19 */ /* 0x000fe40000011607 */
[----:B------:R-:W-:Y:S02]  /*120d0*/  IADD3 R3, R3, R6, RZ ;  /* 0x0000000603037210 */ /* 0x000fe40007ffe0ff */
[----:B------:R-:W-:Y:S01]  /*120e0*/  SHF.R.S32.HI R10, RZ, 0x1f, R12 ;  /* 0x0000001fff0a7819 */ /* 0x000fe2000001140c */
[----:B------:R-:W-:Y:S02]  /*120f0*/  IMAD.MOV R8, RZ, RZ, -R0 ;  /* 0x000000ffff087224 */ /* 0x000fe400078e0a00 */
[----:B------:R-:W-:-:S04]  /*12100*/  IMAD.WIDE.U32 R6, R12, c[0x0][0x498], R2 ;  /* 0x000126000c067a25 */ /* 0x000fc800078e0002 */
[----:B------:R-:W-:Y:S02]  /*12110*/  IMAD R9, R10, c[0x0][0x498], RZ ;  /* 0x000126000a097a24 */ /* 0x000fe400078e02ff */
[----:B------:R-:W-:Y:S01]  /*12120*/  IMAD R2, R8, c[0x0][0x4e8], R4 ;  /* 0x00013a0008027a24 */ /* 0x000fe200078e0204 */
[----:B------:R-:W-:Y:S01]  /*12130*/  SHF.R.S32.HI R8, RZ, 0x1f, R0 ;  /* 0x0000001fff087819 */ /* 0x000fe20000011400 */
[----:B------:R-:W-:Y:S01]  /*12140*/  IMAD R3, R12, c[0x0][0x49c], R9 ;  /* 0x000127000c037a24 */ /* 0x000fe200078e0209 */
[----:B------:R-:W-:Y:S02]  /*12150*/  IADD3 R4, P1, R0, R6, RZ ;  /* 0x0000000600047210 */ /* 0x000fe40007f3e0ff */
[----:B------:R-:W-:Y:S01]  /*12160*/  SHF.R.S32.HI R9, RZ, 0x1f, R2 ;  /* 0x0000001fff097819 */ /* 0x000fe20000011402 */
[----:B------:R-:W-:Y:S01]  /*12170*/  IMAD R0, R5, c[0x0][0x3e8], RZ ;  /* 0x0000fa0005007a24 */ /* 0x000fe200078e02ff */
[----:B---3--:R-:W-:Y:S02]  /*12180*/  IADD3 R6, R14, R16, RZ ;  /* 0x000000100e067210 */ /* 0x008fe40007ffe0ff */
[----:B------:R-:W-:Y:S01]  /*12190*/  IADD3.X R5, R8, R7, R3, P1, !PT ;  /* 0x0000000708057210 */ /* 0x000fe20000ffe403 */
[----:B------:R-:W-:Y:S01]  /*121a0*/  IMAD R3, R9, c[0x0][0x488], RZ ;  /* 0x0001220009037a24 */ /* 0x000fe200078e02ff */
[----:B-1----:R-:W-:Y:S01]  /*121b0*/  SHF.R.S32.HI R14, RZ, 0x1f, R15 ;  /* 0x0000001fff0e7819 */ /* 0x002fe2000001140f */
[----:B------:R-:W-:-:S02]  /*121c0*/  IMAD R7, R11, c[0x0][0x3ec], R0 ;  /* 0x0000fb000b077a24 */ /* 0x000fc400078e0200 */
[----:B------:R-:W-:Y:S01]  /*121d0*/  IMAD.WIDE.U32 R8, R11, c[0x0][0x3e8], RZ ;  /* 0x0000fa000b087a25 */ /* 0x000fe200078e00ff */
[----:B------:R-:W-:-:S03]  /*121e0*/  LEA.HI R14, R14, R15, RZ, 0x5 ;  /* 0x0000000f0e0e7211 */ /* 0x000fc600078f28ff */
[C---:B------:R-:W-:Y:S02]  /*121f0*/  IMAD R11, R2.reuse, c[0x0][0x48c], R3 ;  /* 0x00012300020b7a24 */ /* 0x040fe400078e0203 */
[----:B------:R-:W-:Y:S01]  /*12200*/  IMAD.WIDE.U32 R4, R2, c[0x0][0x488], R4 ;  /* 0x0001220002047a25 */ /* 0x000fe200078e0004 */
[----:B------:R-:W-:-:S03]  /*12210*/  LOP3.LUT R14, R14, 0xffffffe0, RZ, 0xc0, !PT ;  /* 0xffffffe00e0e7812 */ /* 0x000fc600078ec0ff */
[----:B------:R-:W-:Y:S01]  /*12220*/  @P0 IMAD.HI.U32 R2, R6, c[0x0][0x4ec], RZ ;  /* 0x00013b0006020a27 */ /* 0x000fe200078e00ff */
[----:B------:R-:W-:-:S03]  /*12230*/  IADD3 R3, R9, R7, RZ ;  /* 0x0000000709037210 */ /* 0x000fc60007ffe0ff */
[----:B------:R-:W-:Y:S01]  /*12240*/  IMAD.MOV.U32 R0, RZ, RZ, R6 ;  /* 0x000000ffff007224 */ /* 0x000fe200078e0006 */
[----:B------:R-:W-:Y:S01]  /*12250*/  @P0 SHF.R.U32.HI R0, RZ, c[0x0][0x4f0], R2 ;  /* 0x00013c00ff000a19 */ /* 0x000fe20000011602 */
[----:B------:R-:W-:Y:S01]  /*12260*/  IMAD.IADD R5, R5, 0x1, R11 ;  /* 0x0000000105057824 */ /* 0x000fe200078e020b */
[----:B------:R-:W-:Y:S02]  /*12270*/  LEA R9, P0, R4, c[0x0][0x450], 0x2 ;  /* 0x0001140004097a11 */ /* 0x000fe400078010ff */
[----:B------:R-:W-:Y:S02]  /*12280*/  IADD3 R14, -R14, R15, RZ ;  /* 0x0000000f0e0e7210 */ /* 0x000fe40007ffe1ff */
[----:B------:R-:W-:Y:S01]  /*12290*/  LEA.HI.X R4, R4, c[0x0][0x454], R5, 0x2, P0 ;  /* 0x0001150004047a11 */ /* 0x000fe200000f1405 */
[----:B------:R1:W5:Y:S01]  /*122a0*/  LDL R15, [R1+0x5c] ;  /* 0x00005c00010f7983 */ /* 0x0003620000100800 */
[----:B------:R-:W-:-:S03]  /*122b0*/  LOP3.LUT P0, RZ, R14, 0x3, RZ, 0xc0, !PT ;  /* 0x000000030eff7812 */ /* 0x000fc6000780c0ff */
[----:B------:R1:W5:Y:S01]  /*122c0*/  LDL R14, [R1+0x44] ;  /* 0x00004400010e7983 */ /* 0x0003620000100800 */
[----:B------:R-:W-:Y:S01]  /*122d0*/  MOV R2, R8 ;  /* 0x0000000800027202 */ /* 0x000fe20000000f00 */
[----:B------:R-:W-:Y:S02]  /*122e0*/  IMAD R10, R10, c[0x0][0x3f0], RZ ;  /* 0x0000fc000a0a7a24 */ /* 0x000fe400078e02ff */
[----:B------:R-:W-:Y:S02]  /*122f0*/  SHFL.IDX PT, R11, R4, RZ, 0x1c1f ;  /* 0x001c1fff040b7589 */ /* 0x000fe400000e0000 */
[C---:B------:R-:W-:Y:S02]  /*12300*/  IMAD R5, R12.reuse, c[0x0][0x3f4], R10 ;  /* 0x0000fd000c057a24 */ /* 0x040fe400078e020a */
[----:B------:R-:W-:Y:S01]  /*12310*/  IMAD.WIDE.U32 R2, R12, c[0x0][0x3f0], R2 ;  /* 0x0000fc000c027a25 */ /* 0x000fe200078e0002 */
[----:B------:R-:W2:Y:S01]  /*12320*/  SHFL.IDX PT, R10, R9, RZ, 0x1c1f ;  /* 0x001c1fff090a7589 */ /* 0x000ea200000e0000 */
[----:B------:R-:W-:-:S03]  /*12330*/  ULDC UR5, c[0x0][0x4e8] ;  /* 0x00013a0000057ab9 */ /* 0x000fc60000000800 */
[----:B------:R-:W-:Y:S01]  /*12340*/  SHFL.IDX PT, R8, R9, 0x1, 0x1c1f ;  /* 0x003c1f0009087f89 */ /* 0x000fe200000e0000 */
[----:B------:R-:W-:Y:S01]  /*12350*/  ULDC UR4, c[0x0][0x388] ;  /* 0x0000e20000047ab9 */ /* 0x000fe20000000800 */
[----:B------:R-:W-:Y:S02]  /*12360*/  IMAD.MOV R7, RZ, RZ, -R0 ;  /* 0x000000ffff077224 */ /* 0x000fe400078e0a00 */
[----:B------:R3:W4:Y:S01]  /*12370*/  SHFL.IDX PT, R9, R4, 0x1, 0x1c1f ;  /* 0x003c1f0004097f89 */ /* 0x00072200000e0000 */
[----:B------:R-:W-:Y:S01]  /*12380*/  IMAD.IADD R3, R3, 0x1, R5 ;  /* 0x0000000103037824 */ /* 0x000fe200078e0205 */
[----:B------:R-:W-:Y:S01]  /*12390*/  IADD3 R5, R13, R16, RZ ;  /* 0x000000100d057210 */ /* 0x000fe20007ffe0ff */
[----:B------:R-:W-:Y:S01]  /*123a0*/  UIMAD UR4, UR5, UR4, URZ ;  /* 0x00000004050472a4 */ /* 0x000fe2000f8e023f */
[----:B------:R-:W1:Y:S05]  /*123b0*/  S2R R17, SR_TID.X ;  /* 0x0000000000117919 */ /* 0x000e6a0000002100 */
[----:B------:R-:W-:-:S02]  /*123c0*/  ISETP.GE.OR P1, PT, R5, UR4, P0 ;  /* 0x0000000405007c0c */ /* 0x000fc40008726670 */
[----:B------:R-:W-:Y:S01]  /*123d0*/  SHF.R.S32.HI R12, RZ, 0x1f, R0 ;  /* 0x0000001fff0c7819 */ /* 0x000fe20000011400 */
[----:B---3--:R-:W-:Y:S01]  /*123e0*/  IMAD R4, R7, c[0x0][0x4e8], R6 ;  /* 0x00013a0007047a24 */ /* 0x008fe200078e0206 */
[----:B------:R-:W-:-:S04]  /*123f0*/  IADD3 R7, R5, 0x8, RZ ;  /* 0x0000000805077810 */ /* 0x000fc80007ffe0ff */
[----:B------:R-:W-:Y:S01]  /*12400*/  ISETP.GE.OR P0, PT, R7, UR4, P0 ;  /* 0x0000000407007c0c */ /* 0x000fe20008706670 */
[----:B------:R-:W-:-:S04]  /*12410*/  IMAD R6, R12, c[0x0][0x3e0], RZ ;  /* 0x0000f8000c067a24 */ /* 0x000fc800078e02ff */
[----:B--2---:R2:W-:Y:S01]  /*12420*/  @!P1 ST.E [R10.64], R174 ;  /* 0x000000ae0a009985 */ /* 0x0045e2000c101908 */
[----:B------:R-:W-:Y:S01]  /*12430*/  IMAD.WIDE.U32 R2, R0, c[0x0][0x3e0], R2 ;  /* 0x0000f80000027a25 */ /* 0x000fe200078e0002 */
[----:B-1----:R-:W-:-:S03]  /*12440*/  SHF.R.S32.HI R13, RZ, 0x1f, R17 ;  /* 0x0000001fff0d7819 */ /* 0x002fc60000011411 */
[----:B------:R-:W-:Y:S01]  /*12450*/  IMAD R5, R0, c[0x0][0x3e4], R6 ;  /* 0x0000f90000057a24 */ /* 0x000fe200078e0206 */
[----:B------:R-:W-:Y:S02]  /*12460*/  SHF.R.S32.HI R0, RZ, 0x1f, R4 ;  /* 0x0000001fff007819 */ /* 0x000fe40000011404 */
[----:B----4-:R2:W-:Y:S04]  /*12470*/  @!P0 ST.E [R8.64], R65 ;  /* 0x0000004108008985 */ /* 0x0105e8000c101908 */
[----:B------:R2:W1:Y:S04]  /*12480*/  LDS.128 R44, [R251+0x1080] ;  /* 0x00108000fb2c7984 */ /* 0x0004680000000c00 */
        /* <DEDUP_REMOVED lines=11> */
[----:B------:R-:W-:Y:S01]  /*12540*/  IMAD.IADD R3, R3, 0x1, R5 ;  /* 0x0000000103037824 */ /* 0x000fe200078e0205 */
[----:B------:R-:W-:Y:S01]  /*12550*/  LEA.HI R13, R13, R17, RZ, 0x3 ;  /* 0x000000110d0d7211 */ /* 0x000fe200078f18ff */
[----:B------:R-:W-:-:S02]  /*12560*/  IMAD R0, R0, c[0x0][0x3d8], RZ ;  /* 0x0000f60000007a24 */ /* 0x000fc400078e02ff */
        /* <DEDUP_REMOVED lines=10> */
[----:B------:R2:W1:Y:S08]  /*12610*/  SHFL.IDX PT, R2, R3, RZ, 0x181f ;  /* 0x00181fff03027589 */ /* 0x00047000000e0000 */
[----:B------:R-:W-:Y:S05]  /*12620*/  @P0 BRA `(.L_x_1230) ;  /* 0x0000014000000947 */ /* 0x000fea0003800000 */
[----:B---34-:R-:W3:Y:S01]  /*12630*/  LDS.128 R28, [R251+0x80] ;  /* 0x00008000fb1c7984 */ /* 0x018ee20000000c00 */
[----:B-----5:R-:W-:-:S02]  /*12640*/  ISETP.GE.AND P3, PT, R86, c[0x0][0x3c8], PT ;  /* 0x0000f20056007a0c */ /* 0x020fc40003f66270 */
[----:B------:R-:W-:Y:S01]  /*12650*/  ISETP.GE.AND P2, PT, R83, c[0x0][0x3c8], PT ;  /* 0x0000f20053007a0c */ /* 0x000fe20003f46270 */
[----:B------:R-:W4:Y:S01]  /*12660*/  LDS.128 R24, [R251+0x4080] ;  /* 0x00408000fb187984 */ /* 0x000f220000000c00 */
[----:B------:R-:W-:Y:S02]  /*12670*/  ISETP.GE.AND P1, PT, R80, c[0x0][0x3c8], PT ;  /* 0x0000f20050007a0c */ /* 0x000fe40003f26270 */
[----:B------:R-:W-:Y:S01]  /*12680*/  ISETP.GE.AND P0, PT, R14, c[0x0][0x3c8], PT ;  /* 0x0000f2000e007a0c */ /* 0x000fe20003f06270 */
[----:B------:R-:W2:Y:S04]  /*12690*/  LDS.128 R20, [R251+0x8080] ;  /* 0x00808000fb147984 */ /* 0x000ea80000000c00 */
[----:B------:R-:W1:Y:S02]  /*126a0*/  LDS.128 R16, [R251+0xc080] ;  /* 0x00c08000fb107984 */ /* 0x000e640000000c00 */
[----:B-1----:R-:W-:-:S02]  /*126b0*/  @!P3 LEA R12, P4, R86, R0, 0x1 ;  /* 0x00000000560cb211 */ /* 0x002fc400078808ff */
[C---:B--2---:R-:W-:Y:S02]  /*126c0*/  @!P2 LEA R10, P6, R83.reuse, R0, 0x1 ;  /* 0x00000000530aa211 */ /* 0x044fe400078c08ff */
[----:B------:R-:W-:Y:S02]  /*126d0*/  @!P3 LEA.HI.X R13, R86, R2, R87, 0x1, P4 ;  /* 0x00000002560db211 */ /* 0x000fe400020f0c57 */
[-C--:B------:R-:W-:Y:S02]  /*126e0*/  @!P1 LEA R8, P5, R80, R0.reuse, 0x1 ;  /* 0x0000000050089211 */ /* 0x080fe400078a08ff */
[----:B------:R-:W-:Y:S02]  /*126f0*/  @!P0 LEA R6, P4, R14, R0, 0x1 ;  /* 0x000000000e068211 */ /* 0x000fe400078808ff */
[-C--:B------:R-:W-:Y:S02]  /*12700*/  @!P2 LEA.HI.X R11, R83, R2.reuse, R84, 0x1, P6 ;  /* 0x00000002530ba211 */ /* 0x080fe400030f0c54 */
[----:B------:R-:W-:-:S02]  /*12710*/  @!P1 LEA.HI.X R9, R80, R2, R82, 0x1, P5 ;  /* 0x0000000250099211 */ /* 0x000fc400028f0c52 */
[----:B------:R-:W-:Y:S01]  /*12720*/  @!P0 LEA.HI.X R7, R14, R2, R15, 0x1, P4 ;  /* 0x000000020e078211 */ /* 0x000fe200020f0c0f */
[----:B---3--:R1:W-:Y:S04]  /*12730*/  @!P3 ST.E.128 [R12.64], R28 ;  /* 0x0000001c0c00b985 */ /* 0x0083e8000c101d08 */
[----:B----4-:R1:W-:Y:S04]  /*12740*/  @!P2 ST.E.128 [R10.64], R24 ;  /* 0x000000180a00a985 */ /* 0x0103e8000c101d08 */
[----:B------:R1:W-:Y:S04]  /*12750*/  @!P1 ST.E.128 [R8.64], R20 ;  /* 0x0000001408009985 */ /* 0x0003e8000c101d08 */
[----:B------:R1:W-:Y:S02]  /*12760*/  @!P0 ST.E.128 [R6.64], R16 ;  /* 0x0000001006008985 */ /* 0x0003e4000c101d08 */
.L_x_1230:
[----:B---34-:R-:W-:Y:S05]  /*12770*/  BSYNC B0 ;  /* 0x0000000000007941 */ /* 0x018fea0003800000 */
.L_x_1229:
[----:B-1----:R-:W-:Y:S01]  /*12780*/  IADD3 R6, R4, 0x20, RZ ;  /* 0x0000002004067810 */ /* 0x002fe20007ffe0ff */
[----:B------:R1:W3:Y:S01]  /*12790*/  SHFL.IDX PT, R2, R3, 0x1, 0x181f ;  /* 0x00381f0003027f89 */ /* 0x0002e200000e0000 */
        /* <DEDUP_REMOVED lines=8> */
[CC--:B----4-:R-:W-:Y:S02]  /*12820*/  @!P3 LEA R12, P4, R86.reuse, R0.reuse, 0x1 ;  /* 0x00000000560cb211 */ /* 0x0d0fe400078808ff */
[C---:B--2---:R-:W-:Y:S02]  /*12830*/  @!P2 LEA R10, P6, R83.reuse, R0, 0x1 ;  /* 0x00000000530aa211 */ /* 0x044fe400078c08ff */
[----:B---3--:R-:W-:Y:S02]  /*12840*/  @!P3 LEA.HI.X R13, R86, R2, R87, 0x1, P4 ;  /* 0x00000002560db211 */ /* 0x008fe400020f0c57 */
        /* <DEDUP_REMOVED lines=9> */
.L_x_1232:
[----:B------:R-:W-:Y:S05]  /*128e0*/  BSYNC B0 ;  /* 0x0000000000007941 */ /* 0x000fea0003800000 */
.L_x_1231:
[----:B--2---:R-:W-:Y:S01]  /*128f0*/  IADD3 R6, R4, 0x40, RZ ;  /* 0x0000004004067810 */ /* 0x004fe20007ffe0ff */
[----:B---3--:R2:W3:Y:S01]  /*12900*/  SHFL.IDX PT, R2, R3, 0x2, 0x181f ;  /* 0x00581f0003027f89 */ /* 0x0084e200000e0000 */
        /* <DEDUP_REMOVED lines=8> */
[CC--:B----4-:R-:W-:Y:S02]  /*12990*/  @!P3 LEA R12, P4, R86.reuse, R0.reuse, 0x1 ;  /* 0x00000000560cb211 */ /* 0x0d0fe400078808ff */
[C---:B------:R-:W-:Y:S02]  /*129a0*/  @!P2 LEA R10, P6, R83.reuse, R0, 0x1 ;  /* 0x00000000530aa211 */ /* 0x040fe400078c08ff */
        /* <DEDUP_REMOVED lines=10> */
.L_x_1234:
[----:B------:R-:W-:Y:S05]  /*12a50*/  BSYNC B0 ;  /* 0x0000000000007941 */ /* 0x000fea0003800000 */
.L_x_1233:
[----:B---3--:R3:W1:Y:S04]  /*12a60*/  SHFL.IDX PT, R2, R3, 0x3, 0x181f ;  /* 0x00781f0003027f89 */ /* 0x00866800000e0000 */
[----:B----4-:R4:W2:Y:S02]  /*12a70*/  SHFL.IDX PT, R0, R5, 0x3, 0x181f ;  /* 0x00781f0005007f89 */ /* 0x0108a400000e0000 */
[----:B-123--:R-:W-:-:S04]  /*12a80*/  IADD3 R3, R4, 0x60, RZ ;  /* 0x0000006004037810 */ /* 0x00efc80007ffe0ff */
[----:B------:R-:W-:-:S13]  /*12a90*/  ISETP.GE.AND P0, PT, R3, UR4, PT ;  /* 0x0000000403007c0c */ /* 0x000fda000bf06270 */
[----:B------:R-:W-:Y:S05]  /*12aa0*/  @P0 BRA `(.L_x_1235) ;  /* 0x00000d9000000947 */ /* 0x000fea0003800000 */
[----:B----45:R-:W-:Y:S02]  /*12ab0*/  ISETP.GE.AND P2, PT, R86, c[0x0][0x3c8], PT ;  /* 0x0000f20056007a0c */ /* 0x030fe40003f46270 */
[----:B------:R-:W-:Y:S02]  /*12ac0*/  ISETP.GE.AND P1, PT, R83, c[0x0][0x3c8], PT ;  /* 0x0000f20053007a0c */ /* 0x000fe40003f26270 */
[----:B------:R-:W-:-:S09]  /*12ad0*/  ISETP.GE.AND P0, PT, R80, c[0x0][0x3c8], PT ;  /* 0x0000f20050007a0c */ /* 0x000fd20003f06270 */
[-C--:B------:R-:W-:Y:S02]  /*12ae0*/  @!P2 LEA R8, P5, R86, R0.reuse, 0x1 ;  /* 0x000000005608a211 */ /* 0x080fe400078a08ff */
[CC--:B------:R-:W-:Y:S02]  /*12af0*/  @!P1 LEA R6, P4, R83.reuse, R0.reuse, 0x1 ;  /* 0x0000000053069211 */ /* 0x0c0fe400078808ff */
        /* <DEDUP_REMOVED lines=13> */
.L_x_1227:
[----:B------:R-:W2:Y:S04]  /*12bd0*/  LDL R0, [R1+0x58] ;  /* 0x0000580001007983 */ /* 0x000ea80000100800 */
[----:B------:R-:W3:Y:S04]  /*12be0*/  LDL R14, [R1+0x4c] ;  /* 0x00004c00010e7983 */ /* 0x000ee80000100800 */
[----:B------:R-:W4:Y:S01]  /*12bf0*/  LDL R13, [R1+0x50] ;  /* 0x00005000010d7983 */ /* 0x000f220000100800 */
[----:B------:R-:W-:Y:S03]  /*12c00*/  BSSY B0, `(.L_x_1236) ;  /* 0x0000025000007945 */ /* 0x000fe60003800000 */
[----:B------:R-:W1:Y:S02]  /*12c10*/  S2R R12, SR_TID.X ;  /* 0x00000000000c7919 */ /* 0x000e640000002100 */
[----:B-1----:R-:W-:Y:S01]  /*12c20*/  ISETP.GE.AND P0, PT, R12, 0x80, PT ;  /* 0x000000800c00780c */ /* 0x002fe20003f06270 */
[----:B--2---:R-:W-:Y:S01]  /*12c30*/  IMAD.MOV.U32 R11, RZ, RZ, R0 ;  /* 0x000000ffff0b7224 */ /* 0x004fe200078e0000 */
[----:B---3--:R-:W-:-:S02]  /*12c40*/  SHF.R.S32.HI R7, RZ, 0x1f, R14 ;  /* 0x0000001fff077819 */ /* 0x008fc4000001140e */
[----:B----4-:R-:W-:-:S09]  /*12c50*/  SHF.R.S32.HI R8, RZ, 0x1f, R13 ;  /* 0x0000001fff087819 */ /* 0x010fd2000001140d */
        /* <DEDUP_REMOVED lines=31> */
.L_x_1237:
[----:B------:R-:W-:Y:S05]  /*12e50*/  BSYNC B0 ;  /* 0x0000000000007941 */ /* 0x000fea0003800000 */
.L_x_1236:
[----:B------:R-:W2:Y:S01]  /*12e60*/  LDL R2, [R1+0x90] ;  /* 0x0000900001027983 */ /* 0x000ea20000100800 */
[----:B-1----:R-:W-:Y:S01]  /*12e70*/  MOV R0, c[0x0][0x4e8] ;  /* 0x00013a0000007a02 */ /* 0x002fe20000000f00 */
[----:B------:R-:W-:Y:S01]  /*12e80*/  IMAD R7, R7, c[0x0][0x3e8], RZ ;  /* 0x0000fa0007077a24 */ /* 0x000fe200078e02ff */
[----:B------:R-:W-:Y:S01]  /*12e90*/  SHF.R.S32.HI R9, RZ, 0x1f, R12 ;  /* 0x0000001fff097819 */ /* 0x000fe2000001140c */
[----:B------:R-:W-:Y:S01]  /*12ea0*/  IMAD R8, R8, c[0x0][0x3f0], RZ ;  /* 0x0000fc0008087a24 */ /* 0x000fe200078e02ff */
[----:B------:R-:W-:Y:S01]  /*12eb0*/  ISETP.NE.AND P0, PT, R0, 0x1, PT ;  /* 0x000000010000780c */ /* 0x000fe20003f05270 */
[----:B------:R-:W-:Y:S01]  /*12ec0*/  IMAD R7, R14, c[0x0][0x3ec], R7 ;  /* 0x0000fb000e077a24 */ /* 0x000fe200078e0207 */
[----:B------:R-:W-:Y:S01]  /*12ed0*/  LEA.HI R9, R9, R12, RZ, 0x3 ;  /* 0x0000000c09097211 */ /* 0x000fe200078f18ff */
[----:B------:R-:W-:-:S03]  /*12ee0*/  IMAD R8, R13, c[0x0][0x3f4], R8 ;  /* 0x0000fd000d087a24 */ /* 0x000fc600078e0208 */
[----:B------:R-:W-:Y:S02]  /*12ef0*/  SHF.R.S32.HI R9, RZ, 0x3, R9 ;  /* 0x00000003ff097819 */ /* 0x000fe40000011409 */
[----:B--2---:R-:W-:Y:S01]  /*12f00*/  IADD3 R4, R2, R11, RZ ;  /* 0x0000000b02047210 */ /* 0x004fe20007ffe0ff */
[----:B------:R-:W-:-:S03]  /*12f10*/  IMAD.WIDE.U32 R2, R14, c[0x0][0x3e8], RZ ;  /* 0x0000fa000e027a25 */ /* 0x000fc600078e00ff */
[----:B------:R-:W-:Y:S01]  /*12f20*/  MOV R0, R4 ;  /* 0x0000000400007202 */ /* 0x000fe20000000f00 */
[----:B------:R-:W-:-:S04]  /*12f30*/  @P0 IMAD.HI.U32 R5, R4, c[0x0][0x4ec], RZ ;  /* 0x00013b0004050a27 */ /* 0x000fc800078e00ff */
[----:B------:R-:W-:Y:S01]  /*12f40*/  IMAD.IADD R3, R3, 0x1, R7 ;  /* 0x0000000103037824 */ /* 0x000fe200078e0207 */
[----:B------:R-:W-:-:S03]  /*12f50*/  @P0 SHF.R.U32.HI R0, RZ, c[0x0][0x4f0], R5 ;  /* 0x00013c00ff000a19 */ /* 0x000fc60000011605 */
[----:B------:R-:W-:Y:S01]  /*12f60*/  IMAD.WIDE.U32 R2, R13, c[0x0][0x3f0], R2 ;  /* 0x0000fc000d027a25 */ /* 0x000fe200078e0002 */
[----:B------:R-:W-:Y:S02]  /*12f70*/  SHF.R.S32.HI R6, RZ, 0x1f, R0 ;  /* 0x0000001fff067819 */ /* 0x000fe40000011400 */
[----:B------:R-:W-:Y:S02]  /*12f80*/  IADD3 R5, -R0, RZ, RZ ;  /* 0x000000ff00057210 */ /* 0x000fe40007ffe1ff */
[----:B------:R-:W-:Y:S01]  /*12f90*/  IADD3 R3, R3, R8, RZ ;  /* 0x0000000803037210 */ /* 0x000fe20007ffe0ff */
[----:B------:R-:W-:Y:S02]  /*12fa0*/  IMAD R6, R6, c[0x0][0x3e0], RZ ;  /* 0x0000f80006067a24 */ /* 0x000fe400078e02ff */
[----:B------:R-:W-:Y:S02]  /*12fb0*/  IMAD R4, R5, c[0x0][0x4e8], R4 ;  /* 0x00013a0005047a24 */ /* 0x000fe400078e0204 */
[----:B------:R-:W-:-:S02]  /*12fc0*/  IMAD R5, R0, c[0x0][0x3e4], R6 ;  /* 0x0000f90000057a24 */ /* 0x000fc400078e0206 */
[----:B------:R-:W-:Y:S01]  /*12fd0*/  IMAD.WIDE.U32 R2, R0, c[0x0][0x3e0], R2 ;  /* 0x0000f80000027a25 */ /* 0x000fe200078e0002 */
[----:B------:R-:W-:-:S03]  /*12fe0*/  SHF.R.S32.HI R0, RZ, 0x1f, R4 ;  /* 0x0000001fff007819 */ /* 0x000fc60000011404 */
[----:B------:R-:W-:Y:S02]  /*12ff0*/  IMAD.IADD R3, R3, 0x1, R5 ;  /* 0x0000000103037824 */ /* 0x000fe400078e0205 */
[----:B------:R-:W-:Y:S02]  /*13000*/  IMAD R0, R0, c[0x0][0x3d8], RZ ;  /* 0x0000f60000007a24 */ /* 0x000fe400078e02ff */
[----:B------:R-:W-:-:S04]  /*13010*/  IMAD.WIDE.U32 R2, R4, c[0x0][0x3d8], R2 ;  /* 0x0000f60004027a25 */ /* 0x000fc800078e0002 */
[----:B------:R-:W-:Y:S01]  /*13020*/  IMAD R4, R4, c[0x0][0x3dc], R0 ;  /* 0x0000f70004047a24 */ /* 0x000fe200078e0200 */
[----:B------:R-:W-:-:S04]  /*13030*/  LEA R5, P0, R2, c[0x0][0x380], 0x1 ;  /* 0x0000e00002057a11 */ /* 0x000fc800078008ff */
[----:B------:R-:W-:Y:S02]  /*13040*/  IADD3 R3, R3, R4, RZ ;  /* 0x0000000403037210 */ /* 0x000fe40007ffe0ff */
[----:B------:R-:W-:Y:S02]  /*13050*/  IADD3 R4, R9, R11, RZ ;  /* 0x0000000b09047210 */ /* 0x000fe40007ffe0ff */
[----:B------:R-:W-:Y:S01]  /*13060*/  LEA.HI.X R3, R2, c[0x0][0x384], R3, 0x1, P0 ;  /* 0x0000e10002037a11 */ /* 0x000fe200000f0c03 */
[----:B------:R-:W-:Y:S05]  /*13070*/  BRA.DIV ~URZ, `(.L_x_1238) ;  /* 0x00000da27f007947 */ /* 0x000fea000b800000 */
[----:B------:R1:W2:Y:S02]  /*13080*/  SHFL.IDX PT, R2, R3, RZ, 0x181f ;  /* 0x00181fff03027589 */ /* 0x0002a400000e0000 */
.L_x_1262:
[----:B------:R-:W-:Y:S05]  /*13090*/  BRA.DIV ~URZ, `(.L_x_1239) ;  /* 0x00000df27f007947 */ /* 0x000fea000b800000 */
[----:B------:R3:W4:Y:S02]  /*130a0*/  SHFL.IDX PT, R0, R5, RZ, 0x181f ;  /* 0x00181fff05007589 */ /* 0x00072400000e0000 */
.L_x_1263:
[----:B------:R-:W-:Y:S01]  /*130b0*/  MOV R14, c[0x0][0x4e8] ;  /* 0x00013a00000e7a02 */ /* 0x000fe20000000f00 */
[----:B------:R-:W-:Y:S04]  /*130c0*/  BSSY B0, `(.L_x_1240) ;  /* 0x000001b000007945 */ /* 0x000fe80003800000 */
[----:B------:R-:W-:-:S05]  /*130d0*/  IMAD R14, R14, c[0x0][0x388], RZ ;  /* 0x0000e2000e0e7a24 */ /* 0x000fca00078e02ff */
        /* <DEDUP_REMOVED lines=25> */
.L_x_1241:
[----:B------:R-:W-:Y:S05]  /*13270*/  BSYNC B0 ;  /* 0x0000000000007941 */ /* 0x000fea0003800000 */
.L_x_1240:
[----:B------:R-:W-:Y:S05]  /*13280*/  BRA.DIV ~URZ, `(.L_x_1242) ;  /* 0x00000c627f007947 */ /* 0x000fea000b800000 */
[----:B--2---:R2:W1:Y:S04]  /*13290*/  SHFL.IDX PT, R2, R3, 0x1, 0x181f ;  /* 0x00381f0003027f89 */ /* 0x00446800000e0000 */
[----:B----4-:R2:W4:Y:S02]  /*132a0*/  SHFL.IDX PT, R0, R5, 0x1, 0x181f ;  /* 0x00381f0005007f89 */ /* 0x01052400000e0000 */
.L_x_1264:
[----:B------:R-:W-:Y:S01]  /*132b0*/  IADD3 R6, R4, 0x20, RZ ;  /* 0x0000002004067810 */ /* 0x000fe20007ffe0ff */
[----:B------:R-:W-:Y:S03]  /*132c0*/  BSSY B0, `(.L_x_1243) ;  /* 0x000001a000007945 */ /* 0x000fe60003800000 */
[----:B------:R-:W-:-:S13]  /*132d0*/  ISETP.GE.AND P0, PT, R6, R14, PT ;  /* 0x0000000e0600720c */ /* 0x000fda0003f06270 */
[----:B------:R-:W-:Y:S05]  /*132e0*/  @P0 BRA `(.L_x_1244) ;  /* 0x0000017000000947 */ /* 0x000fea0003800000 */
[----:B------:R-:W5:Y:S04]  /*132f0*/  LDL.64 R8, [R1+0x38] ;  /* 0x0000380001087983 */ /* 0x000f680000100a00 */
[----:B--2---:R-:W2:Y:S04]  /*13300*/  LDL R7, [R1+0x40] ;  /* 0x0000400001077983 */ /* 0x004ea80000100800 */
[----:B---3--:R-:W3:Y:S04]  /*13310*/  LDL R17, [R1+0x34] ;  /* 0x0000340001117983 */ /* 0x008ee80000100800 */
[----:B----4-:R-:W4:Y:S04]  /*13320*/  LDL R15, [R1+0x44] ;  /* 0x00004400010f7983 */ /* 0x010f280000100800 */
[----:B------:R-:W4:Y:S04]  /*13330*/  LDL R19, [R1+0x64] ;  /* 0x0000640001137983 */ /* 0x000f280000100800 */
[----:B------:R-:W4:Y:S04]  /*13340*/  LDL R18, [R1+0x60] ;  /* 0x0000600001127983 */ /* 0x000f280000100800 */
[----:B------:R-:W4:Y:S01]  /*13350*/  LDL R16, [R1+0x5c] ;  /* 0x00005c0001107983 */ /* 0x000f220000100800 */
[----:B-----5:R-:W-:-:S02]  /*13360*/  ISETP.GE.AND P3, PT, R8, c[0x0][0x3c8], PT ;  /* 0x0000f20008007a0c */ /* 0x020fc40003f66270 */
[----:B--2---:R-:W-:Y:S02]  /*13370*/  ISETP.GE.AND P2, PT, R7, c[0x0][0x3c8], PT ;  /* 0x0000f20007007a0c */ /* 0x004fe40003f46270 */
[----:B---3--:R-:W-:Y:S02]  /*13380*/  ISETP.GE.AND P1, PT, R17, c[0x0][0x3c8], PT ;  /* 0x0000f20011007a0c */ /* 0x008fe40003f26270 */
[----:B----4-:R-:W-:-:S07]  /*13390*/  ISETP.GE.AND P0, PT, R15, c[0x0][0x3c8], PT ;  /* 0x0000f2000f007a0c */ /* 0x010fce0003f06270 */
[CC--:B------:R-:W-:Y:S02]  /*133a0*/  @!P3 LEA R12, P4, R8.reuse, R0.reuse, 0x1 ;  /* 0x00000000080cb211 */ /* 0x0c0fe400078808ff */
[----:B------:R-:W-:Y:S02]  /*133b0*/  @!P2 LEA R10, P6, R7, R0, 0x1 ;  /* 0x00000000070aa211 */ /* 0x000fe400078c08ff */
[----:B-1----:R-:W-:Y:S02]  /*133c0*/  @!P3 LEA.HI.X R13, R8, R2, R9, 0x1, P4 ;  /* 0x00000002080db211 */ /* 0x002fe400020f0c09 */
        /* <DEDUP_REMOVED lines=9> */
.L_x_1244:
[----:B------:R-:W-:Y:S05]  /*13460*/  BSYNC B0 ;  /* 0x0000000000007941 */ /* 0x000fea0003800000 */
.L_x_1243:
[----:B------:R-:W-:Y:S05]  /*13470*/  BRA.DIV ~URZ, `(.L_x_1245) ;  /* 0x00000b327f007947 */ /* 0x000fea000b800000 */
[----:B-1----:R1:W2:Y:S02]  /*13480*/  SHFL.IDX PT, R2, R3, 0x2, 0x181f ;  /* 0x00581f0003027f89 */ /* 0x0022a400000e0000 */
.L_x_1265:
[----:B------:R-:W-:Y:S05]  /*13490*/  BRA.DIV ~URZ, `(.L_x_1246) ;  /* 0x00000b827f007947 */ /* 0x000fea000b800000 */
[----:B----4-:R4:W1:Y:S02]  /*134a0*/  SHFL.IDX PT, R0, R5, 0x2, 0x181f ;  /* 0x00581f0005007f89 */ /* 0x01086400000e0000 */
.L_x_1266:
        /* <DEDUP_REMOVED lines=27> */
.L_x_1248:
[----:B------:R-:W-:Y:S05]  /*13660*/  BSYNC B0 ;  /* 0x0000000000007941 */ /* 0x000fea0003800000 */
.L_x_1247:
[----:B------:R-:W-:Y:S05]  /*13670*/  BRA.DIV ~URZ, `(.L_x_1249) ;  /* 0x00000a027f007947 */ /* 0x000fea000b800000 */
[----:B--2---:R2:W3:Y:S04]  /*13680*/  SHFL.IDX PT, R2, R3, 0x3, 0x181f ;  /* 0x00781f0003027f89 */ /* 0x0044e800000e0000 */
[----:B-1----:R2:W1:Y:S02]  /*13690*/  SHFL.IDX PT, R0, R5, 0x3, 0x181f ;  /* 0x00781f0005007f89 */ /* 0x00246400000e0000 */
.L_x_1267:
[----:B------:R-:W-:-:S04]  /*136a0*/  IADD3 R4, R4, 0x60, RZ ;  /* 0x0000006004047810 */ /* 0x000fc80007ffe0ff */
[----:B------:R-:W-:-:S13]  /*136b0*/  ISETP.GE.AND P0, PT, R4, R14, PT ;  /* 0x0000000e0400720c */ /* 0x000fda0003f06270 */
[----:B------:R-:W-:Y:S05]  /*136c0*/  @P0 BRA `(.L_x_1235) ;  /* 0x0000017000000947 */ /* 0x000fea0003800000 */
[----:B------:R-:W5:Y:S04]  /*136d0*/  LDL.64 R6, [R1+0x38] ;  /* 0x0000380001067983 */ /* 0x000f680000100a00 */
[----:B--234-:R-:W2:Y:S04]  /*136e0*/  LDL R5, [R1+0x40] ;  /* 0x0000400001057983 */ /* 0x01cea80000100800 */
[----:B------:R-:W3:Y:S04]  /*136f0*/  LDL R13, [R1+0x34] ;  /* 0x00003400010d7983 */ /* 0x000ee80000100800 */
[----:B------:R-:W4:Y:S04]  /*13700*/  LDL R3, [R1+0x44] ;  /* 0x0000440001037983 */ /* 0x000f280000100800 */
[----:B------:R-:W4:Y:S04]  /*13710*/  LDL R16, [R1+0x64] ;  /* 0x0000640001107983 */ /* 0x000f280000100800 */
[----:B------:R-:W4:Y:S04]  /*13720*/  LDL R15, [R1+0x60] ;  /* 0x00006000010f7983 */ /* 0x000f280000100800 */
[----:B------:R-:W4:Y:S01]  /*13730*/  LDL R12, [R1+0x5c] ;  /* 0x00005c00010c7983 */ /* 0x000f220000100800 */
[----:B-----5:R-:W-:-:S02]  /*13740*/  ISETP.GE.AND P3, PT, R6, c[0x0][0x3c8], PT ;  /* 0x0000f20006007a0c */ /* 0x020fc40003f66270 */
[----:B--2---:R-:W-:Y:S02]  /*13750*/  ISETP.GE.AND P2, PT, R5, c[0x0][0x3c8], PT ;  /* 0x0000f20005007a0c */ /* 0x004fe40003f46270 */
[----:B---3--:R-:W-:Y:S02]  /*13760*/  ISETP.GE.AND P1, PT, R13, c[0x0][0x3c8], PT ;  /* 0x0000f2000d007a0c */ /* 0x008fe40003f26270 */
[----:B----4-:R-:W-:-:S07]  /*13770*/  ISETP.GE.AND P0, PT, R3, c[0x0][0x3c8], PT ;  /* 0x0000f20003007a0c */ /* 0x010fce0003f06270 */
        /* <DEDUP_REMOVED lines=12> */
.L_x_1235:
[----:B----4-:R-:W-:Y:S05]  /*13840*/  BSYNC B1 ;  /* 0x0000000000017941 */ /* 0x010fea0003800000 */
.L_x_1226:
[----:B------:R-:W-:-:S13]  /*13850*/  ISETP.NE.AND P0, PT, RZ, UR6, PT ;  /* 0x00000006ff007c0c */ /* 0x000fda000bf05270 */
[----:B------:R-:W-:Y:S01]  /*13860*/  @P0 WARPSYNC 0xffffffff ;  /* 0xffffffff00000948 */ /* 0x000fe20003800000 */
[----:B------:R-:W-:Y:S06]  /*13870*/  @P0 BAR.SYNC.DEFER_BLOCKING 0x5, 0x100 ;  /* 0x0144000000000b1d */ /* 0x000fec0000010000 */
[----:B-1----:R-:W1:Y:S04]  /*13880*/  @P0 LDS R0, [0x28100] ;  /* 0x02810000ff000984 */ /* 0x002e680000000800 */
[----:B-1----:R1:W-:Y:S04]  /*13890*/  @P0 STL [R1+0x68], R0 ;  /* 0x0000680001000387 */ /* 0x0023e80000100800 */
[----:B------:R-:W-:Y:S06]  /*138a0*/  @P0 BAR.ARV 0x4, 0x100 ;  /* 0x0104000000000b1d */ /* 0x000fec0000002000 */
[----:B------:R-:W-:Y:S05]  /*138b0*/  @P0 BRA `(.L_x_1250) ;  /* 0x0000009000000947 */ /* 0x000fea0003800000 */
[----:B------:R-:W-:Y:S05]  /*138c0*/  BRA.DIV ~URZ, `(.L_x_1251) ;  /* 0x000008727f007947 */ /* 0x000fea000b800000 */
[----:B-1----:R1:W4:Y:S02]  /*138d0*/  SHFL.IDX PT, R0, R81, RZ, 0x1f ;  /* 0x00001fff51007589 */ /* 0x00232400000e0000 */
.L_x_1268:
[----:B---3--:R-:W3:Y:S01]  /*138e0*/  S2R R2, SR_TID.X ;  /* 0x0000000000027919 */ /* 0x008ee20000002100 */
[----:B------:R-:W-:Y:S03]  /*138f0*/  WARPSYNC 0xffffffff ;  /* 0xffffffff00007948 */ /* 0x000fe60003800000 */
[----:B------:R-:W-:Y:S06]  /*13900*/  BAR.SYNC.DEFER_BLOCKING 0x4, 0x100 ;  /* 0x0104000000007b1d */ /* 0x000fec0000010000 */
[----:B----4-:R4:W-:Y:S01]  /*13910*/  STL [R1+0x68], R0 ;  /* 0x0000680001007387 */ /* 0x0109e20000100800 */
[----:B---3--:R-:W-:-:S13]  /*13920*/  LOP3.LUT P0, RZ, R2, 0xff, RZ, 0xc0, !PT ;  /* 0x000000ff02ff7812 */ /* 0x008fda000780c0ff */
[----:B------:R4:W-:Y:S04]  /*13930*/  @!P0 STS [0x28100], R81 ;  /* 0x02810051ff008388 */ /* 0x0009e80000000800 */
[----:B------:R-:W-:Y:S06]  /*13940*/  BAR.ARV 0x5, 0x100 ;  /* 0x0144000000007b1d */ /* 0x000fec0000002000 */
.L_x_1250:
[----:B-1--4-:R-:W4:Y:S02]  /*13950*/  LDL R0, [R1+0x68] ;  /* 0x0000680001007983 */ /* 0x012f240000100800 */
[----:B----4-:R-:W-:-:S13]  /*13960*/  ISETP.GE.AND P0, PT, R0, c[0x0][0x538], PT ;  /* 0x00014e0000007a0c */ /* 0x010fda0003f06270 */
[----:B--23-5:R-:W-:Y:S01]  /*13970*/  @P0 CALL.REL.NOINC `(.L_x_1252) ;  /* 0x0000001000000944 */ /* 0x02cfe20003c00000 */
[----:B------:R-:W-:Y:S05]  /*13980*/  BRA `(.L_x_1253) ;  /* 0xfffed16000007947 */ /* 0x000fea000383ffff */
.L_x_1252:
[----:B------:R-:W-:Y:S05]  /*13990*/  EXIT ;  /* 0x000000000000794d */ /* 0x000fea0003800000 */
.L_x_1204:
[----:B------:R-:W-:Y:S01]  /*139a0*/  IMAD.MOV.U32 R9, RZ, RZ, R12 ;  /* 0x000000ffff097224 */ /* 0x000fe200078e000c */
[----:B--2---:R-:W-:Y:S01]  /*139b0*/  MOV R6, RZ ;  /* 0x000000ff00067202 */ /* 0x004fe20000000f00 */
[----:B------:R-:W-:Y:S01]  /*139c0*/  IMAD.MOV.U32 R0, RZ, RZ, 0x181f ;  /* 0x0000181fff007424 */ /* 0x000fe200078e00ff */
[----:B------:R-:W-:Y:S02]  /*139d0*/  MOV R7, 0x139f0 ;  /* 0x000139f000077802 */ /* 0x000fe40000000f00 */
[----:B------:R-:W-:Y:S05]  /*139e0*/  CALL.REL.NOINC `($__internal_3_$__cuda_sm70_shflsync_idx_p) ;  /* 0x000007f000007944 */ /* 0x000fea0003c00000 */
[----:B------:R-:W-:Y:S01]  /*139f0*/  MOV R2, R0 ;  /* 0x0000000000027202 */ /* 0x000fe20000000f00 */
[----:B------:R-:W-:Y:S05]  /*13a00*/  BRA `(.L_x_1254) ;  /* 0xfffee0a000007947 */ /* 0x000fea000383ffff */
.L_x_1205:
[----:B------:R-:W-:Y:S01]  /*13a10*/  IMAD.MOV.U32 R9, RZ, RZ, R14 ;  /* 0x000000ffff097224 */ /* 0x000fe200078e000e */
[----:B--2---:R-:W-:Y:S01]  /*13a20*/  MOV R6, RZ ;  /* 0x000000ff00067202 */ /* 0x004fe20000000f00 */
[----:B------:R-:W-:Y:S01]  /*13a30*/  IMAD.MOV.U32 R0, RZ, RZ, 0x181f ;  /* 0x0000181fff007424 */ /* 0x000fe200078e00ff */
[----:B------:R-:W-:Y:S02]  /*13a40*/  MOV R7, 0x13a60 ;  /* 0x00013a6000077802 */ /* 0x000fe40000000f00 */
[----:B-1-3--:R-:W-:Y:S05]  /*13a50*/  CALL.REL.NOINC `($__internal_3_$__cuda_sm70_shflsync_idx_p) ;  /* 0x0000078000007944 */ /* 0x00afea0003c00000 */
[----:B------:R-:W-:Y:S05]  /*13a60*/  BRA `(.L_x_1255) ;  /* 0xfffee06000007947 */ /* 0x000fea000383ffff */
.L_x_1208:
[----:B--2---:R-:W-:Y:S01]  /*13a70*/  IMAD.MOV.U32 R9, RZ, RZ, R12 ;  /* 0x000000ffff097224 */ /* 0x004fe200078e000c */
[----:B------:R-:W-:Y:S01]  /*13a80*/  MOV R6, 0x1 ;  /* 0x0000000100067802 */ /* 0x000fe20000000f00 */
[----:B----4-:R-:W-:Y:S01]  /*13a90*/  IMAD.MOV.U32 R0, RZ, RZ, 0x181f ;  /* 0x0000181fff007424 */ /* 0x010fe200078e00ff */
[----:B------:R-:W-:-:S02]  /*13aa0*/  MOV R7, 0x13ac0 ;  /* 0x00013ac000077802 */ /* 0x000fc40000000f00 */
[----:B-1-3--:R-:W-:Y:S05]  /*13ab0*/  CALL.REL.NOINC `($__internal_3_$__cuda_sm70_shflsync_idx_p) ;  /* 0x0000072000007944 */ /* 0x00afea0003c00000 */
[----:B------:R-:W-:Y:S01]  /*13ac0*/  IMAD.MOV.U32 R2, RZ, RZ, R0 ;  /* 0x000000ffff027224 */ /* 0x000fe200078e0000 */
[----:B------:R-:W-:Y:S01]  /*13ad0*/  MOV R6, 0x1 ;  /* 0x0000000100067802 */ /* 0x000fe20000000f00 */
[----:B------:R-:W-:Y:S01]  /*13ae0*/  IMAD.MOV.U32 R9, RZ, RZ, R14 ;  /* 0x000000ffff097224 */ /* 0x000fe200078e000e */
[----:B------:R-:W-:-:S02]  /*13af0*/  MOV R0, 0x181f ;  /* 0x0000181f00007802 */ /* 0x000fc40000000f00 */
[----:B------:R-:W-:Y:S02]  /*13b00*/  MOV R7, 0x13b20 ;  /* 0x00013b2000077802 */ /* 0x000fe40000000f00 */
[----:B------:R-:W-:Y:S05]  /*13b10*/  CALL.REL.NOINC `($__internal_3_$__cuda_sm70_shflsync_idx_p) ;  /* 0x000006c000007944 */ /* 0x000fea0003c00000 */
[----:B------:R-:W-:Y:S05]  /*13b20*/  BRA `(.L_x_1256) ;  /* 0xfffee1a000007947 */ /* 0x000fea000383ffff */
.L_x_1211:
[----:B-1----:R-:W-:Y:S01]  /*13b30*/  IMAD.MOV.U32 R9, RZ, RZ, R12 ;  /* 0x000000ffff097224 */ /* 0x002fe200078e000c */
[----:B------:R-:W-:Y:S01]  /*13b40*/  MOV R6, 0x2 ;  /* 0x0000000200067802 */ /* 0x000fe20000000f00 */
[----:B----4-:R-:W-:Y:S01]  /*13b50*/  IMAD.MOV.U32 R0, RZ, RZ, 0x181f ;  /* 0x0000181fff007424 */ /* 0x010fe200078e00ff */
[----:B------:R-:W-:Y:S02]  /*13b60*/  MOV R7, 0x13b80 ;  /* 0x00013b8000077802 */ /* 0x000fe40000000f00 */
[----:B---3--:R-:W-:Y:S05]  /*13b70*/  CALL.REL.NOINC `($__internal_3_$__cuda_sm70_shflsync_idx_p) ;  /* 0x0000066000007944 */ /* 0x008fea0003c00000 */
[----:B------:R-:W-:Y:S01]  /*13b80*/  MOV R2, R0 ;  /* 0x0000000000027202 */ /* 0x000fe20000000f00 */
[----:B------:R-:W-:Y:S05]  /*13b90*/  BRA `(.L_x_1257) ;  /* 0xfffee31000007947 */ /* 0x000fea000383ffff */
.L_x_1212:
[----:B------:R-:W-:Y:S01]  /*13ba0*/  IMAD.MOV.U32 R9, RZ, RZ, R14 ;  /* 0x000000ffff097224 */ /* 0x000fe200078e000e */
[----:B------:R-:W-:Y:S01]  /*13bb0*/  MOV R6, 0x2 ;  /* 0x0000000200067802 */ /* 0x000fe20000000f00 */
[----:B----4-:R-:W-:Y:S01]  /*13bc0*/  IMAD.MOV.U32 R0, RZ, RZ, 0x181f ;  /* 0x0000181fff007424 */ /* 0x010fe200078e00ff */
[----:B------:R-:W-:Y:S02]  /*13bd0*/  MOV R7, 0x13bf0 ;  /* 0x00013bf000077802 */ /* 0x000fe40000000f00 */
[----:B-123--:R-:W-:Y:S05]  /*13be0*/  CALL.REL.NOINC `($__internal_3_$__cuda_sm70_shflsync_idx_p) ;  /* 0x000005f000007944 */ /* 0x00efea0003c00000 */
[----:B------:R-:W-:Y:S05]  /*13bf0*/  BRA `(.L_x_1258) ;  /* 0xfffee2d000007947 */ /* 0x000fea000383ffff */
.L_x_1215:
[----:B-1----:R-:W-:Y:S01]  /*13c00*/  IMAD.MOV.U32 R9, RZ, RZ, R12 ;  /* 0x000000ffff097224 */ /* 0x002fe200078e000c */
[----:B------:R-:W-:Y:S01]  /*13c10*/  MOV R6, 0x3 ;  /* 0x0000000300067802 */ /* 0x000fe20000000f00 */
[----:B------:R-:W-:Y:S01]  /*13c20*/  IMAD.MOV.U32 R0, RZ, RZ, 0x181f ;  /* 0x0000181fff007424 */ /* 0x000fe200078e00ff */
[----:B------:R-:W-:-:S02]  /*13c30*/  MOV R7, 0x13c50 ;  /* 0x00013c5000077802 */ /* 0x000fc40000000f00 */
[----:B--234-:R-:W-:Y:S05]  /*13c40*/  CALL.REL.NOINC `($__internal_3_$__cuda_sm70_shflsync_idx_p) ;  /* 0x0000059000007944 */ /* 0x01cfea0003c00000 */
[----:B------:R-:W-:Y:S01]  /*13c50*/  IMAD.MOV.U32 R2, RZ, RZ, R0 ;  /* 0x000000ffff027224 */ /* 0x000fe200078e0000 */
[----:B------:R-:W-:Y:S01]  /*13c60*/  MOV R6, 0x3 ;  /* 0x0000000300067802 */ /* 0x000fe20000000f00 */
[----:B------:R-:W-:Y:S01]  /*13c70*/  IMAD.MOV.U32 R9, RZ, RZ, R14 ;  /* 0x000000ffff097224 */ /* 0x000fe200078e000e */
[----:B------:R-:W-:-:S02]  /*13c80*/  MOV R0, 0x181f ;  /* 0x0000181f00007802 */ /* 0x000fc40000000f00 */
[----:B------:R-:W-:Y:S02]  /*13c90*/  MOV R7, 0x13cb0 ;  /* 0x00013cb000077802 */ /* 0x000fe40000000f00 */
[----:B------:R-:W-:Y:S05]  /*13ca0*/  CALL.REL.NOINC `($__internal_3_$__cuda_sm70_shflsync_idx_p) ;  /* 0x0000053000007944 */ /* 0x000fea0003c00000 */
[----:B------:R-:W-:Y:S05]  /*13cb0*/  BRA `(.L_x_1259) ;  /* 0xfffee40000007947 */ /* 0x000fea000383ffff */
.L_x_1222:
[----:B------:R1:W5:Y:S01]  /*13cc0*/  LDL R0, [R1+0x4] ;  /* 0x0000040001007983 */ /* 0x0003620000100800 */
[----:B------:R-:W-:Y:S02]  /*13cd0*/  MOV R3, 0x2 ;  /* 0x0000000200037802 */ /* 0x000fe40000000f00 */
[----:B------:R-:W-:Y:S02]  /*13ce0*/  MOV R2, 0x13d00 ;  /* 0x00013d0000027802 */ /* 0x000fe40000000f00 */
[----:B-1---5:R-:W-:Y:S05]  /*13cf0*/  CALL.REL.NOINC `($__internal_2_$__cuda_sm70_shflsync_bfly_p) ;  /* 0x000004a000007944 */ /* 0x022fea0003c00000 */
[----:B------:R-:W-:Y:S01]  /*13d00*/  MOV R4, R5 ;  /* 0x0000000500047202 */ /* 0x000fe20000000f00 */
[----:B------:R-:W-:Y:S05]  /*13d10*/  BRA `(.L_x_1260) ;  /* 0xffffcdb000007947 */ /* 0x000fea000383ffff */
.L_x_1223:
[----:B------:R-:W-:Y:S01]  /*13d20*/  IMAD.MOV.U32 R0, RZ, RZ, R4 ;  /* 0x000000ffff007224 */ /* 0x000fe200078e0004 */
[----:B------:R-:W-:Y:S02]  /*13d30*/  MOV R3, 0x1 ;  /* 0x0000000100037802 */ /* 0x000fe40000000f00 */
[----:B------:R-:W-:Y:S02]  /*13d40*/  MOV R2, 0x13d60 ;  /* 0x00013d6000027802 */ /* 0x000fe40000000f00 */
[----:B-----5:R-:W-:Y:S05]  /*13d50*/  CALL.REL.NOINC `($__internal_2_$__cuda_sm70_shflsync_bfly_p) ;  /* 0x0000044000007944 */ /* 0x020fea0003c00000 */
[----:B------:R1:W5:Y:S01]  /*13d60*/  LDL R0, [R1+0x8] ;  /* 0x0000080001007983 */ /* 0x0003620000100800 */
[----:B------:R-:W-:Y:S01]  /*13d70*/  FADD.FTZ R4, R4, R5 ;  /* 0x0000000504047221 */ /* 0x000fe20000010000 */
[----:B------:R-:W-:Y:S02]  /*13d80*/  MOV R3, 0x2 ;  /* 0x0000000200037802 */ /* 0x000fe40000000f00 */
[----:B------:R-:W-:-:S02]  /*13d90*/  MOV R2, 0x13db0 ;  /* 0x00013db000027802 */ /* 0x000fc40000000f00 */
[----:B-1---5:R-:W-:Y:S05]  /*13da0*/  CALL.REL.NOINC `($__internal_2_$__cuda_sm70_shflsync_bfly_p) ;  /* 0x000003f000007944 */ /* 0x022fea0003c00000 */
[----:B------:R-:W2:Y:S01]  /*13db0*/  LDL.LU R0, [R1+0x8] ;  /* 0x0000080001007983 */ /* 0x000ea20000300800 */
[----:B------:R-:W-:-:S02]  /*13dc0*/  MOV R3, 0x1 ;  /* 0x0000000100037802 */ /* 0x000fc40000000f00 */
[----:B------:R-:W-:Y:S01]  /*13dd0*/  MOV R2, 0x13e00 ;  /* 0x00013e0000027802 */ /* 0x000fe20000000f00 */
[----:B--2---:R-:W-:Y:S02]  /*13de0*/  FADD.FTZ R0, R0, R5 ;  /* 0x0000000500007221 */ /* 0x004fe40000010000 */
[----:B------:R-:W-:Y:S05]  /*13df0*/  CALL.REL.NOINC `($__internal_2_$__cuda_sm70_shflsync_bfly_p) ;  /* 0x000003a000007944 */ /* 0x000fea0003c00000 */
[----:B------:R-:W-:Y:S01]  /*13e00*/  MOV R3, R5 ;  /* 0x0000000500037202 */ /* 0x000fe20000000f00 */
[----:B------:R-:W-:Y:S05]  /*13e10*/  BRA `(.L_x_1261) ;  /* 0xffffcd4000007947 */ /* 0x000fea000383ffff */
.L_x_1238:
[----:B------:R-:W-:Y:S01]  /*13e20*/  IMAD.MOV.U32 R9, RZ, RZ, R3 ;  /* 0x000000ffff097224 */ /* 0x000fe200078e0003 */
[----:B------:R-:W-:Y:S01]  /*13e30*/  MOV R6, RZ ;  /* 0x000000ff00067202 */ /* 0x000fe20000000f00 */
[----:B------:R-:W-:Y:S01]  /*13e40*/  IMAD.MOV.U32 R0, RZ, RZ, 0x181f ;  /* 0x0000181fff007424 */ /* 0x000fe200078e00ff */
[----:B------:R-:W-:Y:S02]  /*13e50*/  MOV R7, 0x13e70 ;  /* 0x00013e7000077802 */ /* 0x000fe40000000f00 */
[----:B------:R-:W-:Y:S05]  /*13e60*/  CALL.REL.NOINC `($__internal_3_$__cuda_sm70_shflsync_idx_p) ;  /* 0x0000037000007944 */ /* 0x000fea0003c00000 */
[----:B------:R-:W-:Y:S01]  /*13e70*/  MOV R2, R0 ;  /* 0x0000000000027202 */ /* 0x000fe20000000f00 */
[----:B------:R-:W-:Y:S05]  /*13e80*/  BRA `(.L_x_1262) ;  /* 0xfffff20000007947 */ /* 0x000fea000383ffff */
.L_x_1239:
[----:B------:R-:W-:Y:S01]  /*13e90*/  IMAD.MOV.U32 R9, RZ, RZ, R5 ;  /* 0x000000ffff097224 */ /* 0x000fe200078e0005 */
[----:B------:R-:W-:Y:S01]  /*13ea0*/  MOV R6, RZ ;  /* 0x000000ff00067202 */ /* 0x000fe20000000f00 */
[----:B------:R-:W-:Y:S01]  /*13eb0*/  IMAD.MOV.U32 R0, RZ, RZ, 0x181f ;  /* 0x0000181fff007424 */ /* 0x000fe200078e00ff */
[----:B------:R-:W-:Y:S02]  /*13ec0*/  MOV R7, 0x13ee0 ;  /* 0x00013ee000077802 */ /* 0x000fe40000000f00 */
[----:B-12---:R-:W-:Y:S05]  /*13ed0*/  CALL.REL.NOINC `($__internal_3_$__cuda_sm70_shflsync_idx_p) ;  /* 0x0000030000007944 */ /* 0x006fea0003c00000 */
[----:B------:R-:W-:Y:S05]  /*13ee0*/  BRA `(.L_x_1263) ;  /* 0xfffff1c000007947 */ /* 0x000fea000383ffff */
.L_x_1242:
        /* <DEDUP_REMOVED lines=12> */
.L_x_1245:
[----:B-1----:R-:W-:Y:S01]  /*13fb0*/  IMAD.MOV.U32 R9, RZ, RZ, R3 ;  /* 0x000000ffff097224 */ /* 0x002fe200078e0003 */
[----:B------:R-:W-:Y:S01]  /*13fc0*/  MOV R6, 0x2 ;  /* 0x0000000200067802 */ /* 0x000fe20000000f00 */
[----:B----4-:R-:W-:Y:S01]  /*13fd0*/  IMAD.MOV.U32 R0, RZ, RZ, 0x181f ;  /* 0x0000181fff007424 */ /* 0x010fe200078e00ff */
[----:B------:R-:W-:Y:S02]  /*13fe0*/  MOV R7, 0x14000 ;  /* 0x0001400000077802 */ /* 0x000fe40000000f00 */
[----:B--23--:R-:W-:Y:S05]  /*13ff0*/  CALL.REL.NOINC `($__internal_3_$__cuda_sm70_shflsync_idx_p) ;  /* 0x000001e000007944 */ /* 0x00cfea0003c00000 */
[----:B------:R-:W-:Y:S01]  /*14000*/  MOV R2, R0 ;  /* 0x0000000000027202 */ /* 0x000fe20000000f00 */
[----:B------:R-:W-:Y:S05]  /*14010*/  BRA `(.L_x_1265) ;  /* 0xfffff47000007947 */ /* 0x000fea000383ffff */
.L_x_1246:
[----:B------:R-:W-:Y:S01]  /*14020*/  IMAD.MOV.U32 R9, RZ, RZ, R5 ;  /* 0x000000ffff097224 */ /* 0x000fe200078e0005 */
[----:B------:R-:W-:Y:S01]  /*14030*/  MOV R6, 0x2 ;  /* 0x0000000200067802 */ /* 0x000fe20000000f00 */
[----:B----4-:R-:W-:Y:S01]  /*14040*/  IMAD.MOV.U32 R0, RZ, RZ, 0x181f ;  /* 0x0000181fff007424 */ /* 0x010fe200078e00ff */
[----:B------:R-:W-:Y:S02]  /*14050*/  MOV R7, 0x14070 ;  /* 0x0001407000077802 */ /* 0x000fe40000000f00 */
[----:B-123--:R-:W-:Y:S05]  /*14060*/  CALL.REL.NOINC `($__internal_3_$__cuda_sm70_shflsync_idx_p) ;  /* 0x0000017000007944 */ /* 0x00efea0003c00000 */
[----:B------:R-:W-:Y:S05]  /*14070*/  BRA `(.L_x_1266) ;  /* 0xfffff43000007947 */ /* 0x000fea000383ffff */
.L_x_1249:
        /* <DEDUP_REMOVED lines=12> */
.L_x_1251:
[----:B------:R-:W-:Y:S01]  /*14140*/  IMAD.MOV.U32 R9, RZ, RZ, R81 ;  /* 0x000000ffff097224 */ /* 0x000fe200078e0051 */
[----:B------:R-:W-:Y:S01]  /*14150*/  MOV R6, RZ ;  /* 0x000000ff00067202 */ /* 0x000fe20000000f00 */
[----:B-1----:R-:W-:Y:S01]  /*14160*/  IMAD.MOV.U32 R0, RZ, RZ, 0x1f ;  /* 0x0000001fff007424 */ /* 0x002fe200078e00ff */
[----:B------:R-:W-:Y:S02]  /*14170*/  MOV R7, 0x14190 ;  /* 0x0001419000077802 */ /* 0x000fe40000000f00 */
[----:B--23-5:R-:W-:Y:S05]  /*14180*/  CALL.REL.NOINC `($__internal_3_$__cuda_sm70_shflsync_idx_p) ;  /* 0x0000005000007944 */ /* 0x02cfea0003c00000 */
[----:B------:R-:W-:Y:S05]  /*14190*/  BRA `(.L_x_1268) ;  /* 0xfffff74000007947 */ /* 0x000fea000383ffff */
        .weak           $__internal_2_$__cuda_sm70_shflsync_bfly_p
        .type           $__internal_2_$__cuda_sm70_shflsync_bfly_p,@function
        .size           $__internal_2_$__cuda_sm70_shflsync_bfly_p,($__internal_3_$__cuda_sm70_shflsync_idx_p - $__internal_2_$__cuda_sm70_shflsync_bfly_p)
$__internal_2_$__cuda_sm70_shflsync_bfly_p:
[----:B------:R-:W-:Y:S04]  /*141a0*/  WARPSYNC R6 ;  /* 0x0000000600007348 */ /* 0x000fe80003800000 */
[----:B------:R1:W2:Y:S02]  /*141b0*/  SHFL.BFLY PT, R5, R0, R3, R7 ;  /* 0x0c00000300057389 */ /* 0x0002a400000e0007 */
[----:B-1----:R-:W-:-:S04]  /*141c0*/  MOV R3, 0x0 ;  /* 0x0000000000037802 */ /* 0x002fc80000000f00 */
[----:B--2---:R-:W-:Y:S05]  /*141d0*/  RET.REL.NODEC R2 `(_ZN7cutlass13device_kernelIN5flash19enable_sm80_to_sm89INS1_16FlashAttnFwdSm80INS1_25CollectiveMainloopFwdSm80ILi8ELi1ELb0EN4cute5tupleIJNS5_1CILi128EEENS7_ILi96EEENS7_ILi256EEEEEELi256ENS_6half_tEfNS_4arch4Sm80ELb1ELb0ELb0ELb0ELb0ELb0ELb1ELb0EEENS1_21CollectiveEpilogueFwdINS6_IJS8_SA_S9_EEENS6_IJNS7_ILi1EEESI_SI_EEESC_SE_Li256ELb0ELb1ELb0ELb0EEENS1_30DynamicPersistentTileSchedulerILi256ELi256ELb0ELb1ELb0EEEEEEEEEvNT_6ParamsE) ;  /* 0xfffebe2002007950 */ /* 0x004fea0003c3ffff */
        .weak           $__internal_3_$__cuda_sm70_shflsync_idx_p
        .type           $__internal_3_$__cuda_sm70_shflsync_idx_p,@function
        .size           $__internal_3_$__cuda_sm70_shflsync_idx_p,(.L_x_1478 - $__internal_3_$__cuda_sm70_shflsync_idx_p)
$__internal_3_$__cuda_sm70_shflsync_idx_p:
[----:B------:R-:W-:-:S04]  /*141e0*/  MOV R8, 0xffffffff ;  /* 0xffffffff00087802 */ /* 0x000fc80000000f00 */
[----:B------:R-:W-:Y:S04]  /*141f0*/  WARPSYNC R8 ;  /* 0x0000000800007348 */ /* 0x000fe80003800000 */
[----:B------:R1:W2:Y:S02]  /*14200*/  SHFL.IDX PT, R0, R9, R6, R0 ;  /* 0x0000000609007389 */ /* 0x0002a400000e0000 */
[----:B-1----:R-:W-:Y:S02]  /*14210*/  MOV R6, R7 ;  /* 0x0000000700067202 */ /* 0x002fe40000000f00 */
[----:B------:R-:W-:-:S04]  /*14220*/  MOV R7, 0x0 ;  /* 0x0000000000077802 */ /* 0x000fc80000000f00 */
[----:B--2---:R-:W-:Y:S05]  /*14230*/  RET.REL.NODEC R6 `(_ZN7cutlass13device_kernelIN5flash19enable_sm80_to_sm89INS1_16FlashAttnFwdSm80INS1_25CollectiveMainloopFwdSm80ILi8ELi1ELb0EN4cute5tupleIJNS5_1CILi128EEENS7_ILi96EEENS7_ILi256EEEEEELi256ENS_6half_tEfNS_4arch4Sm80ELb1ELb0ELb0ELb0ELb0ELb0ELb1ELb0EEENS1_21CollectiveEpilogueFwdINS6_IJS8_SA_S9_EEENS6_IJNS7_ILi1EEESI_SI_EEESC_SE_Li256ELb0ELb1ELb0ELb0EEENS1_30DynamicPersistentTileSchedulerILi256ELi256ELb0ELb1ELb0EEEEEEEEEvNT_6ParamsE) ;  /* 0xfffebdc006007950 */ /* 0x004fea0003c3ffff */
.L_x_1269:
        /* <DEDUP_REMOVED lines=12> */
.L_x_1478:


//--------------------- .text._ZN7cutlass13device_kernelIN5flash19enable_sm80_to_sm89INS1_16FlashAttnFwdSm80INS1_25CollectiveMainloopFwdSm80ILi8ELi1ELb0EN4cute5tupleIJNS5_1CILi128EEENS7_ILi96EEENS7_ILi256EEEEEELi256ENS_6half_tEfNS_4arch4Sm80ELb1ELb0ELb0ELb1ELb0ELb0ELb1ELb0EEENS1_21CollectiveEpilogueFwdINS6_IJS8_SA_S9_EEENS6_IJNS7_ILi1EEESI_SI_EEESC_SE_Li256ELb1ELb1ELb0ELb0EEENS1_19SingleTileSchedulerILb1ELb0ELb1ELi128EEEEEEEEEvNT_6ParamsE --------------------------
	.section	.text._ZN7cutlass13device_kernelIN5flash19enable_sm80_to_sm89INS1_16FlashAttnFwdSm80INS1_25CollectiveMainloopFwdSm80ILi8ELi1ELb0EN4cute5tupleIJNS5_1CILi128EEENS7_ILi96EEENS7_ILi256EEEEEELi256ENS_6half_tEfNS_4arch4Sm80ELb1ELb0ELb0ELb1ELb0ELb0ELb1ELb0EEENS1_21CollectiveEpilogueFwdINS6_IJS8_SA_S9_EEENS6_IJNS7_ILi1EEESI_SI_EEESC_SE_Li256ELb1ELb1ELb0ELb0EEENS1_19SingleTileSchedulerILb1ELb0ELb1ELi128EEEEEEEEEvNT_6ParamsE,"ax",@progbits
	.sectioninfo	@"SHI_REGISTERS=255"
	.align	128
.text._ZN7cutlass13device_kernelIN5flash19enable_sm80_to_sm89INS1_16FlashAttnFwdSm80INS1_25CollectiveMainloopFwdSm80ILi8ELi1ELb0EN4cute5tupleIJNS5_1CILi128EEENS7_ILi96EEENS7_ILi256EEEEEELi256ENS_6half_tEfNS_4arch4Sm80ELb1ELb0ELb0ELb1ELb0ELb0ELb1ELb0EEENS1_21CollectiveEpilogueFwdINS6_IJS8_SA_S9_EEENS6_IJNS7_ILi1EEESI_SI_EEESC_SE_Li256ELb1ELb1ELb0ELb0EEENS1_19SingleTileSchedulerILb1ELb0ELb1ELi128EEEEEEEEEvNT_6ParamsE:
        .type           _ZN7cutlass13device_kernelIN5flash19enable_sm80_to_sm89INS1_16FlashAttnFwdSm80INS1_25CollectiveMainloopFwdSm80ILi8ELi1ELb0EN4cute5tupleIJNS5_1CILi128EEENS7_ILi96EEENS7_ILi256EEEEEELi256ENS_6half_tEfNS_4arch4Sm80ELb1ELb0ELb0ELb1ELb0ELb0ELb1ELb0EEENS1_21CollectiveEpilogueFwdINS6_IJS8_SA_S9_EEENS6_IJNS7_ILi1EEESI_SI_EEESC_SE_Li256ELb1ELb1ELb0ELb0EEENS1_19SingleTileSchedulerILb1ELb0ELb1ELi128EEEEEEEEEvNT_6ParamsE,@function
        .size           _ZN7cutlass13device_kernelIN5flash19enable_sm80_to_sm89INS1_16FlashAttnFwdSm80INS1_25CollectiveMainloopFwdSm80ILi8ELi1ELb0EN4cute5tupleIJNS5_1CILi128EEENS7_ILi96EEENS7_ILi256EEEEEELi256ENS_6half_tEfNS_4arch4Sm80ELb1ELb0ELb0ELb1ELb0ELb0ELb1ELb0EEENS1_21CollectiveEpilogueFwdINS6_IJS8_SA_S9_EEENS6_IJNS7_ILi1EEESI_SI_EEESC_SE_Li256ELb1ELb1ELb0ELb0EEENS1_19SingleTileSchedulerILb1ELb0ELb1ELi128EEEEEEEEEvNT_6ParamsE,(.L_x_1481 - _ZN7cutlass13device_kernelIN5flash19enable_sm80_to_sm89INS1_16FlashAttnFwdSm80INS1_25CollectiveMainloopFwdSm80ILi8ELi1ELb0EN4cute5tupleIJNS5_1CILi128EEENS7_ILi96EEENS7_ILi256EEEEEELi256ENS_6half_tEfNS_4arch4Sm80ELb1ELb0ELb0ELb1ELb0ELb0ELb1ELb0EEENS1_21CollectiveEpilogueFwdINS6_IJS8_SA_S9_EEENS6_IJNS7_ILi1EEESI_SI_EEESC_SE_Li256ELb1ELb1ELb0ELb0EEENS1_19SingleTileSchedulerILb1ELb0ELb1ELi128EEEEEEEEEvNT_6ParamsE)
        .other          _ZN7cutlass13device_kernelIN5flash19enable_sm80_to_sm89INS1_16FlashAttnFwdSm80INS1_25CollectiveMainloopFwdSm80ILi8ELi1ELb0EN4cute5tupleIJNS5_1CILi128EEENS7_ILi96EEENS7_ILi256EEEEEELi256ENS_6half_tEfNS_4arch4Sm80ELb1ELb0ELb0ELb1ELb0ELb0ELb1ELb0EEENS1_21CollectiveEpilogueFwdINS6_IJS8_SA_S9_EEENS6_IJNS7_ILi1EEESI_SI_EEESC_SE_Li256ELb1ELb1ELb0ELb0EEENS1_19SingleTileSchedulerILb1ELb0ELb1ELi128EEEEEEEEEvNT_6ParamsE,@"STO_CUDA_ENTRY STV_DEFAULT"
_ZN7cutlass13device_kernelIN5flash19enable_sm80_to_sm89INS1_16FlashAttnFwdSm80INS1_25CollectiveMainloopFwdSm80ILi8ELi1ELb0EN4cute5tupleIJNS5_1CILi128EEENS7_ILi96EEENS7_ILi256EEEEEELi256ENS_6half_tEfNS_4arch4Sm80ELb1ELb0ELb0ELb1ELb0ELb0ELb1ELb0EEENS1_21CollectiveEpilogueFwdINS6_IJS8_SA_S9_EEENS6_IJNS7_ILi1EEESI_SI_EEESC_SE_Li256ELb1ELb1ELb0ELb0EEENS1_19SingleTileSchedulerILb1ELb0ELb1ELi128EEEEEEEEEvNT_6ParamsE:
        /* <DEDUP_REMOVED lines=17> */
.L_x_1271:
        /* <DEDUP_REMOVED lines=8> */
.L_x_1273:
[----:B------:R-:W-:-:S04]  /*0190*/  MOV R0, c[0x0][0x54c] ;  /* 0x0001530000007a02 */ /* 0x000fc80000000f00 */
.L_x_1272:
[----:B------:R-:W-:Y:S01]  /*01a0*/  USHF.L.U32 UR15, UR15, 0x7, URZ ;  /* 0x000000070f0f7899 */ /* 0x000fe2000800063f */
[----:B-----5:R-:W-:-:S05]  /*01b0*/  IMAD R0, R0, c[0x0][0x548], RZ ;  /* 0x0001520000007a24 */ /* 0x020fca00078e02ff */
[----:B------:R-:W-:-:S04]  /*01c0*/  ISETP.LE.AND P0, PT, R0, UR15, PT ;  /* 0x0000000f00007c0c */ /* 0x000fc8000bf03270 */
[----:B------:R-:W-:-:S05]  /*01d0*/  SEL R0, R5, 0xffffffff, !P0 ;  /* 0xffffffff05007807 */ /* 0x000fca0004000000 */
[----:B------:R2:W-:Y:S01]  /*01e0*/  STL [R1+0x58], R0 ;  /* 0x0000580001007387 */ /* 0x0005e20000100800 */
[----:B------:R-:W-:Y:S05]  /*01f0*/  BRA `(.L_x_1274) ;  /* 0x0000013000007947 */ /* 0x000fea0003800000 */
.L_x_1270:
[----:B------:R-:W-:-:S04]  /*0200*/  ISETP.NE.U32.AND P0, PT, RZ, c[0x0][0x568], PT ;  /* 0x00015a00ff007a0c */ /* 0x000fc80003f05070 */
[----:B------:R-:W-:-:S13]  /*0210*/  ISETP.NE.AND.EX P0, PT, RZ, c[0x0][0x56c], PT, P0 ;  /* 0x00015b00ff007a0c */ /* 0x000fda0003f05300 */
[----:B------:R-:W-:Y:S05]  /*0220*/  @!P0 BRA `(.L_x_1275) ;  /* 0x0000002000008947 */ /* 0x000fea0003800000 */
[----:B------:R1:W5:Y:S01]  /*0230*/  LDG.E R0, [R2.64] ;  /* 0x0000001e02007981 */ /* 0x000362000c1e1900 */
[----:B------:R-:W-:Y:S05]  /*0240*/  BRA `(.L_x_1276) ;  /* 0x0000009000007947 */ /* 0x000fea0003800000 */
.L_x_1275:
        /* <DEDUP_REMOVED lines=8> */
.L_x_1277:
[----:B------:R-:W-:-:S04]  /*02d0*/  MOV R0, c[0x0][0x54c] ;  /* 0x0001530000007a02 */ /* 0x000fc80000000f00 */
.L_x_1276:
[----:B------:R-:W-:Y:S01]  /*02e0*/  USHF.L.U32 UR15, UR15, 0x7, URZ ;  /* 0x000000070f0f7899 */ /* 0x000fe2000800063f */
[----:B-----5:R-:W-:-:S05]  /*02f0*/  IMAD R0, R0, c[0x0][0x548], RZ ;  /* 0x0001520000007a24 */ /* 0x020fca00078e02ff */
[----:B------:R-:W-:-:S04]  /*0300*/  ISETP.LE.AND P0, PT, R0, UR15, PT ;  /* 0x0000000f00007c0c */ /* 0x000fc8000bf03270 */
[----:B------:R-:W-:-:S05]  /*0310*/  SEL R0, R5, 0xffffffff, !P0 ;  /* 0xffffffff05007807 */ /* 0x000fca0004000000 */
[----:B------:R2:W-:Y:S04]  /*0320*/  STL [R1+0x58], R0 ;  /* 0x0000580001007387 */ /* 0x0005e80000100800 */
.L_x_1274:
        /* <DEDUP_REMOVED lines=25> */
[----:B-12---:R-:W-:Y:S05]  /*04c0*/  @P0 BRA `(.L_x_1278) ;  /* 0x0000006000000947 */ /* 0x006fea0003800000 */
[----:B------:R-:W-:Y:S05]  /*04d0*/  @!P2 BRA `(.L_x_1278) ;  /* 0x000000500000a947 */ /* 0x000fea0003800000 */
[----:B------:R1:W2:Y:S04]  /*04e0*/  LDG.E R0, [R4.64] ;  /* 0x0000001e04007981 */ /* 0x0002a8000c1e1900 */
[----:B-1----:R-:W4:Y:S01]  /*04f0*/  LDG.E R4, [R4.64+0x4] ;  /* 0x0000041e04047981 */ /* 0x002f22000c1e1900 */
[----:B--23--:R-:W1:Y:S08]  /*0500*/  R2UR UR13, R0 ;  /* 0x00000000000d73c2 */ /* 0x00ce7000000e0000 */
[----:B----4-:R-:W1:Y:S02]  /*0510*/  R2UR UR4, R4 ;  /* 0x00000000040473c2 */ /* 0x010e6400000e0000 */
[----:B-1----:R-:W-:-:S06]  /*0520*/  UIADD3 UR13, -UR13, UR4, URZ ;  /* 0x000000040d0d7290 */ /* 0x002fcc000fffe13f */
.L_x_1278:
[----:B------:R-:W-:-:S04]  /*0530*/  ISETP.NE.U32.AND P0, PT, RZ, c[0x0][0x368], PT ;  /* 0x0000da00ff007a0c */ /* 0x000fc80003f05070 */
[----:B------:R-:W-:-:S13]  /*0540*/  ISETP.NE.AND.EX P0, PT, RZ, c[0x0][0x36c], PT, P0 ;  /* 0x0000db00ff007a0c */ /* 0x000fda0003f05300 */
[----:B------:R-:W-:Y:S05]  /*0550*/  @!P0 BRA `(.L_x_1279) ;  /* 0x0000004000008947 */ /* 0x000fea0003800000 */
[----:B------:R-:W-:-:S05]  /*0560*/  IMAD.WIDE R2, R47, R26, c[0x0][0x368] ;  /* 0x0000da002f027625 */ /* 0x000fca00078e021a */
[----:B------:R-:W2:Y:S02]  /*0570*/  LDG.E R0, [R2.64] ;  /* 0x0000001e02007981 */ /* 0x000ea4000c1e1900 */
[----:B--2---:R1:W2:Y:S02]  /*0580*/  R2UR UR12, R0 ;  /* 0x00000000000c73c2 */ /* 0x0042a400000e0000 */
[----:B-12---:R-:W-:Y:S05]  /*0590*/  BRA `(.L_x_1280) ;  /* 0x0000006000007947 */ /* 0x006fea0003800000 */
.L_x_1279:
[----:B------:R-:W-:Y:S05]  /*05a0*/  @!P5 BRA `(.L_x_1280) ;  /* 0x000000500000d947 */ /* 0x000fea0003800000 */
[----:B------:R1:W2:Y:S04]  /*05b0*/  LDG.E R0, [R2.64] ;  /* 0x0000001e02007981 */ /* 0x0002a8000c1e1900 */
[----:B-1----:R-:W4:Y:S01]  /*05c0*/  LDG.E R2, [R2.64+0x4] ;  /* 0x0000041e02027981 */ /* 0x002f22000c1e1900 */
[----:B--2---:R-:W1:Y:S08]  /*05d0*/  R2UR UR12, R0 ;  /* 0x00000000000c73c2 */ /* 0x004e7000000e0000 */
[----:B----4-:R-:W1:Y:S02]  /*05e0*/  R2UR UR4, R2 ;  /* 0x00000000020473c2 */ /* 0x010e6400000e0000 */
[----:B-1----:R-:W-:-:S06]  /*05f0*/  UIADD3 UR12, -UR12, UR4, URZ ;  /* 0x000000040c0c7290 */ /* 0x002fcc000fffe13f */
.L_x_1280:
        /* <DEDUP_REMOVED lines=8> */
[----:B------:R-:W-:Y:S01]  /*0680*/  UIADD3 UR6, UR12, 0x5f, URZ ;  /* 0x0000005f0c067890 */ /* 0x000fe2000fffe03f */
[----:B------:R-:W-:Y:S01]  /*0690*/  CS2R R14, SRZ ;  /* 0x00000000000e7805 */ /* 0x000fe2000001ff00 */
[----:B------:R-:W-:Y:S01]  /*06a0*/  IMAD.MOV.U32 R128, RZ, RZ, RZ ;  /* 0x000000ffff807224 */ /* 0x000fe200078e00ff */
[----:B------:R-:W-:Y:S01]  /*06b0*/  MOV R126, RZ ;  /* 0x000000ff007e7202 */ /* 0x000fe20000000f00 */
[----:B------:R-:W-:Y:S01]  /*06c0*/  UIMAD.WIDE UR6, UR6, 0x2aaaaaab, URZ ;  /* 0x2aaaaaab060678a5 */ /* 0x000fe2000f8e023f */
[----:B------:R-:W-:Y:S01]  /*06d0*/  CS2R R8, SRZ ;  /* 0x0000000000087805 */ /* 0x000fe2000001ff00 */
[----:B------:R-:W-:Y:S01]  /*06e0*/  @UP1 UIADD3 UR8, UR15, 0x7f, URZ ;  /* 0x0000007f0f081890 */ /* 0x000fe2000fffe03f */
[----:B------:R-:W-:Y:S01]  /*06f0*/  IMAD.MOV.U32 R124, RZ, RZ, RZ ;  /* 0x000000ffff7c7224 */ /* 0x000fe200078e00ff */
[----:B------:R-:W-:Y:S01]  /*0700*/  USHF.R.U32.HI UR6, URZ, 0x1f, UR7 ;  /* 0x0000001f3f067899 */ /* 0x000fe20008011607 */
[----:B------:R-:W-:Y:S01]  /*0710*/  MOV R122, RZ ;  /* 0x000000ff007a7202 */ /* 0x000fe20000000f00 */
[----:B------:R-:W-:Y:S01]  /*0720*/  UIMAD.WIDE.U32 UR8, UR8, UR4, URZ ;  /* 0x00000004080872a5 */ /* 0x000fe2000f8e003f */
[----:B------:R-:W-:Y:S01]  /*0730*/  CS2R R120, SRZ ;  /* 0x0000000000787805 */ /* 0x000fe2000001ff00 */
[----:B------:R-:W-:Y:S01]  /*0740*/  UIADD3 UR4, UR15, 0x7f, URZ ;  /* 0x0000007f0f047890 */ /* 0x000fe2000fffe03f */
[----:B------:R-:W-:Y:S01]  /*0750*/  IMAD.MOV.U32 R13, RZ, RZ, RZ ;  /* 0x000000ffff0d7224 */ /* 0x000fe200078e00ff */
[----:B------:R-:W-:Y:S01]  /*0760*/  @UP1 USHF.R.U32.HI UR4, URZ, UR5, UR9 ;  /* 0x000000053f041299 */ /* 0x000fe20008011609 */
[----:B------:R-:W-:Y:S01]  /*0770*/  MOV R118, RZ ;  /* 0x000000ff00767202 */ /* 0x000fe20000000f00 */
[----:B---3--:R-:W-:Y:S01]  /*0780*/  UIADD3 UR5, UR12, 0x60, -UR13 ;  /* 0x000000600c057890 */ /* 0x008fe2000fffe80d */
[----:B------:R-:W-:Y:S01]  /*0790*/  CS2R R16, SRZ ;  /* 0x0000000000107805 */ /* 0x000fe2000001ff00 */
[----:B------:R-:W-:Y:S01]  /*07a0*/  ULEA.HI.SX32 UR6, UR7, UR6, 0x1c ;  /* 0x0000000607067291 */ /* 0x000fe2000f8fe23f */
[----:B------:R-:W-:Y:S01]  /*07b0*/  IMAD.MOV.U32 R116, RZ, RZ, RZ ;  /* 0x000000ffff747224 */ /* 0x000fe200078e00ff */
[----:B------:R-:W-:Y:S01]  /*07c0*/  UIADD3 UR4, UR5, UR4, URZ ;  /* 0x0000000405047290 */ /* 0x000fe2000fffe03f */
[----:B------:R-:W-:Y:S01]  /*07d0*/  MOV R114, RZ ;  /* 0x000000ff00727202 */ /* 0x000fe20000000f00 */
[----:B------:R-:W-:Y:S01]  /*07e0*/  CS2R R18, SRZ ;  /* 0x0000000000127805 */ /* 0x000fe2000001ff00 */
[----:B------:R-:W-:Y:S01]  /*07f0*/  IMAD.MOV.U32 R112, RZ, RZ, RZ ;  /* 0x000000ffff707224 */ /* 0x000fe200078e00ff */
[----:B------:R-:W-:Y:S01]  /*0800*/  UIMAD.WIDE UR4, UR4, 0x2aaaaaab, URZ ;  /* 0x2aaaaaab040478a5 */ /* 0x000fe2000f8e023f */
[----:B------:R-:W-:Y:S01]  /*0810*/  MOV R110, RZ ;  /* 0x000000ff006e7202 */ /* 0x000fe20000000f00 */
[----:B------:R-:W-:Y:S01]  /*0820*/  CS2R R20, SRZ ;  /* 0x0000000000147805 */ /* 0x000fe2000001ff00 */
[----:B------:R-:W-:Y:S01]  /*0830*/  IMAD.MOV.U32 R108, RZ, RZ, RZ ;  /* 0x000000ffff6c7224 */ /* 0x000fe200078e00ff */
[----:B------:R-:W-:Y:S01]  /*0840*/  USHF.R.U32.HI UR4, URZ, 0x1f, UR5 ;  /* 0x0000001f3f047899 */ /* 0x000fe20008011605 */
[----:B------:R-:W-:Y:S01]  /*0850*/  MOV R106, RZ ;  /* 0x000000ff006a7202 */ /* 0x000fe20000000f00 */
[----:B------:R-:W-:Y:S01]  /*0860*/  CS2R R22, SRZ ;  /* 0x0000000000167805 */ /* 0x000fe2000001ff00 */
[----:B------:R-:W-:Y:S01]  /*0870*/  IMAD.MOV.U32 R104, RZ, RZ, RZ ;  /* 0x000000ffff687224 */ /* 0x000fe200078e00ff */
[----:B------:R-:W-:Y:S01]  /*0880*/  ULEA.HI.SX32 UR4, UR5, UR4, 0x1c ;  /* 0x0000000405047291 */ /* 0x000fe2000f8fe23f */
[----:B------:R-:W-:Y:S01]  /*0890*/  MOV R102, RZ ;  /* 0x000000ff00667202 */ /* 0x000fe20000000f00 */
[----:B------:R-:W-:Y:S01]  /*08a0*/  CS2R R24, SRZ ;  /* 0x0000000000187805 */ /* 0x000fe2000001ff00 */
[----:B------:R-:W-:Y:S01]  /*08b0*/  IMAD.MOV.U32 R100, RZ, RZ, RZ ;  /* 0x000000ffff647224 */ /* 0x000fe200078e00ff */
[----:B------:R-:W-:Y:S01]  /*08c0*/  UISETP.LT.AND UP0, UPT, UR6, UR4, UPT ;  /* 0x000000040600728c */ /* 0x000fe2000bf01270 */
[----:B------:R-:W-:Y:S01]  /*08d0*/  CS2R R98, SRZ ;  /* 0x0000000000627805 */ /* 0x000fe2000001ff00 */
[----:B------:R-:W-:Y:S01]  /*08e0*/  MOV R96, RZ ;  /* 0x000000ff00607202 */ /* 0x000fe20000000f00 */
[----:B------:R-:W-:Y:S01]  /*08f0*/  CS2R R94, SRZ ;  /* 0x00000000005e7805 */ /* 0x000fe2000001ff00 */
[----:B------:R-:W-:Y:S01]  /*0900*/  USEL UR24, UR6, UR4, UP0 ;  /* 0x0000000406187287 */ /* 0x000fe20008000000 */
[----:B------:R-:W-:Y:S01]  /*0910*/  IMAD.MOV.U32 R27, RZ, RZ, RZ ;  /* 0x000000ffff1b7224 */ /* 0x000fe200078e00ff */
[----:B------:R-:W-:Y:S01]  /*0920*/  MOV R92, RZ ;  /* 0x000000ff005c7202 */ /* 0x000fe20000000f00 */
[----:B------:R-:W-:Y:S01]  /*0930*/  CS2R R90, SRZ ;  /* 0x00000000005a7805 */ /* 0x000fe2000001ff00 */
[----:B------:R-:W-:Y:S01]  /*0940*/  UISETP.GE.AND UP0, UPT, UR24, 0x1, UPT ;  /* 0x000000011800788c */ /* 0x000fe2000bf06270 */
[----:B------:R-:W-:Y:S01]  /*0950*/  CS2R R28, SRZ ;  /* 0x00000000001c7805 */ /* 0x000fe2000001ff00 */
[----:B------:R-:W-:Y:S01]  /*0960*/  IMAD.MOV.U32 R88, RZ, RZ, RZ ;  /* 0x000000ffff587224 */ /* 0x000fe200078e00ff */
[----:B------:R-:W-:Y:S01]  /*0970*/  CS2R R86, SRZ ;  /* 0x0000000000567805 */ /* 0x000fe2000001ff00 */
[----:B------:R-:W-:Y:S01]  /*0980*/  MOV R84, RZ ;  /* 0x000000ff00547202 */ /* 0x000fe20000000f00 */
[----:B------:R-:W-:Y:S01]  /*0990*/  CS2R R82, SRZ ;  /* 0x0000000000527805 */ /* 0x000fe2000001ff00 */
[----:B------:R-:W-:Y:S01]  /*09a0*/  PLOP3.LUT P0, PT, PT, PT, UP0, 0x80, 0x0 ;  /* 0x000000000000781c */ /* 0x000fe20003f0f008 */
        /* <DEDUP_REMOVED lines=50> */
[----:B------:R-:W-:Y:S01]  /*0cd0*/  IMAD.MOV.U32 R49, RZ, RZ, RZ ;  /* 0x000000ffff317224 */ /* 0x000fe200078e00ff */
[----:B------:R-:W-:Y:S05]  /*0ce0*/  @!P0 BRA `(.L_x_1281) ;  /* 0x0001131000008947 */ /* 0x000fea0003800000 */
[----:B------:R-:W-:-:S04]  /*0cf0*/  ISETP.NE.U32.AND P4, PT, RZ, c[0x0][0x340], PT ;  /* 0x0000d000ff007a0c */ /* 0x000fc80003f85070 */
[----:B------:R-:W-:-:S13]  /*0d00*/  ISETP.NE.AND.EX P4, PT, RZ, c[0x0][0x344], PT, P4 ;  /* 0x0000d100ff007a0c */ /* 0x000fda0003f85340 */
[----:B------:R-:W-:-:S05]  /*0d10*/  @P4 IMAD.WIDE R2, R47, R26, c[0x0][0x340] ;  /* 0x0000d0002f024625 */ /* 0x000fca00078e021a */
        /* <DEDUP_REMOVED lines=9> */
[----:B------:R-:W-:Y:S01]  /*0db0*/  SHF.R.S32.HI R18, RZ, 0x1f, R47 ;  /* 0x0000001fff127819 */ /* 0x000fe2000001142f */
[----:B------:R-:W-:Y:S01]  /*0dc0*/  IMAD R0, R6, c[0x0][0x17c], R0 ;  /* 0x00005f0006007a24 */ /* 0x000fe200078e0200 */
[----:B------:R-:W-:Y:S01]  /*0dd0*/  SHF.R.S32.HI R27, RZ, 0x3, R4 ;  /* 0x00000003ff1b7819 */ /* 0x000fe20000011404 */
[----:B------:R-:W-:Y:S01]  /*0de0*/  BSSY B0, `(.L_x_1282) ;  /* 0x00000b3000007945 */ /* 0x000fe20003800000 */
[----:B------:R-:W-:-:S02]  /*0df0*/  LEA.HI R19, R128, R127, RZ, 0x4 ;  /* 0x0000007f80137211 */ /* 0x000fc400078f20ff */
[----:B------:R-:W-:Y:S02]  /*0e00*/  PLOP3.LUT P0, PT, PT, PT, UP1, 0x80, 0x0 ;  /* 0x000000000000781c */ /* 0x000fe40003f0f018 */
[----:B------:R-:W-:Y:S02]  /*0e10*/  SHF.R.S32.HI R10, RZ, 0x4, R19 ;  /* 0x00000004ff0a7819 */ /* 0x000fe40000011413 */
[----:B------:R-:W-:Y:S02]  /*0e20*/  IADD3 R30, R27, UR15, RZ ;  /* 0x0000000f1b1e7c10 */ /* 0x000fe4000fffe0ff */
[----:B------:R-:W-:Y:S02]  /*0e30*/  LEA.HI R9, R19, R10, RZ, 0x1 ;  /* 0x0000000a13097211 */ /* 0x000fe400078f08ff */
[----:B------:R-:W-:Y:S01]  /*0e40*/  SHF.R.S32.HI R11, RZ, 0x1f, R12 ;  /* 0x0000001fff0b7819 */ /* 0x000fe2000001140c */
[----:B-1----:R-:W-:Y:S01]  /*0e50*/  IMAD.WIDE.U32 R2, R6, c[0x0][0x178], RZ ;  /* 0x00005e0006027a25 */ /* 0x002fe200078e00ff */
[----:B------:R-:W-:-:S02]  /*0e60*/  LEA.HI R13, R128, R127, RZ, 0x6 ;  /* 0x0000007f800d7211 */ /* 0x000fc400078f30ff */
[----:B---3--:R-:W-:Y:S01]  /*0e70*/  SHF.R.S32.HI R24, RZ, 0x1f, R29 ;  /* 0x0000001fff187819 */ /* 0x008fe2000001141d */
[----:B------:R-:W-:Y:S01]  /*0e80*/  IMAD.IADD R3, R3, 0x1, R0 ;  /* 0x0000000103037824 */ /* 0x000fe200078e0200 */
[----:B------:R-:W-:-:S03]  /*0e90*/  LOP3.LUT R0, R4, 0xfffffff8, RZ, 0xc0, !PT ;  /* 0xfffffff804007812 */ /* 0x000fc600078ec0ff */
[----:B------:R-:W-:Y:S02]  /*0ea0*/  IMAD R5, R24, c[0x0][0x1b8], RZ ;  /* 0x00006e0018057a24 */ /* 0x000fe400078e02ff */
[----:B------:R-:W-:Y:S02]  /*0eb0*/  IMAD.IADD R26, R127, 0x1, -R0 ;  /* 0x000000017f1a7824 */ /* 0x000fe400078e0a00 */
[C---:B------:R-:W-:Y:S01]  /*0ec0*/  IMAD R0, R29.reuse, c[0x0][0x1bc], R5 ;  /* 0x00006f001d007a24 */ /* 0x040fe200078e0205 */
[----:B------:R-:W-:Y:S01]  /*0ed0*/  SEL R5, R18, RZ, !P2 ;  /* 0x000000ff12057207 */ /* 0x000fe20005000000 */
[----:B------:R-:W-:Y:S02]  /*0ee0*/  IMAD R7, R26, 0x20, R27 ;  /* 0x000000201a077824 */ /* 0x000fe400078e021b */
[----:B------:R-:W-:-:S03]  /*0ef0*/  IMAD.WIDE.U32 R2, R29, c[0x0][0x1b8], R2 ;  /* 0x00006e001d027a25 */ /* 0x000fc600078e0002 */
[----:B------:R-:W-:Y:S01]  /*0f00*/  IADD3 R7, R7, UR15, RZ ;  /* 0x0000000f07077c10 */ /* 0x000fe2000fffe0ff */
[----:B------:R-:W-:Y:S01]  /*0f10*/  IMAD.IADD R3, R3, 0x1, R0 ;  /* 0x0000000103037824 */ /* 0x000fe200078e0200 */
[----:B------:R-:W-:Y:S01]  /*0f20*/  SEL R0, R47, RZ, !P2 ;  /* 0x000000ff2f007207 */ /* 0x000fe20005000000 */
[----:B------:R-:W-:Y:S01]  /*0f30*/  IMAD R5, R5, c[0x0][0x1c0], RZ ;  /* 0x0000700005057a24 */ /* 0x000fe200078e02ff */
[----:B------:R-:W-:Y:S01]  /*0f40*/  ISETP.GE.AND P2, PT, R30, UR6, PT ;  /* 0x000000061e007c0c */ /* 0x000fe2000bf46270 */
[----:B------:R-:W-:-:S04]  /*0f50*/  @P1 IMAD.HI.U32 R6, R7, c[0x0][0x2c8], RZ ;  /* 0x0000b20007061a27 */ /* 0x000fc800078e00ff */
[C---:B------:R-:W-:Y:S01]  /*0f60*/  IMAD R8, R0.reuse, c[0x0][0x1c4], R5 ;  /* 0x0000710000087a24 */ /* 0x040fe200078e0205 */
[----:B------:R-:W-:Y:S01]  /*0f70*/  LOP3.LUT R5, R9, 0xfffffffe, RZ, 0xc0, !PT ;  /* 0xfffffffe09057812 */ /* 0x000fe200078ec0ff */
[----:B------:R-:W-:Y:S01]  /*0f80*/  IMAD.MOV.U32 R4, RZ, RZ, R7 ;  /* 0x000000ffff047224 */ /* 0x000fe200078e0007 */
[----:B------:R-:W-:Y:S01]  /*0f90*/  @P0 SHF.R.U32.HI R4, RZ, c[0x0][0x2cc], R6 ;  /* 0x0000b300ff040a19 */ /* 0x000fe20000011606 */
[----:B------:R-:W-:-:S03]  /*0fa0*/  IMAD.WIDE.U32 R2, R0, c[0x0][0x1c0], R2 ;  /* 0x0000700000027a25 */ /* 0x000fc600078e0002 */
[----:B------:R-:W-:Y:S01]  /*0fb0*/  SHF.R.S32.HI R6, RZ, 0x1f, R4 ;  /* 0x0000001fff067819 */ /* 0x000fe20000011404 */
[----:B------:R-:W-:Y:S01]  /*0fc0*/  IMAD.IADD R31, R10, 0x1, -R5 ;  /* 0x000000010a1f7824 */ /* 0x000fe200078e0a05 */
[----:B------:R-:W-:Y:S01]  /*0fd0*/  IADD3 R5, R30, 0x20, RZ ;  /* 0x000000201e057810 */ /* 0x000fe20007ffe0ff */
[----:B------:R-:W-:Y:S02]  /*0fe0*/  IMAD.IADD R3, R3, 0x1, R8 ;  /* 0x0000000103037824 */ /* 0x000fe400078e0208 */
[----:B------:R-:W-:Y:S01]  /*0ff0*/  IMAD.MOV R0, RZ, RZ, -R4 ;  /* 0x000000ffff007224 */ /* 0x000fe200078e0a04 */
[----:B------:R-:W-:Y:S01]  /*1000*/  ISETP.GE.AND P0, PT, R5, UR6, PT ;  /* 0x0000000605007c0c */ /* 0x000fe2000bf06270 */
[----:B------:R-:W-:Y:S02]  /*1010*/  IMAD.SHL.U32 R8, R27, 0x40, RZ ;  /* 0x000000401b087824 */ /* 0x000fe400078e00ff */
[----:B------:R-:W-:Y:S02]  /*1020*/  IMAD R5, R0, c[0x0][0x2c4], R7 ;  /* 0x0000b10000057a24 */ /* 0x000fe400078e0207 */
[----:B------:R-:W-:Y:S01]  /*1030*/  IMAD R6, R6, c[0x0][0x1b0], RZ ;  /* 0x00006c0006067a24 */ /* 0x000fe200078e02ff */
[----:B------:R-:W-:Y:S01]  /*1040*/  LOP3.LUT R0, R8, 0x1c0, RZ, 0xc0, !PT ;  /* 0x000001c008007812 */ /* 0x000fe200078ec0ff */
[----:B------:R-:W-:-:S02]  /*1050*/  IMAD.SHL.U32 R10, R26, 0x8, RZ ;  /* 0x000000081a0a7824 */ /* 0x000fc400078e00ff */
[C---:B------:R-:W-:Y:S01]  /*1060*/  IMAD R8, R4.reuse, c[0x0][0x1b4], R6 ;  /* 0x00006d0004087a24 */ /* 0x040fe200078e0206 */
[----:B------:R-:W-:Y:S01]  /*1070*/  SHF.R.U32.HI R6, RZ, 0x3, R0 ;  /* 0x00000003ff067819 */ /* 0x000fe20000011600 */
[----:B------:R-:W-:Y:S01]  /*1080*/  IMAD.WIDE.U32 R2, R4, c[0x0][0x1b0], R2 ;  /* 0x00006c0004027a25 */ /* 0x000fe200078e0002 */
[----:B------:R-:W-:Y:S02]  /*1090*/  LOP3.LUT R7, R0, 0x38, R10, 0xf8, !PT ;  /* 0x0000003800077812 */ /* 0x000fe400078ef80a */
[----:B------:R-:W-:Y:S01]  /*10a0*/  SHF.R.S32.HI R4, RZ, 0x1f, R5 ;  /* 0x0000001fff047819 */ /* 0x000fe20000011405 */
[----:B------:R-:W-:Y:S01]  /*10b0*/  IMAD.IADD R3, R3, 0x1, R8 ;  /* 0x0000000103037824 */ /* 0x000fe200078e0208 */
[----:B------:R-:W-:Y:S01]  /*10c0*/  IADD3 R0, P1, R12, R27, RZ ;  /* 0x0000001b0c007210 */ /* 0x000fe20007f3e0ff */
[----:B------:R-:W-:Y:S01]  /*10d0*/  IMAD.SHL.U32 R17, R26, 0x8, RZ ;  /* 0x000000081a117824 */ /* 0x000fe200078e00ff */
[----:B------:R-:W-:Y:S01]  /*10e0*/  LOP3.LUT R15, R7, R6, RZ, 0x3c, !PT ;  /* 0x00000006070f7212 */ /* 0x000fe200078e3cff */
[----:B------:R-:W-:Y:S01]  /*10f0*/  IMAD R4, R4, c[0x0][0x1a8], RZ ;  /* 0x00006a0004047a24 */ /* 0x000fe200078e02ff */
[----:B------:R-:W-:Y:S01]  /*1100*/  LEA.HI.X.SX32 R6, R27, R11, 0x1, P1 ;  /* 0x0000000b1b067211 */ /* 0x000fe200008f0eff */
[----:B------:R-:W-:Y:S01]  /*1110*/  IMAD.WIDE.U32 R2, R5, c[0x0][0x1a8], R2 ;  /* 0x00006a0005027a25 */ /* 0x000fe200078e0002 */
[----:B------:R-:W-:-:S02]  /*1120*/  IADD3 R9, R10, 0x80, RZ ;  /* 0x000000800a097810 */ /* 0x000fc40007ffe0ff */
[----:B------:R-:W-:Y:S01]  /*1130*/  SHF.R.S32.HI R11, RZ, 0x1f, R10 ;  /* 0x0000001fff0b7819 */ /* 0x000fe2000001140a */
[----:B------:R-:W-:Y:S01]  /*1140*/  IMAD R12, R5, c[0x0][0x1ac], R4 ;  /* 0x00006b00050c7a24 */ /* 0x000fe200078e0204 */
[----:B------:R-:W-:Y:S01]  /*1150*/  ISETP.GE.AND P3, PT, R9, c[0x0][0x1d4], PT ;  /* 0x0000750009007a0c */ /* 0x000fe20003f66270 */
[----:B------:R-:W-:Y:S01]  /*1160*/  IMAD R5, R6, c[0x0][0x1e0], RZ ;  /* 0x0000780006057a24 */ /* 0x000fe200078e02ff */
[----:B------:R-:W-:Y:S01]  /*1170*/  LEA R28, P1, R2, c[0x0][0x160], 0x1 ;  /* 0x00005800021c7a11 */ /* 0x000fe200078208ff */
[----:B------:R-:W-:Y:S02]  /*1180*/  IMAD R4, R6, c[0x0][0x208], RZ ;  /* 0x0000820006047a24 */ /* 0x000fe400078e02ff */
[C---:B------:R-:W-:Y:S01]  /*1190*/  IMAD R14, R0.reuse, c[0x0][0x1e4], R5 ;  /* 0x00007900000e7a24 */ /* 0x040fe200078e0205 */
[----:B------:R-:W-:Y:S01]  /*11a0*/  IADD3 R5, R17, 0x80, RZ ;  /* 0x0000008011057810 */ /* 0x000fe20007ffe0ff */
[C---:B------:R-:W-:Y:S02]  /*11b0*/  IMAD R16, R0.reuse, c[0x0][0x20c], R4 ;  /* 0x0000830000107a24 */ /* 0x040fe400078e0204 */
[----:B------:R-:W-:Y:S01]  /*11c0*/  IMAD.WIDE.U32 R8, R0, c[0x0][0x1e0], R10 ;  /* 0x0000780000087a25 */ /* 0x000fe200078e000a */
[----:B------:R-:W-:-:S03]  /*11d0*/  ISETP.GE.AND P6, PT, R5, c[0x0][0x198], PT ;  /* 0x0000660005007a0c */ /* 0x000fc60003fc6270 */
[----:B------:R-:W-:Y:S01]  /*11e0*/  IMAD.WIDE.U32 R6, R0, c[0x0][0x208], R10 ;  /* 0x0000820000067a25 */ /* 0x000fe200078e000a */
[----:B------:R-:W-:-:S03]  /*11f0*/  LOP3.LUT R0, R19, 0xfffffff0, RZ, 0xc0, !PT ;  /* 0xfffffff013007812 */ /* 0x000fc600078ec0ff */
[----:B------:R-:W-:Y:S02]  /*1200*/  IMAD.IADD R3, R3, 0x1, R12 ;  /* 0x0000000103037824 */ /* 0x000fe400078e020c */
[----:B------:R-:W-:Y:S01]  /*1210*/  IMAD.SHL.U32 R4, R13, 0x8, RZ ;  /* 0x000000080d047824 */ /* 0x000fe200078e00ff */
[----:B------:R-:W-:Y:S01]  /*1220*/  IADD3 R13, R17, 0xc0, RZ ;  /* 0x000000c0110d7810 */ /* 0x000fe20007ffe0ff */
[----:B------:R-:W-:Y:S01]  /*1230*/  IMAD.IADD R0, R127, 0x1, -R0 ;  /* 0x000000017f007824 */ /* 0x000fe200078e0a00 */
[----:B------:R-:W-:Y:S01]  /*1240*/  LEA.HI.X R25, R2, c[0x0][0x164], R3, 0x1, P1 ;  /* 0x0000590002197a11 */ /* 0x000fe200008f0c03 */
[----:B------:R-:W-:Y:S01]  /*1250*/  IMAD.IADD R9, R9, 0x1, R14 ;  /* 0x0000000109097824 */ /* 0x000fe200078e020e */
[----:B------:R-:W-:Y:S01]  /*1260*/  @!P2 SHF.R.S32.HI R3, RZ, 0x1f, R5 ;  /* 0x0000001fff03a819 */ /* 0x000fe20000011405 */
[----:B------:R-:W1:Y:S01]  /*1270*/  SHFL.IDX PT, R2, R28, RZ, 0x181f ;  /* 0x00181fff1c027589 */ /* 0x000e6200000e0000 */
[----:B------:R-:W-:Y:S01]  /*1280*/  LOP3.LUT R251, R15, 0xfffffe00, R4, 0xf8, !PT ;  /* 0xfffffe000ffb7812 */ /* 0x000fe200078ef804 */
[----:B------:R-:W-:Y:S01]  /*1290*/  IMAD.IADD R7, R7, 0x1, R16 ;  /* 0x0000000107077824 */ /* 0x000fe200078e0210 */
[----:B------:R-:W-:Y:S01]  /*12a0*/  SHF.R.S32.HI R4, RZ, 0x1f, R0 ;  /* 0x0000001fff047819 */ /* 0x000fe20000011400 */
[----:B------:R-:W-:Y:S01]  /*12b0*/  IMAD R22, R24, c[0x0][0x1e8], RZ ;  /* 0x00007a0018167a24 */ /* 0x000fe200078e02ff */
[----:B------:R-:W-:Y:S01]  /*12c0*/  @!P2 LEA.HI R15, R3, R5, RZ, 0x3 ;  /* 0x00000005030fa211 */ /* 0x000fe200078f18ff */
[----:B------:R-:W-:Y:S01]  /*12d0*/  @!P2 IMAD.SHL.U32 R16, R251, 0x2, RZ ;  /* 0x00000002fb10a824 */ /* 0x000fe200078e00ff */
[----:B------:R-:W3:Y:S01]  /*12e0*/  SHFL.IDX PT, R3, R25, RZ, 0x181f ;  /* 0x00181fff19037589 */ /* 0x000ee200000e0000 */
[----:B------:R-:W-:Y:S01]  /*12f0*/  LEA.HI R23, R4, R0, RZ, 0x3 ;  /* 0x0000000004177211 */ /* 0x000fe200078f18ff */
[----:B------:R-:W-:Y:S01]  /*1300*/  IMAD R24, R24, c[0x0][0x210], RZ ;  /* 0x0000840018187a24 */ /* 0x000fe200078e02ff */
[----:B------:R-:W-:Y:S01]  /*1310*/  @!P2 SHF.R.S32.HI R12, RZ, 0x1f, R13 ;  /* 0x0000001fff0ca819 */ /* 0x000fe2000001140d */
[----:B------:R-:W-:Y:S01]  /*1320*/  IMAD R22, R29, c[0x0][0x1ec], R22 ;  /* 0x00007b001d167a24 */ /* 0x000fe200078e0216 */
[----:B------:R-:W-:Y:S01]  /*1330*/  LOP3.LUT R4, R23, 0xfffffff8, RZ, 0xc0, !PT ;  /* 0xfffffff817047812 */ /* 0x000fe200078ec0ff */
[----:B------:R-:W-:Y:S01]  /*1340*/  IMAD.WIDE.U32 R8, R29, c[0x0][0x1e8], R8 ;  /* 0x00007a001d087a25 */ /* 0x000fe200078e0008 */
[----:B------:R-:W-:-:S02]  /*1350*/  ISETP.GE.AND P1, PT, R13, c[0x0][0x198], PT ;  /* 0x000066000d007a0c */ /* 0x000fc40003f26270 */
[----:B------:R-:W-:Y:S01]  /*1360*/  @!P2 LEA.HI R13, R12, R13, RZ, 0x3 ;  /* 0x0000000d0c0da211 */ /* 0x000fe200078f18ff */
[----:B------:R-:W-:Y:S01]  /*1370*/  IMAD.IADD R19, R0, 0x1, -R4 ;  /* 0x0000000100137824 */ /* 0x000fe200078e0a04 */
[----:B------:R-:W-:Y:S01]  /*1380*/  @!P2 LOP3.LUT R12, R15, 0xfffffff8, RZ, 0xc0, !PT ;  /* 0xfffffff80f0ca812 */ /* 0x000fe200078ec0ff */
[C---:B------:R-:W-:Y:S02]  /*1390*/  IMAD R24, R29.reuse, c[0x0][0x214], R24 ;  /* 0x000085001d187a24 */ /* 0x040fe400078e0218 */
[----:B------:R-:W-:-:S04]  /*13a0*/  IMAD.WIDE.U32 R6, R29, c[0x0][0x210], R6 ;  /* 0x000084001d067a25 */ /* 0x000fc800078e0006 */
[----:B------:R-:W-:Y:S02]  /*13b0*/  IMAD.IADD R9, R9, 0x1, R22 ;  /* 0x0000000109097824 */ /* 0x000fe400078e0216 */
[--C-:B--2---:R-:W-:Y:S01]  /*13c0*/  @P4 IMAD.MOV.U32 R4, RZ, RZ, R20.reuse ;  /* 0x000000ffff044224 */ /* 0x104fe200078e0014 */
[----:B------:R-:W-:Y:S01]  /*13d0*/  @P4 SHF.R.S32.HI R5, RZ, 0x1f, R20 ;  /* 0x0000001fff054819 */ /* 0x000fe20000011414 */
[----:B------:R-:W-:Y:S02]  /*13e0*/  @!P4 IMAD.MOV.U32 R4, RZ, RZ, R47 ;  /* 0x000000ffff04c224 */ /* 0x000fe400078e002f */
[----:B------:R-:W-:Y:S01]  /*13f0*/  @!P4 IMAD.MOV.U32 R5, RZ, RZ, R18 ;  /* 0x000000ffff05c224 */ /* 0x000fe200078e0012 */
[----:B------:R-:W-:Y:S02]  /*1400*/  IADD3 R18, R10, 0x40, RZ ;  /* 0x000000400a127810 */ /* 0x000fe40007ffe0ff */
[----:B------:R-:W-:Y:S02]  /*1410*/  SEL R21, R4, RZ, !P5 ;  /* 0x000000ff04157207 */ /* 0x000fe40006800000 */
[----:B------:R-:W-:-:S02]  /*1420*/  @!P2 SHF.R.S32.HI R0, RZ, 0x1f, R18 ;  /* 0x0000001fff00a819 */ /* 0x000fc40000011412 */
[----:B-1----:R-:W-:Y:S01]  /*1430*/  @!P2 LEA R4, P4, R17, R2, 0x1 ;  /* 0x000000021104a211 */ /* 0x002fe200078808ff */
[----:B------:R-:W-:Y:S01]  /*1440*/  IMAD.WIDE.U32 R34, R21, c[0x0][0x1f0], R8 ;  /* 0x00007c0015227a25 */ /* 0x000fe200078e0008 */
[----:B------:R-:W-:Y:S02]  /*1450*/  SEL R20, R5, RZ, !P5 ;  /* 0x000000ff05147207 */ /* 0x000fe40006800000 */
[----:B------:R-:W-:Y:S02]  /*1460*/  @!P2 LEA.HI R0, R0, R18, RZ, 0x3 ;  /* 0x000000120000a211 */ /* 0x000fe400078f18ff */
[C---:B---3--:R-:W-:Y:S01]  /*1470*/  @!P2 LEA.HI.X R5, R17.reuse, R3, R11, 0x1, P4 ;  /* 0x000000031105a211 */ /* 0x048fe200020f0c0b */
[----:B------:R1:W-:Y:S01]  /*1480*/  STL.64 [R1+0x40], R34 ;  /* 0x0000402201007387 */ /* 0x0003e20000100a00 */
[----:B------:R-:W-:Y:S02]  /*1490*/  ISETP.GE.AND P4, PT, R17, c[0x0][0x198], PT ;  /* 0x0000660011007a0c */ /* 0x000fe40003f86270 */
[----:B------:R-:W-:-:S02]  /*14a0*/  @!P2 LOP3.LUT R14, R0, 0xfffffff8, RZ, 0xc0, !PT ;  /* 0xfffffff8000ea812 */ /* 0x000fc400078ec0ff */
[----:B------:R-:W-:Y:S01]  /*14b0*/  @!P2 LOP3.LUT R0, R13, 0xfffffff8, RZ, 0xc0, !PT ;  /* 0xfffffff80d00a812 */ /* 0x000fe200078ec0ff */
[--C-:B------:R-:W-:Y:S01]  /*14c0*/  @!P2 IMAD.WIDE R12, R12, 0x2, R2.reuse ;  /* 0x000000020c0ca825 */ /* 0x100fe200078e0202 */
[----:B------:R-:W-:Y:S02]  /*14d0*/  ISETP.GE.AND P5, PT, R17, c[0x0][0x198], PT ;  /* 0x0000660011007a0c */ /* 0x000fe40003fa6270 */
[----:B------:R-:W-:Y:S01]  /*14e0*/  ISETP.GE.AND P5, PT, R18, c[0x0][0x198], PT ;  /* 0x0000660012007a0c */ /* 0x000fe20003fa6270 */
[----:B------:R-:W-:-:S03]  /*14f0*/  @!P2 IMAD.WIDE R14, R14, 0x2, R2 ;  /* 0x000000020e0ea825 */ /* 0x000fc600078e0202 */
[----:B------:R-:W-:Y:S01]  /*1500*/  P2R R29, PR, RZ, 0x20 ;  /* 0x00000020ff1d7803 */ /* 0x000fe20000000000 */
[----:B------:R-:W-:Y:S01]  /*1510*/  @!P2 IMAD.WIDE R2, R0, 0x2, R2 ;  /* 0x000000020002a825 */ /* 0x000fe200078e0202 */
[----:B------:R-:W-:Y:S01]  /*1520*/  @!PT LDS RZ, [RZ] ;  /* 0x00000000fffff984 */ /* 0x000fe20000000800 */
[----:B------:R2:W-:Y:S01]  /*1530*/  @!P2 LDGSTS.E.BYPASS.LTC128B.128 [R16+0x18100], [R4.64], !P4 ;  /* 0x181000000410afae */ /* 0x0005e2000e101d5e */
[----:B------:R-:W-:Y:S02]  /*1540*/  ISETP.GE.AND P4, PT, R18, c[0x0][0x1d4], PT ;  /* 0x0000750012007a0c */ /* 0x000fe40003f86270 */
[----:B------:R-:W-:-:S04]  /*1550*/  IMAD.SHL.U32 R0, R19, 0x40, RZ ;  /* 0x0000004013007824 */ /* 0x000fc800078e00ff */
[----:B------:R3:W-:Y:S01]  /*1560*/  @!P2 LDGSTS.E.BYPASS.LTC128B.128 [R16+0x1c100], [R14.64], !P5 ;  /* 0x1c1000000e10afae */ /* 0x0007e2000e901d5e */
[----:B------:R-:W-:Y:S02]  /*1570*/  LOP3.LUT R0, R0, 0x1c0, RZ, 0xc0, !PT ;  /* 0x000001c000007812 */ /* 0x000fe400078ec0ff */
[----:B------:R-:W-:Y:S01]  /*1580*/  ISETP.GE.AND P5, PT, R10, c[0x0][0x1d4], PT ;  /* 0x000075000a007a0c */ /* 0x000fe20003fa6270 */
[----:B------:R4:W-:Y:S04]  /*1590*/  @!P2 LDGSTS.E.BYPASS.LTC128B.128 [R16+0x20100], [R12.64], !P6 ;  /* 0x201000000c10afae */ /* 0x0009e8000f101d5e */
[----:B------:R5:W-:Y:S01]  /*15a0*/  @!P2 LDGSTS.E.BYPASS.LTC128B.128 [R16+0x24100], [R2.64], !P1 ;  /* 0x241000000210afae */ /* 0x000be2000c901d5e */
[----:B------:R-:W-:Y:S01]  /*15b0*/  LOP3.LUT P2, RZ, R19, 0x2, RZ, 0xc0, !PT ;  /* 0x0000000213ff7812 */ /* 0x000fe2000784c0ff */
[----:B--2---:R-:W-:-:S02]  /*15c0*/  IMAD.SHL.U32 R4, R31, 0x8, RZ ;  /* 0x000000081f047824 */ /* 0x004fc400078e00ff */
[----:B------:R-:W-:Y:S02]  /*15d0*/  IMAD.IADD R5, R7, 0x1, R24 ;  /* 0x0000000107057824 */ /* 0x000fe400078e0218 */
[----:B------:R1:W2:Y:S01]  /*15e0*/  SHFL.IDX PT, R7, R25, 0x1, 0x181f ;  /* 0x00381f0019077f89 */ /* 0x0002a200000e0000 */
[----:B------:R-:W-:Y:S02]  /*15f0*/  LOP3.LUT R4, R0, 0x8, R4, 0xf8, !PT ;  /* 0x0000000800047812 */ /* 0x000fe400078ef804 */
[----:B------:R-:W-:Y:S01]  /*1600*/  SHF.R.U32.HI R0, RZ, 0x3, R0 ;  /* 0x00000003ff007819 */ /* 0x000fe20000011600 */
[----:B---3--:R-:W-:-:S03]  /*1610*/  IMAD.MOV.U32 R15, RZ, RZ, 0x20 ;  /* 0x00000020ff0f7424 */ /* 0x008fc600078e00ff */
[----:B------:R-:W-:Y:S01]  /*1620*/  LOP3.LUT R14, R4, R0, RZ, 0x3c, !PT ;  /* 0x00000000040e7212 */ /* 0x000fe200078e3cff */
[C---:B------:R-:W-:Y:S02]  /*1630*/  IMAD R0, R20.reuse, c[0x0][0x218], RZ ;  /* 0x0000860014007a24 */ /* 0x040fe400078e02ff */
[----:B------:R-:W-:Y:S02]  /*1640*/  IMAD.MOV.U32 R4, RZ, RZ, R6 ;  /* 0x000000ffff047224 */ /* 0x000fe400078e0006 */
[----:B-----5:R-:W-:Y:S01]  /*1650*/  IMAD R2, R20, c[0x0][0x1f0], RZ ;  /* 0x00007c0014027a24 */ /* 0x020fe200078e02ff */
[----:B------:R1:W3:Y:S01]  /*1660*/  SHFL.IDX PT, R6, R28, 0x1, 0x181f ;  /* 0x00381f001c067f89 */ /* 0x0002e200000e0000 */
[C---:B----4-:R-:W-:Y:S01]  /*1670*/  IMAD R12, R21.reuse, c[0x0][0x21c], R0 ;  /* 0x00008700150c7a24 */ /* 0x050fe200078e0200 */
[----:B------:R-:W-:Y:S01]  /*1680*/  IADD3 R0, R10, 0xc0, RZ ;  /* 0x000000c00a007810 */ /* 0x000fe20007ffe0ff */
[C---:B------:R-:W-:Y:S02]  /*1690*/  IMAD R13, R21.reuse, c[0x0][0x1f4], R2 ;  /* 0x00007d00150d7a24 */ /* 0x040fe400078e0202 */
[----:B------:R-:W-:-:S04]  /*16a0*/  IMAD.WIDE.U32 R32, R21, c[0x0][0x218], R4 ;  /* 0x0000860015207a25 */ /* 0x000fc800078e0004 */
[----:B------:R-:W-:Y:S01]  /*16b0*/  IMAD.IADD R39, R35, 0x1, R13 ;  /* 0x0000000123277824 */ /* 0x000fe200078e020d */
[----:B------:R1:W-:Y:S01]  /*16c0*/  STL.64 [R1+0x50], R32 ;  /* 0x0000502001007387 */ /* 0x0003e20000100a00 */
[----:B------:R-:W-:Y:S02]  /*16d0*/  IMAD.IADD R37, R33, 0x1, R12 ;  /* 0x0000000121257824 */ /* 0x000fe400078e020c */
[----:B------:R-:W-:Y:S01]  /*16e0*/  IMAD.MOV.U32 R3, RZ, RZ, 0x10 ;  /* 0x00000010ff037424 */ /* 0x000fe200078e00ff */
[----:B------:R1:W-:Y:S01]  /*16f0*/  STL [R1+0x3c], R39 ;  /* 0x00003c2701007387 */ /* 0x0003e20000100800 */
[----:B------:R-:W-:-:S03]  /*1700*/  IMAD.SHL.U32 R4, R23, 0x40, RZ ;  /* 0x0000004017047824 */ /* 0x000fc600078e00ff */
[----:B------:R1:W-:Y:S01]  /*1710*/  STL [R1+0x4c], R37 ;  /* 0x00004c2501007387 */ /* 0x0003e20000100800 */
[----:B------:R-:W-:Y:S02]  /*1720*/  SEL R3, R3, 0xfffffff0, !P2 ;  /* 0xfffffff003037807 */ /* 0x000fe40005000000 */
[----:B------:R-:W-:Y:S02]  /*1730*/  LOP3.LUT P2, RZ, R19, 0x4, RZ, 0xc0, !PT ;  /* 0x0000000413ff7812 */ /* 0x000fe4000784c0ff */
[----:B------:R-:W-:Y:S02]  /*1740*/  LOP3.LUT R4, R14, 0xfffffe00, R4, 0xf8, !PT ;  /* 0xfffffe000e047812 */ /* 0x000fe400078ef804 */
[----:B------:R-:W-:Y:S02]  /*1750*/  SEL R2, R15, 0xffffffe0, !P2 ;  /* 0xffffffe00f027807 */ /* 0x000fe40005000000 */
[----:B------:R-:W-:Y:S01]  /*1760*/  ISETP.GE.AND P2, PT, R0, c[0x0][0x1d4], PT ;  /* 0x0000750000007a0c */ /* 0x000fe20003f46270 */
[----:B------:R-:W-:Y:S07]  /*1770*/  @P0 BRA `(.L_x_1283) ;  /* 0x0000019000000947 */ /* 0x000fee0003800000 */
[C---:B--23--:R-:W-:Y:S02]  /*1780*/  IADD3 R5, R17.reuse, 0x80, RZ ;  /* 0x0000008011057810 */ /* 0x04cfe40007ffe0ff */
[----:B------:R-:W-:-:S02]  /*1790*/  IADD3 R13, R17, 0xc0, RZ ;  /* 0x000000c0110d7810 */ /* 0x000fc40007ffe0ff */
[C---:B------:R-:W-:Y:S02]  /*17a0*/  LEA R8, P0, R17.reuse, R6, 0x1 ;  /* 0x0000000611087211 */ /* 0x040fe400078008ff */
[----:B------:R-:W-:Y:S02]  /*17b0*/  SHF.R.S32.HI R0, RZ, 0x1f, R18 ;  /* 0x0000001fff007819 */ /* 0x000fe40000011412 */
[----:B------:R-:W-:Y:S02]  /*17c0*/  SHF.R.S32.HI R14, RZ, 0x1f, R5 ;  /* 0x0000001fff0e7819 */ /* 0x000fe40000011405 */
[----:B------:R-:W-:Y:S02]  /*17d0*/  SHF.R.S32.HI R15, RZ, 0x1f, R13 ;  /* 0x0000001fff0f7819 */ /* 0x000fe4000001140d */
[----:B------:R-:W-:Y:S02]  /*17e0*/  P2R R19, PR, RZ, 0x4 ;  /* 0x00000004ff137803 */ /* 0x000fe40000000000 */
[----:B------:R-:W-:-:S02]  /*17f0*/  LEA.HI.X R9, R17, R7, R11, 0x1, P0 ;  /* 0x0000000711097211 */ /* 0x000fc400000f0c0b */
[----:B------:R-:W-:Y:S02]  /*1800*/  LEA.HI R12, R0, R18, RZ, 0x3 ;  /* 0x00000012000c7211 */ /* 0x000fe400078f18ff */
[----:B------:R-:W-:Y:S02]  /*1810*/  ISETP.GE.AND P2, PT, R17, c[0x0][0x198], PT ;  /* 0x0000660011007a0c */ /* 0x000fe40003f46270 */
[----:B------:R-:W-:Y:S02]  /*1820*/  ISETP.NE.AND P0, PT, R29, RZ, PT ;  /* 0x000000ff1d00720c */ /* 0x000fe40003f05270 */
[----:B------:R-:W-:Y:S02]  /*1830*/  LEA.HI R5, R14, R5, RZ, 0x3 ;  /* 0x000000050e057211 */ /* 0x000fe400078f18ff */
[----:B------:R-:W-:Y:S02]  /*1840*/  LEA.HI R0, R15, R13, RZ, 0x3 ;  /* 0x0000000d0f007211 */ /* 0x000fe400078f18ff */
[----:B------:R-:W-:-:S02]  /*1850*/  LOP3.LUT R12, R12, 0xfffffff8, RZ, 0xc0, !PT ;  /* 0xfffffff80c0c7812 */ /* 0x000fc400078ec0ff */
[----:B------:R-:W-:Y:S02]  /*1860*/  LOP3.LUT R5, R5, 0xfffffff8, RZ, 0xc0, !PT ;  /* 0xfffffff805057812 */ /* 0x000fe400078ec0ff */
[----:B------:R-:W-:Y:S01]  /*1870*/  LOP3.LUT R16, R0, 0xfffffff8, RZ, 0xc0, !PT ;  /* 0xfffffff800107812 */ /* 0x000fe200078ec0ff */
[----:B------:R-:W-:Y:S02]  /*1880*/  IMAD.SHL.U32 R0, R251, 0x2, RZ ;  /* 0x00000002fb007824 */ /* 0x000fe400078e00ff */
[----:B------:R-:W-:-:S03]  /*1890*/  IMAD.WIDE R14, R12, 0x2, R6 ;  /* 0x000000020c0e7825 */ /* 0x000fc600078e0206 */
[----:B------:R2:W-:Y:S01]  /*18a0*/  LDGSTS.E.BYPASS.LTC128B.128 [R0+0x19100], [R8.64], !P2 ;  /* 0x1910000008007fae */ /* 0x0005e2000d101d5e */
[--C-:B------:R-:W-:Y:S01]  /*18b0*/  IMAD.WIDE R12, R5, 0x2, R6.reuse ;  /* 0x00000002050c7825 */ /* 0x100fe200078e0206 */
[----:B------:R-:W-:Y:S02]  /*18c0*/  ISETP.NE.AND P2, PT, R19, RZ, PT ;  /* 0x000000ff1300720c */ /* 0x000fe40003f45270 */
[----:B------:R2:W-:Y:S01]  /*18d0*/  LDGSTS.E.BYPASS.LTC128B.128 [R0+0x1d100], [R14.64], !P0 ;  /* 0x1d1000000e007fae */ /* 0x0005e2000c101d5e */
[----:B------:R-:W-:-:S03]  /*18e0*/  IMAD.WIDE R6, R16, 0x2, R6 ;  /* 0x0000000210067825 */ /* 0x000fc600078e0206 */
[----:B------:R2:W-:Y:S04]  /*18f0*/  LDGSTS.E.BYPASS.LTC128B.128 [R0+0x21100], [R12.64], !P6 ;  /* 0x211000000c007fae */ /* 0x0005e8000f101d5e */
[----:B------:R2:W-:Y:S03]  /*1900*/  LDGSTS.E.BYPASS.LTC128B.128 [R0+0x25100], [R6.64], !P1 ;  /* 0x2510000006007fae */ /* 0x0005e6000c901d5e */
.L_x_1283:
[----:B--23--:R-:W-:Y:S05]  /*1910*/  BSYNC B0 ;  /* 0x0000000000007941 */ /* 0x00cfea0003800000 */
.L_x_1282:
[----:B------:R-:W-:Y:S01]  /*1920*/  IADD3 R0, R30, 0x40, RZ ;  /* 0x000000401e007810 */ /* 0x000fe20007ffe0ff */
[----:B------:R2:W3:Y:S01]  /*1930*/  SHFL.IDX PT, R7, R25, 0x2, 0x181f ;  /* 0x00581f0019077f89 */ /* 0x0004e200000e0000 */
[----:B------:R-:W-:Y:S02]  /*1940*/  BSSY B0, `(.L_x_1284) ;  /* 0x000001e000007945 */ /* 0x000fe40003800000 */
[----:B------:R-:W-:Y:S01]  /*1950*/  ISETP.GE.AND P0, PT, R0, UR6, PT ;  /* 0x0000000600007c0c */ /* 0x000fe2000bf06270 */
[----:B------:R2:W4:-:S12]  /*1960*/  SHFL.IDX PT, R6, R28, 0x2, 0x181f ;  /* 0x00581f001c067f89 */ /* 0x00051800000e0000 */
[----:B------:R-:W-:Y:S05]  /*1970*/  @P0 BRA `(.L_x_1285) ;  /* 0x000001a000000947 */ /* 0x000fea0003800000 */
[C---:B------:R-:W-:Y:S02]  /*1980*/  IADD3 R5, R17.reuse, 0x80, RZ ;  /* 0x0000008011057810 */ /* 0x040fe40007ffe0ff */
[C---:B------:R-:W-:Y:S02]  /*1990*/  IADD3 R13, R17.reuse, 0xc0, RZ ;  /* 0x000000c0110d7810 */ /* 0x040fe40007ffe0ff */
[----:B----4-:R-:W-:Y:S02]  /*19a0*/  LEA R8, P0, R17, R6, 0x1 ;  /* 0x0000000611087211 */ /* 0x010fe400078008ff */
[----:B------:R-:W-:Y:S02]  /*19b0*/  SHF.R.S32.HI R0, RZ, 0x1f, R18 ;  /* 0x0000001fff007819 */ /* 0x000fe40000011412 */
[----:B------:R-:W-:Y:S02]  /*19c0*/  SHF.R.S32.HI R14, RZ, 0x1f, R5 ;  /* 0x0000001fff0e7819 */ /* 0x000fe40000011405 */
[----:B------:R-:W-:-:S02]  /*19d0*/  SHF.R.S32.HI R15, RZ, 0x1f, R13 ;  /* 0x0000001fff0f7819 */ /* 0x000fc4000001140d */
[----:B------:R-:W-:Y:S02]  /*19e0*/  P2R R19, PR, RZ, 0x4 ;  /* 0x00000004ff137803 */ /* 0x000fe40000000000 */
[C---:B---3--:R-:W-:Y:S02]  /*19f0*/  LEA.HI.X R9, R17.reuse, R7, R11, 0x1, P0 ;  /* 0x0000000711097211 */ /* 0x048fe400000f0c0b */
[----:B------:R-:W-:Y:S02]  /*1a00*/  LEA.HI R12, R0, R18, RZ, 0x3 ;  /* 0x00000012000c7211 */ /* 0x000fe400078f18ff */
[----:B------:R-:W-:Y:S02]  /*1a10*/  ISETP.GE.AND P2, PT, R17, c[0x0][0x198], PT ;  /* 0x0000660011007a0c */ /* 0x000fe40003f46270 */
[----:B------:R-:W-:Y:S02]  /*1a20*/  ISETP.NE.AND P0, PT, R29, RZ, PT ;  /* 0x000000ff1d00720c */ /* 0x000fe40003f05270 */
[----:B------:R-:W-:-:S02]  /*1a30*/  LEA.HI R5, R14, R5, RZ, 0x3 ;  /* 0x000000050e057211 */ /* 0x000fc400078f18ff */
[----:B------:R-:W-:Y:S02]  /*1a40*/  LEA.HI R0, R15, R13, RZ, 0x3 ;  /* 0x0000000d0f007211 */ /* 0x000fe400078f18ff */
[----:B------:R-:W-:Y:S02]  /*1a50*/  LOP3.LUT R12, R12, 0xfffffff8, RZ, 0xc0, !PT ;  /* 0xfffffff80c0c7812 */ /* 0x000fe400078ec0ff */
[----:B------:R-:W-:Y:S02]  /*1a60*/  LOP3.LUT R5, R5, 0xfffffff8, RZ, 0xc0, !PT ;  /* 0xfffffff805057812 */ /* 0x000fe400078ec0ff */
[----:B------:R-:W-:Y:S01]  /*1a70*/  LOP3.LUT R16, R0, 0xfffffff8, RZ, 0xc0, !PT ;  /* 0xfffffff800107812 */ /* 0x000fe200078ec0ff */
[----:B------:R-:W-:Y:S02]  /*1a80*/  IMAD.SHL.U32 R0, R251, 0x2, RZ ;  /* 0x00000002fb007824 */ /* 0x000fe400078e00ff */
[----:B------:R-:W-:-:S03]  /*1a90*/  IMAD.WIDE R14, R12, 0x2, R6 ;  /* 0x000000020c0e7825 */ /* 0x000fc600078e0206 */
[----:B------:R-:W-:Y:S01]  /*1aa0*/  @!PT LDS RZ, [RZ] ;  /* 0x00000000fffff984 */ /* 0x000fe20000000800 */
[----:B------:R3:W-:Y:S01]  /*1ab0*/  LDGSTS.E.BYPASS.LTC128B.128 [R0+0x1a100], [R8.64], !P2 ;  /* 0x1a10000008007fae */ /* 0x0007e2000d101d5e */
[--C-:B------:R-:W-:Y:S01]  /*1ac0*/  IMAD.WIDE R12, R5, 0x2, R6.reuse ;  /* 0x00000002050c7825 */ /* 0x100fe200078e0206 */
[----:B------:R-:W-:Y:S02]  /*1ad0*/  ISETP.NE.AND P2, PT, R19, RZ, PT ;  /* 0x000000ff1300720c */ /* 0x000fe40003f45270 */
[----:B------:R3:W-:Y:S01]  /*1ae0*/  LDGSTS.E.BYPASS.LTC128B.128 [R0+0x1e100], [R14.64], !P0 ;  /* 0x1e1000000e007fae */ /* 0x0007e2000c101d5e */
[----:B------:R-:W-:-:S03]  /*1af0*/  IMAD.WIDE R6, R16, 0x2, R6 ;  /* 0x0000000210067825 */ /* 0x000fc600078e0206 */
[----:B------:R3:W-:Y:S04]  /*1b00*/  LDGSTS.E.BYPASS.LTC128B.128 [R0+0x22100], [R12.64], !P6 ;  /* 0x221000000c007fae */ /* 0x0007e8000f101d5e */
[----:B------:R3:W-:Y:S03]  /*1b10*/  LDGSTS.E.BYPASS.LTC128B.128 [R0+0x26100], [R6.64], !P1 ;  /* 0x2610000006007fae */ /* 0x0007e6000c901d5e */
.L_x_1285:
[----:B------:R-:W-:Y:S05]  /*1b20*/  BSYNC B0 ;  /* 0x0000000000007941 */ /* 0x000fea0003800000 */
.L_x_1284:
[----:B---3--:R-:W-:Y:S01]  /*1b30*/  IADD3 R0, R30, 0x60, RZ ;  /* 0x000000601e007810 */ /* 0x008fe20007ffe0ff */
[----:B------:R-:W-:Y:S01]  /*1b40*/  UMOV UR16, 0x60 ;  /* 0x0000006000107882 */ /* 0x000fe20000000000 */
[----:B------:R3:W1:Y:S01]  /*1b50*/  SHFL.IDX PT, R7, R25, 0x3, 0x181f ;  /* 0x00781f0019077f89 */ /* 0x00066200000e0000 */
[----:B------:R-:W-:Y:S01]  /*1b60*/  ULDC.64 UR4, c[0x0][0x1e0] ;  /* 0x0000780000047ab9 */ /* 0x000fe20000000a00 */
[----:B------:R-:W-:Y:S01]  /*1b70*/  ISETP.GE.AND P0, PT, R0, UR6, PT ;  /* 0x0000000600007c0c */ /* 0x000fe2000bf06270 */
[----:B------:R-:W-:Y:S01]  /*1b80*/  UIMAD.WIDE.U32 UR18, UR16, UR4, URZ ;  /* 0x00000004101272a5 */ /* 0x000fe2000f8e003f */
[----:B----4-:R3:W4:Y:S01]  /*1b90*/  SHFL.IDX PT, R6, R28, 0x3, 0x181f ;  /* 0x00781f001c067f89 */ /* 0x01072200000e0000 */
[----:B------:R-:W-:Y:S01]  /*1ba0*/  UIMAD UR5, UR16, UR5, URZ ;  /* 0x00000005100572a4 */ /* 0x000fe2000f8e023f */
[----:B------:R-:W-:Y:S03]  /*1bb0*/  BSSY B0, `(.L_x_1286) ;  /* 0x000001d000007945 */ /* 0x000fe60003800000 */
[----:B------:R-:W-:-:S06]  /*1bc0*/  UIADD3 UR17, UR19, UR5, URZ ;  /* 0x0000000513117290 */ /* 0x000fcc000fffe03f */
[----:B------:R-:W-:Y:S05]  /*1bd0*/  @P0 BRA `(.L_x_1287) ;  /* 0x000001a000000947 */ /* 0x000fea0003800000 */
[----:B------:R-:W-:Y:S01]  /*1be0*/  P2R R0, PR, RZ, 0x4 ;  /* 0x00000004ff007803 */ /* 0x000fe20000000000 */
[----:B------:R-:W-:Y:S01]  /*1bf0*/  IMAD.SHL.U32 R12, R251, 0x2, RZ ;  /* 0x00000002fb0c7824 */ /* 0x000fe200078e00ff */
[C---:B------:R-:W-:Y:S02]  /*1c00*/  ISETP.GE.AND P2, PT, R17.reuse, c[0x0][0x198], PT ;  /* 0x0000660011007a0c */ /* 0x040fe40003f46270 */
[C---:B----4-:R-:W-:Y:S02]  /*1c10*/  LEA R8, P0, R17.reuse, R6, 0x1 ;  /* 0x0000000611087211 */ /* 0x050fe400078008ff */
[C---:B------:R-:W-:Y:S02]  /*1c20*/  IADD3 R5, R17.reuse, 0xc0, RZ ;  /* 0x000000c011057810 */ /* 0x040fe40007ffe0ff */
[----:B-1----:R-:W-:Y:S02]  /*1c30*/  LEA.HI.X R9, R17, R7, R11, 0x1, P0 ;  /* 0x0000000711097211 */ /* 0x002fe400000f0c0b */
[----:B------:R-:W-:-:S02]  /*1c40*/  SHF.R.S32.HI R10, RZ, 0x1f, R5 ;  /* 0x0000001fff0a7819 */ /* 0x000fc40000011405 */
[----:B------:R-:W-:Y:S02]  /*1c50*/  ISETP.NE.AND P0, PT, R29, RZ, PT ;  /* 0x000000ff1d00720c */ /* 0x000fe40003f05270 */
[----:B------:R-:W-:Y:S01]  /*1c60*/  LEA.HI R5, R10, R5, RZ, 0x3 ;  /* 0x000000050a057211 */ /* 0x000fe200078f18ff */
[----:B------:R-:W-:Y:S01]  /*1c70*/  @!PT LDS RZ, [RZ] ;  /* 0x00000000fffff984 */ /* 0x000fe20000000800 */
[----:B------:R1:W-:Y:S01]  /*1c80*/  LDGSTS.E.BYPASS.LTC128B.128 [R12+0x1b100], [R8.64], !P2 ;  /* 0x1b100000080c7fae */ /* 0x0003e2000d101d5e */
[----:B------:R-:W-:Y:S02]  /*1c90*/  ISETP.NE.AND P2, PT, R0, RZ, PT ;  /* 0x000000ff0000720c */ /* 0x000fe40003f45270 */
[----:B------:R-:W-:Y:S02]  /*1ca0*/  SHF.R.S32.HI R0, RZ, 0x1f, R18 ;  /* 0x0000001fff007819 */ /* 0x000fe40000011412 */
[----:B------:R-:W-:Y:S02]  /*1cb0*/  LOP3.LUT R5, R5, 0xfffffff8, RZ, 0xc0, !PT ;  /* 0xfffffff805057812 */ /* 0x000fe400078ec0ff */
[----:B------:R-:W-:-:S04]  /*1cc0*/  LEA.HI R0, R0, R18, RZ, 0x3 ;  /* 0x0000001200007211 */ /* 0x000fc800078f18ff */
[----:B------:R-:W-:-:S05]  /*1cd0*/  LOP3.LUT R0, R0, 0xfffffff8, RZ, 0xc0, !PT ;  /* 0xfffffff800007812 */ /* 0x000fca00078ec0ff */
        /* <DEDUP_REMOVED lines=10> */
.L_x_1287:
[----:B------:R-:W-:Y:S05]  /*1d80*/  BSYNC B0 ;  /* 0x0000000000007941 */ /* 0x000fea0003800000 */
.L_x_1286:
[----:B------:R-:W-:Y:S01]  /*1d90*/  UIMAD UR16, UR24, -0x60, UR16 ;  /* 0xffffffa0181078a4 */ /* 0x000fe2000f8e0210 */
[----:B------:R-:W0:Y:S01]  /*1da0*/  LDGDEPBAR ;  /* 0x00000000000079af */ /* 0x000e220000000000 */
[----:B------:R-:W-:Y:S01]  /*1db0*/  UIADD3 UR8, UR24, -0x1, URZ ;  /* 0xffffffff18087890 */ /* 0x000fe2000fffe03f */
[----:B----4-:R-:W-:Y:S01]  /*1dc0*/  IMAD.U32 R6, RZ, RZ, UR18 ;  /* 0x00000012ff067e24 */ /* 0x010fe2000f8e00ff */
[----:B------:R-:W-:Y:S01]  /*1dd0*/  ULDC.64 UR6, c[0x0][0x208] ;  /* 0x0000820000067ab9 */ /* 0x000fe20000000a00 */
[----:B------:R-:W-:Y:S01]  /*1de0*/  IMAD.MOV.U32 R130, RZ, RZ, R38 ;  /* 0x000000ffff827224 */ /* 0x000fe200078e0026 */
[----:B------:R-:W-:Y:S01]  /*1df0*/  USHF.R.S32.HI UR9, URZ, 0x1f, UR8 ;  /* 0x0000001f3f097899 */ /* 0x000fe20008011408 */
[----:B------:R-:W-:Y:S01]  /*1e00*/  IMAD.U32 R5, RZ, RZ, UR16 ;  /* 0x00000010ff057e24 */ /* 0x000fe2000f8e00ff */
[----:B------:R-:W-:Y:S01]  /*1e10*/  UIMAD UR4, UR17, UR8, URZ ;  /* 0x00000008110472a4 */ /* 0x000fe2000f8e023f */
[----:B------:R-:W-:Y:S01]  /*1e20*/  IMAD.MOV.U32 R131, RZ, RZ, R39 ;  /* 0x000000ffff837224 */ /* 0x000fe200078e0027 */
[----:B------:R-:W-:Y:S01]  /*1e30*/  UIMAD.WIDE.U32 UR20, UR8, UR6, URZ ;  /* 0x00000006081472a5 */ /* 0x000fe2000f8e003f */
[----:B------:R-:W-:Y:S01]  /*1e40*/  IMAD.MOV.U32 R124, RZ, RZ, R6 ;  /* 0x000000ffff7c7224 */ /* 0x000fe200078e0006 */
[----:B------:R-:W-:Y:S01]  /*1e50*/  IADD3 R5, R5, UR12, -R27 ;  /* 0x0000000c05057c10 */ /* 0x000fe2000fffe81b */
[----:B------:R-:W-:Y:S01]  /*1e60*/  IMAD.MOV.U32 R130, RZ, RZ, R34 ;  /* 0x000000ffff827224 */ /* 0x000fe200078e0022 */
[----:B------:R-:W-:Y:S01]  /*1e70*/  UIMAD UR4, UR9, UR18, UR4 ;  /* 0x00000012090472a4 */ /* 0x000fe2000f8e0204 */
[----:B-1----:R-:W-:Y:S01]  /*1e80*/  IMAD.U32 R7, RZ, RZ, UR19 ;  /* 0x00000013ff077e24 */ /* 0x002fe2000f8e00ff */
[C---:B------:R-:W-:Y:S01]  /*1e90*/  ISETP.GE.AND P0, PT, R5.reuse, 0x1, PT ;  /* 0x000000010500780c */ /* 0x040fe20003f06270 */
[----:B------:R-:W-:Y:S01]  /*1ea0*/  IMAD.WIDE.U32 R8, R124, UR8, R130 ;  /* 0x000000087c087c25 */ /* 0x000fe2000f8e0082 */
[----:B------:R-:W-:Y:S01]  /*1eb0*/  ISETP.GE.AND P6, PT, R5, 0x21, PT ;  /* 0x000000210500780c */ /* 0x000fe20003fc6270 */
[----:B------:R-:W-:Y:S01]  /*1ec0*/  UIMAD UR9, UR9, UR6, URZ ;  /* 0x00000006090972a4 */ /* 0x000fe2000f8e023f */
[----:B------:R-:W-:Y:S01]  /*1ed0*/  STL.64 [R1+0x38], R130 ;  /* 0x0000388201007387 */ /* 0x000fe20000100a00 */
[----:B------:R-:W-:Y:S01]  /*1ee0*/  IMAD.SHL.U32 R251, R251, 0x2, RZ ;  /* 0x00000002fbfb7824 */ /* 0x000fe200078e00ff */
[----:B------:R-:W-:Y:S01]  /*1ef0*/  IADD3 R9, R9, UR4, RZ ;  /* 0x0000000409097c10 */ /* 0x000fe2000fffe0ff */
[----:B------:R-:W-:Y:S01]  /*1f00*/  IMAD.MOV.U32 R10, RZ, RZ, c[0x0][0x1e0] ;  /* 0x00007800ff0a7624 */ /* 0x000fe200078e00ff */
[----:B------:R-:W-:Y:S01]  /*1f10*/  ULDC.64 UR4, c[0x0][0x1e0] ;  /* 0x0000780000047ab9 */ /* 0x000fe20000000a00 */
[----:B------:R-:W-:Y:S01]  /*1f20*/  IMAD.MOV.U32 R14, RZ, RZ, R36 ;  /* 0x000000ffff0e7224 */ /* 0x000fe200078e0024 */
[----:B------:R-:W-:Y:S01]  /*1f30*/  UIMAD.WIDE.U32 UR10, UR4, 0x40, URZ ;  /* 0x00000040040a78a5 */ /* 0x000fe2000f8e003f */
[----:B------:R-:W-:Y:S01]  /*1f40*/  IMAD.MOV.U32 R15, RZ, RZ, R37 ;  /* 0x000000ffff0f7224 */ /* 0x000fe200078e0025 */
[----:B------:R-:W-:Y:S01]  /*1f50*/  USHF.L.U32 UR14, UR5, 0x6, URZ ;  /* 0x00000006050e7899 */ /* 0x000fe2000800063f */
[C---:B------:R-:W-:Y:S01]  /*1f60*/  @P0 LEA R6, P1, R8.reuse, c[0x0][0x1c8], 0x1 ;  /* 0x0000720008060a11 */ /* 0x040fe200078208ff */
[----:B------:R-:W-:Y:S01]  /*1f70*/  IMAD.MOV.U32 R14, RZ, RZ, R32 ;  /* 0x000000ffff0e7224 */ /* 0x000fe200078e0020 */
[----:B------:R-:W-:Y:S01]  /*1f80*/  UIMAD UR9, UR8, UR7, UR9 ;  /* 0x00000007080972a4 */ /* 0x000fe2000f8e0209 */
[----:B------:R-:W-:Y:S01]  /*1f90*/  IMAD.U32 R12, RZ, RZ, UR20 ;  /* 0x00000014ff0c7e24 */ /* 0x000fe2000f8e00ff */
[----:B------:R-:W-:Y:S01]  /*1fa0*/  @P0 LEA.HI.X R7, R8, c[0x0][0x1cc], R9, 0x1, P1 ;  /* 0x0000730008070a11 */ /* 0x000fe200008f0c09 */
[----:B------:R-:W-:Y:S01]  /*1fb0*/  BAR.SYNC.DEFER_BLOCKING 0x0 ;  /* 0x0000000000007b1d */ /* 0x000fe20000010000 */
[----:B------:R-:W-:Y:S01]  /*1fc0*/  ISETP.GE.AND P1, PT, R5, 0x41, PT ;  /* 0x000000410500780c */ /* 0x000fe20003f26270 */
[----:B------:R-:W-:Y:S01]  /*1fd0*/  UIADD3 UR14, UR11, UR14, URZ ;  /* 0x0000000e0b0e7290 */ /* 0x000fe2000fffe03f */
[----:B------:R-:W-:Y:S01]  /*1fe0*/  IMAD.U32 R13, RZ, RZ, UR21 ;  /* 0x00000015ff0d7e24 */ /* 0x000fe2000f8e00ff */
[----:B------:R-:W-:Y:S01]  /*1ff0*/  UIADD3 UR8, UR21, UR9, URZ ;  /* 0x0000000915087290 */ /* 0x000fe2000fffe03f */
[----:B------:R-:W-:Y:S01]  /*2000*/  IMAD.WIDE.U32 R12, R12, 0x60, R14 ;  /* 0x000000600c0c7825 */ /* 0x000fe200078e000e */
[----:B------:R1:W-:Y:S01]  /*2010*/  STL.64 [R1+0x48], R14 ;  /* 0x0000480e01007387 */ /* 0x0003e20000100a00 */
[----:B------:R-:W-:Y:S01]  /*2020*/  USHF.L.U32 UR9, UR6, 0x6, URZ ;  /* 0x0000000606097899 */ /* 0x000fe2000800063f */
[----:B------:R-:W-:Y:S01]  /*2030*/  SEL R16, RZ, 0x2, P4 ;  /* 0x00000002ff107807 */ /* 0x000fe20002000000 */
[----:B------:R-:W-:Y:S01]  /*2040*/  UIMAD UR8, UR8, 0x60, URZ ;  /* 0x00000060080878a4 */ /* 0x000fe2000f8e023f */
[----:B------:R-:W-:Y:S01]  /*2050*/  LEA.HI R126, R128, R127, RZ, 0x5 ;  /* 0x0000007f807e7211 */ /* 0x000fe200078f28ff */
[----:B------:R-:W-:-:S02]  /*2060*/  UISETP.GE.AND UP0, UPT, UR24, 0x2, UPT ;  /* 0x000000021800788c */ /* 0x000fc4000bf06270 */
[----:B------:R-:W-:Y:S01]  /*2070*/  IMAD.U32 R22, RZ, RZ, UR9 ;  /* 0x00000009ff167e24 */ /* 0x000fe2000f8e00ff */
[----:B------:R-:W-:Y:S01]  /*2080*/  SHF.R.S32.HI R125, RZ, 0x5, R126 ;  /* 0x00000005ff7d7819 */ /* 0x000fe2000001147e */
[----:B------:R-:W-:Y:S02]  /*2090*/  IMAD.U32 R20, RZ, RZ, UR9 ;  /* 0x00000009ff147e24 */ /* 0x000fe4000f8e00ff */
[----:B------:R-:W-:Y:S01]  /*20a0*/  IMAD.U32 R24, RZ, RZ, UR9 ;  /* 0x00000009ff187e24 */ /* 0x000fe2000f8e00ff */
[----:B------:R-:W-:Y:S01]  /*20b0*/  @!PT LDS RZ, [RZ] ;  /* 0x00000000fffff984 */ /* 0x000fe20000000800 */
[----:B------:R-:W-:Y:S01]  /*20c0*/  @!PT LDS RZ, [RZ] ;  /* 0x00000000fffff984 */ /* 0x000fe20000000800 */
[----:B------:R-:W-:Y:S01]  /*20d0*/  @!PT LDS RZ, [RZ] ;  /* 0x00000000fffff984 */ /* 0x000fe20000000800 */
[----:B------:R4:W-:Y:S04]  /*20e0*/  @P0 LDGSTS.E.BYPASS.LTC128B.128 [R251+0xc100], [R6.64], !P5 ;  /* 0x0c10000006fb0fae */ /* 0x0009e8000e901d5e */
[----:B------:R4:W-:Y:S04]  /*20f0*/  @P0 LDGSTS.E.BYPASS.LTC128B.128 [R251+0xf100], [R6.64+0x80], !P4 ;  /* 0x0f10008006fb0fae */ /* 0x0009e8000e101d5e */
[----:B------:R4:W-:Y:S01]  /*2100*/  @P0 LDGSTS.E.BYPASS.LTC128B.128 [R251+0x12100], [R6.64+0x100], !P3 ;  /* 0x1210010006fb0fae */ /* 0x0009e2000d901d5e */
[----:B-1----:R-:W-:Y:S01]  /*2110*/  IMAD.SHL.U32 R14, R27, 0x8, RZ ;  /* 0x000000081b0e7824 */ /* 0x002fe200078e00ff */
[----:B------:R-:W-:-:S02]  /*2120*/  SEL R15, RZ, 0x4, P3 ;  /* 0x00000004ff0f7807 */ /* 0x000fc40001800000 */
[----:B------:R4:W-:Y:S01]  /*2130*/  @P0 LDGSTS.E.BYPASS.LTC128B.128 [R251+0x15100], [R6.64+0x180], !P2 ;  /* 0x1510018006fb0fae */ /* 0x0009e2000d101d5e */
[----:B------:R-:W-:Y:S01]  /*2140*/  @P6 LEA R0, P0, R10, R8, 0x5 ;  /* 0x000000080a006211 */ /* 0x000fe200078028ff */
[----:B----4-:R-:W-:Y:S01]  /*2150*/  IMAD.MOV.U32 R6, RZ, RZ, c[0x0][0x1e4] ;  /* 0x00007900ff067624 */ /* 0x010fe200078e00ff */
[----:B------:R-:W-:-:S04]  /*2160*/  SEL R7, RZ, 0x1, P5 ;  /* 0x00000001ff077807 */ /* 0x000fc80002800000 */
[----:B------:R-:W-:Y:S02]  /*2170*/  @P6 LEA.HI.X R6, R10, R9, R6, 0x5, P0 ;  /* 0x000000090a066211 */ /* 0x000fe400000f2c06 */
[C---:B------:R-:W-:Y:S02]  /*2180*/  @P6 LEA R10, P0, R0.reuse, c[0x0][0x1c8], 0x1 ;  /* 0x00007200000a6a11 */ /* 0x040fe400078008ff */
[----:B------:R-:W-:Y:S02]  /*2190*/  IADD3 R15, R15, R16, R7 ;  /* 0x000000100f0f7210 */ /* 0x000fe40007ffe007 */
[----:B------:R-:W-:Y:S01]  /*21a0*/  @P6 LEA.HI.X R11, R0, c[0x0][0x1cc], R6, 0x1, P0 ;  /* 0x00007300000b6a11 */ /* 0x000fe200000f0c06 */
[----:B------:R-:W-:Y:S01]  /*21b0*/  IMAD.SHL.U32 R0, R26, 0x40, RZ ;  /* 0x000000401a007824 */ /* 0x000fe200078e00ff */
[----:B------:R-:W-:Y:S02]  /*21c0*/  @P1 IADD3 R6, P0, R8, UR10, RZ ;  /* 0x0000000a08061c10 */ /* 0x000fe4000ff1e0ff */
[----:B------:R-:W-:Y:S01]  /*21d0*/  IADD3 R7, R13, UR8, RZ ;  /* 0x000000080d077c10 */ /* 0x000fe2000fffe0ff */
[----:B------:R1:W-:Y:S01]  /*21e0*/  @P6 LDGSTS.E.BYPASS.LTC128B.128 [R251+0xd100], [R10.64], !P5 ;  /* 0x0d1000000afb6fae */ /* 0x0003e2000e901d5e */
[----:B------:R-:W-:Y:S01]  /*21f0*/  @P1 IADD3.X R9, R9, UR14, RZ, P0, !PT ;  /* 0x0000000e09091c10 */ /* 0x000fe200087fe4ff */
[----:B------:R-:W-:Y:S01]  /*2200*/  UMOV UR8, 0x6 ;  /* 0x0000000600087882 */ /* 0x000fe20000000000 */
[----:B------:R-:W-:Y:S01]  /*2210*/  @P1 LEA R8, P0, R6, c[0x0][0x1c8], 0x1 ;  /* 0x0000720006081a11 */ /* 0x000fe200078008ff */
[----:B------:R1:W-:Y:S01]  /*2220*/  @P6 LDGSTS.E.BYPASS.LTC128B.128 [R251+0x10100], [R10.64+0x80], !P4 ;  /* 0x101000800afb6fae */ /* 0x0003e2000e101d5e */
[----:B------:R-:W-:Y:S01]  /*2230*/  LOP3.LUT R0, R0, 0x1c0, RZ, 0xc0, !PT ;  /* 0x000001c000007812 */ /* 0x000fe200078ec0ff */
[----:B------:R-:W-:Y:S01]  /*2240*/  USHF.L.U64.HI UR8, UR6, UR8, UR7 ;  /* 0x0000000806087299 */ /* 0x000fe20008010207 */
[----:B------:R-:W-:Y:S01]  /*2250*/  @P1 LEA.HI.X R9, R6, c[0x0][0x1cc], R9, 0x1, P0 ;  /* 0x0000730006091a11 */ /* 0x000fe200000f0c09 */
[----:B------:R1:W-:Y:S01]  /*2260*/  @P6 LDGSTS.E.BYPASS.LTC128B.128 [R251+0x13100], [R10.64+0x100], !P3 ;  /* 0x131001000afb6fae */ /* 0x0003e2000d901d5e */
[----:B------:R-:W-:-:S02]  /*2270*/  LOP3.LUT R14, R0, 0x8, R14, 0xf8, !PT ;  /* 0x00000008000e7812 */ /* 0x000fc400078ef80e */
[----:B------:R-:W-:Y:S01]  /*2280*/  SHF.R.U32.HI R0, RZ, 0x3, R0 ;  /* 0x00000003ff007819 */ /* 0x000fe20000011600 */
[----:B------:R1:W-:Y:S01]  /*2290*/  @P6 LDGSTS.E.BYPASS.LTC128B.128 [R251+0x16100], [R10.64+0x180], !P2 ;  /* 0x161001800afb6fae */ /* 0x0003e2000d101d5e */
[----:B------:R-:W-:Y:S02]  /*22a0*/  LEA R6, P0, R12, c[0x0][0x1f8], 0x1 ;  /* 0x00007e000c067a11 */ /* 0x000fe400078008ff */
[----:B------:R-:W-:Y:S01]  /*22b0*/  LOP3.LUT R0, R14, R0, RZ, 0x3c, !PT ;  /* 0x000000000e007212 */ /* 0x000fe200078e3cff */
[----:B------:R1:W-:Y:S01]  /*22c0*/  @P1 LDGSTS.E.BYPASS.LTC128B.128 [R251+0xe100], [R8.64], !P5 ;  /* 0x0e10000008fb1fae */ /* 0x0003e2000e901d5e */
[----:B------:R-:W-:Y:S02]  /*22d0*/  LEA.HI.X R7, R12, c[0x0][0x1fc], R7, 0x1, P0 ;  /* 0x00007f000c077a11 */ /* 0x000fe400000f0c07 */
[----:B------:R-:W-:Y:S01]  /*22e0*/  LOP3.LUT P0, RZ, R26, 0x2, RZ, 0xc0, !PT ;  /* 0x000000021aff7812 */ /* 0x000fe2000780c0ff */
[----:B------:R1:W-:Y:S01]  /*22f0*/  @P1 LDGSTS.E.BYPASS.LTC128B.128 [R251+0x11100], [R8.64+0x80], !P4 ;  /* 0x1110008008fb1fae */ /* 0x0003e2000e101d5e */
[----:B------:R-:W-:Y:S01]  /*2300*/  IMAD R0, R31, 0x200, R0 ;  /* 0x000002001f007824 */ /* 0x000fe200078e0200 */
[----:B------:R-:W-:-:S02]  /*2310*/  SEL R14, RZ, 0x8, P2 ;  /* 0x00000008ff0e7807 */ /* 0x000fc40001000000 */
[----:B------:R1:W-:Y:S01]  /*2320*/  @P1 LDGSTS.E.BYPASS.LTC128B.128 [R251+0x14100], [R8.64+0x100], !P3 ;  /* 0x1410010008fb1fae */ /* 0x0003e2000d901d5e */
[----:B------:R-:W-:Y:S02]  /*2330*/  IMAD.SHL.U32 R216, R0, 0x2, RZ ;  /* 0x0000000200d87824 */ /* 0x000fe400078e00ff */
[----:B------:R-:W-:Y:S01]  /*2340*/  IMAD.IADD R14, R15, 0x1, R14 ;  /* 0x000000010f0e7824 */ /* 0x000fe200078e020e */
[----:B------:R1:W-:Y:S01]  /*2350*/  @P1 LDGSTS.E.BYPASS.LTC128B.128 [R251+0x17100], [R8.64+0x180], !P2 ;  /* 0x1710018008fb1fae */ /* 0x0003e2000d101d5e */
[--C-:B------:R-:W-:Y:S02]  /*2360*/  IADD3 R22, P6, P1, R22, 0x80, R6.reuse ;  /* 0x0000008016167810 */ /* 0x100fe400079de006 */
[----:B------:R-:W-:Y:S01]  /*2370*/  IADD3 R0, R216, 0xc100, RZ ;  /* 0x0000c100d8007810 */ /* 0x000fe20007ffe0ff */
[----:B------:R-:W0:Y:S01]  /*2380*/  LDGDEPBAR ;  /* 0x00000000000079af */ /* 0x000e220000000000 */
[----:B------:R-:W-:Y:S02]  /*2390*/  IADD3.X R23, RZ, UR8, R7, P6, P1 ;  /* 0x00000008ff177c10 */ /* 0x000fe4000b7e2407 */
[----:B------:R-:W-:-:S02]  /*23a0*/  IADD3 R20, P6, P1, R20, 0x100, R6 ;  /* 0x0000010014147810 */ /* 0x000fc400079de006 */
[----:B------:R-:W-:Y:S02]  /*23b0*/  IADD3 R227, R216, 0xc120, RZ ;  /* 0x0000c120d8e37810 */ /* 0x000fe40007ffe0ff */
[--C-:B------:R-:W-:Y:S02]  /*23c0*/  IADD3.X R21, RZ, UR8, R7.reuse, P6, P1 ;  /* 0x00000008ff157c10 */ /* 0x100fe4000b7e2407 */
[----:B------:R-:W-:Y:S02]  /*23d0*/  IADD3 R24, P6, P1, R24, 0x180, R6 ;  /* 0x0000018018187810 */ /* 0x000fe400079de006 */
[----:B------:R-:W-:Y:S01]  /*23e0*/  @P0 IADD3 R227, R0, -0x20, RZ ;  /* 0xffffffe000e30810 */ /* 0x000fe20007ffe0ff */
[----:B------:R-:W-:Y:S01]  /*23f0*/  IMAD R0, R125, 0x400, R4 ;  /* 0x000004007d007824 */ /* 0x000fe200078e0204 */
[----:B------:R-:W-:Y:S02]  /*2400*/  IADD3 R12, P0, R6, UR9, RZ ;  /* 0x00000009060c7c10 */ /* 0x000fe4000ff1e0ff */
[----:B--23--:R-:W-:Y:S01]  /*2410*/  IADD3.X R25, RZ, UR8, R7, P6, P1 ;  /* 0x00000008ff197c10 */ /* 0x00cfe2000b7e2407 */
[----:B------:R-:W-:Y:S01]  /*2420*/  IMAD.SHL.U32 R223, R0, 0x2, RZ ;  /* 0x0000000200df7824 */ /* 0x000fe200078e00ff */
[----:B------:R-:W-:Y:S01]  /*2430*/  LOP3.LUT P6, RZ, R14, 0x2, RZ, 0xc0, !PT ;  /* 0x000000020eff7812 */ /* 0x000fe200078cc0ff */
[----:B------:R-:W-:Y:S01]  /*2440*/  IMAD.MOV.U32 R0, RZ, RZ, 0x40 ;  /* 0x00000040ff007424 */ /* 0x000fe200078e00ff */
[----:B------:R-:W-:Y:S01]  /*2450*/  ISETP.LT.OR P1, PT, R5, 0x1, P5 ;  /* 0x000000010500780c */ /* 0x000fe20002f21670 */
[--C-:B------:R-:W-:Y:S01]  /*2460*/  IMAD R224, R3, 0x2, R223.reuse ;  /* 0x0000000203e07824 */ /* 0x100fe200078e02df */
[----:B------:R-:W-:Y:S01]  /*2470*/  IADD3.X R13, R7, UR8, RZ, P0, !PT ;  /* 0x00000008070d7c10 */ /* 0x000fe200087fe4ff */
[----:B------:R-:W-:Y:S01]  /*2480*/  IMAD R226, R2, 0x2, R223 ;  /* 0x0000000202e27824 */ /* 0x000fe200078e02df */
[----:B------:R-:W-:Y:S01]  /*2490*/  ISETP.LT.OR P0, PT, R5, 0x1, !P6 ;  /* 0x000000010500780c */ /* 0x000fe20007701670 */
[----:B------:R-:W-:-:S04]  /*24a0*/  DEPBAR.LE SB0, 0x1 ;  /* 0x000080400000791a */ /* 0x000fc80000000000 */
[----:B------:R-:W-:-:S04]  /*24b0*/  DEPBAR.LE SB0, 0x0 ;  /* 0x000080000000791a */ /* 0x000fc80000000000 */
[----:B------:R-:W-:Y:S01]  /*24c0*/  BAR.SYNC.DEFER_BLOCKING 0x0 ;  /* 0x0000000000007b1d */ /* 0x000fe20000010000 */
[----:B------:R-:W-:Y:S01]  /*24d0*/  LOP3.LUT P6, RZ, R14, 0x4, RZ, 0xc0, !PT ;  /* 0x000000040eff7812 */ /* 0x000fe200078cc0ff */
[----:B------:R-:W-:Y:S01]  /*24e0*/  IMAD R225, R2, 0x2, R224 ;  /* 0x0000000202e17824 */ /* 0x000fe200078e02e0 */
        /* <DEDUP_REMOVED lines=11> */
[----:B-1----:R-:W-:Y:S01]  /*25a0*/  LDSM.16.M88.4 R8, [R223+0x18100] ;  /* 0x01810000df08783b */ /* 0x002fe20000000200 */
[----:B------:R-:W-:-:S02]  /*25b0*/  IADD3 R239, R227, 0x6000, RZ ;  /* 0x00006000e3ef7810 */ /* 0x000fc40007ffe0ff */
[C---:B------:R-:W-:Y:S01]  /*25c0*/  IADD3 R238, R227.reuse, 0x6800, RZ ;  /* 0x00006800e3ee7810 */ /* 0x040fe20007ffe0ff */
[----:B------:R-:W-:Y:S01]  /*25d0*/  LDSM.16.M88.4 R16, [R224+0x18100] ;  /* 0x01810000e010783b */ /* 0x000fe20000000200 */
[C---:B------:R-:W-:Y:S02]  /*25e0*/  IADD3 R237, R227.reuse, 0x7000, RZ ;  /* 0x00007000e3ed7810 */ /* 0x040fe40007ffe0ff */
[C---:B------:R-:W-:Y:S01]  /*25f0*/  IADD3 R236, R227.reuse, 0x7800, RZ ;  /* 0x00007800e3ec7810 */ /* 0x040fe20007ffe0ff */
[----:B------:R-:W1:Y:S01]  /*2600*/  LDSM.16.M88.4 R28, [R216+0xc100] ;  /* 0x00c10000d81c783b */ /* 0x000e620000000200 */
[C---:B------:R-:W-:Y:S02]  /*2610*/  IADD3 R235, R227.reuse, 0x8000, RZ ;  /* 0x00008000e3eb7810 */ /* 0x040fe40007ffe0ff */
[C---:B------:R-:W-:Y:S01]  /*2620*/  IADD3 R234, R227.reuse, 0x8800, RZ ;  /* 0x00008800e3ea7810 */ /* 0x040fe20007ffe0ff */
[----:B------:R-:W2:Y:S01]  /*2630*/  LDSM.16.M88.4 R40, [R216+0xc900] ;  /* 0x00c90000d828783b */ /* 0x000ea20000000200 */
[----:B------:R-:W-:-:S02]  /*2640*/  IADD3 R233, R227, 0x9000, RZ ;  /* 0x00009000e3e97810 */ /* 0x000fc40007ffe0ff */
[C---:B------:R-:W-:Y:S01]  /*2650*/  IADD3 R232, R227.reuse, 0x9800, RZ ;  /* 0x00009800e3e87810 */ /* 0x040fe20007ffe0ff */
[----:B------:R-:W-:Y:S01]  /*2660*/  LDSM.16.M88.4 R44, [R216+0xd100] ;  /* 0x00d10000d82c783b */ /* 0x000fe20000000200 */
[C---:B------:R-:W-:Y:S02]  /*2670*/  IADD3 R231, R227.reuse, 0xa000, RZ ;  /* 0x0000a000e3e77810 */ /* 0x040fe40007ffe0ff */
[C---:B------:R-:W-:Y:S01]  /*2680*/  IADD3 R230, R227.reuse, 0xa800, RZ ;  /* 0x0000a800e3e67810 */ /* 0x040fe20007ffe0ff */
[----:B------:R-:W3:Y:S01]  /*2690*/  LDSM.16.M88.4 R52, [R216+0xd900] ;  /* 0x00d90000d834783b */ /* 0x000ee20000000200 */
[C---:B------:R-:W-:Y:S02]  /*26a0*/  IADD3 R229, R227.reuse, 0xb000, RZ ;  /* 0x0000b000e3e57810 */ /* 0x040fe40007ffe0ff */
[----:B------:R-:W-:Y:S01]  /*26b0*/  IADD3 R228, R227, 0xb800, RZ ;  /* 0x0000b800e3e47810 */ /* 0x000fe20007ffe0ff */
[----:B------:R-:W-:Y:S04]  /*26c0*/  LDSM.16.M88.4 R56, [R216+0xe100] ;  /* 0x00e10000d838783b */ /* 0x000fe80000000200 */
[----:B------:R-:W4:Y:S04]  /*26d0*/  LDSM.16.M88.4 R72, [R216+0xe900] ;  /* 0x00e90000d848783b */ /* 0x000f280000000200 */
[----:B------:R-:W5:Y:S04]  /*26e0*/  LDSM.16.M88.4 R68, [R227] ;  /* 0x00000000e344783b */ /* 0x000f680000000200 */
[----:B------:R-:W3:Y:S04]  /*26f0*/  LDSM.16.M88.4 R64, [R227+0x800] ;  /* 0x00080000e340783b */ /* 0x000ee80000000200 */
[----:B------:R-:W-:Y:S04]  /*2700*/  LDSM.16.M88.4 R60, [R227+0x1000] ;  /* 0x00100000e33c783b */ /* 0x000fe80000000200 */
[----:B------:R-:W-:Y:S04]  /*2710*/  LDSM.16.M88.4 R76, [R227+0x1800] ;  /* 0x00180000e34c783b */ /* 0x000fe80000000200 */
[----:B------:R-:W-:Y:S01]  /*2720*/  LDSM.16.M88.4 R116, [R227+0x2000] ;  /* 0x00200000e374783b */ /* 0x000fe20000000200 */
[C---:B-1----:R-:W-:Y:S03]  /*2730*/  HMMA.16816.F32 R48, R8.reuse, R28, RZ ;  /* 0x0000001c0830723c */ /* 0x042fe600000018ff */
[----:B------:R-:W1:Y:S04]  /*2740*/  LDSM.16.M88.4 R120, [R227+0x2800] ;  /* 0x00280000e378783b */ /* 0x000e680000000200 */
[----:B------:R-:W-:Y:S01]  /*2750*/  @!PT LDS RZ, [RZ] ;  /* 0x00000000fffff984 */ /* 0x000fe20000000800 */
[----:B------:R-:W-:Y:S01]  /*2760*/  @!PT LDS RZ, [RZ] ;  /* 0x00000000fffff984 */ /* 0x000fe20000000800 */
[----:B------:R-:W-:Y:S01]  /*2770*/  @!PT LDS RZ, [RZ] ;  /* 0x00000000fffff984 */ /* 0x000fe20000000800 */
[----:B------:R1:W-:Y:S01]  /*2780*/  LDGSTS.E.BYPASS.LTC128B.128 [R251+0x100], [R6.64], !P1 ;  /* 0x0010000006fb7fae */ /* 0x0003e2000c901d5e */
[----:B------:R-:W-:Y:S01]  /*2790*/  LOP3.LUT P1, RZ, R14, 0x8, RZ, 0xc0, !PT ;  /* 0x000000080eff7812 */ /* 0x000fe2000782c0ff */
[----:B------:R-:W-:Y:S02]  /*27a0*/  HMMA.16816.F32 R36, R8, R30, RZ ;  /* 0x0000001e0824723c */ /* 0x000fe400000018ff */
        /* <DEDUP_REMOVED lines=9> */
[C---:B----4-:R-:W-:Y:S08]  /*2840*/  HMMA.16816.F32 R88, R8.reuse, R72, RZ ;  /* 0x000000480858723c */ /* 0x050ff000000018ff */
[----:B------:R-:W-:Y:S02]  /*2850*/  HMMA.16816.F32 R112, R8, R74, RZ ;  /* 0x0000004a0870723c */ /* 0x000fe400000018ff */
[----:B------:R2:W-:Y:S01]  /*2860*/  LDGSTS.E.BYPASS.LTC128B.128 [R251+0x1100], [R12.64], !P0 ;  /* 0x011000000cfb7fae */ /* 0x0005e2000c101d5e */
[----:B------:R-:W-:-:S04]  /*2870*/  LOP3.LUT P0, RZ, R14, 0x2, RZ, 0xc0, !PT ;  /* 0x000000020eff7812 */ /* 0x000fc8000780c0ff */
[----:B------:R-:W-:Y:S01]  /*2880*/  ISETP.LT.OR P0, PT, R5, 0x21, !P0 ;  /* 0x000000210500780c */ /* 0x000fe20004701670 */
[C---:B-----5:R-:W-:Y:S08]  /*2890*/  HMMA.16816.F32 R104, R16.reuse, R68, R48 ;  /* 0x000000441068723c */ /* 0x060ff00000001830 */
[----:B------:R-:W-:Y:S04]  /*28a0*/  HMMA.16816.F32 R100, R16, R64, R32 ;  /* 0x000000401064723c */ /* 0x000fe80000001820 */
[----:B------:R3:W-:Y:S01]  /*28b0*/  LDGSTS.E.BYPASS.LTC128B.128 [R251+0x4100], [R22.64], !P0 ;  /* 0x0410000016fb7fae */ /* 0x0007e2000c101d5e */
[----:B------:R-:W-:-:S03]  /*28c0*/  LOP3.LUT P0, RZ, R26, 0x4, RZ, 0xc0, !PT ;  /* 0x000000041aff7812 */ /* 0x000fc6000780c0ff */
[C---:B------:R-:W-:Y:S01]  /*28d0*/  HMMA.16816.F32 R96, R16.reuse, R66, R28 ;  /* 0x000000421060723c */ /* 0x040fe2000000181c */
[----:B------:R-:W-:Y:S02]  /*28e0*/  SEL R0, R0, 0xffffffc0, !P0 ;  /* 0xffffffc000007807 */ /* 0x000fe40004000000 */
[C---:B------:R-:W-:Y:S02]  /*28f0*/  ISETP.LT.OR P0, PT, R5.reuse, 0x21, !P6 ;  /* 0x000000210500780c */ /* 0x040fe40007701670 */
[----:B------:R-:W-:Y:S01]  /*2900*/  ISETP.LT.OR P6, PT, R5, 0x41, !P6 ;  /* 0x000000410500780c */ /* 0x000fe200077c1670 */
[----:B------:R-:W-:Y:S02]  /*2910*/  IMAD.IADD R222, R216, 0x1, R0 ;  /* 0x00000001d8de7824 */ /* 0x000fe400078e0200 */
[----:B------:R-:W-:Y:S01]  /*2920*/  HMMA.16816.F32 R108, R16, R70, R36 ;  /* 0x00000046106c723c */ /* 0x000fe20000001824 */
[----:B------:R-:W-:-:S07]  /*2930*/  IMAD.IADD R221, R0, 0x1, R227 ;  /* 0x0000000100dd7824 */ /* 0x000fce00078e02e3 */
[----:B------:R3:W-:Y:S01]  /*2940*/  LDGSTS.E.BYPASS.LTC128B.128 [R251+0x7100], [R20.64], !P0 ;  /* 0x0710000014fb7fae */ /* 0x0007e2000c101d5e */
[----:B-1----:R-:W-:Y:S01]  /*2950*/  IADD3 R6, P0, R12, UR9, RZ ;  /* 0x000000090c067c10 */ /* 0x002fe2000ff1e0ff */
[----:B------:R-:W-:Y:S03]  /*2960*/  HMMA.16816.F32 R36, R16, R122, R112 ;  /* 0x0000007a1024723c */ /* 0x000fe60000001870 */
[----:B------:R-:W-:Y:S02]  /*2970*/  IADD3.X R7, R13, UR8, RZ, P0, !PT ;  /* 0x000000080d077c10 */ /* 0x000fe400087fe4ff */
[C---:B------:R-:W-:Y:S02]  /*2980*/  ISETP.LT.OR P0, PT, R5.reuse, 0x21, !P1 ;  /* 0x000000210500780c */ /* 0x040fe40004f01670 */
[----:B------:R-:W-:-:S11]  /*2990*/  ISETP.LT.OR P1, PT, R5, 0x41, !P1 ;  /* 0x000000410500780c */ /* 0x000fd60004f21670 */
[----:B------:R1:W-:Y:S01]  /*29a0*/  LDGSTS.E.BYPASS.LTC128B.128 [R251+0xa100], [R24.64], !P0 ;  /* 0x0a10000018fb7fae */ /* 0x0003e2000c101d5e */
[----:B------:R-:W-:Y:S01]  /*29b0*/  ISETP.LT.OR P0, PT, R5, 0x41, P5 ;  /* 0x000000410500780c */ /* 0x000fe20002f01670 */
[----:B---3--:R-:W-:Y:S11]  /*29c0*/  HMMA.16816.F32 R20, R8, R46, RZ ;  /* 0x0000002e0814723c */ /* 0x008ff600000018ff */
[----:B------:R-:W-:Y:S01]  /*29d0*/  @!UPT UIADD3 URZ, URZ, URZ, URZ ;  /* 0x0000003f3f3ff290 */ /* 0x000fe2000fffe03f */
[----:B------:R3:W-:Y:S01]  /*29e0*/  LDGSTS.E.BYPASS.LTC128B.128 [R251+0x2100], [R6.64], !P0 ;  /* 0x0210000006fb7fae */ /* 0x0007e2000c101d5e */
[----:B------:R-:W-:-:S04]  /*29f0*/  LOP3.LUT P0, RZ, R14, 0x2, RZ, 0xc0, !PT ;  /* 0x000000020eff7812 */ /* 0x000fc8000780c0ff */
[----:B------:R-:W-:Y:S01]  /*2a00*/  ISETP.LT.OR P0, PT, R5, 0x41, !P0 ;  /* 0x000000410500780c */ /* 0x000fe20004701670 */
[C---:B-1----:R-:W-:Y:S11]  /*2a10*/  HMMA.16816.F32 R24, R8.reuse, R44, RZ ;  /* 0x0000002c0818723c */ /* 0x042ff600000018ff */
[----:B------:R-:W-:Y:S01]  /*2a20*/  @!UPT UIADD3 URZ, URZ, URZ, URZ ;  /* 0x0000003f3f3ff290 */ /* 0x000fe2000fffe03f */
[----:B------:R3:W-:Y:S01]  /*2a30*/  LDGSTS.E.BYPASS.LTC128B.128 [R251+0x5100], [R6.64+0x80], !P0 ;  /* 0x0510008006fb7fae */ /* 0x0007e2000c101d5e */
[----:B------:R-:W-:Y:S01]  /*2a40*/  PLOP3.LUT P0, PT, PT, PT, UP0, 0x80, 0x0 ;  /* 0x000000000000781c */ /* 0x000fe20003f0f008 */
[C---:B------:R-:W-:Y:S02]  /*2a50*/  HMMA.16816.F32 R44, R8.reuse, R52, RZ ;  /* 0x00000034082c723c */ /* 0x040fe400000018ff */
[----:B------:R3:W-:Y:S04]  /*2a60*/  LDGSTS.E.BYPASS.LTC128B.128 [R251+0x8100], [R6.64+0x100], !P6 ;  /* 0x0810010006fb7fae */ /* 0x0007e8000f101d5e */
[----:B------:R3:W-:Y:S02]  /*2a70*/  LDGSTS.E.BYPASS.LTC128B.128 [R251+0xb100], [R6.64+0x180], !P1 ;  /* 0x0b10018006fb7fae */ /* 0x0007e4000c901d5e */
[C---:B------:R-:W-:Y:S02]  /*2a80*/  HMMA.16816.F32 R52, R8.reuse, R56, RZ ;  /* 0x000000380834723c */ /* 0x040fe400000018ff */
[----:B------:R-:W-:Y:S04]  /*2a90*/  LDSM.16.M88.4 R48, [R222+0xe100] ;  /* 0x00e10000de30783b */ /* 0x000fe80000000200 */
[----:B------:R-:W-:Y:S02]  /*2aa0*/  LDSM.16.M88.4 R32, [R222+0xc900] ;  /* 0x00c90000de20783b */ /* 0x000fe40000000200 */
[----:B------:R-:W-:Y:S02]  /*2ab0*/  HMMA.16816.F32 R56, R8, R58, RZ ;  /* 0x0000003a0838723c */ /* 0x000fe400000018ff */
[----:B------:R-:W-:Y:S04]  /*2ac0*/  LDSM.16.M88.4 R8, [R226+0x18100] ;  /* 0x01810000e208783b */ /* 0x000fe80000000200 */
[----:B------:R-:W-:Y:S02]  /*2ad0*/  LDSM.16.M88.4 R64, [R222+0xe900] ;  /* 0x00e90000de40783b */ /* 0x000fe40000000200 */
[C---:B------:R-:W-:Y:S02]  /*2ae0*/  HMMA.16816.F32 R84, R16.reuse, R62, R20 ;  /* 0x0000003e1054723c */ /* 0x040fe40000001814 */
[----:B------:R-:W1:Y:S04]  /*2af0*/  LDSM.16.M88.4 R20, [R222+0xc100] ;  /* 0x00c10000de14783b */ /* 0x000e680000000200 */
[----:B--2---:R-:W-:Y:S02]  /*2b00*/  LDSM.16.M88.4 R12, [R225+0x18100] ;  /* 0x01810000e10c783b */ /* 0x004fe40000000200 */
[C---:B------:R-:W-:Y:S02]  /*2b10*/  HMMA.16816.F32 R80, R16.reuse, R76, R44 ;  /* 0x0000004c1050723c */ /* 0x040fe4000000182c */
[----:B------:R-:W2:Y:S04]  /*2b20*/  LDSM.16.M88.4 R44, [R222+0xd100] ;  /* 0x00d10000de2c783b */ /* 0x000ea80000000200 */
[----:B------:R-:W-:Y:S02]  /*2b30*/  LDSM.16.M88.4 R112, [R221+0x2000] ;  /* 0x00200000dd70783b */ /* 0x000fe40000000200 */
[C---:B------:R-:W-:Y:S02]  /*2b40*/  HMMA.16816.F32 R76, R16.reuse, R78, R40 ;  /* 0x0000004e104c723c */ /* 0x040fe40000001828 */
[----:B------:R-:W4:Y:S04]  /*2b50*/  LDSM.16.M88.4 R40, [R222+0xd900] ;  /* 0x00d90000de28783b */ /* 0x000f280000000200 */
[----:B------:R-:W0:Y:S02]  /*2b60*/  LDGDEPBAR ;  /* 0x00000000000079af */ /* 0x000e240000000000 */
[C---:B------:R-:W-:Y:S08]  /*2b70*/  HMMA.16816.F32 R92, R16.reuse, R60, R24 ;  /* 0x0000003c105c723c */ /* 0x040ff00000001818 */
[C---:B------:R-:W-:Y:S01]  /*2b80*/  HMMA.16816.F32 R68, R16.reuse, R118, R56 ;  /* 0x000000761044723c */ /* 0x040fe20000001838 */
[----:B------:R-:W5:Y:S07]  /*2b90*/  LDSM.16.M88.4 R56, [R221] ;  /* 0x00000000dd38783b */ /* 0x000f6e0000000200 */
[C---:B------:R-:W-:Y:S01]  /*2ba0*/  HMMA.16816.F32 R72, R16.reuse, R116, R52 ;  /* 0x000000741048723c */ /* 0x040fe20000001834 */
[----:B------:R-:W-:Y:S04]  /*2bb0*/  LDSM.16.M88.4 R52, [R221+0x800] ;  /* 0x00080000dd34783b */ /* 0x000fe80000000200 */
[----:B------:R-:W-:Y:S03]  /*2bc0*/  LDSM.16.M88.4 R116, [R227+0x4000] ;  /* 0x00400000e374783b */ /* 0x000fe60000000200 */
[----:B------:R-:W-:Y:S01]  /*2bd0*/  HMMA.16816.F32 R60, R16, R120, R88 ;  /* 0x00000078103c723c */ /* 0x000fe20000001858 */
[----:B------:R-:W-:Y:S07]  /*2be0*/  LDSM.16.M88.4 R120, [R227+0x4800] ;  /* 0x00480000e378783b */ /* 0x000fee0000000200 */
[C---:B-1----:R-:W-:Y:S01]  /*2bf0*/  HMMA.16816.F32 R28, R8.reuse, R20, R104 ;  /* 0x00000014081c723c */ /* 0x042fe20000001868 */
[----:B------:R-:W-:Y:S07]  /*2c00*/  LDSM.16.M88.4 R104, [R221+0x1000] ;  /* 0x00100000dd68783b */ /* 0x000fee0000000200 */
[C---:B------:R-:W-:Y:S01]  /*2c10*/  HMMA.16816.F32 R24, R8.reuse, R22, R108 ;  /* 0x000000160818723c */ /* 0x040fe2000000186c */
[----:B------:R-:W1:Y:S07]  /*2c20*/  LDSM.16.M88.4 R108, [R221+0x1800] ;  /* 0x00180000dd6c783b */ /* 0x000e6e0000000200 */
[C---:B--2---:R-:W-:Y:S08]  /*2c30*/  HMMA.16816.F32 R88, R8.reuse, R44, R92 ;  /* 0x0000002c0858723c */ /* 0x044ff0000000185c */
[C---:B------:R-:W-:Y:S08]  /*2c40*/  HMMA.16816.F32 R84, R8.reuse, R46, R84 ;  /* 0x0000002e0854723c */ /* 0x040ff00000001854 */
[C---:B----4-:R-:W-:Y:S08]  /*2c50*/  HMMA.16816.F32 R80, R8.reuse, R40, R80 ;  /* 0x000000280850723c */ /* 0x050ff00000001850 */
[C---:B------:R-:W-:Y:S08]  /*2c60*/  HMMA.16816.F32 R44, R8.reuse, R42, R76 ;  /* 0x0000002a082c723c */ /* 0x040ff0000000184c */
[C---:B------:R-:W-:Y:S01]  /*2c70*/  HMMA.16816.F32 R40, R8.reuse, R48, R72 ;  /* 0x000000300828723c */ /* 0x040fe20000001848 */
[----:B------:R-:W-:Y:S07]  /*2c80*/  LDSM.16.M88.4 R72, [R216+0x11100] ;  /* 0x01110000d848783b */ /* 0x000fee0000000200 */
[C---:B------:R-:W-:Y:S08]  /*2c90*/  HMMA.16816.F32 R68, R8.reuse, R50, R68 ;  /* 0x000000320844723c */ /* 0x040ff00000001844 */
[C---:B------:R-:W-:Y:S08]  /*2ca0*/  HMMA.16816.F32 R20, R8.reuse, R32, R100 ;  /* 0x000000200814723c */ /* 0x040ff00000001864 */
[C---:B------:R-:W-:Y:S01]  /*2cb0*/  HMMA.16816.F32 R48, R8.reuse, R66, R36 ;  /* 0x000000420830723c */ /* 0x040fe20000001824 */
[----:B------:R-:W2:Y:S07]  /*2cc0*/  LDSM.16.M88.4 R36, [R221+0x2800] ;  /* 0x00280000dd24783b */ /* 0x000eae0000000200 */
[C---:B------:R-:W-:Y:S08]  /*2cd0*/  HMMA.16816.F32 R16, R8.reuse, R34, R96 ;  /* 0x000000220810723c */ /* 0x040ff00000001860 */
[----:B------:R-:W-:Y:S01]  /*2ce0*/  HMMA.16816.F32 R100, R8, R64, R60 ;  /* 0x000000400864723c */ /* 0x000fe2000000183c */
[----:B------:R-:W4:Y:S07]  /*2cf0*/  LDSM.16.M88.4 R8, [R223+0x1c100] ;  /* 0x01c10000df08783b */ /* 0x000f2e0000000200 */
[C---:B-----5:R-:W-:Y:S01]  /*2d00*/  HMMA.16816.F32 R96, R12.reuse, R56, R28 ;  /* 0x000000380c60723c */ /* 0x060fe2000000181c */
[----:B------:R-:W5:Y:S07]  /*2d10*/  LDSM.16.M88.4 R28, [R216+0xf100] ;  /* 0x00f10000d81c783b */ /* 0x000f6e0000000200 */
[C---:B------:R-:W-:Y:S01]  /*2d20*/  HMMA.16816.F32 R92, R12.reuse, R58, R24 ;  /* 0x0000003a0c5c723c */ /* 0x040fe20000001818 */
[----:B------:R-:W2:Y:S04]  /*2d30*/  LDSM.16.M88.4 R56, [R216+0x10900] ;  /* 0x01090000d838783b */ /* 0x000ea80000000200 */
[----:B------:R-:W2:Y:S03]  /*2d40*/  LDSM.16.M88.4 R24, [R216+0xf900] ;  /* 0x00f90000d818783b */ /* 0x000ea60000000200 */
[C---:B------:R-:W-:Y:S08]  /*2d50*/  HMMA.16816.F32 R64, R12.reuse, R112, R40 ;  /* 0x000000700c40723c */ /* 0x040ff00000001828 */
[C---:B-1----:R-:W-:Y:S08]  /*2d60*/  HMMA.16816.F32 R80, R12.reuse, R108, R80 ;  /* 0x0000006c0c50723c */ /* 0x042ff00000001850 */
[C---:B------:R-:W-:Y:S01]  /*2d70*/  HMMA.16816.F32 R76, R12.reuse, R110, R44 ;  /* 0x0000006e0c4c723c */ /* 0x040fe2000000182c */
[----:B------:R-:W1:Y:S04]  /*2d80*/  LDSM.16.M88.4 R44, [R216+0x10100] ;  /* 0x01010000d82c783b */ /* 0x000e680000000200 */
[----:B------:R-:W-:Y:S03]  /*2d90*/  LDSM.16.M88.4 R108, [R227+0x3800] ;  /* 0x00380000e36c783b */ /* 0x000fe60000000200 */
[C---:B------:R-:W-:Y:S01]  /*2da0*/  HMMA.16816.F32 R32, R12.reuse, R52, R20 ;  /* 0x000000340c20723c */ /* 0x040fe20000001814 */
[----:B------:R-:W-:Y:S07]  /*2db0*/  LDSM.16.M88.4 R20, [R224+0x1c100] ;  /* 0x01c10000e014783b */ /* 0x000fee0000000200 */
[C---:B------:R-:W-:Y:S01]  /*2dc0*/  HMMA.16816.F32 R60, R12.reuse, R114, R68 ;  /* 0x000000720c3c723c */ /* 0x040fe20000001844 */
[----:B------:R-:W1:Y:S04]  /*2dd0*/  LDSM.16.M88.4 R112, [R227+0x3000] ;  /* 0x00300000e370783b */ /* 0x000e680000000200 */
[----:B------:R-:W1:Y:S03]  /*2de0*/  LDSM.16.M88.4 R68, [R216+0x11900] ;  /* 0x01190000d844783b */ /* 0x000e660000000200 */
[C---:B------:R-:W-:Y:S08]  /*2df0*/  HMMA.16816.F32 R16, R12.reuse, R54, R16 ;  /* 0x000000360c10723c */ /* 0x040ff00000001810 */
[----:B--2---:R-:W-:Y:S08]  /*2e00*/  HMMA.16816.F32 R52, R12, R36, R100 ;  /* 0x000000240c34723c */ /* 0x004ff00000001864 */
[----:B----4-:R-:W-:Y:S01]  /*2e10*/  HMMA.16816.F32 R100, R8, R72, R64 ;  /* 0x000000480864723c */ /* 0x010fe20000001840 */
[----:B------:R-:W2:Y:S07]  /*2e20*/  LDSM.16.M88.4 R64, [R227+0x5000] ;  /* 0x00500000e340783b */ /* 0x000eae0000000200 */
[C---:B------:R-:W-:Y:S08]  /*2e30*/  HMMA.16816.F32 R84, R12.reuse, R106, R84 ;  /* 0x0000006a0c54723c */ /* 0x040ff00000001854 */
[C---:B------:R-:W-:Y:S08]  /*2e40*/  HMMA.16816.F32 R88, R12.reuse, R104, R88 ;  /* 0x000000680c58723c */ /* 0x040ff00000001858 */
[----:B------:R-:W-:Y:S08]  /*2e50*/  HMMA.16816.F32 R48, R12, R38, R48 ;  /* 0x000000260c30723c */ /* 0x000ff00000001830 */
[C---:B-----5:R-:W-:Y:S08]  /*2e60*/  HMMA.16816.F32 R40, R8.reuse, R28, R96 ;  /* 0x0000001c0828723c */ /* 0x060ff00000001860 */
[C---:B------:R-:W-:Y:S08]  /*2e70*/  HMMA.16816.F32 R12, R8.reuse, R56, R80 ;  /* 0x00000038080c723c */ /* 0x040ff00000001850 */
[C---:B------:R-:W-:Y:S08]  /*2e80*/  HMMA.16816.F32 R36, R8.reuse, R30, R92 ;  /* 0x0000001e0824723c */ /* 0x040ff0000000185c */
[C---:B------:R-:W-:Y:S08]  /*2e90*/  HMMA.16816.F32 R32, R8.reuse, R24, R32 ;  /* 0x000000180820723c */ /* 0x040ff00000001820 */
[C---:B------:R-:W-:Y:S08]  /*2ea0*/  HMMA.16816.F32 R104, R8.reuse, R58, R76 ;  /* 0x0000003a0868723c */ /* 0x040ff0000000184c */
[C---:B------:R-:W-:Y:S01]  /*2eb0*/  HMMA.16816.F32 R96, R8.reuse, R74, R60 ;  /* 0x0000004a0860723c */ /* 0x040fe2000000183c */
[----:B------:R-:W4:Y:S07]  /*2ec0*/  LDSM.16.M88.4 R60, [R227+0x5800] ;  /* 0x00580000e33c783b */ /* 0x000f2e0000000200 */
[C---:B------:R-:W-:Y:S08]  /*2ed0*/  HMMA.16816.F32 R28, R8.reuse, R26, R16 ;  /* 0x0000001a081c723c */ /* 0x040ff00000001810 */
[C---:B-1----:R-:W-:Y:S08]  /*2ee0*/  HMMA.16816.F32 R16, R8.reuse, R46, R84 ;  /* 0x0000002e0810723c */ /* 0x042ff00000001854 */
[----:B------:R-:W-:Y:S01]  /*2ef0*/  HMMA.16816.F32 R24, R8, R44, R88 ;  /* 0x0000002c0818723c */ /* 0x000fe20000001858 */
[----:B------:R-:W-:Y:S07]  /*2f00*/  LDSM.16.M88.4 R44, [R222+0x10900] ;  /* 0x01090000de2c783b */ /* 0x000fee0000000200 */
[----:B------:R-:W-:Y:S08]  /*2f10*/  HMMA.16816.F32 R84, R20, R112, R40 ;  /* 0x000000701454723c */ /* 0x000ff00000001828 */
[C---:B------:R-:W-:Y:S01]  /*2f20*/  HMMA.16816.F32 R92, R8.reuse, R68, R52 ;  /* 0x00000044085c723c */ /* 0x040fe20000001834 */
[----:B------:R-:W-:Y:S07]  /*2f30*/  LDSM.16.M88.4 R52, [R222+0xf900] ;  /* 0x00f90000de34783b */ /* 0x000fee0000000200 */
[----:B------:R-:W-:Y:S01]  /*2f40*/  HMMA.16816.F32 R88, R8, R70, R48 ;  /* 0x000000460858723c */ /* 0x000fe20000001830 */
[----:B------:R-:W-:Y:S04]  /*2f50*/  LDSM.16.M88.4 R8, [R226+0x1c100] ;  /* 0x01c10000e208783b */ /* 0x000fe80000000200 */
[----:B------:R-:W-:Y:S03]  /*2f60*/  LDSM.16.M88.4 R48, [R222+0x10100] ;  /* 0x01010000de30783b */ /* 0x000fe60000000200 */
[C---:B------:R-:W-:Y:S01]  /*2f70*/  HMMA.16816.F32 R40, R20.reuse, R120, R12 ;  /* 0x000000781428723c */ /* 0x040fe2000000180c */
[----:B------:R-:W1:Y:S07]  /*2f80*/  LDSM.16.M88.4 R12, [R222+0xf100] ;  /* 0x00f10000de0c783b */ /* 0x000e6e0000000200 */
[C---:B------:R-:W-:Y:S01]  /*2f90*/  HMMA.16816.F32 R80, R20.reuse, R114, R36 ;  /* 0x000000721450723c */ /* 0x040fe20000001824 */
[----:B------:R-:W-:Y:S07]  /*2fa0*/  LDSM.16.M88.4 R112, [R221+0x3800] ;  /* 0x00380000dd70783b */ /* 0x000fee0000000200 */
[C---:B------:R-:W-:Y:S08]  /*2fb0*/  HMMA.16816.F32 R76, R20.reuse, R108, R32 ;  /* 0x0000006c144c723c */ /* 0x040ff00000001820 */
[C---:B------:R-:W-:Y:S01]  /*2fc0*/  HMMA.16816.F32 R36, R20.reuse, R122, R104 ;  /* 0x0000007a1424723c */ /* 0x040fe20000001868 */
[----:B------:R-:W5:Y:S07]  /*2fd0*/  LDSM.16.M88.4 R104, [R222+0x11100] ;  /* 0x01110000de68783b */ /* 0x000f6e0000000200 */
[C---:B--2---:R-:W-:Y:S01]  /*2fe0*/  HMMA.16816.F32 R32, R20.reuse, R64, R100 ;  /* 0x000000401420723c */ /* 0x044fe20000001864 */
[----:B------:R-:W2:Y:S07]  /*2ff0*/  LDSM.16.M88.4 R100, [R222+0x11900] ;  /* 0x01190000de64783b */ /* 0x000eae0000000200 */
[C---:B------:R-:W-:Y:S01]  /*3000*/  HMMA.16816.F32 R72, R20.reuse, R110, R28 ;  /* 0x0000006e1448723c */ /* 0x040fe2000000181c */
[----:B------:R-:W-:Y:S07]  /*3010*/  LDSM.16.M88.4 R108, [R221+0x3000] ;  /* 0x00300000dd6c783b */ /* 0x000fee0000000200 */
[C---:B------:R-:W-:Y:S08]  /*3020*/  HMMA.16816.F32 R68, R20.reuse, R116, R24 ;  /* 0x000000741444723c */ /* 0x040ff00000001818 */
[C---:B------:R-:W-:Y:S01]  /*3030*/  HMMA.16816.F32 R56, R20.reuse, R118, R16 ;  /* 0x000000761438723c */ /* 0x040fe20000001810 */
[----:B------:R-:W2:Y:S07]  /*3040*/  LDSM.16.M88.4 R16, [R225+0x1c100] ;  /* 0x01c10000e110783b */ /* 0x000eae0000000200 */
[C---:B------:R-:W-:Y:S08]  /*3050*/  HMMA.16816.F32 R28, R20.reuse, R66, R96 ;  /* 0x00000042141c723c */ /* 0x040ff00000001860 */
[C---:B----4-:R-:W-:Y:S08]  /*3060*/  HMMA.16816.F32 R92, R20.reuse, R60, R92 ;  /* 0x0000003c145c723c */ /* 0x050ff0000000185c */
[----:B------:R-:W-:Y:S08]  /*3070*/  HMMA.16816.F32 R24, R20, R62, R88 ;  /* 0x0000003e1418723c */ /* 0x000ff00000001858 */
[C---:B-1----:R-:W-:Y:S08]  /*3080*/  HMMA.16816.F32 R20, R8.reuse, R12, R84 ;  /* 0x0000000c0814723c */ /* 0x042ff00000001854 */
[C---:B------:R-:W-:Y:S08]  /*3090*/  HMMA.16816.F32 R12, R8.reuse, R14, R80 ;  /* 0x0000000e080c723c */ /* 0x040ff00000001850 */
[C---:B------:R-:W-:Y:S08]  /*30a0*/  HMMA.16816.F32 R64, R8.reuse, R52, R76 ;  /* 0x000000340840723c */ /* 0x040ff0000000184c */
[C---:B------:R-:W-:Y:S01]  /*30b0*/  HMMA.16816.F32 R80, R8.reuse, R54, R72 ;  /* 0x000000360850723c */ /* 0x040fe20000001848 */
[----:B------:R-:W1:Y:S07]  /*30c0*/  LDSM.16.M88.4 R52, [R221+0x4800] ;  /* 0x00480000dd34783b */ /* 0x000e6e0000000200 */
[C---:B------:R-:W-:Y:S08]  /*30d0*/  HMMA.16816.F32 R96, R8.reuse, R48, R68 ;  /* 0x000000300860723c */ /* 0x040ff00000001844 */
[C---:B------:R-:W-:Y:S08]  /*30e0*/  HMMA.16816.F32 R84, R8.reuse, R50, R56 ;  /* 0x000000320854723c */ /* 0x040ff00000001838 */
[C---:B------:R-:W-:Y:S08]  /*30f0*/  HMMA.16816.F32 R88, R8.reuse, R44, R40 ;  /* 0x0000002c0858723c */ /* 0x040ff00000001828 */
[C---:B------:R-:W-:Y:S01]  /*3100*/  HMMA.16816.F32 R76, R8.reuse, R46, R36 ;  /* 0x0000002e084c723c */ /* 0x040fe20000001824 */
[----:B------:R-:W-:Y:S07]  /*3110*/  LDSM.16.M88.4 R44, [R221+0x4000] ;  /* 0x00400000dd2c783b */ /* 0x000fee0000000200 */
[C---:B-----5:R-:W-:Y:S08]  /*3120*/  HMMA.16816.F32 R72, R8.reuse, R104, R32 ;  /* 0x000000680848723c */ /* 0x060ff00000001820 */
[C---:B------:R-:W-:Y:S08]  /*3130*/  HMMA.16816.F32 R68, R8.reuse, R106, R28 ;  /* 0x0000006a0844723c */ /* 0x040ff0000000181c */
[C---:B--2---:R-:W-:Y:S08]  /*3140*/  HMMA.16816.F32 R56, R8.reuse, R100, R92 ;  /* 0x000000640838723c */ /* 0x044ff0000000185c */
[----:B------:R-:W-:Y:S01]  /*3150*/  HMMA.16816.F32 R60, R8, R102, R24 ;  /* 0x00000066083c723c */ /* 0x000fe20000001818 */
[----:B------:R-:W2:Y:S04]  /*3160*/  LDSM.16.M88.4 R8, [R221+0x5800] ;  /* 0x00580000dd08783b */ /* 0x000ea80000000200 */
[----:B------:R-:W-:Y:S03]  /*3170*/  LDSM.16.M88.4 R24, [R216+0x12100] ;  /* 0x01210000d818783b */ /* 0x000fe60000000200 */
[C---:B------:R-:W-:Y:S01]  /*3180*/  HMMA.16816.F32 R40, R16.reuse, R108, R20 ;  /* 0x0000006c1028723c */ /* 0x040fe20000001814 */
[----:B------:R-:W4:Y:S07]  /*3190*/  LDSM.16.M88.4 R20, [R221+0x5000] ;  /* 0x00500000dd14783b */ /* 0x000f2e0000000200 */
[C---:B------:R-:W-:Y:S01]  /*31a0*/  HMMA.16816.F32 R36, R16.reuse, R110, R12 ;  /* 0x0000006e1024723c */ /* 0x040fe2000000180c */
[----:B------:R-:W5:Y:S07]  /*31b0*/  LDSM.16.M88.4 R12, [R223+0x20100] ;  /* 0x02010000df0c783b */ /* 0x000f6e0000000200 */
[C---:B-1----:R-:W-:Y:S08]  /*31c0*/  HMMA.16816.F32 R100, R16.reuse, R52, R88 ;  /* 0x000000341064723c */ /* 0x042ff00000001858 */
[C---:B------:R-:W-:Y:S01]  /*31d0*/  HMMA.16816.F32 R108, R16.reuse, R54, R76 ;  /* 0x00000036106c723c */ /* 0x040fe2000000184c */
[----:B------:R-:W1:Y:S04]  /*31e0*/  LDSM.16.M88.4 R52, [R216+0x13100] ;  /* 0x01310000d834783b */ /* 0x000e680000000200 */
[----:B------:R-:W-:Y:S03]  /*31f0*/  LDSM.16.M88.4 R76, [R227+0x7000] ;  /* 0x00700000e34c783b */ /* 0x000fe60000000200 */
[C---:B------:R-:W-:Y:S08]  /*3200*/  HMMA.16816.F32 R32, R16.reuse, R112, R64 ;  /* 0x000000701020723c */ /* 0x040ff00000001840 */
[C---:B--2---:R-:W-:Y:S01]  /*3210*/  HMMA.16816.F32 R120, R16.reuse, R8, R56 ;  /* 0x000000081078723c */ /* 0x044fe20000001838 */
[----:B------:R-:W2:Y:S07]  /*3220*/  LDSM.16.M88.4 R56, [R216+0x13900] ;  /* 0x01390000d838783b */ /* 0x000eae0000000200 */
[C---:B------:R-:W-:Y:S08]  /*3230*/  HMMA.16816.F32 R48, R16.reuse, R44, R96 ;  /* 0x0000002c1030723c */ /* 0x040ff00000001860 */
[C---:B------:R-:W-:Y:S01]  /*3240*/  HMMA.16816.F32 R64, R16.reuse, R46, R84 ;  /* 0x0000002e1040723c */ /* 0x040fe20000001854 */
[----:B------:R-:W1:Y:S07]  /*3250*/  LDSM.16.M88.4 R44, [R216+0x12900] ;  /* 0x01290000d82c783b */ /* 0x000e6e0000000200 */
[C---:B------:R-:W-:Y:S08]  /*3260*/  HMMA.16816.F32 R28, R16.reuse, R114, R80 ;  /* 0x00000072101c723c */ /* 0x040ff00000001850 */
[C---:B----4-:R-:W-:Y:S08]  /*3270*/  HMMA.16816.F32 R96, R16.reuse, R20, R72 ;  /* 0x000000141060723c */ /* 0x050ff00000001848 */
[C---:B------:R-:W-:Y:S01]  /*3280*/  HMMA.16816.F32 R104, R16.reuse, R22, R68 ;  /* 0x000000161068723c */ /* 0x040fe20000001844 */
[----:B------:R-:W-:Y:S04]  /*3290*/  LDSM.16.M88.4 R20, [R216+0x14900] ;  /* 0x01490000d814783b */ /* 0x000fe80000000200 */
[----:B------:R-:W-:Y:S03]  /*32a0*/  LDSM.16.M88.4 R68, [R227+0x7800] ;  /* 0x00780000e344783b */ /* 0x000fe60000000200 */
[----:B------:R-:W-:Y:S01]  /*32b0*/  HMMA.16816.F32 R116, R16, R10, R60 ;  /* 0x0000000a1074723c */ /* 0x000fe2000000183c */
[----:B------:R-:W4:Y:S04]  /*32c0*/  LDSM.16.M88.4 R16, [R216+0x14100] ;  /* 0x01410000d810783b */ /* 0x000f280000000200 */
[----:B------:R-:W-:Y:S03]  /*32d0*/  LDSM.16.M88.4 R8, [R224+0x20100] ;  /* 0x02010000e008783b */ /* 0x000fe60000000200 */
[C---:B-----5:R-:W-:Y:S01]  /*32e0*/  HMMA.16816.F32 R112, R12.reuse, R24, R40 ;  /* 0x000000180c70723c */ /* 0x060fe20000001828 */
[----:B------:R-:W-:Y:S07]  /*32f0*/  LDSM.16.M88.4 R40, [R227+0x6800] ;  /* 0x00680000e328783b */ /* 0x000fee0000000200 */
[C---:B------:R-:W-:Y:S01]  /*3300*/  HMMA.16816.F32 R92, R12.reuse, R26, R36 ;  /* 0x0000001a0c5c723c */ /* 0x040fe20000001824 */
[----:B------:R-:W5:Y:S07]  /*3310*/  LDSM.16.M88.4 R24, [R227+0x6000] ;  /* 0x00600000e318783b */ /* 0x000f6e0000000200 */
[C---:B-1----:R-:W-:Y:S08]  /*3320*/  HMMA.16816.F32 R72, R12.reuse, R54, R64 ;  /* 0x000000360c48723c */ /* 0x042ff00000001840 */
[C---:B------:R-:W-:Y:S01]  /*3330*/  HMMA.16816.F32 R80, R12.reuse, R52, R48 ;  /* 0x000000340c50723c */ /* 0x040fe20000001830 */
[----:B------:R-:W-:Y:S07]  /*3340*/  LDSM.16.M88.4 R48, [R227+0x8800] ;  /* 0x00880000e330783b */ /* 0x000fee0000000200 */
[C---:B--2---:R-:W-:Y:S01]  /*3350*/  HMMA.16816.F32 R64, R12.reuse, R56, R100 ;  /* 0x000000380c40723c */ /* 0x044fe20000001864 */
[----:B------:R-:W-:Y:S07]  /*3360*/  LDSM.16.M88.4 R100, [R222+0x13900] ;  /* 0x01390000de64783b */ /* 0x000fee0000000200 */
[C---:B------:R-:W-:Y:S01]  /*3370*/  HMMA.16816.F32 R60, R12.reuse, R58, R108 ;  /* 0x0000003a0c3c723c */ /* 0x040fe2000000186c */
[----:B------:R-:W1:Y:S04]  /*3380*/  LDSM.16.M88.4 R56, [R227+0x8000] ;  /* 0x00800000e338783b */ /* 0x000e680000000200 */
[----:B------:R-:W-:Y:S03]  /*3390*/  LDSM.16.M88.4 R108, [R222+0x14100] ;  /* 0x01410000de6c783b */ /* 0x000fe60000000200 */
[C---:B------:R-:W-:Y:S08]  /*33a0*/  HMMA.16816.F32 R88, R12.reuse, R44, R32 ;  /* 0x0000002c0c58723c */ /* 0x040ff00000001820 */
[C---:B------:R-:W-:Y:S08]  /*33b0*/  HMMA.16816.F32 R84, R12.reuse, R46, R28 ;  /* 0x0000002e0c54723c */ /* 0x040ff0000000181c */
[C---:B----4-:R-:W-:Y:S01]  /*33c0*/  HMMA.16816.F32 R52, R12.reuse, R16, R96 ;  /* 0x000000100c34723c */ /* 0x050fe20000001860 */
[----:B------:R-:W-:Y:S07]  /*33d0*/  LDSM.16.M88.4 R96, [R222+0x12100] ;  /* 0x01210000de60783b */ /* 0x000fee0000000200 */
[C---:B------:R-:W-:Y:S01]  /*33e0*/  HMMA.16816.F32 R44, R12.reuse, R18, R104 ;  /* 0x000000120c2c723c */ /* 0x040fe20000001868 */
[----:B------:R-:W2:Y:S04]  /*33f0*/  LDSM.16.M88.4 R16, [R226+0x20100] ;  /* 0x02010000e210783b */ /* 0x000ea80000000200 */
[----:B------:R-:W-:Y:S03]  /*3400*/  LDSM.16.M88.4 R104, [R222+0x12900] ;  /* 0x01290000de68783b */ /* 0x000fe60000000200 */
[C---:B------:R-:W-:Y:S01]  /*3410*/  HMMA.16816.F32 R36, R12.reuse, R20, R120 ;  /* 0x000000140c24723c */ /* 0x040fe20000001878 */
[----:B------:R-:W4:Y:S07]  /*3420*/  LDSM.16.M88.4 R120, [R222+0x13100] ;  /* 0x01310000de78783b */ /* 0x000f2e0000000200 */
[----:B------:R-:W-:Y:S08]  /*3430*/  HMMA.16816.F32 R32, R12, R22, R116 ;  /* 0x000000160c20723c */ /* 0x000ff00000001874 */
        /* <DEDUP_REMOVED lines=8> */
[C---:B-1----:R-:W-:Y:S01]  /*34c0*/  HMMA.16816.F32 R80, R8.reuse, R56, R52 ;  /* 0x000000380850723c */ /* 0x042fe20000001834 */
[----:B------:R-:W-:Y:S07]  /*34d0*/  LDSM.16.M88.4 R52, [R222+0x14900] ;  /* 0x01490000de34783b */ /* 0x000fee0000000200 */
[C---:B------:R-:W-:Y:S01]  /*34e0*/  HMMA.16816.F32 R76, R8.reuse, R58, R44 ;  /* 0x0000003a084c723c */ /* 0x040fe2000000182c */
[----:B------:R-:W-:Y:S07]  /*34f0*/  LDSM.16.M88.4 R44, [R221+0x6800] ;  /* 0x00680000dd2c783b */ /* 0x000fee0000000200 */
[C---:B------:R-:W-:Y:S01]  /*3500*/  HMMA.16816.F32 R72, R8.reuse, R48, R36 ;  /* 0x000000300848723c */ /* 0x040fe20000001824 */
[----:B------:R-:W-:Y:S07]  /*3510*/  LDSM.16.M88.4 R36, [R221+0x7800] ;  /* 0x00780000dd24783b */ /* 0x000fee0000000200 */
[----:B------:R-:W-:Y:S01]  /*3520*/  HMMA.16816.F32 R68, R8, R50, R32 ;  /* 0x000000320844723c */ /* 0x000fe20000001820 */
[----:B------:R-:W-:Y:S04]  /*3530*/  LDSM.16.M88.4 R8, [R225+0x20100] ;  /* 0x02010000e108783b */ /* 0x000fe80000000200 */
[----:B------:R-:W1:Y:S03]  /*3540*/  LDSM.16.M88.4 R48, [R221+0x6000] ;  /* 0x00600000dd30783b */ /* 0x000e660000000200 */
[C---:B--2---:R-:W-:Y:S08]  /*3550*/  HMMA.16816.F32 R64, R16.reuse, R96, R28 ;  /* 0x000000601040723c */ /* 0x044ff0000000181c */
[C---:B------:R-:W-:Y:S08]  /*3560*/  HMMA.16816.F32 R60, R16.reuse, R98, R24 ;  /* 0x00000062103c723c */ /* 0x040ff00000001818 */
[C---:B----4-:R-:W-:Y:S01]  /*3570*/  HMMA.16816.F32 R28, R16.reuse, R120, R40 ;  /* 0x00000078101c723c */ /* 0x050fe20000001828 */
[----:B------:R-:W2:Y:S07]  /*3580*/  LDSM.16.M88.4 R40, [R221+0x7000] ;  /* 0x00700000dd28783b */ /* 0x000eae0000000200 */
[C---:B------:R-:W-:Y:S08]  /*3590*/  HMMA.16816.F32 R24, R16.reuse, R122, R84 ;  /* 0x0000007a1018723c */ /* 0x040ff00000001854 */
[C---:B------:R-:W-:Y:S08]  /*35a0*/  HMMA.16816.F32 R56, R16.reuse, R104, R20 ;  /* 0x000000681038723c */ /* 0x040ff00000001814 */
[C---:B------:R-:W-:Y:S08]  /*35b0*/  HMMA.16816.F32 R20, R16.reuse, R100, R88 ;  /* 0x000000641014723c */ /* 0x040ff00000001858 */
[C---:B------:R-:W-:Y:S08]  /*35c0*/  HMMA.16816.F32 R88, R16.reuse, R108, R80 ;  /* 0x0000006c1058723c */ /* 0x040ff00000001850 */
[C---:B------:R-:W-:Y:S01]  /*35d0*/  HMMA.16816.F32 R32, R16.reuse, R106, R12 ;  /* 0x0000006a1020723c */ /* 0x040fe2000000180c */
[----:B------:R-:W4:Y:S04]  /*35e0*/  LDSM.16.M88.4 R104, [R221+0x8800] ;  /* 0x00880000dd68783b */ /* 0x000f280000000200 */
[----:B------:R-:W-:Y:S03]  /*35f0*/  LDSM.16.M88.4 R12, [R223+0x24100] ;  /* 0x02410000df0c783b */ /* 0x000fe60000000200 */
[C---:B------:R-:W-:Y:S01]  /*3600*/  HMMA.16816.F32 R80, R16.reuse, R110, R76 ;  /* 0x0000006e1050723c */ /* 0x040fe2000000184c */
[----:B------:R-:W-:Y:S07]  /*3610*/  LDSM.16.M88.4 R108, [R216+0x15100] ;  /* 0x01510000d86c783b */ /* 0x000fee0000000200 */
[----:B------:R-:W-:Y:S01]  /*3620*/  HMMA.16816.F32 R92, R16, R102, R92 ;  /* 0x00000066105c723c */ /* 0x000fe2000000185c */
[----:B------:R-:W5:Y:S07]  /*3630*/  LDSM.16.M88.4 R100, [R221+0x8000] ;  /* 0x00800000dd64783b */ /* 0x000f6e0000000200 */
[C---:B-1----:R-:W-:Y:S08]  /*3640*/  HMMA.16816.F32 R84, R8.reuse, R48, R64 ;  /* 0x000000300854723c */ /* 0x042ff00000001840 */
[----:B------:R-:W-:Y:S01]  /*3650*/  HMMA.16816.F32 R76, R8, R50, R60 ;  /* 0x00000032084c723c */ /* 0x000fe2000000183c */
[----:B------:R-:W1:Y:S07]  /*3660*/  LDSM.16.M88.4 R48, [R216+0x16100] ;  /* 0x01610000d830783b */ /* 0x000e6e0000000200 */
[C---:B------:R-:W-:Y:S08]  /*3670*/  HMMA.16816.F32 R96, R16.reuse, R52, R72 ;  /* 0x000000341060723c */ /* 0x040ff00000001848 */
[----:B------:R-:W-:Y:S01]  /*3680*/  HMMA.16816.F32 R16, R16, R54, R68 ;  /* 0x000000361010723c */ /* 0x000fe20000001844 */
[----:B------:R-:W1:Y:S07]  /*3690*/  LDSM.16.M88.4 R52, [R216+0x15900] ;  /* 0x01590000d834783b */ /* 0x000e6e0000000200 */
[C---:B--2---:R-:W-:Y:S01]  /*36a0*/  HMMA.16816.F32 R60, R8.reuse, R42, R24 ;  /* 0x0000002a083c723c */ /* 0x044fe20000001818 */
[----:B------:R-:W-:Y:S07]  /*36b0*/  LDSM.16.M88.4 R24, [R216+0x17100] ;  /* 0x01710000d818783b */ /* 0x000fee0000000200 */
[C---:B------:R-:W-:Y:S08]  /*36c0*/  HMMA.16816.F32 R72, R8.reuse, R44, R56 ;  /* 0x0000002c0848723c */ /* 0x040ff00000001838 */
[C---:B------:R-:W-:Y:S01]  /*36d0*/  HMMA.16816.F32 R68, R8.reuse, R46, R32 ;  /* 0x0000002e0844723c */ /* 0x040fe20000001820 */
[----:B------:R-:W2:Y:S07]  /*36e0*/  LDSM.16.M88.4 R44, [R216+0x16900] ;  /* 0x01690000d82c783b */ /* 0x000eae0000000200 */
[C---:B------:R-:W-:Y:S01]  /*36f0*/  HMMA.16816.F32 R56, R8.reuse, R36, R20 ;  /* 0x000000240838723c */ /* 0x040fe20000001814 */
[----:B------:R-:W1:Y:S07]  /*3700*/  LDSM.16.M88.4 R20, [R216+0x17900] ;  /* 0x01790000d814783b */ /* 0x000e6e0000000200 */
[C---:B------:R-:W-:Y:S08]  /*3710*/  HMMA.16816.F32 R64, R8.reuse, R40, R28 ;  /* 0x000000280840723c */ /* 0x040ff0000000181c */
[C---:B------:R-:W-:Y:S08]  /*3720*/  HMMA.16816.F32 R40, R8.reuse, R38, R92 ;  /* 0x000000260828723c */ /* 0x040ff0000000185c */
[C---:B----4-:R-:W-:Y:S08]  /*3730*/  HMMA.16816.F32 R28, R8.reuse, R104, R96 ;  /* 0x00000068081c723c */ /* 0x050ff00000001860 */
[C---:B------:R-:W-:Y:S08]  /*3740*/  HMMA.16816.F32 R16, R8.reuse, R106, R16 ;  /* 0x0000006a0810723c */ /* 0x040ff00000001810 */
[C---:B-----5:R-:W-:Y:S01]  /*3750*/  HMMA.16816.F32 R36, R8.reuse, R100, R88 ;  /* 0x000000640824723c */ /* 0x060fe20000001858 */
[----:B------:R-:W-:Y:S07]  /*3760*/  LDSM.16.M88.4 R88, [R227+0x9000] ;  /* 0x00900000e358783b */ /* 0x000fee0000000200 */
[----:B------:R-:W-:Y:S01]  /*3770*/  HMMA.16816.F32 R32, R8, R102, R80 ;  /* 0x000000660820723c */ /* 0x000fe20000001850 */
[----:B------:R-:W-:Y:S07]  /*3780*/  LDSM.16.M88.4 R8, [R224+0x24100] ;  /* 0x02410000e008783b */ /* 0x000fee0000000200 */
[C---:B-1----:R-:W-:Y:S01]  /*3790*/  HMMA.16816.F32 R104, R12.reuse, R50, R60 ;  /* 0x000000320c68723c */ /* 0x042fe2000000183c */
[----:B------:R-:W1:Y:S07]  /*37a0*/  LDSM.16.M88.4 R60, [R227+0xa000] ;  /* 0x00a00000e33c783b */ /* 0x000e6e0000000200 */
[C---:B------:R-:W-:Y:S01]  /*37b0*/  HMMA.16816.F32 R120, R12.reuse, R52, R72 ;  /* 0x000000340c78723c */ /* 0x040fe20000001848 */
[----:B------:R-:W4:Y:S07]  /*37c0*/  LDSM.16.M88.4 R72, [R227+0x9800] ;  /* 0x00980000e348783b */ /* 0x000f2e0000000200 */
[C---:B------:R-:W-:Y:S08]  /*37d0*/  HMMA.16816.F32 R84, R12.reuse, R108, R84 ;  /* 0x0000006c0c54723c */ /* 0x040ff00000001854 */
[C---:B------:R-:W-:Y:S01]  /*37e0*/  HMMA.16816.F32 R108, R12.reuse, R110, R76 ;  /* 0x0000006e0c6c723c */ /* 0x040fe2000000184c */
[----:B------:R-:W5:Y:S07]  /*37f0*/  LDSM.16.M88.4 R76, [R227+0xa800] ;  /* 0x00a80000e34c783b */ /* 0x000f6e0000000200 */
[C---:B------:R-:W-:Y:S01]  /*3800*/  HMMA.16816.F32 R116, R12.reuse, R54, R68 ;  /* 0x000000360c74723c */ /* 0x040fe20000001844 */
[----:B------:R-:W1:Y:S07]  /*3810*/  LDSM.16.M88.4 R68, [R227+0xb000] ;  /* 0x00b00000e344783b */ /* 0x000e6e0000000200 */
[C---:B------:R-:W-:Y:S01]  /*3820*/  HMMA.16816.F32 R112, R12.reuse, R48, R64 ;  /* 0x000000300c70723c */ /* 0x040fe20000001840 */
[----:B------:R-:W-:Y:S07]  /*3830*/  LDSM.16.M88.4 R48, [R222+0x15100] ;  /* 0x01510000de30783b */ /* 0x000fee0000000200 */
[C---:B--2---:R-:W-:Y:S01]  /*3840*/  HMMA.16816.F32 R100, R12.reuse, R44, R56 ;  /* 0x0000002c0c64723c */ /* 0x044fe20000001838 */
[----:B------:R-:W2:Y:S07]  /*3850*/  LDSM.16.M88.4 R56, [R227+0xb800] ;  /* 0x00b80000e338783b */ /* 0x000eae0000000200 */
[C---:B------:R-:W-:Y:S01]  /*3860*/  HMMA.16816.F32 R96, R12.reuse, R46, R40 ;  /* 0x0000002e0c60723c */ /* 0x040fe20000001828 */
[----:B------:R-:W-:Y:S04]  /*3870*/  LDSM.16.M88.4 R40, [R222+0x16100] ;  /* 0x01610000de28783b */ /* 0x000fe80000000200 */
[----:B------:R-:W-:Y:S03]  /*3880*/  LDSM.16.M88.4 R44, [R222+0x15900] ;  /* 0x01590000de2c783b */ /* 0x000fe60000000200 */
[C---:B------:R-:W-:Y:S08]  /*3890*/  HMMA.16816.F32 R92, R12.reuse, R24, R36 ;  /* 0x000000180c5c723c */ /* 0x040ff00000001824 */
[C---:B------:R-:W-:Y:S08]  /*38a0*/  HMMA.16816.F32 R80, R12.reuse, R26, R32 ;  /* 0x0000001a0c50723c */ /* 0x040ff00000001820 */
[C---:B------:R-:W-:Y:S08]  /*38b0*/  HMMA.16816.F32 R64, R12.reuse, R20, R28 ;  /* 0x000000140c40723c */ /* 0x040ff0000000181c */
[----:B------:R-:W-:Y:S01]  /*38c0*/  HMMA.16816.F32 R52, R12, R22, R16 ;  /* 0x000000160c34723c */ /* 0x000fe20000001810 */
[----:B------:R-:W2:Y:S07]  /*38d0*/  LDSM.16.M88.4 R12, [R226+0x24100] ;  /* 0x02410000e20c783b */ /* 0x000eae0000000200 */
[C---:B-1----:R-:W-:Y:S08]  /*38e0*/  HMMA.16816.F32 R16, R8.reuse, R62, R104 ;  /* 0x0000003e0810723c */ /* 0x042ff00000001868 */
[C---:B----4-:R-:W-:Y:S01]  /*38f0*/  HMMA.16816.F32 R28, R8.reuse, R72, R120 ;  /* 0x00000048081c723c */ /* 0x050fe20000001878 */
[----:B------:R-:W1:Y:S07]  /*3900*/  LDSM.16.M88.4 R120, [R222+0x16900] ;  /* 0x01690000de78783b */ /* 0x000e6e0000000200 */
[C---:B------:R-:W-:Y:S08]  /*3910*/  HMMA.16816.F32 R20, R8.reuse, R60, R112 ;  /* 0x0000003c0814723c */ /* 0x040ff00000001870 */
[C---:B-----5:R-:W-:Y:S08]  /*3920*/  HMMA.16816.F32 R60, R8.reuse, R76, R100 ;  /* 0x0000004c083c723c */ /* 0x060ff00000001864 */
[C---:B------:R-:W-:Y:S08]  /*3930*/  HMMA.16816.F32 R100, R8.reuse, R68, R92 ;  /* 0x000000440864723c */ /* 0x040ff0000000185c */
[C---:B--2---:R-:W-:Y:S08]  /*3940*/  HMMA.16816.F32 R92, R8.reuse, R56, R64 ;  /* 0x00000038085c723c */ /* 0x044ff00000001840 */
[C---:B------:R-:W-:Y:S08]  /*3950*/  HMMA.16816.F32 R36, R8.reuse, R88, R84 ;  /* 0x000000580824723c */ /* 0x040ff00000001854 */
[C---:B------:R-:W-:Y:S01]  /*3960*/  HMMA.16816.F32 R32, R8.reuse, R90, R108 ;  /* 0x0000005a0820723c */ /* 0x040fe2000000186c */
[----:B------:R-:W2:Y:S07]  /*3970*/  LDSM.16.M88.4 R108, [R222+0x17100] ;  /* 0x01710000de6c783b */ /* 0x000eae0000000200 */
[----:B------:R-:W-:Y:S08]  /*3980*/  HMMA.16816.F32 R24, R8, R74, R116 ;  /* 0x0000004a0818723c */ /* 0x000ff00000001874 */
[----:B------:R-:W-:Y:S01]  /*3990*/  HMMA.16816.F32 R64, R12, R42, R16 ;  /* 0x0000002a0c40723c */ /* 0x000fe20000001810 */
[----:B------:R-:W4:Y:S07]  /*39a0*/  LDSM.16.M88.4 R16, [R222+0x17900] ;  /* 0x01790000de10783b */ /* 0x000f2e0000000200 */
[C---:B------:R-:W-:Y:S08]  /*39b0*/  HMMA.16816.F32 R96, R8.reuse, R78, R96 ;  /* 0x0000004e0860723c */ /* 0x040ff00000001860 */
[C---:B------:R-:W-:Y:S08]  /*39c0*/  HMMA.16816.F32 R104, R8.reuse, R70, R80 ;  /* 0x000000460868723c */ /* 0x040ff00000001850 */
[----:B------:R-:W-:Y:S01]  /*39d0*/  HMMA.16816.F32 R88, R8, R58, R52 ;  /* 0x0000003a0858723c */ /* 0x000fe20000001834 */
[----:B------:R-:W-:Y:S04]  /*39e0*/  LDSM.16.M88.4 R8, [R225+0x24100] ;  /* 0x02410000e108783b */ /* 0x000fe80000000200 */
[----:B------:R-:W5:Y:S03]  /*39f0*/  LDSM.16.M88.4 R52, [R221+0xa000] ;  /* 0x00a00000dd34783b */ /* 0x000f660000000200 */
[C---:B------:R-:W-:Y:S01]  /*3a00*/  HMMA.16816.F32 R84, R12.reuse, R48, R36 ;  /* 0x000000300c54723c */ /* 0x040fe20000001824 */
[----:B------:R-:W-:Y:S07]  /*3a10*/  LDSM.16.M88.4 R56, [R221+0x9800] ;  /* 0x00980000dd38783b */ /* 0x000fee0000000200 */
[C---:B------:R-:W-:Y:S01]  /*3a20*/  HMMA.16816.F32 R80, R12.reuse, R50, R32 ;  /* 0x000000320c50723c */ /* 0x040fe20000001820 */
[----:B------:R-:W2:Y:S07]  /*3a30*/  LDSM.16.M88.4 R48, [R221+0xa800] ;  /* 0x00a80000dd30783b */ /* 0x000eae0000000200 */
[C---:B------:R-:W-:Y:S08]  /*3a40*/  HMMA.16816.F32 R76, R12.reuse, R44, R28 ;  /* 0x0000002c0c4c723c */ /* 0x040ff0000000181c */
[C---:B------:R-:W-:Y:S01]  /*3a50*/  HMMA.16816.F32 R72, R12.reuse, R46, R24 ;  /* 0x0000002e0c48723c */ /* 0x040fe20000001818 */
[----:B------:R-:W3:Y:S07]  /*3a60*/  LDSM.16.M88.4 R44, [R221+0xb000] ;  /* 0x00b00000dd2c783b */ /* 0x000eee0000000200 */
[C---:B------:R-:W-:Y:S01]  /*3a70*/  HMMA.16816.F32 R68, R12.reuse, R40, R20 ;  /* 0x000000280c44723c */ /* 0x040fe20000001814 */
[----:B------:R-:W3:Y:S07]  /*3a80*/  LDSM.16.M88.4 R40, [R221+0xb800] ;  /* 0x00b80000dd28783b */ /* 0x000eee0000000200 */
[----:B-1----:R-:W-:Y:S01]  /*3a90*/  HMMA.16816.F32 R36, R12, R120, R60 ;  /* 0x000000780c24723c */ /* 0x002fe2000000183c */
[----:B------:R-:W1:Y:S01]  /*3aa0*/  LDSM.16.M88.4 R60, [R221+0x9000] ;  /* 0x00900000dd3c783b */ /* 0x000e620000000200 */
[----:B------:R-:W-:-:S06]  /*3ab0*/  DEPBAR.LE SB0, 0x0 ;  /* 0x000080000000791a */ /* 0x000fcc0000000000 */
[C---:B------:R-:W-:Y:S08]  /*3ac0*/  HMMA.16816.F32 R32, R12.reuse, R122, R96 ;  /* 0x0000007a0c20723c */ /* 0x040ff00000001860 */
[C---:B--2---:R-:W-:Y:S08]  /*3ad0*/  HMMA.16816.F32 R28, R12.reuse, R108, R100 ;  /* 0x0000006c0c1c723c */ /* 0x044ff00000001864 */
[C---:B------:R-:W-:Y:S08]  /*3ae0*/  HMMA.16816.F32 R24, R12.reuse, R110, R104 ;  /* 0x0000006e0c18723c */ /* 0x040ff00000001868 */
[C---:B----4-:R-:W-:Y:S08]  /*3af0*/  HMMA.16816.F32 R20, R12.reuse, R16, R92 ;  /* 0x000000100c14723c */ /* 0x050ff0000000185c */
[----:B------:R-:W-:Y:S08]  /*3b00*/  HMMA.16816.F32 R12, R12, R18, R88 ;  /* 0x000000120c0c723c */ /* 0x000ff00000001858 */
[C---:B-----5:R-:W-:Y:S08]  /*3b10*/  HMMA.16816.F32 R68, R8.reuse, R52, R68 ;  /* 0x000000340844723c */ /* 0x060ff00000001844 */
[C---:B------:R-:W-:Y:S08]  /*3b20*/  HMMA.16816.F32 R16, R8.reuse, R48, R36 ;  /* 0x000000300810723c */ /* 0x040ff00000001824 */
[C---:B---3--:R-:W-:Y:S08]  /*3b30*/  HMMA.16816.F32 R28, R8.reuse, R44, R28 ;  /* 0x0000002c081c723c */ /* 0x048ff0000000181c */
        /* <DEDUP_REMOVED lines=11> */
[----:B------:R-:W-:Y:S02]  /*3bf0*/  UIADD3 UR7, UR24, -0x2, URZ ;  /* 0xfffffffe18077890 */ /* 0x000fe4000fffe03f */
[----:B------:R-:W-:-:S02]  /*3c00*/  USHF.L.U32 UR19, UR4, 0x6, URZ ;  /* 0x0000000604137899 */ /* 0x000fc4000800063f */
[----:B------:R-:W-:Y:S02]  /*3c10*/  USHF.R.S32.HI UR6, URZ, 0x1f, UR7 ;  /* 0x0000001f3f067899 */ /* 0x000fe40008011407 */
[----:B------:R-:W-:Y:S01]  /*3c20*/  UIMAD UR17, UR17, UR7, URZ ;  /* 0x00000007111172a4 */ /* 0x000fe2000f8e023f */
[----:B------:R-:W-:Y:S01]  /*3c30*/  IMAD.WIDE.U32 R8, R124, UR7, R130 ;  /* 0x000000077c087c25 */ /* 0x000fe2000f8e0082 */
[----:B------:R-:W-:Y:S02]  /*3c40*/  USHF.L.U64.HI UR4, UR4, 0x6, UR5 ;  /* 0x0000000604047899 */ /* 0x000fe40008010205 */
[----:B------:R-:W-:Y:S01]  /*3c50*/  UIMAD UR6, UR6, UR18, UR17 ;  /* 0x00000012060672a4 */ /* 0x000fe2000f8e0211 */
[----:B------:R-:W-:Y:S01]  /*3c60*/  IMAD.U32 R5, RZ, RZ, UR19 ;  /* 0x00000013ff057e24 */ /* 0x000fe2000f8e00ff */
[----:B------:R-:W-:-:S04]  /*3c70*/  LEA R6, P6, R8, c[0x0][0x1c8], 0x1 ;  /* 0x0000720008067a11 */ /* 0x000fc800078c08ff */
[----:B------:R-:W-:Y:S02]  /*3c80*/  IADD3 R0, R9, UR6, RZ ;  /* 0x0000000609007c10 */ /* 0x000fe4000fffe0ff */
[----:B------:R-:W-:Y:S02]  /*3c90*/  IADD3 R14, P1, P0, R5, 0x80, R6 ;  /* 0x00000080050e7810 */ /* 0x000fe4000783e006 */
[----:B------:R-:W-:-:S04]  /*3ca0*/  LEA.HI.X R7, R8, c[0x0][0x1cc], R0, 0x1, P6 ;  /* 0x0000730008077a11 */ /* 0x000fc800030f0c00 */
[--C-:B------:R-:W-:Y:S01]  /*3cb0*/  IADD3.X R15, RZ, UR4, R7.reuse, P1, P0 ;  /* 0x00000004ff0f7c10 */ /* 0x100fe20008fe0407 */
[----:B------:R-:W-:Y:S01]  /*3cc0*/  @!PT LDS RZ, [RZ] ;  /* 0x00000000fffff984 */ /* 0x000fe20000000800 */
[----:B------:R-:W-:Y:S01]  /*3cd0*/  @!PT LDS RZ, [RZ] ;  /* 0x00000000fffff984 */ /* 0x000fe20000000800 */
[----:B------:R-:W-:Y:S01]  /*3ce0*/  @!PT LDS RZ, [RZ] ;  /* 0x00000000fffff984 */ /* 0x000fe20000000800 */
[----:B------:R1:W-:Y:S01]  /*3cf0*/  LDGSTS.E.BYPASS.LTC128B.128 [R251+0xc100], [R6.64], !P5 ;  /* 0x0c10000006fb7fae */ /* 0x0003e2000e901d5e */
[C-C-:B------:R-:W-:Y:S02]  /*3d00*/  IADD3 R12, P6, P1, R5.reuse, 0x100, R6.reuse ;  /* 0x00000100050c7810 */ /* 0x140fe400079de006 */
[----:B------:R-:W-:Y:S01]  /*3d10*/  IADD3 R8, P0, R6, UR19, RZ ;  /* 0x0000001306087c10 */ /* 0x000fe2000ff1e0ff */
[----:B------:R1:W-:Y:S01]  /*3d20*/  LDGSTS.E.BYPASS.LTC128B.128 [R251+0xf100], [R6.64+0x80], !P4 ;  /* 0x0f10008006fb7fae */ /* 0x0003e2000e101d5e */
[----:B------:R-:W-:Y:S02]  /*3d30*/  IADD3.X R13, RZ, UR4, R7, P6, P1 ;  /* 0x00000004ff0d7c10 */ /* 0x000fe4000b7e2407 */
[----:B------:R-:W-:Y:S01]  /*3d40*/  IADD3 R10, P6, P1, R5, 0x180, R6 ;  /* 0x00000180050a7810 */ /* 0x000fe200079de006 */
[----:B------:R1:W-:Y:S01]  /*3d50*/  LDGSTS.E.BYPASS.LTC128B.128 [R251+0x12100], [R6.64+0x100], !P3 ;  /* 0x1210010006fb7fae */ /* 0x0003e2000d901d5e */
[----:B------:R-:W-:-:S02]  /*3d60*/  IADD3.X R9, R7, UR4, RZ, P0, !PT ;  /* 0x0000000407097c10 */ /* 0x000fc400087fe4ff */
[----:B------:R-:W-:Y:S01]  /*3d70*/  IADD3.X R11, RZ, UR4, R7, P6, P1 ;  /* 0x00000004ff0b7c10 */ /* 0x000fe2000b7e2407 */
[----:B------:R1:W-:Y:S04]  /*3d80*/  LDGSTS.E.BYPASS.LTC128B.128 [R251+0x15100], [R6.64+0x180], !P2 ;  /* 0x1510018006fb7fae */ /* 0x0003e8000d101d5e */
[----:B------:R2:W-:Y:S04]  /*3d90*/  LDGSTS.E.BYPASS.LTC128B.128 [R251+0xd100], [R8.64], !P5 ;  /* 0x0d10000008fb7fae */ /* 0x0005e8000e901d5e */
[----:B------:R2:W-:Y:S04]  /*3da0*/  LDGSTS.E.BYPASS.LTC128B.128 [R251+0x10100], [R14.64], !P4 ;  /* 0x101000000efb7fae */ /* 0x0005e8000e101d5e */
[----:B------:R2:W-:Y:S04]  /*3db0*/  LDGSTS.E.BYPASS.LTC128B.128 [R251+0x13100], [R12.64], !P3 ;  /* 0x131000000cfb7fae */ /* 0x0005e8000d901d5e */
[----:B------:R2:W-:Y:S01]  /*3dc0*/  LDGSTS.E.BYPASS.LTC128B.128 [R251+0x16100], [R10.64], !P2 ;  /* 0x161000000afb7fae */ /* 0x0005e2000d101d5e */
[----:B-1----:R-:W-:-:S04]  /*3dd0*/  IADD3 R6, P0, R8, UR19, RZ ;  /* 0x0000001308067c10 */ /* 0x002fc8000ff1e0ff */
[----:B------:R-:W-:-:S05]  /*3de0*/  IADD3.X R7, R9, UR4, RZ, P0, !PT ;  /* 0x0000000409077c10 */ /* 0x000fca00087fe4ff */
[----:B------:R2:W-:Y:S04]  /*3df0*/  LDGSTS.E.BYPASS.LTC128B.128 [R251+0xe100], [R6.64], !P5 ;  /* 0x0e10000006fb7fae */ /* 0x0005e8000e901d5e */
[----:B------:R2:W-:Y:S04]  /*3e00*/  LDGSTS.E.BYPASS.LTC128B.128 [R251+0x11100], [R6.64+0x80], !P4 ;  /* 0x1110008006fb7fae */ /* 0x0005e8000e101d5e */
[----:B------:R2:W-:Y:S04]  /*3e10*/  LDGSTS.E.BYPASS.LTC128B.128 [R251+0x14100], [R6.64+0x100], !P3 ;  /* 0x1410010006fb7fae */ /* 0x0005e8000d901d5e */
[----:B------:R2:W-:Y:S02]  /*3e20*/  LDGSTS.E.BYPASS.LTC128B.128 [R251+0x17100], [R6.64+0x180], !P2 ;  /* 0x1710018006fb7fae */ /* 0x0005e4000d101d5e */
.L_x_1288:
[----:B------:R-:W-:Y:S01]  /*3e30*/  LOP3.LUT R0, R126, 0xffffffe0, RZ, 0xc0, !PT ;  /* 0xffffffe07e007812 */ /* 0x000fe200078ec0ff */
[----:B------:R-:W-:Y:S01]  /*3e40*/  UIADD3 UR16, UR12, UR16, URZ ;  /* 0x000000100c107290 */ /* 0x000fe2000fffe03f */
[----:B------:R-:W-:Y:S01]  /*3e50*/  LEA.HI R5, R128, R127, RZ, 0x2 ;  /* 0x0000007f80057211 */ /* 0x000fe200078f10ff */
[----:B------:R-:W-:Y:S01]  /*3e60*/  STL [R1+0x64], R222 ;  /* 0x000064de01007387 */ /* 0x000fe20000100800 */
[----:B--2---:R-:W-:Y:S01]  /*3e70*/  SHF.R.S32.HI R7, RZ, 0x1f, R125 ;  /* 0x0000001fff077819 */ /* 0x004fe2000001147d */
[----:B------:R-:W-:Y:S01]  /*3e80*/  IMAD.IADD R0, R127, 0x1, -R0 ;  /* 0x000000017f007824 */ /* 0x000fe200078e0a00 */
[----:B------:R-:W-:Y:S01]  /*3e90*/  LOP3.LUT R5, R5, 0xfffffffc, RZ, 0xc0, !PT ;  /* 0xfffffffc05057812 */ /* 0x000fe200078ec0ff */
[----:B------:R-:W-:Y:S01]  /*3ea0*/  STL [R1+0x60], R221 ;  /* 0x000060dd01007387 */ /* 0x000fe20000100800 */
[----:B------:R-:W-:Y:S01]  /*3eb0*/  LEA.HI R7, R7, R125, RZ, 0x3 ;  /* 0x0000007d07077211 */ /* 0x000fe200078f18ff */
[----:B------:R-:W-:Y:S01]  /*3ec0*/  IMAD.SHL.U32 R217, R4, 0x2, RZ ;  /* 0x0000000204d97824 */ /* 0x000fe200078e00ff */
[----:B------:R-:W-:Y:S01]  /*3ed0*/  SHF.R.S32.HI R6, RZ, 0x1f, R0 ;  /* 0x0000001fff067819 */ /* 0x000fe20000011400 */
[----:B------:R-:W-:Y:S01]  /*3ee0*/  IMAD.IADD R5, R127, 0x1, -R5 ;  /* 0x000000017f057824 */ /* 0x000fe200078e0a05 */
[----:B------:R-:W-:Y:S01]  /*3ef0*/  LOP3.LUT R7, R7, 0xffffff8, RZ, 0xc0, !PT ;  /* 0x0ffffff807077812 */ /* 0x000fe200078ec0ff */
[----:B------:R-:W-:Y:S01]  /*3f00*/  STL [R1+0x5c], R216 ;  /* 0x00005cd801007387 */ /* 0x000fe20000100800 */
[----:B------:R-:W-:Y:S01]  /*3f10*/  LEA.HI R6, R6, R0, RZ, 0x2 ;  /* 0x0000000006067211 */ /* 0x000fe200078f10ff */
[----:B------:R-:W-:Y:S01]  /*3f20*/  IMAD R220, R2, 0x2, R217 ;  /* 0x0000000202dc7824 */ /* 0x000fe200078e02d9 */
[----:B------:R-:W-:Y:S01]  /*3f30*/  LEA.HI R8, R5, R5, RZ, 0x1 ;  /* 0x0000000505087211 */ /* 0x000fe200078f08ff */
[----:B------:R-:W-:Y:S01]  /*3f40*/  LDSM.16.MT88.4 R56, [R217+0x900] ;  /* 0x00090000d938783b */ /* 0x000fe20000004200 */
[----:B------:R-:W-:Y:S01]  /*3f50*/  IADD3 R9, -R7, R125, RZ ;  /* 0x0000007d07097210 */ /* 0x000fe20007ffe1ff */
[----:B------:R-:W-:Y:S01]  /*3f60*/  ULDC.64 UR4, c[0x0][0x2c8] ;  /* 0x0000b20000047ab9 */ /* 0x000fe20000000a00 */
[----:B------:R-:W-:Y:S01]  /*3f70*/  LEA.HI.SX32 R7, R6, UR15, 0x1e ;  /* 0x0000000f06077c11 */ /* 0x000fe2000f8ff2ff */
[----:B------:R-:W-:Y:S01]  /*3f80*/  LDSM.16.MT88.4 R92, [R220+0x6900] ;  /* 0x00690000dc5c783b */ /* 0x000fe20000004200 */
[----:B------:R-:W-:-:S02]  /*3f90*/  LOP3.LUT R8, R8, 0x1ffffffe, RZ, 0xc0, !PT ;  /* 0x1ffffffe08087812 */ /* 0x000fc400078ec0ff */
[----:B------:R-:W-:Y:S01]  /*3fa0*/  PLOP3.LUT P1, PT, PT, PT, UP1, 0x80, 0x0 ;  /* 0x000000000000781c */ /* 0x000fe20003f2f018 */
[----:B------:R-:W-:Y:S01]  /*3fb0*/  IMAD R7, R9, 0x10, R7 ;  /* 0x0000001009077824 */ /* 0x000fe200078e0207 */
[----:B------:R-:W-:Y:S01]  /*3fc0*/  PLOP3.LUT P0, PT, PT, PT, UP1, 0x80, 0x0 ;  /* 0x000000000000781c */ /* 0x000fe20003f0f018 */
[----:B------:R-:W-:Y:S01]  /*3fd0*/  IMAD.IADD R5, R5, 0x1, -R8 ;  /* 0x0000000105057824 */ /* 0x000fe200078e0a08 */
[----:B------:R-:W-:Y:S01]  /*3fe0*/  LOP3.LUT R6, R6, 0x7ffffffc, RZ, 0xc0, !PT ;  /* 0x7ffffffc06067812 */ /* 0x000fe200078ec0ff */
[----:B------:R-:W-:Y:S01]  /*3ff0*/  LDSM.16.MT88.4 R100, [R217+0x6900] ;  /* 0x00690000d964783b */ /* 0x000fe20000004200 */
[----:B------:R-:W-:Y:S02]  /*4000*/  LEA R218, R3, R217, 0x1 ;  /* 0x000000d903da7211 */ /* 0x000fe400078e08ff */
[----:B------:R-:W-:Y:S01]  /*4010*/  LEA R10, R5, R7, 0x3 ;  /* 0x00000007050a7211 */ /* 0x000fe200078e18ff */
[----:B------:R-:W-:Y:S01]  /*4020*/  UIADD3 UR24, UR24, -0x2, URZ ;  /* 0xfffffffe18187890 */ /* 0x000fe2000fffe03f */
[----:B------:R-:W0:Y:S01]  /*4030*/  LDGDEPBAR ;  /* 0x00000000000079af */ /* 0x000e220000000000 */
[----:B------:R-:W-:-:S02]  /*4040*/  IMAD R219, R2, 0x2, R218 ;  /* 0x0000000202db7824 */ /* 0x000fc400078e02da */
[----:B------:R-:W-:Y:S01]  /*4050*/  @P1 IMAD.HI.U32 R7, R10, c[0x0][0x2c8], RZ ;  /* 0x0000b2000a071a27 */ /* 0x000fe200078e00ff */
[----:B------:R-:W-:Y:S03]  /*4060*/  STL [R1+0x2c], R10 ;  /* 0x00002c0a01007387 */ /* 0x000fe60000100800 */
[----:B------:R-:W-:Y:S01]  /*4070*/  IMAD.MOV.U32 R5, RZ, RZ, R10 ;  /* 0x000000ffff057224 */ /* 0x000fe200078e000a */
[----:B------:R-:W-:Y:S01]  /*4080*/  @P0 SHF.R.U32.HI R5, RZ, c[0x0][0x2cc], R7 ;  /* 0x0000b300ff050a19 */ /* 0x000fe20000011607 */
[----:B------:R-:W-:Y:S04]  /*4090*/  LDSM.16.MT88.4 R108, [R219+0x9100] ;  /* 0x00910000db6c783b */ /* 0x000fe80000004200 */
[----:B------:R-:W1:Y:S04]  /*40a0*/  SHFL.IDX PT, R8, R5, RZ, 0x1c1f ;  /* 0x001c1fff05087589 */ /* 0x000e6800000e0000 */
[----:B------:R2:W3:Y:S04]  /*40b0*/  SHFL.IDX PT, R7, R5, 0x1, 0x1c1f ;  /* 0x003c1f0005077f89 */ /* 0x0004e800000e0000 */
[----:B------:R-:W-:Y:S04]  /*40c0*/  LDSM.16.MT88.4 R104, [R219+0x3900] ;  /* 0x00390000db68783b */ /* 0x000fe80000004200 */
[----:B------:R-:W-:Y:S01]  /*40d0*/  LDSM.16.MT88.4 R96, [R218+0x6900] ;  /* 0x00690000da60783b */ /* 0x000fe20000004200 */
[----:B--2---:R-:W-:Y:S01]  /*40e0*/  IMAD.IADD R5, R0, 0x1, -R6 ;  /* 0x0000000100057824 */ /* 0x004fe200078e0a06 */
[----:B------:R-:W-:-:S03]  /*40f0*/  MOV R0, UR16 ;  /* 0x0000001000007c02 */ /* 0x000fc60008000f00 */
[----:B------:R-:W-:-:S05]  /*4100*/  IMAD.SHL.U32 R9, R5, 0x2, RZ ;  /* 0x0000000205097824 */ /* 0x000fca00078e00ff */
[C---:B------:R-:W-:Y:S01]  /*4110*/  IADD3 R0, -R9.reuse, 0x1, R0 ;  /* 0x0000000109007810 */ /* 0x040fe20007ffe100 */
[----:B------:R2:W-:Y:S01]  /*4120*/  STL [R1+0x30], R9 ;  /* 0x0000300901007387 */ /* 0x0005e20000100800 */
[----:B------:R-:W-:Y:S02]  /*4130*/  IADD3 R6, -R9, UR16, RZ ;  /* 0x0000001009067c10 */ /* 0x000fe4000fffe1ff */
[----:B------:R-:W-:-:S05]  /*4140*/  IADD3 R0, R0, -UR13, RZ ;  /* 0x8000000d00007c10 */ /* 0x000fca000fffe0ff */
[C---:B-1----:R-:W-:Y:S01]  /*4150*/  IMAD.IADD R5, R0.reuse, 0x1, R8 ;  /* 0x0000000100057824 */ /* 0x042fe200078e0208 */
[----:B---3--:R-:W-:-:S04]  /*4160*/  IADD3 R0, R0, R7, RZ ;  /* 0x0000000700007210 */ /* 0x008fc80007ffe0ff */
[C---:B------:R-:W-:Y:S02]  /*4170*/  IMNMX R5, R6.reuse, R5, PT ;  /* 0x0000000506057217 */ /* 0x040fe40003800200 */
[----:B------:R-:W-:Y:S02]  /*4180*/  IMNMX R0, R6, R0, PT ;  /* 0x0000000006007217 */ /* 0x000fe40003800200 */
[C---:B------:R-:W-:Y:S02]  /*4190*/  ISETP.GT.AND P0, PT, R5.reuse, 0x8, PT ;  /* 0x000000080500780c */ /* 0x040fe40003f04270 */
[C---:B------:R-:W-:Y:S02]  /*41a0*/  ISETP.GT.AND P6, PT, R5.reuse, RZ, PT ;  /* 0x000000ff0500720c */ /* 0x040fe40003fc4270 */
[----:B------:R-:W-:Y:S02]  /*41b0*/  ISETP.GT.AND P1, PT, R5, 0x1, PT ;  /* 0x000000010500780c */ /* 0x000fe40003f24270 */
[----:B------:R-:W-:-:S02]  /*41c0*/  FSEL R10, R80, -INF , P0 ;  /* 0xff800000500a7808 */ /* 0x000fc40000000000 */
[----:B------:R-:W-:Y:S02]  /*41d0*/  FSEL R8, R84, -INF , P6 ;  /* 0xff80000054087808 */ /* 0x000fe40003000000 */
[----:B--2---:R-:W-:Y:S02]  /*41e0*/  FSEL R9, R85, -INF , P1 ;  /* 0xff80000055097808 */ /* 0x004fe40000800000 */
[----:B------:R-:W-:Y:S02]  /*41f0*/  ISETP.GT.AND P0, PT, R0, 0x1, PT ;  /* 0x000000010000780c */ /* 0x000fe40003f04270 */
[----:B------:R-:W-:Y:S02]  /*4200*/  ISETP.GT.AND P6, PT, R5, 0x9, PT ;  /* 0x000000090500780c */ /* 0x000fe40003fc4270 */
[----:B------:R-:W-:Y:S02]  /*4210*/  FSEL R14, R87, -INF , P0 ;  /* 0xff800000570e7808 */ /* 0x000fe40000000000 */
[----:B------:R-:W-:-:S02]  /*4220*/  FMNMX.FTZ R6, R8, R9, !PT ;  /* 0x0000000908067209 */ /* 0x000fc40007810000 */
[C---:B------:R-:W-:Y:S02]  /*4230*/  ISETP.GT.AND P1, PT, R0.reuse, RZ, PT ;  /* 0x000000ff0000720c */ /* 0x040fe40003f24270 */
[----:B------:R-:W-:Y:S02]  /*4240*/  ISETP.GT.AND P0, PT, R0, 0x8, PT ;  /* 0x000000080000780c */ /* 0x000fe40003f04270 */
[----:B------:R-:W-:Y:S02]  /*4250*/  FSEL R11, R81, -INF , P6 ;  /* 0xff800000510b7808 */ /* 0x000fe40003000000 */
[----:B------:R-:W-:Y:S02]  /*4260*/  ISETP.GT.AND P6, PT, R5, 0x10, PT ;  /* 0x000000100500780c */ /* 0x000fe40003fc4270 */
[----:B------:R-:W-:Y:S02]  /*4270*/  FMNMX.FTZ R6, R10, R6, !PT ;  /* 0x000000060a067209 */ /* 0x000fe40007810000 */
[----:B------:R-:W-:-:S02]  /*4280*/  FSEL R13, R86, -INF , P1 ;  /* 0xff800000560d7808 */ /* 0x000fc40000800000 */
[----:B------:R-:W-:Y:S02]  /*4290*/  FSEL R15, R82, -INF , P0 ;  /* 0xff800000520f7808 */ /* 0x000fe40000000000 */
[C---:B------:R-:W-:Y:S02]  /*42a0*/  ISETP.GT.AND P1, PT, R5.reuse, 0x11, PT ;  /* 0x000000110500780c */ /* 0x040fe40003f24270 */
[----:B------:R-:W-:Y:S02]  /*42b0*/  ISETP.GT.AND P0, PT, R5, 0x19, PT ;  /* 0x000000190500780c */ /* 0x000fe40003f04270 */
[----:B------:R-:W-:Y:S02]  /*42c0*/  FSEL R32, R76, -INF , P6 ;  /* 0xff8000004c207808 */ /* 0x000fe40003000000 */
[----:B------:R-:W-:Y:S02]  /*42d0*/  FMNMX.FTZ R6, R11, R6, !PT ;  /* 0x000000060b067209 */ /* 0x000fe40007810000 */
[----:B------:R-:W-:-:S02]  /*42e0*/  FSEL R33, R77, -INF , P1 ;  /* 0xff8000004d217808 */ /* 0x000fc40000800000 */
[----:B------:R-:W-:Y:S02]  /*42f0*/  FSEL R35, R73, -INF , P0 ;  /* 0xff80000049237808 */ /* 0x000fe40000000000 */
[C---:B------:R-:W-:Y:S02]  /*4300*/  ISETP.GT.AND P1, PT, R0.reuse, 0x9, PT ;  /* 0x000000090000780c */ /* 0x040fe40003f24270 */
[----:B------:R-:W-:Y:S02]  /*4310*/  ISETP.GT.AND P0, PT, R0, 0x11, PT ;  /* 0x000000110000780c */ /* 0x000fe40003f04270 */
[----:B------:R-:W-:Y:S02]  /*4320*/  ISETP.GT.AND P6, PT, R5, 0x18, PT ;  /* 0x000000180500780c */ /* 0x000fe40003fc4270 */
[----:B------:R-:W-:Y:S02]  /*4330*/  FMNMX.FTZ R6, R32, R6, !PT ;  /* 0x0000000620067209 */ /* 0x000fe40007810000 */
[----:B------:R-:W-:-:S02]  /*4340*/  FSEL R24, R83, -INF , P1 ;  /* 0xff80000053187808 */ /* 0x000fc40000800000 */
[----:B------:R-:W-:Y:S01]  /*4350*/  FSEL R37, R79, -INF , P0 ;  /* 0xff8000004f257808 */ /* 0x000fe20000000000 */
[----:B------:R-:W-:Y:S01]  /*4360*/  LDSM.16.MT88.4 R80, [R218+0x3900] ;  /* 0x00390000da50783b */ /* 0x000fe20000004200 */
[----:B------:R-:W-:Y:S02]  /*4370*/  FSEL R34, R72, -INF , P6 ;  /* 0xff80000048227808 */ /* 0x000fe40003000000 */
[C---:B------:R-:W-:Y:S02]  /*4380*/  ISETP.GT.AND P1, PT, R0.reuse, 0x10, PT ;  /* 0x000000100000780c */ /* 0x040fe40003f24270 */
[----:B------:R-:W-:Y:S02]  /*4390*/  ISETP.GT.AND P0, PT, R0, 0x18, PT ;  /* 0x000000180000780c */ /* 0x000fe40003f04270 */
[----:B------:R-:W-:Y:S02]  /*43a0*/  FMNMX.FTZ R6, R33, R6, !PT ;  /* 0x0000000621067209 */ /* 0x000fe40007810000 */
[----:B------:R-:W-:-:S02]  /*43b0*/  ISETP.GT.AND P6, PT, R5, 0x20, PT ;  /* 0x000000200500780c */ /* 0x000fc40003fc4270 */
[----:B------:R-:W-:Y:S02]  /*43c0*/  FSEL R36, R78, -INF , P1 ;  /* 0xff8000004e247808 */ /* 0x000fe40000800000 */
[----:B------:R-:W-:Y:S02]  /*43d0*/  FSEL R38, R74, -INF , P0 ;  /* 0xff8000004a267808 */ /* 0x000fe40000000000 */
[----:B------:R-:W-:Y:S02]  /*43e0*/  FMNMX.FTZ R6, R34, R6, !PT ;  /* 0x0000000622067209 */ /* 0x000fe40007810000 */
[----:B------:R-:W-:Y:S02]  /*43f0*/  ISETP.GT.AND P1, PT, R5, 0x21, PT ;  /* 0x000000210500780c */ /* 0x000fe40003f24270 */
[----:B------:R-:W-:Y:S02]  /*4400*/  ISETP.GT.AND P0, PT, R0, 0x21, PT ;  /* 0x000000210000780c */ /* 0x000fe40003f04270 */
[----:B------:R-:W-:-:S02]  /*4410*/  FSEL R119, R68, -INF , P6 ;  /* 0xff80000044777808 */ /* 0x000fc40003000000 */
[C---:B------:R-:W-:Y:S02]  /*4420*/  ISETP.GT.AND P6, PT, R0.reuse, 0x19, PT ;  /* 0x000000190000780c */ /* 0x040fe40003fc4270 */
[----:B------:R-:W-:Y:S02]  /*4430*/  FMNMX.FTZ R7, R13, R14, !PT ;  /* 0x0000000e0d077209 */ /* 0x000fe40007810000 */
[----:B------:R-:W-:Y:S02]  /*4440*/  FMNMX.FTZ R6, R35, R6, !PT ;  /* 0x0000000623067209 */ /* 0x000fe40007810000 */
[----:B------:R-:W-:Y:S02]  /*4450*/  FSEL R118, R69, -INF , P1 ;  /* 0xff80000045767808 */ /* 0x000fe40000800000 */
[----:B------:R-:W-:Y:S02]  /*4460*/  FSEL R123, R71, -INF , P0 ;  /* 0xff800000477b7808 */ /* 0x000fe40000000000 */
[----:B------:R-:W-:-:S02]  /*4470*/  ISETP.GT.AND P1, PT, R0, 0x20, PT ;  /* 0x000000200000780c */ /* 0x000fc40003f24270 */
[----:B------:R-:W-:Y:S02]  /*4480*/  ISETP.GT.AND P0, PT, R5, 0x29, PT ;  /* 0x000000290500780c */ /* 0x000fe40003f04270 */
[----:B------:R-:W-:Y:S02]  /*4490*/  FSEL R64, R75, -INF , P6 ;  /* 0xff8000004b407808 */ /* 0x000fe40003000000 */
[----:B------:R-:W-:Y:S02]  /*44a0*/  ISETP.GT.AND P6, PT, R5, 0x28, PT ;  /* 0x000000280500780c */ /* 0x000fe40003fc4270 */
[----:B------:R-:W-:Y:S02]  /*44b0*/  FMNMX.FTZ R7, R15, R7, !PT ;  /* 0x000000070f077209 */ /* 0x000fe40007810000 */
[----:B------:R-:W-:Y:S02]  /*44c0*/  FMNMX.FTZ R6, R119, R6, !PT ;  /* 0x0000000677067209 */ /* 0x000fe40007810000 */
[----:B------:R-:W-:-:S02]  /*44d0*/  FSEL R120, R70, -INF , P1 ;  /* 0xff80000046787808 */ /* 0x000fc40000800000 */
[----:B------:R-:W-:Y:S01]  /*44e0*/  FSEL R117, R53, -INF , P0 ;  /* 0xff80000035757808 */ /* 0x000fe20000000000 */
[----:B------:R-:W-:Y:S01]  /*44f0*/  LDSM.16.MT88.4 R68, [R218+0x3100] ;  /* 0x00310000da44783b */ /* 0x000fe20000004200 */
[C---:B------:R-:W-:Y:S02]  /*4500*/  ISETP.GT.AND P1, PT, R0.reuse, 0x28, PT ;  /* 0x000000280000780c */ /* 0x040fe40003f24270 */
[----:B------:R-:W-:Y:S02]  /*4510*/  ISETP.GT.AND P0, PT, R0, 0x29, PT ;  /* 0x000000290000780c */ /* 0x000fe40003f04270 */
[----:B------:R-:W-:Y:S02]  /*4520*/  FSEL R116, R52, -INF , P6 ;  /* 0xff80000034747808 */ /* 0x000fe40003000000 */
[----:B------:R-:W-:Y:S02]  /*4530*/  FMNMX.FTZ R7, R24, R7, !PT ;  /* 0x0000000718077209 */ /* 0x000fe40007810000 */
[----:B------:R-:W-:-:S02]  /*4540*/  FMNMX.FTZ R6, R118, R6, !PT ;  /* 0x0000000676067209 */ /* 0x000fc40007810000 */
[----:B------:R-:W-:Y:S02]  /*4550*/  FSEL R122, R54, -INF , P1 ;  /* 0xff800000367a7808 */ /* 0x000fe40000800000 */
[----:B------:R-:W-:Y:S02]  /*4560*/  FSEL R121, R55, -INF , P0 ;  /* 0xff80000037797808 */ /* 0x000fe40000000000 */
[C---:B------:R-:W-:Y:S02]  /*4570*/  ISETP.GT.AND P6, PT, R5.reuse, 0x30, PT ;  /* 0x000000300500780c */ /* 0x040fe40003fc4270 */
[----:B------:R-:W-:Y:S02]  /*4580*/  ISETP.GT.AND P0, PT, R5, 0x31, PT ;  /* 0x000000310500780c */ /* 0x000fe40003f04270 */
[----:B------:R-:W-:Y:S02]  /*4590*/  ISETP.GT.AND P1, PT, R0, 0x30, PT ;  /* 0x000000300000780c */ /* 0x000fe40003f24270 */
[----:B------:R-:W-:-:S02]  /*45a0*/  FMNMX.FTZ R7, R36, R7, !PT ;  /* 0x0000000724077209 */ /* 0x000fc40007810000 */
[----:B------:R-:W-:Y:S02]  /*45b0*/  FMNMX.FTZ R6, R116, R6, !PT ;  /* 0x0000000674067209 */ /* 0x000fe40007810000 */
[----:B------:R-:W-:Y:S02]  /*45c0*/  FSEL R193, R16, -INF , P6 ;  /* 0xff80000010c17808 */ /* 0x000fe40003000000 */
[----:B------:R-:W-:Y:S02]  /*45d0*/  FSEL R192, R17, -INF , P0 ;  /* 0xff80000011c07808 */ /* 0x000fe40000000000 */
[----:B------:R-:W-:Y:S02]  /*45e0*/  FSEL R195, R18, -INF , P1 ;  /* 0xff80000012c37808 */ /* 0x000fe40000800000 */
[----:B------:R-:W-:Y:S02]  /*45f0*/  FMNMX.FTZ R7, R37, R7, !PT ;  /* 0x0000000725077209 */ /* 0x000fe40007810000 */
[----:B------:R-:W-:-:S02]  /*4600*/  FMNMX.FTZ R6, R117, R6, !PT ;  /* 0x0000000675067209 */ /* 0x000fc40007810000 */
[----:B------:R-:W-:Y:S02]  /*4610*/  ISETP.GT.AND P0, PT, R0, 0x31, PT ;  /* 0x000000310000780c */ /* 0x000fe40003f04270 */
[----:B------:R-:W-:Y:S02]  /*4620*/  ISETP.GT.AND P1, PT, R5, 0x38, PT ;  /* 0x000000380500780c */ /* 0x000fe40003f24270 */
[----:B------:R-:W-:Y:S02]  /*4630*/  FMNMX.FTZ R7, R38, R7, !PT ;  /* 0x0000000726077209 */ /* 0x000fe40007810000 */
[----:B------:R-:W-:Y:S02]  /*4640*/  FMNMX.FTZ R6, R193, R6, !PT ;  /* 0x00000006c1067209 */ /* 0x000fe40007810000 */
[----:B------:R-:W-:Y:S02]  /*4650*/  FSEL R197, R19, -INF , P0 ;  /* 0xff80000013c57808 */ /* 0x000fe40000000000 */
[----:B------:R-:W-:Y:S01]  /*4660*/  FSEL R175, R48, -INF , P1 ;  /* 0xff80000030af7808 */ /* 0x000fe20000800000 */
[----:B------:R-:W-:Y:S01]  /*4670*/  LDSM.16.MT88.4 R16, [R217+0x100] ;  /* 0x00010000d910783b */ /* 0x000fe20000004200 */
[----:B------:R-:W-:-:S02]  /*4680*/  ISETP.GT.AND P0, PT, R5, 0x39, PT ;  /* 0x000000390500780c */ /* 0x000fc40003f04270 */
[----:B------:R-:W-:Y:S02]  /*4690*/  ISETP.GT.AND P1, PT, R0, 0x38, PT ;  /* 0x000000380000780c */ /* 0x000fe40003f24270 */
[----:B------:R-:W-:Y:S02]  /*46a0*/  FMNMX.FTZ R7, R64, R7, !PT ;  /* 0x0000000740077209 */ /* 0x000fe40007810000 */
[----:B------:R-:W-:Y:S02]  /*46b0*/  FMNMX.FTZ R6, R192, R6, !PT ;  /* 0x00000006c0067209 */ /* 0x000fe40007810000 */
[----:B------:R-:W-:Y:S02]  /*46c0*/  FSEL R174, R49, -INF , P0 ;  /* 0xff80000031ae7808 */ /* 0x000fe40000000000 */
[----:B------:R-:W-:Y:S02]  /*46d0*/  FSEL R194, R50, -INF , P1 ;  /* 0xff80000032c27808 */ /* 0x000fe40000800000 */
[----:B------:R-:W-:-:S02]  /*46e0*/  ISETP.GT.AND P0, PT, R0, 0x39, PT ;  /* 0x000000390000780c */ /* 0x000fc40003f04270 */
        /* <DEDUP_REMOVED lines=12> */
[----:B------:R-:W-:-:S02]  /*47b0*/  FMNMX.FTZ R7, R122, R7, !PT ;  /* 0x000000077a077209 */ /* 0x000fc40007810000 */
[----:B------:R-:W-:Y:S02]  /*47c0*/  FMNMX.FTZ R6, R204, R6, !PT ;  /* 0x00000006cc067209 */ /* 0x000fe40007810000 */
[C---:B------:R-:W-:Y:S02]  /*47d0*/  ISETP.GT.AND P1, PT, R5.reuse, 0x50, PT ;  /* 0x000000500500780c */ /* 0x040fe40003f24270 */
[----:B------:R-:W-:Y:S02]  /*47e0*/  ISETP.GT.AND P0, PT, R5, 0x49, PT ;  /* 0x000000490500780c */ /* 0x000fe40003f04270 */
        /* <DEDUP_REMOVED lines=8> */
[----:B------:R-:W-:-:S02]  /*4870*/  ISETP.GT.AND P0, PT, R5, 0x51, PT ;  /* 0x000000510500780c */ /* 0x000fc40003f04270 */
[C---:B------:R-:W-:Y:S02]  /*4880*/  ISETP.GT.AND P6, PT, R5.reuse, 0x58, PT ;  /* 0x000000580500780c */ /* 0x040fe40003fc4270 */
[----:B------:R-:W-:Y:S02]  /*4890*/  ISETP.GT.AND P1, PT, R5, 0x59, PT ;  /* 0x000000590500780c */ /* 0x000fe40003f24270 */
[----:B------:R-:W-:Y:S02]  /*48a0*/  FMNMX.FTZ R7, R197, R7, !PT ;  /* 0x00000007c5077209 */ /* 0x000fe40007810000 */
[----:B------:R-:W-:Y:S02]  /*48b0*/  FMNMX.FTZ R5, R205, R6, !PT ;  /* 0x00000006cd057209 */ /* 0x000fe40007810000 */
[----:B------:R-:W-:Y:S02]  /*48c0*/  FSEL R206, R21, -INF , P0 ;  /* 0xff80000015ce7808 */ /* 0x000fe40000000000 */
[----:B------:R-:W-:-:S02]  /*48d0*/  FMNMX.FTZ R7, R194, R7, !PT ;  /* 0x00000007c2077209 */ /* 0x000fc40007810000 */
[----:B------:R-:W-:Y:S02]  /*48e0*/  FMNMX.FTZ R173, R215, R5, !PT ;  /* 0x00000005d7ad7209 */ /* 0x000fe40007810000 */
[----:B------:R-:W-:Y:S02]  /*48f0*/  ISETP.GT.AND P0, PT, R0, 0x41, PT ;  /* 0x000000410000780c */ /* 0x000fe40003f04270 */
[----:B------:R-:W-:Y:S02]  /*4900*/  FSEL R213, R40, -INF , P6 ;  /* 0xff80000028d57808 */ /* 0x000fe40003000000 */
[----:B------:R-:W-:Y:S02]  /*4910*/  FMNMX.FTZ R6, R196, R7, !PT ;  /* 0x00000007c4067209 */ /* 0x000fe40007810000 */
[----:B------:R-:W-:Y:S02]  /*4920*/  FMNMX.FTZ R173, R206, R173, !PT ;  /* 0x000000adcead7209 */ /* 0x000fe40007810000 */
[----:B------:R-:W-:-:S02]  /*4930*/  FSEL R201, R31, -INF , P0 ;  /* 0xff8000001fc97808 */ /* 0x000fc40000000000 */
[C---:B------:R-:W-:Y:S01]  /*4940*/  ISETP.GT.AND P0, PT, R0.reuse, 0x48, PT ;  /* 0x000000480000780c */ /* 0x040fe20003f04270 */
[----:B------:R-:W-:Y:S01]  /*4950*/  LDSM.16.MT88.4 R28, [R219+0x100] ;  /* 0x00010000db1c783b */ /* 0x000fe20000004200 */
        /* <DEDUP_REMOVED lines=9> */
[----:B------:R-:W1:Y:S01]  /*49f0*/  SHFL.BFLY PT, R6, R173, 0x2, 0x1f ;  /* 0x0c401f00ad067f89 */ /* 0x000e6200000e0000 */
[----:B------:R-:W-:Y:S02]  /*4a00*/  FMNMX.FTZ R5, R200, R5, !PT ;  /* 0x00000005c8057209 */ /* 0x000fe40007810000 */
[----:B------:R-:W-:Y:S01]  /*4a10*/  ISETP.GT.AND P0, PT, R0, 0x51, PT ;  /* 0x000000510000780c */ /* 0x000fe20003f04270 */
[----:B------:R-:W-:Y:S01]  /*4a20*/  LDSM.16.MT88.4 R44, [R220+0x900] ;  /* 0x00090000dc2c783b */ /* 0x000fe20000004200 */
[----:B------:R-:W-:-:S02]  /*4a30*/  FSEL R211, R22, -INF , P1 ;  /* 0xff80000016d37808 */ /* 0x000fc40000800000 */
[----:B------:R-:W-:Y:S02]  /*4a40*/  FMNMX.FTZ R5, R198, R5, !PT ;  /* 0x00000005c6057209 */ /* 0x000fe40007810000 */
[----:B------:R-:W-:Y:S02]  /*4a50*/  FSEL R190, R23, -INF , P0 ;  /* 0xff80000017be7808 */ /* 0x000fe40000000000 */
[C---:B------:R-:W-:Y:S01]  /*4a60*/  ISETP.GT.AND P1, PT, R0.reuse, 0x58, PT ;  /* 0x000000580000780c */ /* 0x040fe20003f24270 */
[----:B------:R-:W-:Y:S01]  /*4a70*/  LDSM.16.MT88.4 R20, [R218+0x100] ;  /* 0x00010000da14783b */ /* 0x000fe20000004200 */
[----:B------:R-:W-:Y:S02]  /*4a80*/  FMNMX.FTZ R5, R211, R5, !PT ;  /* 0x00000005d3057209 */ /* 0x000fe40007810000 */
[----:B------:R-:W-:Y:S02]  /*4a90*/  ISETP.GT.AND P0, PT, R0, 0x59, PT ;  /* 0x000000590000780c */ /* 0x000fe40003f04270 */
[----:B------:R-:W-:-:S02]  /*4aa0*/  FSEL R207, R42, -INF , P1 ;  /* 0xff8000002acf7808 */ /* 0x000fc40000800000 */
[----:B------:R-:W-:Y:S02]  /*4ab0*/  FMNMX.FTZ R0, R190, R5, !PT ;  /* 0x00000005be007209 */ /* 0x000fe40007810000 */
[----:B------:R-:W-:Y:S02]  /*4ac0*/  FSEL R185, R43, -INF , P0 ;  /* 0xff8000002bb97808 */ /* 0x000fe40000000000 */
[----:B------:R-:W-:Y:S01]  /*4ad0*/  FMNMX.FTZ R0, R207, R0, !PT ;  /* 0x00000000cf007209 */ /* 0x000fe20007810000 */
[----:B------:R-:W-:Y:S01]  /*4ae0*/  LDSM.16.MT88.4 R40, [R219+0x900] ;  /* 0x00090000db28783b */ /* 0x000fe20000004200 */
        /* <DEDUP_REMOVED lines=10> */
[--C-:B------:R-:W-:Y:S02]  /*4b90*/  FFMA.FTZ R5, R8, c[0x0][0x2d0], -R12.reuse ;  /* 0x0000b40008057a23 */ /* 0x100fe4000001080c */
[--C-:B------:R-:W-:Y:S02]  /*4ba0*/  FFMA.FTZ R2, R32, c[0x0][0x2d0], -R12.reuse ;  /* 0x0000b40020027a23 */ /* 0x100fe4000001080c */
[----:B------:R2:W-:Y:S08]  /*4bb0*/  MUFU.EX2 R221, R5 ;  /* 0x0000000500dd7308 */ /* 0x0005f00000000800 */
[----:B------:R3:W-:Y:S01]  /*4bc0*/  MUFU.EX2 R208, R2 ;  /* 0x0000000200d07308 */ /* 0x0007e20000000800 */
[----:B-1----:R-:W-:Y:S01]  /*4bd0*/  FMNMX.FTZ R172, R0, R172, !PT ;  /* 0x000000ac00ac7209 */ /* 0x002fe20007810000 */
[----:B------:R-:W-:-:S02]  /*4be0*/  FFMA.FTZ R0, R9, c[0x0][0x2d0], -R12 ;  /* 0x0000b40009007a23 */ /* 0x000fc4000001080c */
[----:B--2---:R-:W-:Y:S01]  /*4bf0*/  FFMA.FTZ R5, R10, c[0x0][0x2d0], -R12 ;  /* 0x0000b4000a057a23 */ /* 0x004fe2000001080c */
[----:B------:R-:W-:-:S03]  /*4c00*/  FSETP.NEU.FTZ.AND P0, PT, R172, -INF , PT ;  /* 0xff800000ac00780b */ /* 0x000fc60003f1d000 */
[----:B------:R1:W2:Y:S01]  /*4c10*/  MUFU.EX2 R210, R0 ;  /* 0x0000000000d27308 */ /* 0x0002a20000000800 */
[----:B---3--:R-:W-:-:S07]  /*4c20*/  FFMA.FTZ R2, R33, c[0x0][0x2d0], -R12 ;  /* 0x0000b40021027a23 */ /* 0x008fce000001080c */
[----:B------:R3:W-:Y:S01]  /*4c30*/  MUFU.EX2 R184, R5 ;  /* 0x0000000500b87308 */ /* 0x0007e20000000800 */
[----:B-1----:R-:W-:-:S07]  /*4c40*/  FMUL.FTZ R0, R172, c[0x0][0x2d0] ;  /* 0x0000b400ac007a20 */ /* 0x002fce0000410000 */
[----:B------:R1:W-:Y:S01]  /*4c50*/  MUFU.EX2 R191, R2 ;  /* 0x0000000200bf7308 */ /* 0x0003e20000000800 */
[----:B--2---:R-:W-:Y:S02]  /*4c60*/  F2FP.PACK_AB R8, R210, R221 ;  /* 0x000000ddd208723e */ /* 0x004fe400000000ff */
[----:B------:R-:W-:Y:S01]  /*4c70*/  FSEL R0, R0, RZ, P0 ;  /* 0x000000ff00007208 */ /* 0x000fe20000000000 */
[----:B---3--:R-:W-:-:S04]  /*4c80*/  FFMA.FTZ R5, R11, c[0x0][0x2d0], -R12 ;  /* 0x0000b4000b057a23 */ /* 0x008fc8000001080c */
[--C-:B------:R-:W-:Y:S01]  /*4c90*/  FFMA.FTZ R3, R15, c[0x0][0x2d0], -R0.reuse ;  /* 0x0000b4000f037a23 */ /* 0x100fe20000010800 */
[----:B------:R2:W3:Y:S01]  /*4ca0*/  MUFU.EX2 R25, R5 ;  /* 0x0000000500197308 */ /* 0x0004e20000000800 */
[----:B------:R-:W-:Y:S02]  /*4cb0*/  FFMA.FTZ R4, R14, c[0x0][0x2d0], -R0 ;  /* 0x0000b4000e047a23 */ /* 0x000fe40000010800 */
[----:B-1----:R-:W-:-:S05]  /*4cc0*/  FFMA.FTZ R2, R34, c[0x0][0x2d0], -R12 ;  /* 0x0000b40022027a23 */ /* 0x002fca000001080c */
[----:B------:R1:W-:Y:S01]  /*4cd0*/  MUFU.EX2 R189, R3 ;  /* 0x0000000300bd7308 */ /* 0x0003e20000000800 */
[----:B--2---:R-:W-:-:S07]  /*4ce0*/  FFMA.FTZ R5, R13, c[0x0][0x2d0], -R0 ;  /* 0x0000b4000d057a23 */ /* 0x004fce0000010800 */
[----:B------:R-:W-:Y:S01]  /*4cf0*/  MUFU.EX2 R209, R4 ;  /* 0x0000000400d17308 */ /* 0x000fe20000000800 */
[----:B---3--:R-:W-:-:S05]  /*4d00*/  IMAD.MOV.U32 R14, RZ, RZ, R25 ;  /* 0x000000ffff0e7224 */ /* 0x008fca00078e0019 */
[----:B------:R-:W-:Y:S01]  /*4d10*/  F2FP.PACK_AB R10, R14, R184 ;  /* 0x000000b80e0a723e */ /* 0x000fe200000000ff */
[----:B-1----:R-:W-:Y:S01]  /*4d20*/  FFMA.FTZ R3, R24, c[0x0][0x2d0], -R0 ;  /* 0x0000b40018037a23 */ /* 0x002fe20000010800 */
[----:B------:R1:W2:Y:S01]  /*4d30*/  MUFU.EX2 R188, R5 ;  /* 0x0000000500bc7308 */ /* 0x0002a20000000800 */
[----:B------:R-:W3:Y:S07]  /*4d40*/  LDSM.16.MT88.4 R24, [R220+0x100] ;  /* 0x00010000dc18783b */ /* 0x000eee0000004200 */
[----:B------:R4:W-:Y:S01]  /*4d50*/  MUFU.EX2 R187, R2 ;  /* 0x0000000200bb7308 */ /* 0x0009e20000000800 */
[----:B-1----:R-:W1:Y:S07]  /*4d60*/  LDSM.16.MT88.4 R4, [R217+0x3100] ;  /* 0x00310000d904783b */ /* 0x002e6e0000004200 */
[----:B------:R-:W3:Y:S01]  /*4d70*/  MUFU.EX2 R214, R3 ;  /* 0x0000000300d67308 */ /* 0x000ee20000000800 */
[----:B--2---:R-:W-:Y:S01]  /*4d80*/  F2FP.PACK_AB R9, R209, R188 ;  /* 0x000000bcd109723e */ /* 0x004fe200000000ff */
[----:B----4-:R-:W-:-:S06]  /*4d90*/  FFMA.FTZ R2, R35, c[0x0][0x2d0], -R12 ;  /* 0x0000b40023027a23 */ /* 0x010fcc000001080c */
[----:B------:R2:W-:Y:S01]  /*4da0*/  MUFU.EX2 R216, R2 ;  /* 0x0000000200d87308 */ /* 0x0005e20000000800 */
[----:B---3--:R-:W-:-:S07]  /*4db0*/  F2FP.PACK_AB R11, R214, R189 ;  /* 0x000000bdd60b723e */ /* 0x008fce00000000ff */
[----:B------:R-:W-:Y:S01]  /*4dc0*/  HMMA.16816.F32 R76, R8, R20, RZ ;  /* 0x00000014084c723c */ /* 0x000fe200000018ff */
[----:B--2---:R-:W-:-:S04]  /*4dd0*/  FFMA.FTZ R2, R36, c[0x0][0x2d0], -R0 ;  /* 0x0000b40024027a23 */ /* 0x004fc80000010800 */
[----:B------:R2:W-:Y:S03]  /*4de0*/  MUFU.EX2 R222, R2 ;  /* 0x0000000200de7308 */ /* 0x0005e60000000800 */
[C---:B------:R-:W-:Y:S08]  /*4df0*/  HMMA.16816.F32 R72, R8.reuse, R22, RZ ;  /* 0x000000160848723c */ /* 0x040ff000000018ff */
[----:B------:R-:W-:Y:S01]  /*4e00*/  HMMA.16816.F32 R60, R8, R24, RZ ;  /* 0x00000018083c723c */ /* 0x000fe200000018ff */
[----:B--2---:R-:W-:-:S07]  /*4e10*/  FFMA.FTZ R2, R37, c[0x0][0x2d0], -R0 ;  /* 0x0000b40025027a23 */ /* 0x004fce0000010800 */
[C---:B------:R-:W-:Y:S01]  /*4e20*/  HMMA.16816.F32 R52, R8.reuse, R26, RZ ;  /* 0x0000001a0834723c */ /* 0x040fe200000018ff */
[----:B------:R2:W3:Y:S07]  /*4e30*/  MUFU.EX2 R252, R2 ;  /* 0x0000000200fc7308 */ /* 0x0004ee0000000800 */
[C---:B------:R-:W-:Y:S08]  /*4e40*/  HMMA.16816.F32 R32, R8.reuse, R28, RZ ;  /* 0x0000001c0820723c */ /* 0x040ff000000018ff */
[----:B-1----:R-:W-:Y:S01]  /*4e50*/  HMMA.16816.F32 R24, R8, R4, RZ ;  /* 0x000000040818723c */ /* 0x002fe200000018ff */
[----:B--2---:R-:W-:-:S02]  /*4e60*/  FFMA.FTZ R2, R38, c[0x0][0x2d0], -R0 ;  /* 0x0000b40026027a23 */ /* 0x004fc40000010800 */
[----:B------:R-:W1:Y:S02]  /*4e70*/  LDSM.16.MT88.4 R36, [R217+0x3900] ;  /* 0x00390000d924783b */ /* 0x000e640000004200 */
[----:B------:R2:W-:Y:S03]  /*4e80*/  MUFU.EX2 R186, R2 ;  /* 0x0000000200ba7308 */ /* 0x0005e60000000800 */
[----:B------:R-:W-:Y:S01]  /*4e90*/  HMMA.16816.F32 R20, R8, R6, RZ ;  /* 0x000000060814723c */ /* 0x000fe200000018ff */
[----:B------:R-:W-:Y:S02]  /*4ea0*/  F2FP.PACK_AB R4, R191, R208 ;  /* 0x000000d0bf04723e */ /* 0x000fe400000000ff */
[----:B---3--:R-:W-:-:S04]  /*4eb0*/  F2FP.PACK_AB R5, R252, R222 ;  /* 0x000000defc05723e */ /* 0x008fc800000000ff */
[----:B------:R-:W-:Y:S01]  /*4ec0*/  F2FP.PACK_AB R6, R216, R187 ;  /* 0x000000bbd806723e */ /* 0x000fe200000000ff */
[----:B------:R-:W-:Y:S01]  /*4ed0*/  HMMA.16816.F32 R28, R8, R30, RZ ;  /* 0x0000001e081c723c */ /* 0x000fe200000018ff */
[----:B--2---:R-:W-:-:S07]  /*4ee0*/  FFMA.FTZ R2, R64, c[0x0][0x2d0], -R0 ;  /* 0x0000b40040027a23 */ /* 0x004fce0000010800 */
[C---:B------:R-:W-:Y:S01]  /*4ef0*/  HMMA.16816.F32 R88, R8.reuse, R16, RZ ;  /* 0x000000100858723c */ /* 0x040fe200000018ff */
[----:B------:R-:W2:Y:S01]  /*4f00*/  LDSM.16.MT88.4 R64, [R220+0x3100] ;  /* 0x00310000dc40783b */ /* 0x000ea20000004200 */
[----:B------:R-:W3:Y:S06]  /*4f10*/  MUFU.EX2 R13, R2 ;  /* 0x00000002000d7308 */ /* 0x000eec0000000800 */
[C---:B------:R-:W-:Y:S08]  /*4f20*/  HMMA.16816.F32 R84, R8.reuse, R18, RZ ;  /* 0x000000120854723c */ /* 0x040ff000000018ff */
[----:B------:R-:W-:Y:S01]  /*4f30*/  HMMA.16816.F32 R16, R8, R68, RZ ;  /* 0x000000440810723c */ /* 0x000fe200000018ff */
[----:B---3--:R-:W-:Y:S01]  /*4f40*/  F2FP.PACK_AB R7, R13, R186 ;  /* 0x000000ba0d07723e */ /* 0x008fe200000000ff */
[----:B------:R-:W-:-:S06]  /*4f50*/  FFMA.FTZ R2, R119, c[0x0][0x2d0], -R12 ;  /* 0x0000b40077027a23 */ /* 0x000fcc000001080c */
[C---:B-1----:R-:W-:Y:S08]  /*4f60*/  HMMA.16816.F32 R156, R4.reuse, R36, R24 ;  /* 0x00000024049c723c */ /* 0x042ff00000001818 */
[C---:B------:R-:W-:Y:S01]  /*4f70*/  HMMA.16816.F32 R128, R4.reuse, R38, R20 ;  /* 0x000000260480723c */ /* 0x040fe20000001814 */
[----:B------:R-:W1:Y:S07]  /*4f80*/  LDSM.16.MT88.4 R36, [R219+0x3100] ;  /* 0x00310000db24783b */ /* 0x000e6e0000004200 */
[C---:B------:R-:W-:Y:S01]  /*4f90*/  HMMA.16816.F32 R168, R4.reuse, R44, R60 ;  /* 0x0000002c04a8723c */ /* 0x040fe2000000183c */
[----:B------:R-:W-:Y:S07]  /*4fa0*/  LDSM.16.MT88.4 R60, [R217+0x9100] ;  /* 0x00910000d93c783b */ /* 0x000fee0000004200 */
[C---:B------:R-:W-:Y:S01]  /*4fb0*/  HMMA.16816.F32 R144, R4.reuse, R46, R52 ;  /* 0x0000002e0490723c */ /* 0x040fe20000001834 */
[----:B------:R-:W-:Y:S04]  /*4fc0*/  LDSM.16.MT88.4 R44, [R220+0x6100] ;  /* 0x00610000dc2c783b */ /* 0x000fe80000004200 */
[----:B------:R-:W-:Y:S03]  /*4fd0*/  LDSM.16.MT88.4 R52, [R218+0x9100] ;  /* 0x00910000da34783b */ /* 0x000fe60000004200 */
[----:B------:R-:W-:Y:S01]  /*4fe0*/  HMMA.16816.F32 R124, R4, R42, R28 ;  /* 0x0000002a047c723c */ /* 0x000fe2000000181c */
[----:B------:R-:W3:Y:S07]  /*4ff0*/  LDSM.16.MT88.4 R28, [R220+0x3900] ;  /* 0x00390000dc1c783b */ /* 0x000eee0000004200 */
[C---:B------:R-:W-:Y:S08]  /*5000*/  HMMA.16816.F32 R24, R8.reuse, R70, RZ ;  /* 0x000000460818723c */ /* 0x040ff000000018ff */
[----:B--2---:R-:W-:Y:S08]  /*5010*/  HMMA.16816.F32 R20, R8, R64, RZ ;  /* 0x000000400814723c */ /* 0x004ff000000018ff */
[C---:B------:R-:W-:Y:S01]  /*5020*/  HMMA.16816.F32 R160, R4.reuse, R40, R32 ;  /* 0x0000002804a0723c */ /* 0x040fe20000001820 */
[----:B------:R-:W2:Y:S04]  /*5030*/  LDSM.16.MT88.4 R32, [R217+0x6100] ;  /* 0x00610000d920783b */ /* 0x000ea80000004200 */
[----:B------:R-:W4:Y:S03]  /*5040*/  LDSM.16.MT88.4 R40, [R218+0x6100] ;  /* 0x00610000da28783b */ /* 0x000f260000004200 */
[C---:B------:R-:W-:Y:S08]  /*5050*/  HMMA.16816.F32 R180, R4.reuse, R48, R76 ;  /* 0x0000003004b4723c */ /* 0x040ff0000000184c */
[C---:B------:R-:W-:Y:S01]  /*5060*/  HMMA.16816.F32 R140, R4.reuse, R50, R72 ;  /* 0x00000032048c723c */ /* 0x040fe20000001848 */
[----:B------:R-:W2:Y:S07]  /*5070*/  LDSM.16.MT88.4 R48, [R219+0x6100] ;  /* 0x00610000db30783b */ /* 0x000eae0000004200 */
[----:B------:R-:W-:Y:S08]  /*5080*/  HMMA.16816.F32 R164, R4, R80, R16 ;  /* 0x0000005004a4723c */ /* 0x000ff00000001810 */
[----:B------:R-:W-:Y:S01]  /*5090*/  HMMA.16816.F32 R16, R8, R66, RZ ;  /* 0x000000420810723c */ /* 0x000fe200000018ff */
[----:B------:R-:W2:Y:S07]  /*50a0*/  LDSM.16.MT88.4 R64, [R220+0x9100] ;  /* 0x00910000dc40783b */ /* 0x000eae0000004200 */
[----:B------:R-:W-:Y:S08]  /*50b0*/  HMMA.16816.F32 R136, R4, R82, R24 ;  /* 0x000000520488723c */ /* 0x000ff00000001818 */
[----:B-1----:R-:W-:Y:S08]  /*50c0*/  HMMA.16816.F32 R76, R8, R38, RZ ;  /* 0x00000026084c723c */ /* 0x002ff000000018ff */
[----:B---3--:R-:W-:Y:S08]  /*50d0*/  HMMA.16816.F32 R148, R4, R28, R20 ;  /* 0x0000001c0494723c */ /* 0x008ff00000001814 */
[C---:B------:R-:W-:Y:S08]  /*50e0*/  HMMA.16816.F32 R24, R8.reuse, R44, RZ ;  /* 0x0000002c0818723c */ /* 0x040ff000000018ff */
[----:B------:R-:W-:Y:S08]  /*50f0*/  HMMA.16816.F32 R20, R8, R46, RZ ;  /* 0x0000002e0814723c */ /* 0x000ff000000018ff */
[----:B------:R-:W-:Y:S01]  /*5100*/  HMMA.16816.F32 R176, R4, R56, R88 ;  /* 0x0000003804b0723c */ /* 0x000fe20000001858 */
[----:B------:R-:W1:Y:S07]  /*5110*/  LDSM.16.MT88.4 R88, [R219+0x6900] ;  /* 0x00690000db58783b */ /* 0x000e6e0000004200 */
[----:B------:R-:W-:Y:S08]  /*5120*/  HMMA.16816.F32 R80, R8, R36, RZ ;  /* 0x000000240850723c */ /* 0x000ff000000018ff */
[----:B------:R-:W-:Y:S08]  /*5130*/  HMMA.16816.F32 R152, R4, R30, R16 ;  /* 0x0000001e0498723c */ /* 0x000ff00000001810 */
[C---:B--2---:R-:W-:Y:S08]  /*5140*/  HMMA.16816.F32 R72, R8.reuse, R32, RZ ;  /* 0x000000200848723c */ /* 0x044ff000000018ff */
[C---:B------:R-:W-:Y:S08]  /*5150*/  HMMA.16816.F32 R36, R8.reuse, R34, RZ ;  /* 0x000000220824723c */ /* 0x040ff000000018ff */
[C---:B----4-:R-:W-:Y:S08]  /*5160*/  HMMA.16816.F32 R32, R8.reuse, R40, RZ ;  /* 0x000000280820723c */ /* 0x050ff000000018ff */
[C---:B------:R-:W-:Y:S08]  /*5170*/  HMMA.16816.F32 R28, R8.reuse, R42, RZ ;  /* 0x0000002a081c723c */ /* 0x040ff000000018ff */
[C---:B------:R-:W-:Y:S08]  /*5180*/  HMMA.16816.F32 R16, R8.reuse, R48, RZ ;  /* 0x000000300810723c */ /* 0x040ff000000018ff */
[----:B------:R-:W-:Y:S08]  /*5190*/  HMMA.16816.F32 R40, R8, R50, RZ ;  /* 0x000000320828723c */ /* 0x000ff000000018ff */
[----:B------:R-:W-:Y:S08]  /*51a0*/  HMMA.16816.F32 R132, R4, R58, R84 ;  /* 0x0000003a0484723c */ /* 0x000ff00000001854 */
[C---:B------:R-:W-:Y:S08]  /*51b0*/  HMMA.16816.F32 R48, R8.reuse, R64, RZ ;  /* 0x000000400830723c */ /* 0x040ff000000018ff */
[C---:B------:R-:W-:Y:S08]  /*51c0*/  HMMA.16816.F32 R44, R8.reuse, R66, RZ ;  /* 0x00000042082c723c */ /* 0x040ff000000018ff */
[C---:B------:R-:W-:Y:S08]  /*51d0*/  HMMA.16816.F32 R84, R8.reuse, R108, RZ ;  /* 0x0000006c0854723c */ /* 0x040ff000000018ff */
[----:B------:R-:W-:Y:S08]  /*51e0*/  HMMA.16816.F32 R64, R8, R110, RZ ;  /* 0x0000006e0840723c */ /* 0x000ff000000018ff */
[C---:B------:R-:W-:Y:S08]  /*51f0*/  HMMA.16816.F32 R108, R4.reuse, R106, R76 ;  /* 0x0000006a046c723c */ /* 0x040ff0000000184c */
[C---:B------:R-:W-:Y:S01]  /*5200*/  HMMA.16816.F32 R76, R4.reuse, R92, R24 ;  /* 0x0000005c044c723c */ /* 0x040fe20000001818 */
[----:B------:R-:W-:Y:S07]  /*5210*/  LDSM.16.MT88.4 R24, [R219+0x9900] ;  /* 0x00990000db18783b */ /* 0x000fee0000004200 */
[----:B------:R-:W-:Y:S01]  /*5220*/  HMMA.16816.F32 R92, R4, R94, R20 ;  /* 0x0000005e045c723c */ /* 0x000fe20000001814 */
[----:B------:R-:W2:Y:S07]  /*5230*/  LDSM.16.MT88.4 R20, [R217+0x9900] ;  /* 0x00990000d914783b */ /* 0x000eae0000004200 */
[C---:B------:R-:W-:Y:S08]  /*5240*/  HMMA.16816.F32 R68, R8.reuse, R60, RZ ;  /* 0x0000003c0844723c */ /* 0x040ff000000018ff */
[C---:B------:R-:W-:Y:S08]  /*5250*/  HMMA.16816.F32 R56, R8.reuse, R52, RZ ;  /* 0x000000340838723c */ /* 0x040ff000000018ff */
[C---:B------:R-:W-:Y:S08]  /*5260*/  HMMA.16816.F32 R60, R8.reuse, R62, RZ ;  /* 0x0000003e083c723c */ /* 0x040ff000000018ff */
[----:B------:R-:W-:Y:S01]  /*5270*/  HMMA.16816.F32 R52, R8, R54, RZ ;  /* 0x000000360834723c */ /* 0x000fe200000018ff */
[----:B------:R-:W3:Y:S07]  /*5280*/  LDSM.16.MT88.4 R8, [R220+0x9900] ;  /* 0x00990000dc08783b */ /* 0x000eee0000004200 */
[C---:B------:R-:W-:Y:S08]  /*5290*/  HMMA.16816.F32 R112, R4.reuse, R104, R80 ;  /* 0x000000680470723c */ /* 0x040ff00000001850 */
[C---:B------:R-:W-:Y:S08]  /*52a0*/  HMMA.16816.F32 R104, R4.reuse, R100, R72 ;  /* 0x000000640468723c */ /* 0x040ff00000001848 */
[C---:B-1----:R-:W-:Y:S01]  /*52b0*/  HMMA.16816.F32 R72, R4.reuse, R88, R16 ;  /* 0x000000580448723c */ /* 0x042fe20000001810 */
[----:B------:R-:W1:Y:S07]  /*52c0*/  LDSM.16.MT88.4 R16, [R218+0x9900] ;  /* 0x00990000da10783b */ /* 0x000e6e0000004200 */
[C---:B--2---:R-:W-:Y:S07]  /*52d0*/  HMMA.16816.F32 R60, R4.reuse, R22, R60 ;  /* 0x00000016043c723c */ /* 0x044fee000000183c */
[----:B------:R-:W-:Y:S01]  /*52e0*/  IMAD.MOV.U32 R22, RZ, RZ, R216 ;  /* 0x000000ffff167224 */ /* 0x000fe200078e00d8 */
[----:B------:R-:W-:Y:S01]  /*52f0*/  HMMA.16816.F32 R88, R4, R90, R40 ;  /* 0x0000005a0458723c */ /* 0x000fe20000001828 */
[----:B------:R2:W-:Y:S01]  /*5300*/  MUFU.EX2 R216, R2 ;  /* 0x0000000200d87308 */ /* 0x0005e20000000800 */
[----:B------:R-:W-:-:S06]  /*5310*/  IMAD.MOV.U32 R23, RZ, RZ, R222 ;  /* 0x000000ffff177224 */ /* 0x000fcc00078e00de */
[C---:B---3--:R-:W-:Y:S07]  /*5320*/  HMMA.16816.F32 R40, R4.reuse, R10, R44 ;  /* 0x0000000a0428723c */ /* 0x048fee000000182c */
[----:B------:R-:W-:Y:S01]  /*5330*/  IMAD.MOV.U32 R46, RZ, RZ, R189 ;  /* 0x000000ffff2e7224 */ /* 0x000fe200078e00bd */
[C---:B------:R-:W-:Y:S01]  /*5340*/  HMMA.16816.F32 R68, R4.reuse, R20, R68 ;  /* 0x000000140444723c */ /* 0x040fe20000001844 */
[--C-:B--2---:R-:W-:Y:S01]  /*5350*/  FFMA.FTZ R2, R118, c[0x0][0x2d0], -R12.reuse ;  /* 0x0000b40076027a23 */ /* 0x104fe2000001080c */
[----:B------:R-:W-:Y:S01]  /*5360*/  MOV R47, R209 ;  /* 0x000000d1002f7202 */ /* 0x000fe20000000f00 */
[----:B------:R-:W-:Y:S01]  /*5370*/  IMAD.MOV.U32 R45, RZ, RZ, R187 ;  /* 0x000000ffff2d7224 */ /* 0x000fe200078e00bb */
[----:B------:R-:W-:Y:S01]  /*5380*/  MOV R44, R186 ;  /* 0x000000ba002c7202 */ /* 0x000fe20000000f00 */
[----:B------:R2:W3:Y:S02]  /*5390*/  MUFU.EX2 R189, R2 ;  /* 0x0000000200bd7308 */ /* 0x0004e40000000800 */
[----:B------:R-:W-:Y:S01]  /*53a0*/  MOV R20, R252 ;  /* 0x000000fc00147202 */ /* 0x000fe20000000f00 */
[C---:B------:R-:W-:Y:S01]  /*53b0*/  HMMA.16816.F32 R48, R4.reuse, R8, R48 ;  /* 0x000000080430723c */ /* 0x040fe20000001830 */
[----:B------:R-:W4:Y:S07]  /*53c0*/  LDSM.16.MT88.4 R8, [R217+0x1100] ;  /* 0x00110000d908783b */ /* 0x000f2e0000004200 */
[----:B-1----:R-:W-:Y:S01]  /*53d0*/  HMMA.16816.F32 R56, R4, R16, R56 ;  /* 0x000000100438723c */ /* 0x002fe20000001838 */
[----:B--2---:R-:W-:-:S07]  /*53e0*/  FFMA.FTZ R2, R116, c[0x0][0x2d0], -R12 ;  /* 0x0000b40074027a23 */ /* 0x004fce000001080c */
[C---:B------:R-:W-:Y:S01]  /*53f0*/  HMMA.16816.F32 R52, R4.reuse, R18, R52 ;  /* 0x000000120434723c */ /* 0x040fe20000001834 */
[----:B------:R1:W-:Y:S01]  /*5400*/  MUFU.EX2 R21, R2 ;  /* 0x0000000200157308 */ /* 0x0003e20000000800 */
[----:B------:R-:W2:Y:S06]  /*5410*/  LDSM.16.MT88.4 R16, [R218+0x1100] ;  /* 0x00110000da10783b */ /* 0x000eac0000004200 */
[C---:B------:R-:W-:Y:S08]  /*5420*/  HMMA.16816.F32 R100, R4.reuse, R102, R36 ;  /* 0x000000660464723c */ /* 0x040ff00000001824 */
[----:B------:R-:W-:Y:S01]  /*5430*/  HMMA.16816.F32 R80, R4, R96, R32 ;  /* 0x000000600450723c */ /* 0x000fe20000001820 */
[----:B-1----:R-:W-:-:S04]  /*5440*/  FFMA.FTZ R2, R117, c[0x0][0x2d0], -R12 ;  /* 0x0000b40075027a23 */ /* 0x002fc8000001080c */
[----:B------:R1:W1:Y:S03]  /*5450*/  MUFU.EX2 R209, R2 ;  /* 0x0000000200d17308 */ /* 0x0002660000000800 */
[C---:B------:R-:W-:Y:S08]  /*5460*/  HMMA.16816.F32 R96, R4.reuse, R98, R28 ;  /* 0x000000620460723c */ /* 0x040ff0000000181c */
[----:B------:R-:W-:Y:S01]  /*5470*/  HMMA.16816.F32 R36, R4, R24, R84 ;  /* 0x000000180424723c */ /* 0x000fe20000001854 */
[----:B-1----:R-:W-:-:S06]  /*5480*/  FFMA.FTZ R2, R120, c[0x0][0x2d0], -R0 ;  /* 0x0000b40078027a23 */ /* 0x002fcc0000010800 */
[----:B------:R-:W-:Y:S01]  /*5490*/  IMAD.MOV.U32 R87, RZ, RZ, R185 ;  /* 0x000000ffff577224 */ /* 0x000fe200078e00b9 */
[----:B------:R-:W-:Y:S01]  /*54a0*/  HMMA.16816.F32 R32, R4, R26, R64 ;  /* 0x0000001a0420723c */ /* 0x000fe20000001840 */
[----:B------:R1:W-:Y:S01]  /*54b0*/  MUFU.EX2 R222, R2 ;  /* 0x0000000200de7308 */ /* 0x0003e20000000800 */
[----:B------:R-:W-:-:S05]  /*54c0*/  IMAD.MOV.U32 R86, RZ, RZ, R184 ;  /* 0x000000ffff567224 */ /* 0x000fca00078e00b8 */
[----:B---3--:R-:W-:Y:S02]  /*54d0*/  F2FP.PACK_AB R4, R189, R216 ;  /* 0x000000d8bd04723e */ /* 0x008fe400000000ff */
[----:B------:R-:W-:Y:S01]  /*54e0*/  F2FP.PACK_AB R6, R209, R21 ;  /* 0x00000015d106723e */ /* 0x000fe200000000ff */
[----:B-1----:R-:W-:-:S04]  /*54f0*/  FFMA.FTZ R2, R123, c[0x0][0x2d0], -R0 ;  /* 0x0000b4007b027a23 */ /* 0x002fc80000010800 */
[----:B------:R1:W3:Y:S02]  /*5500*/  MUFU.EX2 R252, R2 ;  /* 0x0000000200fc7308 */ /* 0x0002e40000000800 */
[----:B-1----:R-:W-:Y:S01]  /*5510*/  FFMA.FTZ R2, R122, c[0x0][0x2d0], -R0 ;  /* 0x0000b4007a027a23 */ /* 0x002fe20000010800 */
[----:B---3--:R-:W-:-:S05]  /*5520*/  F2FP.PACK_AB R5, R252, R222 ;  /* 0x000000defc05723e */ /* 0x008fca00000000ff */
[----:B------:R1:W-:Y:S02]  /*5530*/  MUFU.EX2 R3, R2 ;  /* 0x0000000200037308 */ /* 0x0003e40000000800 */
[----:B-1----:R-:W-:-:S06]  /*5540*/  FFMA.FTZ R2, R121, c[0x0][0x2d0], -R0 ;  /* 0x0000b40079027a23 */ /* 0x002fcc0000010800 */
[----:B------:R-:W1:Y:S02]  /*5550*/  MUFU.EX2 R15, R2 ;  /* 0x00000002000f7308 */ /* 0x000e640000000800 */
[----:B-1----:R-:W-:Y:S01]  /*5560*/  F2FP.PACK_AB R7, R15, R3 ;  /* 0x000000030f07723e */ /* 0x002fe200000000ff */
[----:B------:R-:W-:Y:S01]  /*5570*/  FFMA.FTZ R2, R193, c[0x0][0x2d0], -R12 ;  /* 0x0000b400c1027a23 */ /* 0x000fe2000001080c */
[----:B------:R-:W-:-:S04]  /*5580*/  MOV R193, R222 ;  /* 0x000000de00c17202 */ /* 0x000fc80000000f00 */
[----:B------:R1:W-:Y:S01]  /*5590*/  MUFU.EX2 R222, R2 ;  /* 0x0000000200de7308 */ /* 0x0003e20000000800 */
[C---:B----4-:R-:W-:Y:S08]  /*55a0*/  HMMA.16816.F32 R176, R4.reuse, R8, R176 ;  /* 0x0000000804b0723c */ /* 0x050ff000000018b0 */
[----:B------:R-:W-:Y:S01]  /*55b0*/  HMMA.16816.F32 R24, R4, R10, R132 ;  /* 0x0000000a0418723c */ /* 0x000fe20000001884 */
[----:B------:R-:W3:Y:S01]  /*55c0*/  LDSM.16.MT88.4 R8, [R220+0x1100] ;  /* 0x00110000dc08783b */ /* 0x000ee20000004200 */
[----:B-1----:R-:W-:-:S06]  /*55d0*/  FFMA.FTZ R2, R192, c[0x0][0x2d0], -R12 ;  /* 0x0000b400c0027a23 */ /* 0x002fcc000001080c */
[C---:B--2---:R-:W-:Y:S01]  /*55e0*/  HMMA.16816.F32 R132, R4.reuse, R16, R180 ;  /* 0x000000100484723c */ /* 0x044fe200000018b4 */
[----:B------:R1:W-:Y:S07]  /*55f0*/  MUFU.EX2 R192, R2 ;  /* 0x0000000200c07308 */ /* 0x0003ee0000000800 */
[----:B------:R-:W-:Y:S01]  /*5600*/  HMMA.16816.F32 R28, R4, R18, R140 ;  /* 0x00000012041c723c */ /* 0x000fe2000000188c */
[----:B------:R-:W2:Y:S01]  /*5610*/  LDSM.16.MT88.4 R16, [R219+0x1100] ;  /* 0x00110000db10783b */ /* 0x000ea20000004200 */
[----:B-1----:R-:W-:-:S02]  /*5620*/  FFMA.FTZ R2, R175, c[0x0][0x2d0], -R12 ;  /* 0x0000b400af027a23 */ /* 0x002fc4000001080c */
[----:B------:R-:W-:Y:S02]  /*5630*/  IMAD.MOV.U32 R175, RZ, RZ, R13 ;  /* 0x000000ffffaf7224 */ /* 0x000fe400078e000d */
[----:B------:R1:W-:Y:S02]  /*5640*/  MUFU.EX2 R13, R2 ;  /* 0x00000002000d7308 */ /* 0x0003e40000000800 */
[----:B---3--:R-:W-:Y:S01]  /*5650*/  HMMA.16816.F32 R140, R4, R8, R168 ;  /* 0x00000008048c723c */ /* 0x008fe200000018a8 */
[----:B-1----:R-:W-:-:S07]  /*5660*/  FFMA.FTZ R2, R174, c[0x0][0x2d0], -R12 ;  /* 0x0000b400ae027a23 */ /* 0x002fce000001080c */
        /* <DEDUP_REMOVED lines=16> */
[----:B------:R-:W2:Y:S06]  /*5770*/  LDSM.16.MT88.4 R16, [R218+0x7100] ;  /* 0x00710000da10783b */ /* 0x000eac0000004200 */
[----:B------:R-:W-:Y:S01]  /*5780*/  MOV R111, R86 ;  /* 0x00000056006f7202 */ /* 0x000fe20000000f00 */
[----:B------:R-:W-:Y:S01]  /*5790*/  IMAD.MOV.U32 R110, RZ, RZ, R87 ;  /* 0x000000ffff6e7224 */ /* 0x000fe200078e0057 */
[----:B------:R-:W-:Y:S01]  /*57a0*/  MOV R108, R45 ;  /* 0x0000002d006c7202 */ /* 0x000fe20000000f00 */
        /* <DEDUP_REMOVED lines=9> */
[C---:B--2---:R-:W-:Y:S01]  /*5840*/  HMMA.16816.F32 R160, R4.reuse, R16, R80 ;  /* 0x0000001004a0723c */ /* 0x044fe20000001850 */
[----:B------:R-:W2:Y:S01]  /*5850*/  LDSM.16.MT88.4 R20, [R219+0x7100] ;  /* 0x00710000db14783b */ /* 0x000ea20000004200 */
[----:B------:R-:W-:Y:S01]  /*5860*/  IMAD.MOV.U32 R102, RZ, RZ, R3 ;  /* 0x000000ffff667224 */ /* 0x000fe200078e0003 */
[----:B------:R-:W-:Y:S01]  /*5870*/  MOV R3, R190 ;  /* 0x000000be00037202 */ /* 0x000fe20000000f00 */
[----:B------:R-:W-:Y:S02]  /*5880*/  IMAD.MOV.U32 R101, RZ, RZ, R191 ;  /* 0x000000ffff657224 */ /* 0x000fe400078e00bf */
[----:B------:R-:W-:Y:S02]  /*5890*/  IMAD.MOV.U32 R100, RZ, RZ, R189 ;  /* 0x000000ffff647224 */ /* 0x000fe400078e00bd */
[----:B------:R-:W-:Y:S01]  /*58a0*/  HMMA.16816.F32 R156, R4, R18, R96 ;  /* 0x00000012049c723c */ /* 0x000fe20000001860 */
[----:B------:R-:W3:Y:S01]  /*58b0*/  LDSM.16.MT88.4 R16, [R217+0xa100] ;  /* 0x00a10000d910783b */ /* 0x000ee20000004200 */
[----:B------:R-:W-:-:S02]  /*58c0*/  IMAD.MOV.U32 R107, RZ, RZ, R46 ;  /* 0x000000ffff6b7224 */ /* 0x000fc400078e002e */
[----:B------:R-:W-:-:S04]  /*58d0*/  IMAD.MOV.U32 R174, RZ, RZ, R47 ;  /* 0x000000ffffae7224 */ /* 0x000fc800078e002f */
[C---:B-1----:R-:W-:Y:S08]  /*58e0*/  HMMA.16816.F32 R144, R4.reuse, R8, R76 ;  /* 0x000000080490723c */ /* 0x042ff0000000184c */
[C---:B------:R-:W-:Y:S01]  /*58f0*/  HMMA.16816.F32 R96, R4.reuse, R10, R92 ;  /* 0x0000000a0460723c */ /* 0x040fe2000000185c */
[----:B------:R-:W1:Y:S07]  /*5900*/  LDSM.16.MT88.4 R8, [R218+0xa100] ;  /* 0x00a10000da08783b */ /* 0x000e6e0000004200 */
[C---:B--2---:R-:W-:Y:S01]  /*5910*/  HMMA.16816.F32 R92, R4.reuse, R20, R72 ;  /* 0x00000014045c723c */ /* 0x044fe20000001848 */
[----:B------:R2:W4:Y:S06]  /*5920*/  MUFU.EX2 R20, R2 ;  /* 0x0000000200147308 */ /* 0x00052c0000000800 */
[----:B------:R-:W-:Y:S01]  /*5930*/  IMAD.MOV.U32 R75, RZ, RZ, R188 ;  /* 0x000000ffff4b7224 */ /* 0x000fe200078e00bc */
[----:B---3--:R-:W-:Y:S01]  /*5940*/  HMMA.16816.F32 R84, R4, R18, R60 ;  /* 0x000000120454723c */ /* 0x008fe2000000183c */
[----:B------:R-:W-:-:S02]  /*5950*/  IMAD.MOV.U32 R73, RZ, RZ, R252 ;  /* 0x000000ffff497224 */ /* 0x000fc400078e00fc */
[----:B------:R-:W-:-:S05]  /*5960*/  IMAD.MOV.U32 R74, RZ, RZ, R215 ;  /* 0x000000ffff4a7224 */ /* 0x000fca00078e00d7 */
[----:B------:R-:W-:Y:S01]  /*5970*/  HMMA.16816.F32 R188, R4, R16, R68 ;  /* 0x0000001004bc723c */ /* 0x000fe20000001844 */
[----:B------:R-:W3:Y:S01]  /*5980*/  LDSM.16.MT88.4 R16, [R220+0xa100] ;  /* 0x00a10000dc10783b */ /* 0x000ee20000004200 */
[----:B--2---:R-:W-:Y:S01]  /*5990*/  FFMA.FTZ R2, R195, c[0x0][0x2d0], -R0 ;  /* 0x0000b400c3027a23 */ /* 0x004fe20000010800 */
[----:B------:R-:W-:Y:S02]  /*59a0*/  MOV R195, R75 ;  /* 0x0000004b00c37202 */ /* 0x000fe40000000f00 */
[----:B------:R-:W-:-:S03]  /*59b0*/  MOV R75, R214 ;  /* 0x000000d6004b7202 */ /* 0x000fc60000000f00 */
[C---:B------:R-:W-:Y:S08]  /*59c0*/  HMMA.16816.F32 R88, R4.reuse, R22, R88 ;  /* 0x000000160458723c */ /* 0x040ff00000001858 */
[C---:B-1----:R-:W-:Y:S01]  /*59d0*/  HMMA.16816.F32 R80, R4.reuse, R8, R56 ;  /* 0x000000080450723c */ /* 0x042fe20000001838 */
[----:B------:R1:W-:Y:S07]  /*59e0*/  MUFU.EX2 R56, R2 ;  /* 0x0000000200387308 */ /* 0x0003ee0000000800 */
[----:B------:R-:W-:Y:S01]  /*59f0*/  HMMA.16816.F32 R76, R4, R10, R52 ;  /* 0x0000000a044c723c */ /* 0x000fe20000001834 */
[----:B------:R-:W2:Y:S01]  /*5a00*/  LDSM.16.MT88.4 R8, [R219+0xa100] ;  /* 0x00a10000db08783b */ /* 0x000ea20000004200 */
[----:B-1----:R-:W-:-:S02]  /*5a10*/  FFMA.FTZ R2, R197, c[0x0][0x2d0], -R0 ;  /* 0x0000b400c5027a23 */ /* 0x002fc40000010800 */
[----:B----4-:R-:W-:Y:S02]  /*5a20*/  IMAD.MOV.U32 R197, RZ, RZ, R20 ;  /* 0x000000ffffc57224 */ /* 0x010fe400078e0014 */
[----:B------:R-:W-:Y:S01]  /*5a30*/  LDSM.16.MT88.4 R20, [R217+0x1900] ;  /* 0x00190000d914783b */ /* 0x000fe20000004200 */
[----:B------:R1:W4:Y:S01]  /*5a40*/  MUFU.EX2 R214, R2 ;  /* 0x0000000200d67308 */ /* 0x0003220000000800 */
[C---:B---3--:R-:W-:Y:S08]  /*5a50*/  HMMA.16816.F32 R44, R4.reuse, R16, R48 ;  /* 0x00000010042c723c */ /* 0x048ff00000001830 */
[----:B------:R-:W-:Y:S01]  /*5a60*/  HMMA.16816.F32 R40, R4, R18, R40 ;  /* 0x000000120428723c */ /* 0x000fe20000001828 */
[----:B------:R-:W3:Y:S01]  /*5a70*/  LDSM.16.MT88.4 R16, [R218+0x1900] ;  /* 0x00190000da10783b */ /* 0x000ee20000004200 */
[----:B-1----:R-:W-:-:S02]  /*5a80*/  FFMA.FTZ R2, R194, c[0x0][0x2d0], -R0 ;  /* 0x0000b400c2027a23 */ /* 0x002fc40000010800 */
[----:B------:R-:W-:Y:S02]  /*5a90*/  IMAD.MOV.U32 R194, RZ, RZ, R101 ;  /* 0x000000ffffc27224 */ /* 0x000fe400078e0065 */
[----:B------:R1:W-:Y:S02]  /*5aa0*/  MUFU.EX2 R252, R2 ;  /* 0x0000000200fc7308 */ /* 0x0003e40000000800 */
[C---:B--2---:R-:W-:Y:S08]  /*5ab0*/  HMMA.16816.F32 R36, R4.reuse, R8, R36 ;  /* 0x000000080424723c */ /* 0x044ff00000001824 */
[----:B------:R-:W-:Y:S01]  /*5ac0*/  HMMA.16816.F32 R32, R4, R10, R32 ;  /* 0x0000000a0420723c */ /* 0x000fe20000001820 */
[----:B-1----:R-:W-:Y:S01]  /*5ad0*/  FFMA.FTZ R2, R196, c[0x0][0x2d0], -R0 ;  /* 0x0000b400c4027a23 */ /* 0x002fe20000010800 */
[----:B------:R-:W-:Y:S01]  /*5ae0*/  LDSM.16.MT88.4 R8, [R220+0x4900] ;  /* 0x00490000dc08783b */ /* 0x000fe20000004200 */
[----:B------:R-:W-:Y:S01]  /*5af0*/  MOV R196, R175 ;  /* 0x000000af00c47202 */ /* 0x000fe20000000f00 */
[----:B------:R-:W-:Y:S01]  /*5b00*/  IMAD.MOV.U32 R175, RZ, RZ, R193 ;  /* 0x000000ffffaf7224 */ /* 0x000fe200078e00c1 */
[----:B------:R-:W1:Y:S01]  /*5b10*/  MUFU.EX2 R215, R2 ;  /* 0x0000000200d77308 */ /* 0x000e620000000800 */
[----:B------:R-:W-:Y:S01]  /*5b20*/  IMAD.MOV.U32 R193, RZ, RZ, R104 ;  /* 0x000000ffffc17224 */ /* 0x000fe200078e0068 */
[----:B------:R-:W-:-:S02]  /*5b30*/  F2FP.PACK_AB R4, R192, R222 ;  /* 0x000000dec004723e */ /* 0x000fc400000000ff */
[----:B----4-:R-:W-:Y:S02]  /*5b40*/  F2FP.PACK_AB R5, R214, R56 ;  /* 0x00000038d605723e */ /* 0x010fe400000000ff */
[----:B------:R-:W-:Y:S02]  /*5b50*/  F2FP.PACK_AB R6, R197, R13 ;  /* 0x0000000dc506723e */ /* 0x000fe400000000ff */
[----:B-1----:R-:W-:Y:S01]  /*5b60*/  F2FP.PACK_AB R7, R215, R252 ;  /* 0x000000fcd707723e */ /* 0x002fe200000000ff */
[----:B------:R-:W-:-:S06]  /*5b70*/  IMAD.MOV.U32 R2, RZ, RZ, R107 ;  /* 0x000000ffff027224 */ /* 0x000fcc00078e006b */
[C---:B---3--:R-:W-:Y:S01]  /*5b80*/  HMMA.16816.F32 R52, R4.reuse, R18, R28 ;  /* 0x000000120434723c */ /* 0x048fe2000000181c */
[----:B------:R-:W1:Y:S07]  /*5b90*/  LDSM.16.MT88.4 R28, [R220+0x1900] ;  /* 0x00190000dc1c783b */ /* 0x000e6e0000004200 */
[C---:B------:R-:W-:Y:S08]  /*5ba0*/  HMMA.16816.F32 R176, R4.reuse, R20, R176 ;  /* 0x0000001404b0723c */ /* 0x040ff000000018b0 */
[C---:B------:R-:W-:Y:S01]  /*5bb0*/  HMMA.16816.F32 R48, R4.reuse, R22, R24 ;  /* 0x000000160430723c */ /* 0x040fe20000001818 */
[----:B------:R-:W2:Y:S04]  /*5bc0*/  LDSM.16.MT88.4 R20, [R217+0x4900] ;  /* 0x00490000d914783b */ /* 0x000ea80000004200 */
[----:B------:R-:W-:Y:S03]  /*5bd0*/  LDSM.16.MT88.4 R24, [R219+0x1900] ;  /* 0x00190000db18783b */ /* 0x000fe60000004200 */
[C---:B------:R-:W-:Y:S01]  /*5be0*/  HMMA.16816.F32 R132, R4.reuse, R16, R132 ;  /* 0x000000100484723c */ /* 0x040fe20000001884 */
[----:B------:R-:W3:Y:S07]  /*5bf0*/  LDSM.16.MT88.4 R16, [R218+0x4900] ;  /* 0x00490000da10783b */ /* 0x000eee0000004200 */
[C---:B-1----:R-:W-:Y:S07]  /*5c00*/  HMMA.16816.F32 R64, R4.reuse, R30, R64 ;  /* 0x0000001e0440723c */ /* 0x042fee0000001840 */
[----:B------:R-:W-:Y:S01]  /*5c10*/  IMAD.MOV.U32 R30, RZ, RZ, R56 ;  /* 0x000000ffff1e7224 */ /* 0x000fe200078e0038 */
[----:B------:R-:W-:Y:S01]  /*5c20*/  HMMA.16816.F32 R140, R4, R28, R140 ;  /* 0x0000001c048c723c */ /* 0x000fe2000000188c */
[----:B------:R-:W-:-:S06]  /*5c30*/  IMAD.MOV.U32 R31, RZ, RZ, R75 ;  /* 0x000000ffff1f7224 */ /* 0x000fcc00078e004b */
[----:B------:R-:W-:Y:S01]  /*5c40*/  IMAD.MOV.U32 R29, RZ, RZ, R73 ;  /* 0x000000ffff1d7224 */ /* 0x000fe200078e0049 */
[----:B--2---:R-:W-:Y:S01]  /*5c50*/  HMMA.16816.F32 R68, R4, R20, R124 ;  /* 0x000000140444723c */ /* 0x004fe2000000187c */
[----:B------:R-:W-:-:S06]  /*5c60*/  MOV R28, R74 ;  /* 0x0000004a001c7202 */ /* 0x000fcc0000000f00 */
[----:B------:R-:W-:Y:S01]  /*5c70*/  IMAD.MOV.U32 R126, RZ, RZ, R192 ;  /* 0x000000ffff7e7224 */ /* 0x000fe200078e00c0 */
[----:B------:R-:W-:Y:S01]  /*5c80*/  HMMA.16816.F32 R56, R4, R22, R128 ;  /* 0x000000160438723c */ /* 0x000fe20000001880 */
[----:B------:R-:W1:Y:S01]  /*5c90*/  LDSM.16.MT88.4 R20, [R217+0x7900] ;  /* 0x00790000d914783b */ /* 0x000e620000004200 */
[----:B------:R-:W-:Y:S02]  /*5ca0*/  MOV R192, R103 ;  /* 0x0000006700c07202 */ /* 0x000fe40000000f00 */
[----:B------:R-:W-:-:S03]  /*5cb0*/  MOV R127, R106 ;  /* 0x0000006a007f7202 */ /* 0x000fc60000000f00 */
[----:B------:R-:W-:Y:S01]  /*5cc0*/  IMAD.MOV.U32 R129, RZ, RZ, R195 ;  /* 0x000000ffff817224 */ /* 0x000fe200078e00c3 */
[----:B------:R-:W-:Y:S01]  /*5cd0*/  MOV R130, R197 ;  /* 0x000000c500827202 */ /* 0x000fe20000000f00 */
[----:B------:R-:W-:Y:S01]  /*5ce0*/  IMAD.MOV.U32 R128, RZ, RZ, R174 ;  /* 0x000000ffff807224 */ /* 0x000fe200078e00ae */
[----:B------:R-:W-:Y:S01]  /*5cf0*/  MOV R174, R100 ;  /* 0x0000006400ae7202 */ /* 0x000fe20000000f00 */
[----:B------:R-:W-:Y:S01]  /*5d00*/  IMAD.MOV.U32 R195, RZ, RZ, R102 ;  /* 0x000000ffffc37224 */ /* 0x000fe200078e0066 */
[----:B---3--:R-:W-:Y:S01]  /*5d10*/  HMMA.16816.F32 R164, R4, R16, R164 ;  /* 0x0000001004a4723c */ /* 0x008fe200000018a4 */
[----:B------:R-:W-:Y:S02]  /*5d20*/  IMAD.MOV.U32 R197, RZ, RZ, R105 ;  /* 0x000000ffffc57224 */ /* 0x000fe400078e0069 */
[----:B------:R-:W-:-:S05]  /*5d30*/  IMAD.MOV.U32 R131, RZ, RZ, R127 ;  /* 0x000000ffff837224 */ /* 0x000fca00078e007f */
[C---:B------:R-:W-:Y:S01]  /*5d40*/  HMMA.16816.F32 R100, R4.reuse, R18, R136 ;  /* 0x000000120464723c */ /* 0x040fe20000001888 */
[----:B------:R-:W2:Y:S06]  /*5d50*/  LDSM.16.MT88.4 R16, [R218+0x7900] ;  /* 0x00790000da10783b */ /* 0x000eac0000004200 */
[----:B------:R-:W-:Y:S01]  /*5d60*/  IMAD.MOV.U32 R139, RZ, RZ, R108 ;  /* 0x000000ffff8b7224 */ /* 0x000fe200078e006c */
[----:B------:R-:W-:Y:S01]  /*5d70*/  MOV R138, R109 ;  /* 0x0000006d008a7202 */ /* 0x000fe20000000f00 */
[----:B------:R-:W-:Y:S01]  /*5d80*/  IMAD.MOV.U32 R137, RZ, RZ, R110 ;  /* 0x000000ffff897224 */ /* 0x000fe200078e006e */
[----:B------:R-:W-:Y:S01]  /*5d90*/  HMMA.16816.F32 R104, R4, R8, R148 ;  /* 0x000000080468723c */ /* 0x000fe20000001894 */
[----:B------:R-:W-:-:S07]  /*5da0*/  IMAD.MOV.U32 R136, RZ, RZ, R111 ;  /* 0x000000ffff887224 */ /* 0x000fce00078e006f */
[C---:B------:R-:W-:Y:S01]  /*5db0*/  HMMA.16816.F32 R108, R4.reuse, R10, R152 ;  /* 0x0000000a046c723c */ /* 0x040fe20000001898 */
[----:B------:R-:W3:Y:S06]  /*5dc0*/  LDSM.16.MT88.4 R8, [R220+0x7900] ;  /* 0x00790000dc08783b */ /* 0x000eec0000004200 */
[----:B------:R-:W-:Y:S01]  /*5dd0*/  MOV R152, R30 ;  /* 0x0000001e00987202 */ /* 0x000fe20000000f00 */
[----:B------:R-:W-:Y:S01]  /*5de0*/  HMMA.16816.F32 R60, R4, R26, R120 ;  /* 0x0000001a043c723c */ /* 0x000fe20000001878 */
[----:B------:R-:W-:Y:S01]  /*5df0*/  IMAD.MOV.U32 R153, RZ, RZ, R31 ;  /* 0x000000ffff997224 */ /* 0x000fe200078e001f */
[----:B------:R-:W-:Y:S01]  /*5e00*/  MOV R155, R29 ;  /* 0x0000001d009b7202 */ /* 0x000fe20000000f00 */
[----:B------:R-:W-:-:S02]  /*5e10*/  IMAD.MOV.U32 R154, RZ, RZ, R28 ;  /* 0x000000ffff9a7224 */ /* 0x000fc400078e001c */
[----:B------:R-:W-:Y:S03]  /*5e20*/  LDSM.16.MT88.4 R28, [R219+0x7900] ;  /* 0x00790000db1c783b */ /* 0x000fe60000004200 */
[C---:B-1----:R-:W-:Y:S07]  /*5e30*/  HMMA.16816.F32 R120, R4.reuse, R20, R180 ;  /* 0x000000140478723c */ /* 0x042fee00000018b4 */
[----:B------:R-:W-:Y:S01]  /*5e40*/  IMAD.MOV.U32 R180, RZ, RZ, R126 ;  /* 0x000000ffffb47224 */ /* 0x000fe200078e007e */
[----:B------:R-:W-:Y:S01]  /*5e50*/  HMMA.16816.F32 R72, R4, R24, R116 ;  /* 0x000000180448723c */ /* 0x000fe20000001874 */
[----:B------:R-:W1:Y:S01]  /*5e60*/  LDSM.16.MT88.4 R24, [R219+0x4900] ;  /* 0x00490000db18783b */ /* 0x000e620000004200 */
[----:B------:R-:W-:Y:S01]  /*5e70*/  IMAD.MOV.U32 R182, RZ, RZ, R2 ;  /* 0x000000ffffb67224 */ /* 0x000fe200078e0002 */
[----:B------:R-:W-:Y:S01]  /*5e80*/  MOV R181, R129 ;  /* 0x0000008100b57202 */ /* 0x000fe20000000f00 */
[----:B------:R-:W-:-:S02]  /*5e90*/  FFMA.FTZ R2, R204, c[0x0][0x2d0], -R12 ;  /* 0x0000b400cc027a23 */ /* 0x000fc4000001080c */
[----:B------:R-:W-:Y:S02]  /*5ea0*/  IMAD.MOV.U32 R183, RZ, RZ, R196 ;  /* 0x000000ffffb77224 */ /* 0x000fe400078e00c4 */
[----:B------:R-:W-:Y:S01]  /*5eb0*/  HMMA.16816.F32 R124, R4, R22, R168 ;  /* 0x00000016047c723c */ /* 0x000fe200000018a8 */
[----:B------:R-:W4:Y:S01]  /*5ec0*/  LDSM.16.MT88.4 R20, [R217+0xa900] ;  /* 0x00a90000d914783b */ /* 0x000f220000004200 */
[----:B------:R-:W-:-:S05]  /*5ed0*/  IMAD.MOV.U32 R196, RZ, RZ, R212 ;  /* 0x000000ffffc47224 */ /* 0x000fca00078e00d4 */
[----:B------:R-:W-:Y:S01]  /*5ee0*/  MOV R171, R195 ;  /* 0x000000c300ab7202 */ /* 0x000fe20000000f00 */
[----:B--2---:R-:W-:Y:S01]  /*5ef0*/  HMMA.16816.F32 R160, R4, R16, R160 ;  /* 0x0000001004a0723c */ /* 0x004fe200000018a0 */
[----:B------:R-:W-:Y:S01]  /*5f00*/  IMAD.MOV.U32 R170, RZ, RZ, R192 ;  /* 0x000000ffffaa7224 */ /* 0x000fe200078e00c0 */
[----:B------:R-:W-:Y:S01]  /*5f10*/  MOV R169, R155 ;  /* 0x0000009b00a97202 */ /* 0x000fe20000000f00 */
[----:B------:R-:W-:-:S05]  /*5f20*/  IMAD.MOV.U32 R168, RZ, RZ, R136 ;  /* 0x000000ffffa87224 */ /* 0x000fca00078e0088 */
[C---:B------:R-:W-:Y:S01]  /*5f30*/  HMMA.16816.F32 R148, R4.reuse, R18, R156 ;  /* 0x000000120494723c */ /* 0x040fe2000000189c */
[----:B------:R-:W-:Y:S07]  /*5f40*/  LDSM.16.MT88.4 R16, [R218+0xa900] ;  /* 0x00a90000da10783b */ /* 0x000fee0000004200 */
[C---:B---3--:R-:W-:Y:S08]  /*5f50*/  HMMA.16816.F32 R156, R4.reuse, R8, R144 ;  /* 0x00000008049c723c */ /* 0x048ff00000001890 */
[C---:B------:R-:W-:Y:S01]  /*5f60*/  HMMA.16816.F32 R144, R4.reuse, R10, R96 ;  /* 0x0000000a0490723c */ /* 0x040fe20000001860 */
[----:B------:R-:W2:Y:S06]  /*5f70*/  LDSM.16.MT88.4 R8, [R220+0xa900] ;  /* 0x00a90000dc08783b */ /* 0x000eac0000004200 */
[----:B------:R-:W-:Y:S01]  /*5f80*/  MOV R99, R152 ;  /* 0x0000009800637202 */ /* 0x000fe20000000f00 */
[----:B-1----:R-:W-:Y:S01]  /*5f90*/  HMMA.16816.F32 R116, R4, R26, R184 ;  /* 0x0000001a0474723c */ /* 0x002fe200000018b8 */
[----:B------:R-:W-:-:S02]  /*5fa0*/  IMAD.MOV.U32 R98, RZ, RZ, R153 ;  /* 0x000000ffff627224 */ /* 0x000fc400078e0099 */
[----:B------:R-:W-:Y:S02]  /*5fb0*/  IMAD.MOV.U32 R97, RZ, RZ, R154 ;  /* 0x000000ffff617224 */ /* 0x000fe400078e009a */
[----:B------:R-:W-:Y:S02]  /*5fc0*/  IMAD.MOV.U32 R96, RZ, RZ, R137 ;  /* 0x000000ffff607224 */ /* 0x000fe400078e0089 */
[----:B------:R-:W-:Y:S01]  /*5fd0*/  MOV R187, R213 ;  /* 0x000000d500bb7202 */ /* 0x000fe20000000f00 */
[----:B----4-:R-:W-:Y:S01]  /*5fe0*/  HMMA.16816.F32 R188, R4, R20, R188 ;  /* 0x0000001404bc723c */ /* 0x010fe200000018bc */
[----:B------:R-:W-:Y:S01]  /*5ff0*/  MOV R184, R197 ;  /* 0x000000c500b87202 */ /* 0x000fe20000000f00 */
[----:B------:R-:W-:Y:S02]  /*6000*/  IMAD.MOV.U32 R197, RZ, RZ, R211 ;  /* 0x000000ffffc57224 */ /* 0x000fe400078e00d3 */
[----:B------:R-:W-:Y:S02]  /*6010*/  IMAD.MOV.U32 R185, RZ, RZ, R174 ;  /* 0x000000ffffb97224 */ /* 0x000fe400078e00ae */
[----:B------:R-:W-:-:S02]  /*6020*/  IMAD.MOV.U32 R186, RZ, RZ, R175 ;  /* 0x000000ffffba7224 */ /* 0x000fc400078e00af */
[----:B------:R-:W-:Y:S01]  /*6030*/  IMAD.MOV.U32 R21, RZ, RZ, R194 ;  /* 0x000000ffff157224 */ /* 0x000fe200078e00c2 */
[----:B------:R-:W-:Y:S01]  /*6040*/  HMMA.16816.F32 R112, R4, R24, R112 ;  /* 0x000000180470723c */ /* 0x000fe20000001870 */
[----:B------:R-:W-:Y:S01]  /*6050*/  IMAD.MOV.U32 R20, RZ, RZ, R193 ;  /* 0x000000ffff147224 */ /* 0x000fe200078e00c1 */
[----:B------:R-:W1:Y:S01]  /*6060*/  LDSM.16.MT88.4 R24, [R219+0xa900] ;  /* 0x00a90000db18783b */ /* 0x000e620000004200 */
[----:B------:R-:W-:-:S05]  /*6070*/  IMAD.MOV.U32 R204, RZ, RZ, R99 ;  /* 0x000000ffffcc7224 */ /* 0x000fca00078e0063 */
[C---:B------:R-:W-:Y:S07]  /*6080*/  HMMA.16816.F32 R192, R4.reuse, R22, R84 ;  /* 0x0000001604c0723c */ /* 0x040fee0000001854 */
[----:B------:R-:W-:Y:S01]  /*6090*/  MOV R86, R210 ;  /* 0x000000d200567202 */ /* 0x000fe20000000f00 */
[----:B------:R-:W-:Y:S01]  /*60a0*/  HMMA.16816.F32 R152, R4, R28, R92 ;  /* 0x0000001c0498723c */ /* 0x000fe2000000185c */
[----:B------:R3:W-:Y:S01]  /*60b0*/  MUFU.EX2 R210, R2 ;  /* 0x0000000200d27308 */ /* 0x0007e20000000800 */
[----:B------:R-:W-:Y:S01]  /*60c0*/  MOV R87, R131 ;  /* 0x0000008300577202 */ /* 0x000fe20000000f00 */
[----:B------:R-:W-:-:S02]  /*60d0*/  IMAD.MOV.U32 R84, RZ, RZ, R208 ;  /* 0x000000ffff547224 */ /* 0x000fc400078e00d0 */
[----:B------:R-:W-:Y:S02]  /*60e0*/  IMAD.MOV.U32 R85, RZ, RZ, R209 ;  /* 0x000000ffff557224 */ /* 0x000fe400078e00d1 */
[----:B------:R-:W-:Y:S01]  /*60f0*/  IMAD.MOV.U32 R93, RZ, RZ, R128 ;  /* 0x000000ffff5d7224 */ /* 0x000fe200078e0080 */
[----:B--2---:R-:W-:Y:S01]  /*6100*/  HMMA.16816.F32 R40, R4, R10, R40 ;  /* 0x0000000a0428723c */ /* 0x004fe20000001828 */
[----:B------:R-:W-:Y:S01]  /*6110*/  IMAD.MOV.U32 R92, RZ, RZ, R130 ;  /* 0x000000ffff5c7224 */ /* 0x000fe200078e0082 */
[----:B------:R-:W-:Y:S01]  /*6120*/  MOV R95, R138 ;  /* 0x0000008a005f7202 */ /* 0x000fe20000000f00 */
[----:B------:R-:W-:-:S05]  /*6130*/  IMAD.MOV.U32 R94, RZ, RZ, R139 ;  /* 0x000000ffff5e7224 */ /* 0x000fca00078e008b */
[----:B------:R-:W-:Y:S01]  /*6140*/  HMMA.16816.F32 R128, R4, R16, R80 ;  /* 0x000000100480723c */ /* 0x000fe20000001850 */
[----:B---3--:R-:W-:Y:S01]  /*6150*/  FFMA.FTZ R2, R203, c[0x0][0x2d0], -R12 ;  /* 0x0000b400cb027a23 */ /* 0x008fe2000001080c */
[----:B------:R-:W-:-:S03]  /*6160*/  MOV R203, R98 ;  /* 0x0000006200cb7202 */ /* 0x000fc60000000f00 */
[----:B------:R2:W3:Y:S03]  /*6170*/  MUFU.EX2 R212, R2 ;  /* 0x0000000200d47308 */ /* 0x0004e60000000800 */
[C---:B------:R-:W-:Y:S01]  /*6180*/  HMMA.16816.F32 R80, R4.reuse, R18, R76 ;  /* 0x000000120450723c */ /* 0x040fe2000000184c */
[----:B------:R-:W-:Y:S07]  /*6190*/  LDSM.16.MT88.4 R16, [R218+0x2100] ;  /* 0x00210000da10783b */ /* 0x000fee0000004200 */
[----:B------:R-:W-:Y:S01]  /*61a0*/  HMMA.16816.F32 R76, R4, R8, R44 ;  /* 0x00000008044c723c */ /* 0x000fe2000000182c */
[----:B------:R-:W4:Y:S01]  /*61b0*/  LDSM.16.MT88.4 R8, [R217+0x2100] ;  /* 0x00210000d908783b */ /* 0x000f220000004200 */
[----:B--2---:R-:W-:-:S02]  /*61c0*/  FFMA.FTZ R2, R202, c[0x0][0x2d0], -R12 ;  /* 0x0000b400ca027a23 */ /* 0x004fc4000001080c */
[----:B------:R-:W-:-:S04]  /*61d0*/  IMAD.MOV.U32 R202, RZ, RZ, R97 ;  /* 0x000000ffffca7224 */ /* 0x000fc800078e0061 */
[C---:B------:R-:W-:Y:S01]  /*61e0*/  HMMA.16816.F32 R136, R4.reuse, R30, R88 ;  /* 0x0000001e0488723c */ /* 0x040fe20000001858 */
[----:B------:R2:W-:Y:S07]  /*61f0*/  MUFU.EX2 R213, R2 ;  /* 0x0000000200d57308 */ /* 0x0005ee0000000800 */
[C---:B-1----:R-:W-:Y:S08]  /*6200*/  HMMA.16816.F32 R36, R4.reuse, R24, R36 ;  /* 0x000000180424723c */ /* 0x042ff00000001824 */
[----:B------:R-:W-:Y:S01]  /*6210*/  HMMA.16816.F32 R32, R4, R26, R32 ;  /* 0x0000001a0420723c */ /* 0x000fe20000001820 */
[----:B--2---:R-:W-:-:S02]  /*6220*/  FFMA.FTZ R2, R205, c[0x0][0x2d0], -R12 ;  /* 0x0000b400cd027a23 */ /* 0x004fc4000001080c */
[----:B------:R-:W-:Y:S02]  /*6230*/  IMAD.MOV.U32 R205, RZ, RZ, R96 ;  /* 0x000000ffffcd7224 */ /* 0x000fe400078e0060 */
[----:B------:R1:W2:Y:S02]  /*6240*/  MUFU.EX2 R211, R2 ;  /* 0x0000000200d37308 */ /* 0x0002a40000000800 */
[----:B---3--:R-:W-:Y:S01]  /*6250*/  F2FP.PACK_AB R4, R212, R210 ;  /* 0x000000d2d404723e */ /* 0x008fe200000000ff */
[--C-:B-1----:R-:W-:Y:S01]  /*6260*/  FFMA.FTZ R2, R199, c[0x0][0x2d0], -R0.reuse ;  /* 0x0000b400c7027a23 */ /* 0x102fe20000010800 */
[----:B--2---:R-:W-:Y:S02]  /*6270*/  F2FP.PACK_AB R6, R211, R213 ;  /* 0x000000d5d306723e */ /* 0x004fe400000000ff */
[----:B------:R-:W-:Y:S02]  /*6280*/  MOV R199, R95 ;  /* 0x0000005f00c77202 */ /* 0x000fe40000000f00 */
[----:B------:R1:W-:Y:S02]  /*6290*/  MUFU.EX2 R174, R2 ;  /* 0x0000000200ae7308 */ /* 0x0003e40000000800 */
[----:B-1----:R-:W-:-:S02]  /*62a0*/  FFMA.FTZ R2, R201, c[0x0][0x2d0], -R0 ;  /* 0x0000b400c9027a23 */ /* 0x002fc40000010800 */
[----:B------:R-:W-:-:S04]  /*62b0*/  IMAD.MOV.U32 R201, RZ, RZ, R94 ;  /* 0x000000ffffc97224 */ /* 0x000fc800078e005e */
[----:B------:R1:W2:Y:S02]  /*62c0*/  MUFU.EX2 R175, R2 ;  /* 0x0000000200af7308 */ /* 0x0002a40000000800 */
[----:B-1----:R-:W-:Y:S01]  /*62d0*/  FFMA.FTZ R2, R200, c[0x0][0x2d0], -R0 ;  /* 0x0000b400c8027a23 */ /* 0x002fe20000010800 */
[----:B--2---:R-:W-:Y:S01]  /*62e0*/  F2FP.PACK_AB R5, R175, R174 ;  /* 0x000000aeaf05723e */ /* 0x004fe200000000ff */
[----:B------:R-:W-:-:S04]  /*62f0*/  IMAD.MOV.U32 R200, RZ, RZ, R93 ;  /* 0x000000ffffc87224 */ /* 0x000fc800078e005d */
[----:B------:R1:W-:Y:S02]  /*6300*/  MUFU.EX2 R208, R2 ;  /* 0x0000000200d07308 */ /* 0x0003e40000000800 */
[----:B-1----:R-:W-:Y:S01]  /*6310*/  FFMA.FTZ R2, R198, c[0x0][0x2d0], -R0 ;  /* 0x0000b400c6027a23 */ /* 0x002fe20000010800 */
[----:B------:R-:W-:-:S05]  /*6320*/  MOV R198, R92 ;  /* 0x0000005c00c67202 */ /* 0x000fca0000000f00 */
[----:B------:R-:W1:Y:S02]  /*6330*/  MUFU.EX2 R209, R2 ;  /* 0x0000000200d17308 */ /* 0x000e640000000800 */
[----:B-1----:R-:W-:Y:S01]  /*6340*/  F2FP.PACK_AB R7, R209, R208 ;  /* 0x000000d0d107723e */ /* 0x002fe200000000ff */
[----:B------:R-:W-:-:S06]  /*6350*/  IMAD.MOV.U32 R2, RZ, RZ, R21 ;  /* 0x000000ffff027224 */ /* 0x000fcc00078e0015 */
[C---:B----4-:R-:W-:Y:S08]  /*6360*/  HMMA.16816.F32 R176, R4.reuse, R8, R176 ;  /* 0x0000000804b0723c */ /* 0x050ff000000018b0 */
[C---:B------:R-:W-:Y:S01]  /*6370*/  HMMA.16816.F32 R24, R4.reuse, R10, R48 ;  /* 0x0000000a0418723c */ /* 0x040fe20000001830 */
[----:B------:R-:W1:Y:S07]  /*6380*/  LDSM.16.MT88.4 R8, [R220+0x2100] ;  /* 0x00210000dc08783b */ /* 0x000e6e0000004200 */
[C---:B------:R-:W-:Y:S08]  /*6390*/  HMMA.16816.F32 R132, R4.reuse, R16, R132 ;  /* 0x000000100484723c */ /* 0x040ff00000001884 */
[C---:B------:R-:W-:Y:S01]  /*63a0*/  HMMA.16816.F32 R28, R4.reuse, R18, R52 ;  /* 0x00000012041c723c */ /* 0x040fe20000001834 */
[----:B------:R-:W2:Y:S07]  /*63b0*/  LDSM.16.MT88.4 R16, [R219+0x2100] ;  /* 0x00210000db10783b */ /* 0x000eae0000004200 */
[C---:B-1----:R-:W-:Y:S08]  /*63c0*/  HMMA.16816.F32 R140, R4.reuse, R8, R140 ;  /* 0x00000008048c723c */ /* 0x042ff0000000188c */
[C---:B------:R-:W-:Y:S01]  /*63d0*/  HMMA.16816.F32 R88, R4.reuse, R10, R64 ;  /* 0x0000000a0458723c */ /* 0x040fe20000001840 */
[----:B------:R-:W1:Y:S06]  /*63e0*/  LDSM.16.MT88.4 R8, [R217+0x5100] ;  /* 0x00510000d908783b */ /* 0x000e6c0000004200 */
[----:B------:R-:W-:Y:S01]  /*63f0*/  MOV R66, R87 ;  /* 0x0000005700427202 */ /* 0x000fe20000000f00 */
[----:B--2---:R-:W-:Y:S01]  /*6400*/  HMMA.16816.F32 R72, R4, R16, R72 ;  /* 0x000000100448723c */ /* 0x004fe20000001848 */
[----:B------:R-:W-:Y:S01]  /*6410*/  IMAD.MOV.U32 R67, RZ, RZ, R20 ;  /* 0x000000ffff437224 */ /* 0x000fe200078e0014 */
[----:B------:R-:W-:Y:S01]  /*6420*/  MOV R64, R204 ;  /* 0x000000cc00407202 */ /* 0x000fe20000000f00 */
[----:B------:R-:W-:Y:S01]  /*6430*/  LDSM.16.MT88.4 R20, [R218+0x8100] ;  /* 0x00810000da14783b */ /* 0x000fe20000004200 */
[----:B------:R-:W-:-:S02]  /*6440*/  IMAD.MOV.U32 R65, RZ, RZ, R180 ;  /* 0x000000ffff417224 */ /* 0x000fc400078e00b4 */
[----:B------:R-:W-:Y:S01]  /*6450*/  IMAD.MOV.U32 R180, RZ, RZ, R182 ;  /* 0x000000ffffb47224 */ /* 0x000fe200078e00b6 */
[----:B------:R-:W-:Y:S01]  /*6460*/  MOV R182, R184 ;  /* 0x000000b800b67202 */ /* 0x000fe20000000f00 */
[C---:B------:R-:W-:Y:S01]  /*6470*/  HMMA.16816.F32 R60, R4.reuse, R18, R60 ;  /* 0x00000012043c723c */ /* 0x040fe2000000183c */
[----:B------:R-:W2:Y:S07]  /*6480*/  LDSM.16.MT88.4 R16, [R218+0x5100] ;  /* 0x00510000da10783b */ /* 0x000eae0000004200 */
        /* <DEDUP_REMOVED lines=16> */
[C---:B------:R-:W-:Y:S07]  /*6590*/  HMMA.16816.F32 R112, R4.reuse, R22, R148 ;  /* 0x000000160470723c */ /* 0x040fee0000001894 */
[----:B------:R-:W-:Y:S01]  /*65a0*/  MOV R148, R205 ;  /* 0x000000cd00947202 */ /* 0x000fe20000000f00 */
[----:B------:R-:W-:Y:S01]  /*65b0*/  HMMA.16816.F32 R108, R4, R20, R160 ;  /* 0x00000014046c723c */ /* 0x000fe200000018a0 */
[----:B------:R-:W3:Y:S01]  /*65c0*/  LDSM.16.MT88.4 R20, [R217+0xb100] ;  /* 0x00b10000d914783b */ /* 0x000ee20000004200 */
[----:B------:R-:W-:Y:S01]  /*65d0*/  IMAD.MOV.U32 R150, RZ, RZ, R201 ;  /* 0x000000ffff967224 */ /* 0x000fe200078e00c9 */
[----:B------:R-:W-:Y:S01]  /*65e0*/  MOV R151, R200 ;  /* 0x000000c800977202 */ /* 0x000fe20000000f00 */
[----:B------:R-:W-:-:S03]  /*65f0*/  IMAD.MOV.U32 R149, RZ, RZ, R199 ;  /* 0x000000ffff957224 */ /* 0x000fc600078e00c7 */
[----:B------:R-:W-:Y:S01]  /*6600*/  IMAD.MOV.U32 R161, RZ, RZ, R2 ;  /* 0x000000ffffa17224 */ /* 0x000fe200078e0002 */
[----:B------:R-:W-:Y:S01]  /*6610*/  MOV R162, R67 ;  /* 0x0000004300a27202 */ /* 0x000fe20000000f00 */
[C---:B-1----:R-:W-:Y:S01]  /*6620*/  HMMA.16816.F32 R100, R4.reuse, R8, R120 ;  /* 0x000000080464723c */ /* 0x042fe20000001878 */
[----:B------:R-:W-:Y:S02]  /*6630*/  IMAD.MOV.U32 R160, RZ, RZ, R198 ;  /* 0x000000ffffa07224 */ /* 0x000fe400078e00c6 */
[----:B------:R-:W-:Y:S02]  /*6640*/  IMAD.MOV.U32 R163, RZ, RZ, R66 ;  /* 0x000000ffffa37224 */ /* 0x000fe400078e0042 */
[----:B------:R-:W-:Y:S02]  /*6650*/  IMAD.MOV.U32 R2, RZ, RZ, R202 ;  /* 0x000000ffff027224 */ /* 0x000fe400078e00ca */
[----:B------:R-:W-:Y:S01]  /*6660*/  IMAD.MOV.U32 R67, RZ, RZ, R185 ;  /* 0x000000ffff437224 */ /* 0x000fe200078e00b9 */
[----:B------:R-:W-:Y:S01]  /*6670*/  HMMA.16816.F32 R104, R4, R10, R124 ;  /* 0x0000000a0468723c */ /* 0x000fe2000000187c */
[----:B------:R-:W1:Y:S01]  /*6680*/  LDSM.16.MT88.4 R8, [R219+0x8100] ;  /* 0x00810000db08783b */ /* 0x000e620000004200 */
[----:B------:R-:W-:-:S02]  /*6690*/  FFMA.FTZ R2, R2, c[0x0][0x2d0], -R12 ;  /* 0x0000b40002027a23 */ /* 0x000fc4000001080c */
[----:B------:R-:W-:-:S04]  /*66a0*/  IMAD.MOV.U32 R66, RZ, RZ, R186 ;  /* 0x000000ffff427224 */ /* 0x000fc800078e00ba */
[C---:B--2---:R-:W-:Y:S07]  /*66b0*/  HMMA.16816.F32 R120, R4.reuse, R18, R144 ;  /* 0x000000120478723c */ /* 0x044fee0000001890 */
[----:B------:R-:W-:Y:S01]  /*66c0*/  IMAD.MOV.U32 R147, RZ, RZ, R206 ;  /* 0x000000ffff937224 */ /* 0x000fe200078e00ce */
[----:B------:R-:W-:Y:S01]  /*66d0*/  HMMA.16816.F32 R116, R4, R16, R156 ;  /* 0x000000100474723c */ /* 0x000fe2000000189c */
[----:B------:R-:W2:Y:S02]  /*66e0*/  LDSM.16.MT88.4 R16, [R218+0xb100] ;  /* 0x00b10000da10783b */ /* 0x000ea40000004200 */
[----:B------:R-:W-:-:S04]  /*66f0*/  IMAD.MOV.U32 R146, RZ, RZ, R147 ;  /* 0x000000ffff927224 */ /* 0x000fc800078e0093 */
        /* <DEDUP_REMOVED lines=9> */
[----:B------:R-:W-:Y:S02]  /*6790*/  IMAD.MOV.U32 R159, RZ, RZ, R148 ;  /* 0x000000ffff9f7224 */ /* 0x000fe400078e0094 */
[----:B------:R-:W-:Y:S01]  /*67a0*/  IMAD.MOV.U32 R148, RZ, RZ, R149 ;  /* 0x000000ffff947224 */ /* 0x000fe200078e0095 */
[----:B------:R-:W-:Y:S01]  /*67b0*/  MOV R149, R150 ;  /* 0x0000009600957202 */ /* 0x000fe20000000f00 */
[----:B------:R-:W-:Y:S01]  /*67c0*/  IMAD.MOV.U32 R150, RZ, RZ, R151 ;  /* 0x000000ffff967224 */ /* 0x000fe200078e0097 */
[----:B------:R-:W-:Y:S01]  /*67d0*/  HMMA.16816.F32 R192, R4, R22, R192 ;  /* 0x0000001604c0723c */ /* 0x000fe200000018c0 */
[----:B------:R-:W-:Y:S01]  /*67e0*/  IMAD.MOV.U32 R151, RZ, RZ, R160 ;  /* 0x000000ffff977224 */ /* 0x000fe200078e00a0 */
[----:B------:R-:W-:Y:S01]  /*67f0*/  MOV R160, R161 ;  /* 0x000000a100a07202 */ /* 0x000fe20000000f00 */
[----:B------:R-:W-:-:S02]  /*6800*/  IMAD.MOV.U32 R161, RZ, RZ, R162 ;  /* 0x000000ffffa17224 */ /* 0x000fc400078e00a2 */
[----:B------:R-:W-:Y:S01]  /*6810*/  IMAD.MOV.U32 R162, RZ, RZ, R163 ;  /* 0x000000ffffa27224 */ /* 0x000fe200078e00a3 */
[----:B------:R-:W-:Y:S01]  /*6820*/  MOV R163, R56 ;  /* 0x0000003800a37202 */ /* 0x000fe20000000f00 */
[----:B------:R-:W-:Y:S01]  /*6830*/  IMAD.MOV.U32 R56, RZ, RZ, R57 ;  /* 0x000000ffff387224 */ /* 0x000fe200078e0039 */
[C---:B-1----:R-:W-:Y:S01]  /*6840*/  HMMA.16816.F32 R124, R4.reuse, R8, R152 ;  /* 0x00000008047c723c */ /* 0x042fe20000001898 */
[----:B------:R-:W-:Y:S01]  /*6850*/  IMAD.MOV.U32 R57, RZ, RZ, R58 ;  /* 0x000000ffff397224 */ /* 0x000fe200078e003a */
[----:B------:R-:W-:Y:S02]  /*6860*/  MOV R58, R13 ;  /* 0x0000000d003a7202 */ /* 0x000fe40000000f00 */
[----:B------:R1:W-:Y:S04]  /*6870*/  MUFU.EX2 R13, R2 ;  /* 0x00000002000d7308 */ /* 0x0003e80000000800 */
[C---:B------:R-:W-:Y:S01]  /*6880*/  HMMA.16816.F32 R184, R4.reuse, R10, R136 ;  /* 0x0000000a04b8723c */ /* 0x040fe20000001888 */
[----:B------:R-:W3:Y:S04]  /*6890*/  LDSM.16.MT88.4 R8, [R220+0xb100] ;  /* 0x00b10000dc08783b */ /* 0x000ee80000004200 */
[----:B------:R-:W-:Y:S03]  /*68a0*/  LDSM.16.MT88.4 R136, [R218+0x2900] ;  /* 0x00290000da88783b */ /* 0x000fe60000004200 */
[----:B--2---:R-:W-:Y:S01]  /*68b0*/  HMMA.16816.F32 R196, R4, R16, R128 ;  /* 0x0000001004c4723c */ /* 0x004fe20000001880 */
[----:B-1----:R-:W-:-:S02]  /*68c0*/  FFMA.FTZ R2, R146, c[0x0][0x2d0], -R12 ;  /* 0x0000b40092027a23 */ /* 0x002fc4000001080c */
[----:B------:R-:W-:Y:S02]  /*68d0*/  IMAD.MOV.U32 R146, RZ, RZ, R147 ;  /* 0x000000ffff927224 */ /* 0x000fe400078e0093 */
[----:B------:R-:W-:Y:S01]  /*68e0*/  IMAD.MOV.U32 R147, RZ, RZ, R156 ;  /* 0x000000ffff937224 */ /* 0x000fe200078e009c */
[----:B------:R-:W-:Y:S01]  /*68f0*/  MOV R156, R157 ;  /* 0x0000009d009c7202 */ /* 0x000fe20000000f00 */
[----:B------:R-:W-:Y:S01]  /*6900*/  IMAD.MOV.U32 R157, RZ, RZ, R158 ;  /* 0x000000ffff9d7224 */ /* 0x000fe200078e009e */
[----:B------:R-:W-:Y:S01]  /*6910*/  HMMA.16816.F32 R200, R4, R18, R80 ;  /* 0x0000001204c8723c */ /* 0x000fe20000001850 */
[----:B------:R-:W-:Y:S01]  /*6920*/  IMAD.MOV.U32 R158, RZ, RZ, R159 ;  /* 0x000000ffff9e7224 */ /* 0x000fe200078e009f */
[----:B------:R-:W-:Y:S01]  /*6930*/  MOV R159, R148 ;  /* 0x00000094009f7202 */ /* 0x000fe20000000f00 */
[----:B------:R-:W-:Y:S01]  /*6940*/  IMAD.MOV.U32 R148, RZ, RZ, R149 ;  /* 0x000000ffff947224 */ /* 0x000fe200078e0095 */
[----:B------:R-:W1:Y:S01]  /*6950*/  LDSM.16.MT88.4 R16, [R219+0xb100] ;  /* 0x00b10000db10783b */ /* 0x000e620000004200 */
        /* <DEDUP_REMOVED lines=10> */
[----:B------:R-:W-:Y:S02]  /*6a00*/  MOV R59, R14 ;  /* 0x0000000e003b7202 */ /* 0x000fe40000000f00 */
[----:B------:R2:W4:Y:S01]  /*6a10*/  MUFU.EX2 R14, R2 ;  /* 0x00000002000e7308 */ /* 0x0005220000000800 */
[----:B---3--:R-:W-:Y:S01]  /*6a20*/  HMMA.16816.F32 R204, R4, R8, R76 ;  /* 0x0000000804cc723c */ /* 0x008fe2000000184c */
[----:B------:R-:W-:-:S07]  /*6a30*/  FFMA.FTZ R3, R3, c[0x0][0x2d0], -R0 ;  /* 0x0000b40003037a23 */ /* 0x000fce0000010800 */
[----:B------:R-:W-:Y:S01]  /*6a40*/  HMMA.16816.F32 R40, R4, R10, R40 ;  /* 0x0000000a0428723c */ /* 0x000fe20000001828 */
[----:B--2---:R-:W-:Y:S02]  /*6a50*/  FFMA.FTZ R2, R146, c[0x0][0x2d0], -R12 ;  /* 0x0000b40092027a23 */ /* 0x004fe4000001080c */
[----:B------:R-:W-:Y:S02]  /*6a60*/  IMAD.MOV.U32 R146, RZ, RZ, R147 ;  /* 0x000000ffff927224 */ /* 0x000fe400078e0093 */
[----:B------:R-:W-:Y:S01]  /*6a70*/  IMAD.MOV.U32 R147, RZ, RZ, R156 ;  /* 0x000000ffff937224 */ /* 0x000fe200078e009c */
[----:B------:R-:W-:Y:S01]  /*6a80*/  MOV R156, R157 ;  /* 0x0000009d009c7202 */ /* 0x000fe20000000f00 */
[----:B------:R-:W-:Y:S01]  /*6a90*/  IMAD.MOV.U32 R157, RZ, RZ, R158 ;  /* 0x000000ffff9d7224 */ /* 0x000fe200078e009e */
[----:B------:R2:W-:Y:S01]  /*6aa0*/  MUFU.EX2 R20, R2 ;  /* 0x0000000200147308 */ /* 0x0005e20000000800 */
        /* <DEDUP_REMOVED lines=12> */
[----:B--2---:R-:W-:Y:S02]  /*6b70*/  FFMA.FTZ R2, R146, c[0x0][0x2d0], -R12 ;  /* 0x0000b40092027a23 */ /* 0x004fe4000001080c */
        /* <DEDUP_REMOVED lines=26> */
[----:B------:R2:W3:Y:S01]  /*6d20*/  MUFU.EX2 R15, R2 ;  /* 0x00000002000f7308 */ /* 0x0004e20000000800 */
[----:B------:R-:W-:Y:S01]  /*6d30*/  IMAD.MOV.U32 R80, RZ, RZ, R171 ;  /* 0x000000ffff507224 */ /* 0x000fe200078e00ab */
[C---:B-1----:R-:W-:Y:S01]  /*6d40*/  HMMA.16816.F32 R36, R4.reuse, R16, R36 ;  /* 0x000000100424723c */ /* 0x042fe20000001824 */
[----:B------:R-:W1:Y:S07]  /*6d50*/  LDSM.16.MT88.4 R168, [R218+0x5900] ;  /* 0x00590000daa8783b */ /* 0x000e6e0000004200 */
[----:B------:R-:W-:Y:S01]  /*6d60*/  HMMA.16816.F32 R32, R4, R18, R32 ;  /* 0x000000120420723c */ /* 0x000fe20000001820 */
[----:B----4-:R-:W-:Y:S01]  /*6d70*/  F2FP.PACK_AB R128, R14, R13 ;  /* 0x0000000d0e80723e */ /* 0x010fe200000000ff */
[----:B------:R-:W-:Y:S01]  /*6d80*/  IMAD.MOV.U32 R76, RZ, RZ, R67 ;  /* 0x000000ffff4c7224 */ /* 0x000fe200078e0043 */
[----:B------:R-:W-:Y:S01]  /*6d90*/  UIMAD.WIDE.U32 UR6, UR15, UR4, URZ ;  /* 0x000000040f0672a5 */ /* 0x000fe2000f8e003f */
[----:B------:R4:W5:Y:S01]  /*6da0*/  LDL.LU R222, [R1+0x64] ;  /* 0x0000640001de7983 */ /* 0x0009620000300800 */
[----:B--2---:R-:W-:-:S02]  /*6db0*/  FFMA.FTZ R2, R146, c[0x0][0x2d0], -R0 ;  /* 0x0000b40092027a23 */ /* 0x004fc40000010800 */
[----:B------:R-:W-:Y:S02]  /*6dc0*/  IMAD.MOV.U32 R146, RZ, RZ, R147 ;  /* 0x000000ffff927224 */ /* 0x000fe400078e0093 */
        /* <DEDUP_REMOVED lines=42> */
[----:B------:R2:W-:Y:S01]  /*7070*/  MUFU.EX2 R12, R2 ;  /* 0x00000002000c7308 */ /* 0x0005e20000000800 */
[----:B------:R-:W-:Y:S01]  /*7080*/  IMAD.MOV.U32 R64, RZ, RZ, R183 ;  /* 0x000000ffff407224 */ /* 0x000fe200078e00b7 */
[----:B------:R-:W-:Y:S01]  /*7090*/  MOV R145, R158 ;  /* 0x0000009e00917202 */ /* 0x000fe20000000f00 */
[----:B------:R-:W-:Y:S01]  /*70a0*/  IMAD.MOV.U32 R17, RZ, RZ, R160 ;  /* 0x000000ffff117224 */ /* 0x000fe200078e00a0 */
[----:B------:R-:W1:Y:S01]  /*70b0*/  LDSM.16.MT88.4 R180, [R217+0x2900] ;  /* 0x00290000d9b4783b */ /* 0x000e620000004200 */
[----:B------:R-:W-:-:S02]  /*70c0*/  IMAD.MOV.U32 R16, RZ, RZ, R161 ;  /* 0x000000ffff107224 */ /* 0x000fc400078e00a1 */
[----:B------:R-:W-:Y:S01]  /*70d0*/  IMAD.MOV.U32 R19, RZ, RZ, R163 ;  /* 0x000000ffff137224 */ /* 0x000fe200078e00a3 */
[----:B------:R-:W4:Y:S01]  /*70e0*/  MUFU.EX2 R4, R3 ;  /* 0x0000000300047308 */ /* 0x000f220000000800 */
[----:B------:R-:W1:Y:S01]  /*70f0*/  LDSM.16.MT88.4 R160, [R217+0x5900] ;  /* 0x00590000d9a0783b */ /* 0x000e620000004200 */
[----:B------:R-:W-:Y:S02]  /*7100*/  IMAD.MOV.U32 R21, RZ, RZ, R155 ;  /* 0x000000ffff157224 */ /* 0x000fe400078e009b */
[----:B------:R-:W-:Y:S01]  /*7110*/  IMAD.MOV.U32 R152, RZ, RZ, R144 ;  /* 0x000000ffff987224 */ /* 0x000fe200078e0090 */
[----:B---3--:R-:W-:Y:S01]  /*7120*/  F2FP.PACK_AB R130, R15, R20 ;  /* 0x000000140f82723e */ /* 0x008fe200000000ff */
[----:B------:R-:W-:Y:S01]  /*7130*/  IMAD.MOV.U32 R81, RZ, RZ, R159 ;  /* 0x000000ffff517224 */ /* 0x000fe200078e009f */
[----:B------:R-:W-:Y:S01]  /*7140*/  MOV R83, R157 ;  /* 0x0000009d00537202 */ /* 0x000fe20000000f00 */
[--C-:B--2---:R-:W-:Y:S01]  /*7150*/  FFMA.FTZ R2, R153, c[0x0][0x2d0], -R0.reuse ;  /* 0x0000b40099027a23 */ /* 0x104fe20000010800 */
[----:B------:R-:W-:Y:S01]  /*7160*/  MOV R18, R66 ;  /* 0x0000004200127202 */ /* 0x000fe20000000f00 */
[----:B------:R-:W-:Y:S01]  /*7170*/  FFMA.FTZ R0, R23, c[0x0][0x2d0], -R0 ;  /* 0x0000b40017007a23 */ /* 0x000fe20000010800 */
[----:B------:R-:W-:Y:S01]  /*7180*/  @UP1 USHF.R.U32.HI UR15, URZ, UR5, UR7 ;  /* 0x000000053f0f1299 */ /* 0x000fe20008011607 */
[----:B------:R2:W-:Y:S01]  /*7190*/  MUFU.EX2 R6, R2 ;  /* 0x0000000200067308 */ /* 0x0005e20000000800 */
[----:B------:R3:W5:Y:S01]  /*71a0*/  LDL.LU R221, [R1+0x60] ;  /* 0x0000600001dd7983 */ /* 0x0007620000300800 */
[----:B------:R-:W-:-:S02]  /*71b0*/  IMAD.MOV.U32 R154, RZ, RZ, R146 ;  /* 0x000000ffff9a7224 */ /* 0x000fc400078e0092 */
[----:B------:R-:W-:Y:S01]  /*71c0*/  IMAD.MOV.U32 R158, RZ, RZ, R151 ;  /* 0x000000ffff9e7224 */ /* 0x000fe200078e0097 */
[----:B------:R-:W-:Y:S01]  /*71d0*/  MOV R153, R145 ;  /* 0x0000009100997202 */ /* 0x000fe20000000f00 */
[----:B------:R-:W-:Y:S02]  /*71e0*/  IMAD.MOV.U32 R155, RZ, RZ, R147 ;  /* 0x000000ffff9b7224 */ /* 0x000fe400078e0093 */
[----:B------:R-:W3:Y:S01]  /*71f0*/  MUFU.EX2 R5, R0 ;  /* 0x0000000000057308 */ /* 0x000ee20000000800 */
[----:B------:R-:W-:Y:S01]  /*7200*/  MOV R9, R21 ;  /* 0x0000001500097202 */ /* 0x000fe20000000f00 */
[----:B------:R-:W1:Y:S01]  /*7210*/  LDSM.16.MT88.4 R144, [R220+0x2900] ;  /* 0x00290000dc90783b */ /* 0x000e620000004200 */
[----:B------:R-:W-:Y:S01]  /*7220*/  IMAD.MOV.U32 R8, RZ, RZ, R152 ;  /* 0x000000ffff087224 */ /* 0x000fe200078e0098 */
[----:B------:R-:W-:Y:S01]  /*7230*/  MOV R21, R154 ;  /* 0x0000009a00157202 */ /* 0x000fe20000000f00 */
[----:B------:R-:W-:Y:S01]  /*7240*/  IMAD.MOV.U32 R11, RZ, RZ, R153 ;  /* 0x000000ffff0b7224 */ /* 0x000fe200078e0099 */
[----:B----4-:R-:W-:Y:S01]  /*7250*/  F2FP.PACK_AB R129, R4, R12 ;  /* 0x0000000c0481723e */ /* 0x010fe200000000ff */
[----:B------:R-:W-:-:S02]  /*7260*/  IMAD.MOV.U32 R10, RZ, RZ, R155 ;  /* 0x000000ffff0a7224 */ /* 0x000fc400078e009b */
[----:B------:R-:W4:Y:S01]  /*7270*/  LDSM.16.MT88.4 R152, [R219+0x2900] ;  /* 0x00290000db98783b */ /* 0x000f220000004200 */
[----:B------:R-:W-:Y:S02]  /*7280*/  IMAD.MOV.U32 R82, RZ, RZ, R158 ;  /* 0x000000ffff527224 */ /* 0x000fe400078e009e */
[----:B------:R-:W-:Y:S01]  /*7290*/  IMAD.MOV.U32 R151, RZ, RZ, R56 ;  /* 0x000000ffff977224 */ /* 0x000fe200078e0038 */
[----:B------:R-:W-:Y:S01]  /*72a0*/  MOV R56, R65 ;  /* 0x0000004100387202 */ /* 0x000fe20000000f00 */
[----:B--2---:R-:W-:Y:S01]  /*72b0*/  IMAD.MOV.U32 R2, RZ, RZ, R58 ;  /* 0x000000ffff027224 */ /* 0x004fe200078e003a */
[----:B---3--:R-:W-:Y:S01]  /*72c0*/  F2FP.PACK_AB R131, R5, R6 ;  /* 0x000000060583723e */ /* 0x008fe200000000ff */
[----:B------:R-:W-:Y:S01]  /*72d0*/  IMAD.MOV.U32 R65, RZ, RZ, R216 ;  /* 0x000000ffff417224 */ /* 0x000fe200078e00d8 */
[----:B------:R-:W-:Y:S01]  /*72e0*/  MOV R0, R57 ;  /* 0x0000003900007202 */ /* 0x000fe20000000f00 */
[----:B------:R-:W-:Y:S02]  /*72f0*/  IMAD.MOV.U32 R3, RZ, RZ, R56 ;  /* 0x000000ffff037224 */ /* 0x000fe400078e0038 */
[----:B------:R-:W-:Y:S01]  /*7300*/  IMAD.MOV.U32 R23, RZ, RZ, R149 ;  /* 0x000000ffff177224 */ /* 0x000fe200078e0095 */
[----:B------:R-:W-:Y:S01]  /*7310*/  UIADD3 UR15, UR15, UR12, -UR13 ;  /* 0x0000000c0f0f7290 */ /* 0x000fe2000fffe80d */
[----:B------:R-:W-:Y:S01]  /*7320*/  HMMA.16816.F32 R132, R128, R136, R132 ;  /* 0x000000888084723c */ /* 0x000fe20000001884 */
[----:B------:R2:W5:Y:S01]  /*7330*/  LDL.LU R216, [R1+0x5c] ;  /* 0x00005c0001d87983 */ /* 0x0005620000300800 */
[----:B------:R-:W-:Y:S01]  /*7340*/  IMAD.MOV.U32 R7, RZ, RZ, R65 ;  /* 0x000000ffff077224 */ /* 0x000fe200078e0041 */
[----:B------:R-:W-:-:S04]  /*7350*/  UIMAD.WIDE UR4, UR15, 0x2aaaaaab, URZ ;  /* 0x2aaaaaab0f0478a5 */ /* 0x000fc8000f8e023f */
[----:B------:R-:W-:Y:S01]  /*7360*/  USHF.R.U32.HI UR15, URZ, 0x1f, UR5 ;  /* 0x0000001f3f0f7899 */ /* 0x000fe20008011605 */
[----:B-1----:R-:W-:Y:S03]  /*7370*/  HMMA.16816.F32 R164, R128, R168, R164 ;  /* 0x000000a880a4723c */ /* 0x002fe600000018a4 */
[----:B------:R-:W-:-:S04]  /*7380*/  ULEA.HI.SX32 UR15, UR5, UR15, 0x1c ;  /* 0x0000000f050f7291 */ /* 0x000fc8000f8fe23f */
[----:B------:R-:W-:Y:S01]  /*7390*/  UISETP.LT.AND UP0, UPT, URZ, UR15, UPT ;  /* 0x0000000f3f00728c */ /* 0x000fe2000bf01270 */
[----:B------:R-:W-:Y:S03]  /*73a0*/  HMMA.16816.F32 R136, R128, R138, R28 ;  /* 0x0000008a8088723c */ /* 0x000fe6000000181c */
[----:B------:R-:W-:-:S04]  /*73b0*/  USEL UR15, URZ, UR15, !UP0 ;  /* 0x0000000f3f0f7287 */ /* 0x000fc8000c000000 */
[----:B------:R-:W-:Y:S01]  /*73c0*/  IMAD.MOV.U32 R28, RZ, RZ, R156 ;  /* 0x000000ffff1c7224 */ /* 0x000fe200078e009c */
[----:B------:R-:W-:Y:S01]  /*73d0*/  HMMA.16816.F32 R168, R128, R170, R48 ;  /* 0x000000aa80a8723c */ /* 0x000fe20000001830 */
[----:B------:R-:W-:Y:S01]  /*73e0*/  MOV R31, R148 ;  /* 0x00000094001f7202 */ /* 0x000fe20000000f00 */
[----:B------:R-:W-:-:S05]  /*73f0*/  UISETP.GE.AND UP0, UPT, UR24, UR15, UPT ;  /* 0x0000000f1800728c */ /* 0x000fca000bf06270 */
[----:B------:R-:W-:Y:S01]  /*7400*/  IMAD.MOV.U32 R50, RZ, RZ, R82 ;  /* 0x000000ffff327224 */ /* 0x000fe200078e0052 */
[----:B------:R-:W-:Y:S01]  /*7410*/  MOV R51, R83 ;  /* 0x0000005300337202 */ /* 0x000fe20000000f00 */
[----:B------:R-:W-:Y:S01]  /*7420*/  HMMA.16816.F32 R176, R128, R180, R176 ;  /* 0x000000b480b0723c */ /* 0x000fe200000018b0 */
[----:B------:R-:W-:Y:S01]  /*7430*/  PLOP3.LUT P0, PT, PT, PT, UP0, 0x80, 0x0 ;  /* 0x000000000000781c */ /* 0x000fe20003f0f008 */
[----:B------:R-:W-:Y:S02]  /*7440*/  FADD.FTZ R2, R2, R50 ;  /* 0x0000003202027221 */ /* 0x000fe40000010000 */
[----:B------:R-:W-:-:S04]  /*7450*/  FADD.FTZ R0, R0, R51 ;  /* 0x0000003300007221 */ /* 0x000fc80000010000 */
[----:B------:R-:W-:Y:S01]  /*7460*/  HMMA.16816.F32 R156, R128, R160, R68 ;  /* 0x000000a0809c723c */ /* 0x000fe20000001844 */
[----:B------:R-:W-:-:S07]  /*7470*/  FADD.FTZ R3, R3, R0 ;  /* 0x0000000003037221 */ /* 0x000fce0000010000 */
[C---:B------:R-:W-:Y:S07]  /*7480*/  HMMA.16816.F32 R180, R128.reuse, R182, R24 ;  /* 0x000000b680b4723c */ /* 0x040fee0000001818 */
[----:B------:R-:W-:Y:S01]  /*7490*/  MOV R25, R151 ;  /* 0x0000009700197202 */ /* 0x000fe20000000f00 */
[C---:B------:R-:W-:Y:S01]  /*74a0*/  HMMA.16816.F32 R160, R128.reuse, R162, R44 ;  /* 0x000000a280a0723c */ /* 0x040fe2000000182c */
[----:B------:R-:W-:Y:S01]  /*74b0*/  IMAD.MOV.U32 R24, RZ, RZ, R150 ;  /* 0x000000ffff187224 */ /* 0x000fe200078e0096 */
[----:B------:R-:W-:Y:S01]  /*74c0*/  MOV R27, R64 ;  /* 0x00000040001b7202 */ /* 0x000fe20000000f00 */
[----:B------:R-:W-:Y:S01]  /*74d0*/  IMAD.MOV.U32 R26, RZ, RZ, R59 ;  /* 0x000000ffff1a7224 */ /* 0x000fe200078e003b */
[----:B------:R-:W1:Y:S02]  /*74e0*/  LDSM.16.MT88.4 R64, [R219+0x5900] ;  /* 0x00590000db40783b */ /* 0x000e640000004200 */
[----:B------:R-:W-:Y:S01]  /*74f0*/  MOV R30, R27 ;  /* 0x0000001b001e7202 */ /* 0x000fe20000000f00 */
[----:B------:R-:W-:Y:S01]  /*7500*/  IMAD.MOV.U32 R46, RZ, RZ, R24 ;  /* 0x000000ffff2e7224 */ /* 0x000fe200078e0018 */
[----:B------:R-:W-:Y:S01]  /*7510*/  MOV R44, R77 ;  /* 0x0000004d002c7202 */ /* 0x000fe20000000f00 */
[----:B------:R-:W-:Y:S01]  /*7520*/  IMAD.MOV.U32 R29, RZ, RZ, R26 ;  /* 0x000000ffff1d7224 */ /* 0x000fe200078e001a */
[----:B------:R-:W-:Y:S01]  /*7530*/  MOV R45, R25 ;  /* 0x00000019002d7202 */ /* 0x000fe20000000f00 */
[C---:B------:R-:W-:Y:S01]  /*7540*/  HMMA.16816.F32 R140, R128.reuse, R144, R140 ;  /* 0x00000090808c723c */ /* 0x040fe2000000188c */
[----:B------:R-:W-:Y:S01]  /*7550*/  MOV R47, R31 ;  /* 0x0000001f002f7202 */ /* 0x000fe20000000f00 */
[----:B------:R-:W-:Y:S01]  /*7560*/  FADD.FTZ R2, R44, R2 ;  /* 0x000000022c027221 */ /* 0x000fe20000010000 */
[----:B------:R-:W-:Y:S01]  /*7570*/  MOV R24, R18 ;  /* 0x0000001200187202 */ /* 0x000fe20000000f00 */
[----:B------:R-:W-:Y:S01]  /*7580*/  IMAD.MOV.U32 R31, RZ, RZ, R7 ;  /* 0x000000ffff1f7224 */ /* 0x000fe200078e0007 */
[----:B------:R-:W3:Y:S01]  /*7590*/  LDSM.16.MT88.4 R56, [R220+0x5900] ;  /* 0x00590000dc38783b */ /* 0x000ee20000004200 */
[----:B------:R-:W-:Y:S01]  /*75a0*/  FADD.FTZ R0, R45, R2 ;  /* 0x000000022d007221 */ /* 0x000fe20000010000 */
[----:B------:R-:W-:Y:S01]  /*75b0*/  MOV R18, R81 ;  /* 0x0000005100127202 */ /* 0x000fe20000000f00 */
[----:B------:R-:W-:Y:S01]  /*75c0*/  FADD.FTZ R2, R46, R3 ;  /* 0x000000032e027221 */ /* 0x000fe20000010000 */
[----:B------:R-:W-:Y:S01]  /*75d0*/  HMMA.16816.F32 R144, R128, R146, R88 ;  /* 0x000000928090723c */ /* 0x000fe20000001858 */
[----:B------:R-:W-:Y:S01]  /*75e0*/  FADD.FTZ R0, R47, R0 ;  /* 0x000000002f007221 */ /* 0x000fe20000010000 */
[----:B------:R-:W-:Y:S01]  /*75f0*/  LDSM.16.MT88.4 R88, [R220+0x8900] ;  /* 0x00890000dc58783b */ /* 0x000fe20000004200 */
[----:B------:R-:W-:Y:S01]  /*7600*/  FADD.FTZ R2, R28, R2 ;  /* 0x000000021c027221 */ /* 0x000fe20000010000 */
[----:B------:R-:W-:Y:S01]  /*7610*/  MOV R27, R79 ;  /* 0x0000004f001b7202 */ /* 0x000fe20000000f00 */
[----:B------:R-:W-:-:S02]  /*7620*/  FADD.FTZ R0, R10, R0 ;  /* 0x000000000a007221 */ /* 0x000fc40000010000 */
[----:B------:R-:W-:Y:S01]  /*7630*/  FADD.FTZ R2, R11, R2 ;  /* 0x000000020b027221 */ /* 0x000fe20000010000 */
[C---:B----4-:R-:W-:Y:S01]  /*7640*/  HMMA.16816.F32 R148, R128.reuse, R152, R72 ;  /* 0x000000988094723c */ /* 0x050fe20000001848 */
[----:B------:R-:W-:Y:S01]  /*7650*/  FADD.FTZ R0, R8, R0 ;  /* 0x0000000008007221 */ /* 0x000fe20000010000 */
[----:B------:R-:W4:Y:S01]  /*7660*/  LDSM.16.MT88.4 R72, [R217+0x8900] ;  /* 0x00890000d948783b */ /* 0x000f220000004200 */
[----:B------:R-:W-:Y:S02]  /*7670*/  FADD.FTZ R2, R9, R2 ;  /* 0x0000000209027221 */ /* 0x000fe40000010000 */
[----:B------:R-:W-:Y:S01]  /*7680*/  FADD.FTZ R0, R29, R0 ;  /* 0x000000001d007221 */ /* 0x000fe20000010000 */
[----:B------:R-:W-:Y:S01]  /*7690*/  LDSM.16.MT88.4 R8, [R219+0xb900] ;  /* 0x00b90000db08783b */ /* 0x000fe20000004200 */
[----:B------:R-:W-:Y:S01]  /*76a0*/  FADD.FTZ R2, R30, R2 ;  /* 0x000000021e027221 */ /* 0x000fe20000010000 */
[----:B------:R-:W-:Y:S01]  /*76b0*/  HMMA.16816.F32 R152, R128, R154, R60 ;  /* 0x0000009a8098723c */ /* 0x000fe2000000183c */
[----:B------:R-:W-:-:S02]  /*76c0*/  IMAD.MOV.U32 R7, RZ, RZ, R80 ;  /* 0x000000ffff077224 */ /* 0x000fc400078e0050 */
[----:B------:R-:W-:Y:S01]  /*76d0*/  IMAD.MOV.U32 R25, RZ, RZ, R76 ;  /* 0x000000ffff197224 */ /* 0x000fe200078e004c */
[----:B------:R-:W2:Y:S01]  /*76e0*/  LDSM.16.MT88.4 R80, [R218+0x8900] ;  /* 0x00890000da50783b */ /* 0x000ea20000004200 */
[----:B------:R-:W-:Y:S02]  /*76f0*/  FADD.FTZ R0, R31, R0 ;  /* 0x000000001f007221 */ /* 0x000fe40000010000 */
[----:B------:R-:W-:Y:S01]  /*7700*/  IMAD.MOV.U32 R26, RZ, RZ, R78 ;  /* 0x000000ffff1a7224 */ /* 0x000fe200078e004e */
[----:B-1----:R-:W-:Y:S01]  /*7710*/  HMMA.16816.F32 R60, R128, R64, R92 ;  /* 0x00000040803c723c */ /* 0x002fe2000000185c */
[----:B------:R-:W-:Y:S02]  /*7720*/  FADD.FTZ R2, R24, R2 ;  /* 0x0000000218027221 */ /* 0x000fe40000010000 */
[----:B------:R-:W-:Y:S02]  /*7730*/  FADD.FTZ R0, R25, R0 ;  /* 0x0000000019007221 */ /* 0x000fe40000010000 */
[----:B------:R-:W-:-:S02]  /*7740*/  FADD.FTZ R2, R26, R2 ;  /* 0x000000021a027221 */ /* 0x000fc40000010000 */
[----:B------:R-:W-:Y:S01]  /*7750*/  FADD.FTZ R0, R27, R0 ;  /* 0x000000001b007221 */ /* 0x000fe20000010000 */
[C---:B------:R-:W-:Y:S01]  /*7760*/  HMMA.16816.F32 R64, R128.reuse, R66, R96 ;  /* 0x000000428040723c */ /* 0x040fe20000001860 */
[----:B------:R-:W-:Y:S01]  /*7770*/  FADD.FTZ R2, R7, R2 ;  /* 0x0000000207027221 */ /* 0x000fe20000010000 */
[----:B------:R-:W1:Y:S01]  /*7780*/  LDSM.16.MT88.4 R96, [R219+0x8900] ;  /* 0x00890000db60783b */ /* 0x000e620000004200 */
[----:B------:R-:W-:Y:S02]  /*7790*/  FADD.FTZ R0, R18, R0 ;  /* 0x0000000012007221 */ /* 0x000fe40000010000 */
[----:B------:R-:W-:Y:S02]  /*77a0*/  FADD.FTZ R2, R19, R2 ;  /* 0x0000000213027221 */ /* 0x000fe40000010000 */
[----:B------:R-:W-:Y:S01]  /*77b0*/  FADD.FTZ R0, R16, R0 ;  /* 0x0000000010007221 */ /* 0x000fe20000010000 */
[----:B---3--:R-:W-:Y:S01]  /*77c0*/  HMMA.16816.F32 R52, R128, R56, R52 ;  /* 0x000000388034723c */ /* 0x008fe20000001834 */
[----:B------:R-:W-:-:S02]  /*77d0*/  FADD.FTZ R2, R17, R2 ;  /* 0x0000000211027221 */ /* 0x000fc40000010000 */
[----:B------:R-:W-:Y:S02]  /*77e0*/  FADD.FTZ R0, R22, R0 ;  /* 0x0000000016007221 */ /* 0x000fe40000010000 */
[----:B------:R-:W-:Y:S02]  /*77f0*/  FADD.FTZ R2, R214, R2 ;  /* 0x00000002d6027221 */ /* 0x000fe40000010000 */
[----:B------:R-:W-:Y:S01]  /*7800*/  FADD.FTZ R0, R23, R0 ;  /* 0x0000000017007221 */ /* 0x000fe20000010000 */
[----:B------:R-:W-:Y:S01]  /*7810*/  HMMA.16816.F32 R56, R128, R58, R84 ;  /* 0x0000003a8038723c */ /* 0x000fe20000001854 */
[----:B------:R-:W-:Y:S02]  /*7820*/  FADD.FTZ R2, R252, R2 ;  /* 0x00000002fc027221 */ /* 0x000fe40000010000 */
[----:B------:R-:W-:Y:S02]  /*7830*/  FADD.FTZ R0, R21, R0 ;  /* 0x0000000015007221 */ /* 0x000fe40000010000 */
[----:B------:R-:W-:-:S02]  /*7840*/  FADD.FTZ R2, R215, R2 ;  /* 0x00000002d7027221 */ /* 0x000fc40000010000 */
[----:B------:R-:W-:Y:S01]  /*7850*/  FADD.FTZ R0, R210, R0 ;  /* 0x00000000d2007221 */ /* 0x000fe20000010000 */
[C---:B----4-:R-:W-:Y:S01]  /*7860*/  HMMA.16816.F32 R68, R128.reuse, R72, R100 ;  /* 0x000000488044723c */ /* 0x050fe20000001864 */
[----:B------:R-:W-:Y:S02]  /*7870*/  FADD.FTZ R3, R174, R2 ;  /* 0x00000002ae037221 */ /* 0x000fe40000010000 */
[----:B------:R-:W-:Y:S02]  /*7880*/  FADD.FTZ R2, R212, R0 ;  /* 0x00000000d4027221 */ /* 0x000fe40000010000 */
[----:B------:R-:W-:Y:S02]  /*7890*/  FADD.FTZ R0, R175, R3 ;  /* 0x00000003af007221 */ /* 0x000fe40000010000 */
[----:B------:R-:W-:Y:S01]  /*78a0*/  FADD.FTZ R3, R213, R2 ;  /* 0x00000002d5037221 */ /* 0x000fe20000010000 */
[----:B--2---:R-:W-:Y:S01]  /*78b0*/  HMMA.16816.F32 R76, R128, R80, R108 ;  /* 0x00000050804c723c */ /* 0x004fe2000000186c */
        /* <DEDUP_REMOVED lines=9> */
[C---:B------:R-:W-:Y:S01]  /*7950*/  HMMA.16816.F32 R72, R128.reuse, R74, R104 ;  /* 0x0000004a8048723c */ /* 0x040fe20000001868 */
[----:B------:R-:W2:Y:S01]  /*7960*/  LDSM.16.MT88.4 R104, [R217+0xb900] ;  /* 0x00b90000d968783b */ /* 0x000ea20000004200 */
[----:B------:R-:W-:Y:S02]  /*7970*/  FADD.FTZ R2, R6, R2 ;  /* 0x0000000206027221 */ /* 0x000fe40000010000 */
[----:B------:R-:W-:Y:S02]  /*7980*/  FADD.FTZ R3, R15, R0 ;  /* 0x000000000f037221 */ /* 0x000fe40000010000 */
[----:B------:R-:W-:Y:S02]  /*7990*/  FADD.FTZ R0, R5, R2 ;  /* 0x0000000205007221 */ /* 0x000fe40000010000 */
[C---:B------:R-:W-:Y:S01]  /*79a0*/  HMMA.16816.F32 R80, R128.reuse, R82, R112 ;  /* 0x000000528050723c */ /* 0x040fe20000001870 */
[----:B------:R-:W3:Y:S04]  /*79b0*/  LDSM.16.MT88.4 R112, [R218+0xb900] ;  /* 0x00b90000da70783b */ /* 0x000ee80000004200 */
[----:B------:R-:W-:Y:S03]  /*79c0*/  STL [R1+0x24], R0 ;  /* 0x0000240001007387 */ /* 0x000fe60000100800 */
[C---:B------:R-:W-:Y:S01]  /*79d0*/  HMMA.16816.F32 R88, R128.reuse, R90, R120 ;  /* 0x0000005a8058723c */ /* 0x040fe20000001878 */
[----:B------:R-:W4:Y:S04]  /*79e0*/  LDSM.16.MT88.4 R120, [R220+0xb900] ;  /* 0x00b90000dc78783b */ /* 0x000f280000004200 */
[----:B------:R2:W-:Y:S03]  /*79f0*/  STL [R1+0x20], R3 ;  /* 0x0000200301007387 */ /* 0x0005e60000100800 */
[C---:B-1----:R-:W-:Y:S08]  /*7a00*/  HMMA.16816.F32 R92, R128.reuse, R96, R124 ;  /* 0x00000060805c723c */ /* 0x042ff0000000187c */
[C---:B------:R-:W-:Y:S08]  /*7a10*/  HMMA.16816.F32 R96, R128.reuse, R98, R184 ;  /* 0x000000628060723c */ /* 0x040ff000000018b8 */
[C---:B------:R-:W-:Y:S08]  /*7a20*/  HMMA.16816.F32 R124, R128.reuse, R8, R36 ;  /* 0x00000008807c723c */ /* 0x040ff00000001824 */
[C---:B--2---:R-:W-:Y:S08]  /*7a30*/  HMMA.16816.F32 R100, R128.reuse, R104, R188 ;  /* 0x000000688064723c */ /* 0x044ff000000018bc */
[C---:B---3--:R-:W-:Y:S08]  /*7a40*/  HMMA.16816.F32 R108, R128.reuse, R112, R196 ;  /* 0x00000070806c723c */ /* 0x048ff000000018c4 */
[C---:B----4-:R-:W-:Y:S08]  /*7a50*/  HMMA.16816.F32 R116, R128.reuse, R120, R204 ;  /* 0x000000788074723c */ /* 0x050ff000000018cc */
[C---:B------:R-:W-:Y:S08]  /*7a60*/  HMMA.16816.F32 R104, R128.reuse, R106, R192 ;  /* 0x0000006a8068723c */ /* 0x040ff000000018c0 */
[C---:B------:R-:W-:Y:S08]  /*7a70*/  HMMA.16816.F32 R112, R128.reuse, R114, R200 ;  /* 0x000000728070723c */ /* 0x040ff000000018c8 */
[C---:B------:R-:W-:Y:S08]  /*7a80*/  HMMA.16816.F32 R120, R128.reuse, R122, R40 ;  /* 0x0000007a8078723c */ /* 0x040ff00000001828 */
[----:B------:R-:W-:Y:S01]  /*7a90*/  HMMA.16816.F32 R128, R128, R10, R32 ;  /* 0x0000000a8080723c */ /* 0x000fe20000001820 */
[----:B------:R-:W-:Y:S07]  /*7aa0*/  @!P0 BRA `(.L_x_1289) ;  /* 0x0000564000008947 */ /* 0x000fee0003800000 */
[----:B------:R-:W2:Y:S01]  /*7ab0*/  LDL R21, [R1+0x2c] ;  /* 0x00002c0001157983 */ /* 0x000ea20000100800 */
[----:B------:R-:W-:Y:S01]  /*7ac0*/  PLOP3.LUT P1, PT, PT, PT, UP1, 0x80, 0x0 ;  /* 0x000000000000781c */ /* 0x000fe20003f2f018 */
[----:B------:R-:W-:Y:S01]  /*7ad0*/  IMAD.MOV.U32 R174, RZ, RZ, R172 ;  /* 0x000000ffffae7224 */ /* 0x000fe200078e00ac */
[----:B------:R-:W-:Y:S01]  /*7ae0*/  PLOP3.LUT P0, PT, PT, PT, UP1, 0x80, 0x0 ;  /* 0x000000000000781c */ /* 0x000fe20003f0f018 */
[----:B------:R-:W-:Y:S01]  /*7af0*/  IMAD.MOV.U32 R3, RZ, RZ, R173 ;  /* 0x000000ffff037224 */ /* 0x000fe200078e00ad */
[----:B------:R-:W-:-:S02]  /*7b00*/  UMOV UR16, UR24 ;  /* 0x0000001800107c82 */ /* 0x000fc40008000000 */
[----:B------:R-:W-:Y:S02]  /*7b10*/  ULDC.64 UR6, c[0x0][0x208] ;  /* 0x0000820000067ab9 */ /* 0x000fe40000000a00 */
[----:B------:R-:W-:-:S05]  /*7b20*/  ULDC.64 UR4, c[0x0][0x1e0] ;  /* 0x0000780000047ab9 */ /* 0x000fca0000000a00 */
[----:B--2---:R-:W-:-:S05]  /*7b30*/  @P1 IMAD.HI.U32 R0, R21, c[0x0][0x2c8], RZ ;  /* 0x0000b20015001a27 */ /* 0x004fca00078e00ff */
[----:B------:R-:W-:-:S05]  /*7b40*/  @P0 SHF.R.U32.HI R0, RZ, c[0x0][0x2cc], R0 ;  /* 0x0000b300ff000a19 */ /* 0x000fca0000011600 */
[----:B------:R1:W-:Y:S02]  /*7b50*/  @P0 STL [R1+0x28], R0 ;  /* 0x0000280001000387 */ /* 0x0003e40000100800 */
.L_x_1290:
[----:B------:R-:W2:Y:S01]  /*7b60*/  LDL.64 R6, [R1+0x48] ;  /* 0x0000480001067983 */ /* 0x000ea20000100a00 */
[----:B------:R-:W-:Y:S01]  /*7b70*/  UISETP.GE.AND UP0, UPT, UR16, URZ, UPT ;  /* 0x0000003f1000728c */ /* 0x000fe2000bf06270 */
[----:B------:R-:W-:Y:S04]  /*7b80*/  DEPBAR.LE SB0, 0x0 ;  /* 0x000080000000791a */ /* 0x000fe80000000000 */
[----:B------:R-:W2:Y:S06]  /*7b90*/  LDL.64 R4, [R1+0x50] ;  /* 0x0000500001047983 */ /* 0x000eac0000100a00 */
[----:B------:R-:W-:Y:S01]  /*7ba0*/  BAR.SYNC.DEFER_BLOCKING 0x0 ;  /* 0x0000000000007b1d */ /* 0x000fe20000010000 */
[----:B------:R-:W-:Y:S01]  /*7bb0*/  PLOP3.LUT P1, PT, PT, PT, UP0, 0x80, 0x0 ;  /* 0x000000000000781c */ /* 0x000fe20003f2f008 */
[----:B------:R-:W-:Y:S01]  /*7bc0*/  @UP0 USHF.R.S32.HI UR17, URZ, 0x1f, UR16 ;  /* 0x0000001f3f110899 */ /* 0x000fe20008011410 */
[----:B------:R-:W-:Y:S01]  /*7bd0*/  PLOP3.LUT P6, PT, PT, PT, UP0, 0x80, 0x0 ;  /* 0x000000000000781c */ /* 0x000fe20003fcf008 */
[----:B------:R-:W-:Y:S01]  /*7be0*/  @UP0 UIMAD.WIDE.U32 UR18, UR16, UR6, URZ ;  /* 0x00000006101202a5 */ /* 0x000fe2000f8e003f */
[----:B------:R-:W-:Y:S01]  /*7bf0*/  PLOP3.LUT P0, PT, PT, PT, UP0, 0x80, 0x0 ;  /* 0x000000000000781c */ /* 0x000fe20003f0f008 */
[----:B------:R-:W-:Y:S01]  /*7c00*/  @UP0 UIMAD UR17, UR17, UR6, URZ ;  /* 0x00000006111102a4 */ /* 0x000fe2000f8e023f */
[----:B------:R-:W-:Y:S01]  /*7c10*/  IMAD.U32 R175, RZ, RZ, UR13 ;  /* 0x0000000dffaf7e24 */ /* 0x000fe2000f8e00ff */
[----:B------:R-:W-:Y:S02]  /*7c20*/  UIADD3 UR24, UR16, -0x1, URZ ;  /* 0xffffffff10187890 */ /* 0x000fe4000fffe03f */
[----:B------:R-:W-:Y:S01]  /*7c30*/  @UP0 UIMAD UR17, UR16, UR7, UR17 ;  /* 0x00000007101102a4 */ /* 0x000fe2000f8e0211 */
[----:B-1----:R-:W-:Y:S03]  /*7c40*/  IMAD.U32 R0, RZ, RZ, UR18 ;  /* 0x00000012ff007e24 */ /* 0x002fe6000f8e00ff */
[----:B------:R-:W-:Y:S04]  /*7c50*/  @UP0 UIADD3 UR17, UR19, UR17, URZ ;  /* 0x0000001113110290 */ /* 0x000fe8000fffe03f */
[----:B------:R-:W-:Y:S01]  /*7c60*/  @UP0 UIMAD UR17, UR17, 0x60, URZ ;  /* 0x00000060111108a4 */ /* 0x000fe2000f8e023f */
[----:B------:R-:W-:Y:S08]  /*7c70*/  LDSM.16.M88.4 R48, [R223+0x18100] ;  /* 0x01810000df30783b */ /* 0x000ff00000000200 */
[----:B-----5:R-:W1:Y:S08]  /*7c80*/  LDSM.16.M88.4 R8, [R216+0xc100] ;  /* 0x00c10000d808783b */ /* 0x020e700000000200 */
[----:B------:R-:W3:Y:S08]  /*7c90*/  LDSM.16.M88.4 R16, [R216+0xc900] ;  /* 0x00c90000d810783b */ /* 0x000ef00000000200 */
[----:B------:R-:W4:Y:S08]  /*7ca0*/  LDSM.16.M88.4 R24, [R216+0xd100] ;  /* 0x00d10000d818783b */ /* 0x000f300000000200 */
[----:B------:R-:W1:Y:S08]  /*7cb0*/  LDSM.16.M88.4 R32, [R216+0xd900] ;  /* 0x00d90000d820783b */ /* 0x000e700000000200 */
[----:B------:R-:W1:Y:S08]  /*7cc0*/  LDSM.16.M88.4 R40, [R216+0xe100] ;  /* 0x00e10000d828783b */ /* 0x000e700000000200 */
[----:B------:R-:W1:Y:S08]  /*7cd0*/  LDSM.16.M88.4 R184, [R216+0xe900] ;  /* 0x00e90000d8b8783b */ /* 0x000e700000000200 */
[----:B------:R-:W-:Y:S08]  /*7ce0*/  LDSM.16.M88.4 R188, [R224+0x18100] ;  /* 0x01810000e0bc783b */ /* 0x000ff00000000200 */
[----:B------:R-:W1:Y:S08]  /*7cf0*/  LDSM.16.M88.4 R192, [R227] ;  /* 0x00000000e3c0783b */ /* 0x000e700000000200 */
[----:B------:R-:W1:Y:S08]  /*7d00*/  LDSM.16.M88.4 R196, [R250] ;  /* 0x00000000fac4783b */ /* 0x000e700000000200 */
[----:B------:R-:W1:Y:S08]  /*7d10*/  LDSM.16.M88.4 R200, [R249] ;  /* 0x00000000f9c8783b */ /* 0x000e700000000200 */
[----:B------:R-:W1:Y:S08]  /*7d20*/  LDSM.16.M88.4 R204, [R248] ;  /* 0x00000000f8cc783b */ /* 0x000e700000000200 */
[----:B------:R-:W1:Y:S08]  /*7d30*/  LDSM.16.M88.4 R208, [R247] ;  /* 0x00000000f7d0783b */ /* 0x000e700000000200 */
[----:B------:R-:W1:Y:S01]  /*7d40*/  LDSM.16.M88.4 R212, [R246] ;  /* 0x00000000f6d4783b */ /* 0x000e620000000200 */
[----:B--2---:R-:W-:Y:S01]  /*7d50*/  @P1 IMAD.MOV.U32 R5, RZ, RZ, R7 ;  /* 0x000000ffff051224 */ /* 0x004fe200078e0007 */
[----:B------:R-:W-:Y:S03]  /*7d60*/  PLOP3.LUT P1, PT, PT, PT, UP0, 0x80, 0x0 ;  /* 0x000000000000781c */ /* 0x000fe60003f2f008 */
[----:B------:R-:W-:Y:S01]  /*7d70*/  @P6 IMAD.WIDE.U32 R4, R0, 0x60, R4 ;  /* 0x0000006000046825 */ /* 0x000fe200078e0004 */
[----:B------:R-:W-:Y:S03]  /*7d80*/  PLOP3.LUT P6, PT, PT, PT, UP0, 0x80, 0x0 ;  /* 0x000000000000781c */ /* 0x000fe60003fcf008 */
[----:B------:R-:W-:Y:S01]  /*7d90*/  @P0 IMAD.SHL.U32 R2, R4, 0x2, RZ ;  /* 0x0000000204020824 */ /* 0x000fe200078e00ff */
[----:B------:R-:W-:Y:S05]  /*7da0*/  PLOP3.LUT P0, PT, PT, PT, UP0, 0x80, 0x0 ;  /* 0x000000000000781c */ /* 0x000fea0003f0f008 */
[----:B------:R-:W-:Y:S02]  /*7db0*/  @P1 IADD3 R0, R5, UR17, RZ ;  /* 0x0000001105001c10 */ /* 0x000fe4000fffe0ff */
[----:B------:R-:W-:Y:S02]  /*7dc0*/  PLOP3.LUT P1, PT, PT, PT, UP0, 0x80, 0x0 ;  /* 0x000000000000781c */ /* 0x000fe40003f2f008 */
[----:B------:R-:W-:Y:S04]  /*7dd0*/  @P6 IADD3 R5, P6, R2, 0x80, RZ ;  /* 0x0000008002056810 */ /* 0x000fe80007fde0ff */
[----:B------:R-:W-:Y:S02]  /*7de0*/  @P0 SHF.L.U64.HI R0, R4, 0x1, R0 ;  /* 0x0000000104000819 */ /* 0x000fe40000010200 */
[----:B------:R-:W-:Y:S05]  /*7df0*/  PLOP3.LUT P0, PT, PT, PT, UP0, 0x80, 0x0 ;  /* 0x000000000000781c */ /* 0x000fea0003f0f008 */
[----:B------:R-:W-:Y:S11]  /*7e00*/  @P1 IADD3 R12, P1, R5, c[0x0][0x1f8], RZ ;  /* 0x00007e00050c1a10 */ /* 0x000ff60007f3e0ff */
[----:B------:R-:W-:Y:S02]  /*7e10*/  @!UPT UIADD3 URZ, URZ, URZ, URZ ;  /* 0x0000003f3f3ff290 */ /* 0x000fe4000fffe03f */
[--C-:B------:R-:W-:Y:S02]  /*7e20*/  @P0 IADD3.X R13, RZ, c[0x0][0x1fc], R0.reuse, P1, P6 ;  /* 0x00007f00ff0d0a10 */ /* 0x100fe40000fec400 */
[----:B------:R-:W-:Y:S02]  /*7e30*/  PLOP3.LUT P6, PT, PT, PT, UP0, 0x80, 0x0 ;  /* 0x000000000000781c */ /* 0x000fe40003fcf008 */
[----:B------:R-:W-:Y:S02]  /*7e40*/  PLOP3.LUT P1, PT, PT, PT, UP0, 0x80, 0x0 ;  /* 0x000000000000781c */ /* 0x000fe40003f2f008 */
[----:B------:R-:W-:Y:S09]  /*7e50*/  PLOP3.LUT P0, PT, PT, PT, UP0, 0x80, 0x0 ;  /* 0x000000000000781c */ /* 0x000ff20003f0f008 */
[----:B------:R-:W-:Y:S04]  /*7e60*/  @P6 IADD3 R4, P6, R2, 0x100, RZ ;  /* 0x0000010002046810 */ /* 0x000fe80007fde0ff */
        /* <DEDUP_REMOVED lines=9> */
[----:B------:R-:W-:Y:S02]  /*7f00*/  @P0 IADD3.X R5, RZ, c[0x0][0x1fc], R0, P1, P6 ;  /* 0x00007f00ff050a10 */ /* 0x000fe40000fec400 */
[----:B------:R-:W-:Y:S02]  /*7f10*/  PLOP3.LUT P1, PT, PT, PT, UP0, 0x80, 0x0 ;  /* 0x000000000000781c */ /* 0x000fe40003f2f008 */
[----:B------:R-:W-:Y:S02]  /*7f20*/  PLOP3.LUT P0, PT, PT, PT, UP0, 0x80, 0x0 ;  /* 0x000000000000781c */ /* 0x000fe40003f0f008 */
[----:B------:R-:W-:Y:S09]  /*7f30*/  PLOP3.LUT P6, PT, PT, PT, UP0, 0x80, 0x0 ;  /* 0x000000000000781c */ /* 0x000ff20003fcf008 */
[----:B------:R-:W-:Y:S04]  /*7f40*/  @P1 IADD3 R2, P1, R2, c[0x0][0x1f8], RZ ;  /* 0x00007e0002021a10 */ /* 0x000fe80007f3e0ff */
[----:B------:R-:W-:Y:S09]  /*7f50*/  @P6 IADD3 R20, P6, R2, UR9, RZ ;  /* 0x0000000902146c10 */ /* 0x000ff2000ffde0ff */
[----:B------:R-:W-:Y:S02]  /*7f60*/  @P0 IADD3.X R0, R0, c[0x0][0x1fc], RZ, P1, !PT ;  /* 0x00007f0000000a10 */ /* 0x000fe40000ffe4ff */
[----:B------:R-:W-:Y:S02]  /*7f70*/  PLOP3.LUT P0, PT, PT, PT, UP0, 0x80, 0x0 ;  /* 0x000000000000781c */ /* 0x000fe40003f0f008 */
[----:B------:R-:W-:Y:S11]  /*7f80*/  PLOP3.LUT P1, PT, PT, PT, UP0, 0x80, 0x0 ;  /* 0x000000000000781c */ /* 0x000ff60003f2f008 */
[----:B------:R-:W-:Y:S02]  /*7f90*/  @P0 IADD3.X R21, R0, UR8, RZ, P6, !PT ;  /* 0x0000000800150c10 */ /* 0x000fe4000b7fe4ff */
[----:B------:R-:W-:Y:S02]  /*7fa0*/  @P1 IADD3 R36, P1, R20, UR9, RZ ;  /* 0x0000000914241c10 */ /* 0x000fe4000ff3e0ff */
[----:B------:R-:W-:Y:S02]  /*7fb0*/  PLOP3.LUT P0, PT, PT, PT, UP0, 0x80, 0x0 ;  /* 0x000000000000781c */ /* 0x000fe40003f0f008 */
[----:B------:R-:W-:Y:S11]  /*7fc0*/  PLOP3.LUT P6, PT, PT, PT, UP0, 0x80, 0x0 ;  /* 0x000000000000781c */ /* 0x000ff60003fcf008 */
[----:B------:R-:W-:Y:S02]  /*7fd0*/  @P0 IADD3.X R37, R21, UR8, RZ, P1, !PT ;  /* 0x0000000815250c10 */ /* 0x000fe40008ffe4ff */
[----:B------:R-:W-:Y:S01]  /*7fe0*/  PLOP3.LUT P1, PT, PT, PT, UP0, 0x80, 0x0 ;  /* 0x000000000000781c */ /* 0x000fe20003f2f008 */
[----:B------:R-:W-:Y:S01]  /*7ff0*/  @P6 IMAD.MOV.U32 R15, RZ, RZ, R0 ;  /* 0x000000ffff0f6224 */ /* 0x000fe200078e0000 */
[----:B------:R-:W-:Y:S01]  /*8000*/  @P6 MOV R14, R2 ;  /* 0x00000002000e6202 */ /* 0x000fe20000000f00 */
[----:B------:R4:W4:Y:S01]  /*8010*/  LDL R0, [R1+0x2c] ;  /* 0x00002c0001007983 */ /* 0x0009220000100800 */
[----:B------:R-:W-:Y:S02]  /*8020*/  PLOP3.LUT P6, PT, PT, PT, UP0, 0x80, 0x0 ;  /* 0x000000000000781c */ /* 0x000fe40003fcf008 */
[----:B------:R-:W-:Y:S02]  /*8030*/  PLOP3.LUT P0, PT, PT, PT, UP0, 0x80, 0x0 ;  /* 0x000000000000781c */ /* 0x000fe40003f0f008 */
[----:B------:R-:W-:Y:S05]  /*8040*/  PLOP3.LUT P0, PT, PT, PT, UP0, 0x80, 0x0 ;  /* 0x000000000000781c */ /* 0x000fea0003f0f008 */
[----:B------:R-:W-:Y:S01]  /*8050*/  @!PT LDS RZ, [RZ] ;  /* 0x00000000fffff984 */ /* 0x000fe20000000800 */
[----:B------:R-:W-:Y:S01]  /*8060*/  @!PT LDS RZ, [RZ] ;  /* 0x00000000fffff984 */ /* 0x000fe20000000800 */
[----:B------:R-:W-:Y:S01]  /*8070*/  @!PT LDS RZ, [RZ] ;  /* 0x00000000fffff984 */ /* 0x000fe20000000800 */
[----:B------:R3:W-:Y:S01]  /*8080*/  @P1 LDGSTS.E.BYPASS.LTC128B.128 [R251+0x100], [R14.64], !P5 ;  /* 0x001000000efb1fae */ /* 0x0007e2000e901d5e */
[----:B------:R-:W-:Y:S02]  /*8090*/  PLOP3.LUT P1, PT, PT, PT, UP0, 0x80, 0x0 ;  /* 0x000000000000781c */ /* 0x000fe40003f2f008 */
[----:B------:R-:W-:Y:S05]  /*80a0*/  PLOP3.LUT P1, PT, PT, PT, UP0, 0x80, 0x0 ;  /* 0x000000000000781c */ /* 0x000fea0003f2f008 */
[----:B------:R3:W-:Y:S01]  /*80b0*/  @P6 LDGSTS.E.BYPASS.LTC128B.128 [R251+0x3100], [R12.64], !P4 ;  /* 0x031000000cfb6fae */ /* 0x0007e2000e101d5e */
[----:B------:R-:W-:Y:S02]  /*80c0*/  PLOP3.LUT P6, PT, PT, PT, UP0, 0x80, 0x0 ;  /* 0x000000000000781c */ /* 0x000fe40003fcf008 */
[----:B------:R-:W-:Y:S05]  /*80d0*/  PLOP3.LUT P6, PT, PT, PT, UP0, 0x80, 0x0 ;  /* 0x000000000000781c */ /* 0x000fea0003fcf008 */
[----:B------:R1:W-:Y:S01]  /*80e0*/  @P0 LDGSTS.E.BYPASS.LTC128B.128 [R251+0x6100], [R6.64], !P3 ;  /* 0x0610000006fb0fae */ /* 0x0003e2000d901d5e */
[----:B------:R-:W-:Y:S02]  /*80f0*/  PLOP3.LUT P0, PT, PT, PT, UP0, 0x80, 0x0 ;  /* 0x000000000000781c */ /* 0x000fe40003f0f008 */
[----:B------:R-:W-:Y:S05]  /*8100*/  PLOP3.LUT P0, PT, PT, PT, UP0, 0x80, 0x0 ;  /* 0x000000000000781c */ /* 0x000fea0003f0f008 */
[----:B------:R1:W-:Y:S01]  /*8110*/  @P1 LDGSTS.E.BYPASS.LTC128B.128 [R251+0x9100], [R4.64], !P2 ;  /* 0x0910000004fb1fae */ /* 0x0003e2000d101d5e */
[----:B------:R-:W-:Y:S07]  /*8120*/  PLOP3.LUT P1, PT, PT, PT, UP0, 0x80, 0x0 ;  /* 0x000000000000781c */ /* 0x000fee0003f2f008 */
[----:B------:R4:W-:Y:S01]  /*8130*/  @P6 LDGSTS.E.BYPASS.LTC128B.128 [R251+0x1100], [R20.64], !P5 ;  /* 0x0110000014fb6fae */ /* 0x0009e2000e901d5e */
[----:B------:R-:W-:Y:S07]  /*8140*/  PLOP3.LUT P6, PT, PT, PT, UP0, 0x80, 0x0 ;  /* 0x000000000000781c */ /* 0x000fee0003fcf008 */
[----:B------:R4:W-:Y:S01]  /*8150*/  @P1 LDGSTS.E.BYPASS.LTC128B.128 [R251+0x4100], [R20.64+0x80], !P4 ;  /* 0x0410008014fb1fae */ /* 0x0009e2000e101d5e */
[----:B------:R-:W-:Y:S02]  /*8160*/  PLOP3.LUT P1, PT, PT, PT, UP0, 0x80, 0x0 ;  /* 0x000000000000781c */ /* 0x000fe40003f2f008 */
[----:B------:R-:W-:Y:S05]  /*8170*/  PLOP3.LUT P1, PT, PT, PT, UP0, 0x80, 0x0 ;  /* 0x000000000000781c */ /* 0x000fea0003f2f008 */
[----:B------:R4:W-:Y:S01]  /*8180*/  @P0 LDGSTS.E.BYPASS.LTC128B.128 [R251+0x7100], [R20.64+0x100], !P3 ;  /* 0x0710010014fb0fae */ /* 0x0009e2000d901d5e */
[----:B------:R-:W-:Y:S01]  /*8190*/  PLOP3.LUT P0, PT, PT, PT, UP0, 0x80, 0x0 ;  /* 0x000000000000781c */ /* 0x000fe20003f0f008 */
[C---:B-1----:R-:W-:Y:S06]  /*81a0*/  HMMA.16816.F32 R4, R48.reuse, R8, RZ ;  /* 0x000000083004723c */ /* 0x042fec00000018ff */
[----:B------:R4:W-:Y:S01]  /*81b0*/  @P6 LDGSTS.E.BYPASS.LTC128B.128 [R251+0xa100], [R20.64+0x180], !P2 ;  /* 0x0a10018014fb6fae */ /* 0x0009e2000d101d5e */
[----:B------:R-:W-:Y:S01]  /*81c0*/  PLOP3.LUT P6, PT, PT, PT, UP0, 0x80, 0x0 ;  /* 0x000000000000781c */ /* 0x000fe20003fcf008 */
[C---:B------:R-:W-:Y:S06]  /*81d0*/  HMMA.16816.F32 R8, R48.reuse, R10, RZ ;  /* 0x0000000a3008723c */ /* 0x040fec00000018ff */
[----:B------:R1:W-:Y:S01]  /*81e0*/  @P0 LDGSTS.E.BYPASS.LTC128B.128 [R251+0x2100], [R36.64], !P5 ;  /* 0x0210000024fb0fae */ /* 0x0003e2000e901d5e */
[----:B------:R-:W-:Y:S01]  /*81f0*/  PLOP3.LUT P0, PT, PT, PT, UP0, 0x80, 0x0 ;  /* 0x000000000000781c */ /* 0x000fe20003f0f008 */
[----:B------:R-:W-:Y:S01]  /*8200*/  UISETP.GE.AND UP0, UPT, UR16, 0x1, UPT ;  /* 0x000000011000788c */ /* 0x000fe2000bf06270 */
[C---:B---3--:R-:W-:Y:S05]  /*8210*/  HMMA.16816.F32 R12, R48.reuse, R16, RZ ;  /* 0x00000010300c723c */ /* 0x048fea00000018ff */
[----:B------:R1:W-:Y:S01]  /*8220*/  @P6 LDGSTS.E.BYPASS.LTC128B.128 [R251+0x5100], [R36.64+0x80], !P4 ;  /* 0x0510008024fb6fae */ /* 0x0003e2000e101d5e */
[----:B------:R-:W-:Y:S02]  /*8230*/  PLOP3.LUT P6, PT, PT, PT, UP0, 0x80, 0x0 ;  /* 0x000000000000781c */ /* 0x000fe40003fcf008 */
[C---:B------:R-:W-:Y:S02]  /*8240*/  HMMA.16816.F32 R16, R48.reuse, R18, RZ ;  /* 0x000000123010723c */ /* 0x040fe400000018ff */
[----:B------:R-:W-:Y:S02]  /*8250*/  @UP0 UIMAD.WIDE.U32 UR18, UR24, UR4, URZ ;  /* 0x00000004181202a5 */ /* 0x000fe4000f8e003f */
[----:B------:R-:W-:Y:S01]  /*8260*/  @UP0 USHF.R.S32.HI UR17, URZ, 0x1f, UR24 ;  /* 0x0000001f3f110899 */ /* 0x000fe20008011418 */
[----:B------:R1:W-:Y:S01]  /*8270*/  @P1 LDGSTS.E.BYPASS.LTC128B.128 [R251+0x8100], [R36.64+0x100], !P3 ;  /* 0x0810010024fb1fae */ /* 0x0003e2000d901d5e */
[----:B------:R-:W-:Y:S02]  /*8280*/  PLOP3.LUT P1, PT, PT, PT, UP0, 0x80, 0x0 ;  /* 0x000000000000781c */ /* 0x000fe40003f2f008 */
[C---:B----4-:R-:W-:Y:S01]  /*8290*/  HMMA.16816.F32 R20, R48.reuse, R24, RZ ;  /* 0x000000183014723c */ /* 0x050fe200000018ff */
[----:B------:R-:W-:Y:S01]  /*82a0*/  IMAD.U32 R172, RZ, RZ, UR18 ;  /* 0x00000012ffac7e24 */ /* 0x000fe2000f8e00ff */
[----:B------:R-:W-:Y:S02]  /*82b0*/  @UP0 USHF.L.U64.HI UR18, UR4, 0x6, UR5 ;  /* 0x0000000604120899 */ /* 0x000fe40008010205 */
[----:B------:R-:W-:Y:S01]  /*82c0*/  IMAD.U32 R173, RZ, RZ, UR19 ;  /* 0x00000013ffad7e24 */ /* 0x000fe2000f8e00ff */
[----:B------:R1:W-:Y:S01]  /*82d0*/  @P0 LDGSTS.E.BYPASS.LTC128B.128 [R251+0xb100], [R36.64+0x180], !P2 ;  /* 0x0b10018024fb0fae */ /* 0x0003e2000d101d5e */
[----:B------:R-:W-:Y:S01]  /*82e0*/  PLOP3.LUT P0, PT, PT, PT, UP0, 0x80, 0x0 ;  /* 0x000000000000781c */ /* 0x000fe20003f0f008 */
[----:B------:R-:W-:Y:S01]  /*82f0*/  @UP0 UIMAD UR17, UR17, UR4, URZ ;  /* 0x00000004111102a4 */ /* 0x000fe2000f8e023f */
[C---:B------:R-:W-:Y:S03]  /*8300*/  HMMA.16816.F32 R24, R48.reuse, R26, RZ ;  /* 0x0000001a3018723c */ /* 0x040fe600000018ff */
[----:B------:R-:W-:Y:S02]  /*8310*/  @UP0 UIMAD UR17, UR24, UR5, UR17 ;  /* 0x00000005181102a4 */ /* 0x000fe4000f8e0211 */
[----:B------:R-:W0:Y:S02]  /*8320*/  LDGDEPBAR ;  /* 0x00000000000079af */ /* 0x000e240000000000 */
[----:B------:R-:W-:Y:S01]  /*8330*/  @UP0 UIADD3 UR17, UR19, UR17, URZ ;  /* 0x0000001113110290 */ /* 0x000fe2000fffe03f */
[C---:B------:R-:W-:Y:S03]  /*8340*/  HMMA.16816.F32 R28, R48.reuse, R32, RZ ;  /* 0x00000020301c723c */ /* 0x040fe600000018ff */
[----:B------:R-:W-:Y:S05]  /*8350*/  @UP0 UIMAD UR17, UR17, 0x60, URZ ;  /* 0x00000060111108a4 */ /* 0x000fea000f8e023f */
[C---:B------:R-:W-:Y:S08]  /*8360*/  HMMA.16816.F32 R32, R48.reuse, R34, RZ ;  /* 0x000000223020723c */ /* 0x040ff000000018ff */
[C---:B-1----:R-:W-:Y:S08]  /*8370*/  HMMA.16816.F32 R36, R48.reuse, R40, RZ ;  /* 0x000000283024723c */ /* 0x042ff000000018ff */
[C---:B------:R-:W-:Y:S08]  /*8380*/  HMMA.16816.F32 R40, R48.reuse, R42, RZ ;  /* 0x0000002a3028723c */ /* 0x040ff000000018ff */
[C---:B------:R-:W-:Y:S08]  /*8390*/  HMMA.16816.F32 R44, R48.reuse, R184, RZ ;  /* 0x000000b8302c723c */ /* 0x040ff000000018ff */
[----:B------:R-:W-:Y:S01]  /*83a0*/  HMMA.16816.F32 R48, R48, R186, RZ ;  /* 0x000000ba3030723c */ /* 0x000fe200000018ff */
[----:B------:R-:W-:Y:S07]  /*83b0*/  LDSM.16.M88.4 R184, [R226+0x18100] ;  /* 0x01810000e2b8783b */ /* 0x000fee0000000200 */
[C---:B------:R-:W-:Y:S08]  /*83c0*/  HMMA.16816.F32 R4, R188.reuse, R192, R4 ;  /* 0x000000c0bc04723c */ /* 0x040ff00000001804 */
[C---:B------:R-:W-:Y:S01]  /*83d0*/  HMMA.16816.F32 R8, R188.reuse, R194, R8 ;  /* 0x000000c2bc08723c */ /* 0x040fe20000001808 */
[----:B------:R-:W1:Y:S07]  /*83e0*/  LDSM.16.M88.4 R192, [R222+0xc100] ;  /* 0x00c10000dec0783b */ /* 0x000e6e0000000200 */
[C---:B------:R-:W-:Y:S08]  /*83f0*/  HMMA.16816.F32 R12, R188.reuse, R196, R12 ;  /* 0x000000c4bc0c723c */ /* 0x040ff0000000180c */
[C---:B------:R-:W-:Y:S01]  /*8400*/  HMMA.16816.F32 R16, R188.reuse, R198, R16 ;  /* 0x000000c6bc10723c */ /* 0x040fe20000001810 */
[----:B------:R-:W3:Y:S07]  /*8410*/  LDSM.16.M88.4 R196, [R222+0xc900] ;  /* 0x00c90000dec4783b */ /* 0x000eee0000000200 */
[C---:B------:R-:W-:Y:S08]  /*8420*/  HMMA.16816.F32 R20, R188.reuse, R200, R20 ;  /* 0x000000c8bc14723c */ /* 0x040ff00000001814 */
[C---:B------:R-:W-:Y:S01]  /*8430*/  HMMA.16816.F32 R24, R188.reuse, R202, R24 ;  /* 0x000000cabc18723c */ /* 0x040fe20000001818 */
[----:B------:R-:W4:Y:S07]  /*8440*/  LDSM.16.M88.4 R200, [R222+0xd100] ;  /* 0x00d10000dec8783b */ /* 0x000f2e0000000200 */
[C---:B------:R-:W-:Y:S08]  /*8450*/  HMMA.16816.F32 R28, R188.reuse, R204, R28 ;  /* 0x000000ccbc1c723c */ /* 0x040ff0000000181c */
[C---:B------:R-:W-:Y:S01]  /*8460*/  HMMA.16816.F32 R32, R188.reuse, R206, R32 ;  /* 0x000000cebc20723c */ /* 0x040fe20000001820 */
[----:B------:R-:W4:Y:S07]  /*8470*/  LDSM.16.M88.4 R204, [R222+0xd900] ;  /* 0x00d90000decc783b */ /* 0x000f2e0000000200 */
[C---:B------:R-:W-:Y:S08]  /*8480*/  HMMA.16816.F32 R36, R188.reuse, R208, R36 ;  /* 0x000000d0bc24723c */ /* 0x040ff00000001824 */
[C---:B------:R-:W-:Y:S01]  /*8490*/  HMMA.16816.F32 R40, R188.reuse, R210, R40 ;  /* 0x000000d2bc28723c */ /* 0x040fe20000001828 */
[----:B------:R-:W-:Y:S07]  /*84a0*/  LDSM.16.M88.4 R208, [R222+0xe900] ;  /* 0x00e90000ded0783b */ /* 0x000fee0000000200 */
[C---:B------:R-:W-:Y:S01]  /*84b0*/  HMMA.16816.F32 R44, R188.reuse, R212, R44 ;  /* 0x000000d4bc2c723c */ /* 0x040fe2000000182c */
[----:B------:R-:W2:Y:S07]  /*84c0*/  LDL.64 R212, [R1+0x40] ;  /* 0x0000400001d47983 */ /* 0x000eae0000100a00 */
[----:B------:R-:W-:Y:S01]  /*84d0*/  HMMA.16816.F32 R48, R188, R214, R48 ;  /* 0x000000d6bc30723c */ /* 0x000fe20000001830 */
[----:B------:R-:W4:Y:S07]  /*84e0*/  LDSM.16.M88.4 R188, [R222+0xe100] ;  /* 0x00e10000debc783b */ /* 0x000f2e0000000200 */
[C---:B-1----:R-:W-:Y:S01]  /*84f0*/  HMMA.16816.F32 R4, R184.reuse, R192, R4 ;  /* 0x000000c0b804723c */ /* 0x042fe20000001804 */
[----:B------:R-:W2:Y:S07]  /*8500*/  LDL.64 R214, [R1+0x38] ;  /* 0x0000380001d67983 */ /* 0x000eae0000100a00 */
[C---:B------:R-:W-:Y:S01]  /*8510*/  HMMA.16816.F32 R8, R184.reuse, R194, R8 ;  /* 0x000000c2b808723c */ /* 0x040fe20000001808 */
[----:B------:R-:W-:Y:S07]  /*8520*/  LDSM.16.M88.4 R192, [R221] ;  /* 0x00000000ddc0783b */ /* 0x000fee0000000200 */
[C---:B---3--:R-:W-:Y:S08]  /*8530*/  HMMA.16816.F32 R12, R184.reuse, R196, R12 ;  /* 0x000000c4b80c723c */ /* 0x048ff0000000180c */
        /* <DEDUP_REMOVED lines=13> */
[----:B------:R-:W3:Y:S08]  /*8610*/  LDSM.16.M88.4 R184, [R221+0x2000] ;  /* 0x00200000ddb8783b */ /* 0x000ef00000000200 */
        /* <DEDUP_REMOVED lines=18> */
[----:B------:R-:W3:Y:S08]  /*8740*/  LDSM.16.M88.4 R188, [R216+0x11100] ;  /* 0x01110000d8bc783b */ /* 0x000ef00000000200 */
        /* <DEDUP_REMOVED lines=18> */
[----:B------:R-:W3:Y:S08]  /*8870*/  LDSM.16.M88.4 R184, [R241] ;  /* 0x00000000f1b8783b */ /* 0x000ef00000000200 */
        /* <DEDUP_REMOVED lines=177> */
[----:B------:R-:W1:Y:S07]  /*9390*/  LDSM.16.M88.4 R196, [R221+0x9000] ;  /* 0x00900000ddc4783b */ /* 0x000e6e0000000200 */
[C---:B------:R-:W-:Y:S07]  /*93a0*/  HMMA.16816.F32 R20, R184.reuse, R200, R20 ;  /* 0x000000c8b814723c */ /* 0x040fee0000001814 */
[----:B--2---:R-:W-:Y:S01]  /*93b0*/  @P1 MOV R200, R212 ;  /* 0x000000d400c81202 */ /* 0x004fe20000000f00 */
[C---:B------:R-:W-:Y:S04]  /*93c0*/  HMMA.16816.F32 R24, R184.reuse, R202, R24 ;  /* 0x000000cab818723c */ /* 0x040fe80000001818 */
[----:B------:R-:W-:Y:S01]  /*93d0*/  @P1 IMAD.MOV.U32 R201, RZ, RZ, R215 ;  /* 0x000000ffffc91224 */ /* 0x000fe200078e00d7 */
[----:B------:R-:W-:Y:S03]  /*93e0*/  PLOP3.LUT P1, PT, PT, PT, UP0, 0x80, 0x0 ;  /* 0x000000000000781c */ /* 0x000fe60003f2f008 */
[C---:B------:R-:W-:Y:S04]  /*93f0*/  HMMA.16816.F32 R28, R184.reuse, R204, R28 ;  /* 0x000000ccb81c723c */ /* 0x040fe8000000181c */
[----:B------:R-:W-:Y:S01]  /*9400*/  @P0 IMAD.WIDE.U32 R200, R172, 0x60, R200 ;  /* 0x00000060acc80825 */ /* 0x000fe200078e00c8 */
[----:B------:R-:W-:Y:S03]  /*9410*/  PLOP3.LUT P0, PT, PT, PT, UP0, 0x80, 0x0 ;  /* 0x000000000000781c */ /* 0x000fe60003f0f008 */
[C---:B------:R-:W-:Y:S04]  /*9420*/  HMMA.16816.F32 R32, R184.reuse, R206, R32 ;  /* 0x000000ceb820723c */ /* 0x040fe80000001820 */
[----:B------:R-:W-:Y:S01]  /*9430*/  @P6 IMAD.SHL.U32 R172, R200, 0x2, RZ ;  /* 0x00000002c8ac6824 */ /* 0x000fe200078e00ff */
[----:B------:R-:W-:Y:S03]  /*9440*/  PLOP3.LUT P6, PT, PT, PT, UP0, 0x80, 0x0 ;  /* 0x000000000000781c */ /* 0x000fe60003fcf008 */
[C---:B---3--:R-:W-:Y:S04]  /*9450*/  HMMA.16816.F32 R36, R184.reuse, R188, R36 ;  /* 0x000000bcb824723c */ /* 0x048fe80000001824 */
[----:B------:R-:W-:Y:S01]  /*9460*/  @P0 IADD3 R173, R201, UR17, RZ ;  /* 0x00000011c9ad0c10 */ /* 0x000fe2000fffe0ff */
[----:B------:R-:W-:Y:S01]  /*9470*/  UIMAD UR17, UR16, -0x60, URZ ;  /* 0xffffffa0101178a4 */ /* 0x000fe2000f8e023f */
[----:B------:R-:W-:Y:S02]  /*9480*/  @P1 IADD3 R205, P1, R172, c[0x0][0x1c8], RZ ;  /* 0x00007200accd1a10 */ /* 0x000fe40007f3e0ff */
[C---:B------:R-:W-:Y:S01]  /*9490*/  HMMA.16816.F32 R40, R184.reuse, R190, R40 ;  /* 0x000000beb828723c */ /* 0x040fe20000001828 */
[----:B------:R-:W2:Y:S01]  /*94a0*/  LDSM.16.M88.4 R188, [R221+0x9800] ;  /* 0x00980000ddbc783b */ /* 0x000ea20000000200 */
[----:B------:R-:W-:Y:S02]  /*94b0*/  PLOP3.LUT P0, PT, PT, PT, UP0, 0x80, 0x0 ;  /* 0x000000000000781c */ /* 0x000fe40003f0f008 */
[----:B------:R-:W-:Y:S01]  /*94c0*/  @P6 SHF.L.U64.HI R173, R200, 0x1, R173 ;  /* 0x00000001c8ad6819 */ /* 0x000fe200000102ad */
[----:B------:R-:W-:Y:S01]  /*94d0*/  IMAD.U32 R2, RZ, RZ, UR17 ;  /* 0x00000011ff027e24 */ /* 0x000fe2000f8e00ff */
[----:B------:R-:W-:Y:S01]  /*94e0*/  PLOP3.LUT P6, PT, PT, PT, UP0, 0x80, 0x0 ;  /* 0x000000000000781c */ /* 0x000fe20003fcf008 */
[----:B------:R-:W-:Y:S01]  /*94f0*/  @UP0 USHF.L.U32 UR17, UR4, 0x6, URZ ;  /* 0x0000000604110899 */ /* 0x000fe2000800063f */
[C---:B----4-:R-:W-:Y:S01]  /*9500*/  HMMA.16816.F32 R44, R184.reuse, R208, R44 ;  /* 0x000000d0b82c723c */ /* 0x050fe2000000182c */
[----:B------:R-:W3:Y:S04]  /*9510*/  LDL R208, [R1+0x30] ;  /* 0x0000300001d07983 */ /* 0x000ee80000100800 */
[----:B------:R-:W4:Y:S02]  /*9520*/  LDL R209, [R1+0x28] ;  /* 0x0000280001d17983 */ /* 0x000f240000100800 */
[----:B------:R-:W-:Y:S01]  /*9530*/  @P0 IADD3.X R204, R173, c[0x0][0x1cc], RZ, P1, !PT ;  /* 0x00007300adcc0a10 */ /* 0x000fe20000ffe4ff */
[----:B------:R-:W-:Y:S01]  /*9540*/  HMMA.16816.F32 R48, R184, R210, R48 ;  /* 0x000000d2b830723c */ /* 0x000fe20000001830 */
[----:B------:R-:W2:Y:S01]  /*9550*/  LDSM.16.M88.4 R184, [R221+0xa000] ;  /* 0x00a00000ddb8783b */ /* 0x000ea20000000200 */
[----:B------:R-:W-:Y:S02]  /*9560*/  PLOP3.LUT P1, PT, PT, PT, UP0, 0x80, 0x0 ;  /* 0x000000000000781c */ /* 0x000fe40003f2f008 */
[----:B------:R-:W-:Y:S01]  /*9570*/  @P6 IMAD.MOV.U32 R206, RZ, RZ, R205 ;  /* 0x000000ffffce6224 */ /* 0x000fe200078e00cd */
[----:B------:R-:W-:Y:S02]  /*9580*/  @P6 MOV R207, R204 ;  /* 0x000000cc00cf6202 */ /* 0x000fe40000000f00 */
[----:B------:R-:W-:Y:S01]  /*9590*/  PLOP3.LUT P0, PT, PT, PT, UP1, 0x80, 0x0 ;  /* 0x000000000000781c */ /* 0x000fe20003f0f018 */
[C---:B-1----:R-:W-:Y:S01]  /*95a0*/  HMMA.16816.F32 R4, R192.reuse, R196, R4 ;  /* 0x000000c4c004723c */ /* 0x042fe20000001804 */
[----:B------:R-:W-:Y:S07]  /*95b0*/  LDSM.16.M88.4 R200, [R221+0xb800] ;  /* 0x00b80000ddc8783b */ /* 0x000fee0000000200 */
[C---:B------:R-:W-:Y:S01]  /*95c0*/  HMMA.16816.F32 R8, R192.reuse, R198, R8 ;  /* 0x000000c6c008723c */ /* 0x040fe20000001808 */
[----:B------:R-:W-:Y:S07]  /*95d0*/  LDSM.16.M88.4 R196, [R221+0xb000] ;  /* 0x00b00000ddc4783b */ /* 0x000fee0000000200 */
[C---:B--2---:R-:W-:Y:S08]  /*95e0*/  HMMA.16816.F32 R12, R192.reuse, R188, R12 ;  /* 0x000000bcc00c723c */ /* 0x044ff0000000180c */
[C---:B------:R-:W-:Y:S01]  /*95f0*/  HMMA.16816.F32 R16, R192.reuse, R190, R16 ;  /* 0x000000bec010723c */ /* 0x040fe20000001810 */
[----:B------:R-:W1:Y:S01]  /*9600*/  LDSM.16.M88.4 R188, [R221+0xa800] ;  /* 0x00a80000ddbc783b */ /* 0x000e620000000200 */
[----:B------:R-:W-:Y:S06]  /*9610*/  DEPBAR.LE SB0, 0x0 ;  /* 0x000080000000791a */ /* 0x000fec0000000000 */
[C---:B------:R-:W-:Y:S01]  /*9620*/  HMMA.16816.F32 R20, R192.reuse, R184, R20 ;  /* 0x000000b8c014723c */ /* 0x040fe20000001814 */
[----:B------:R-:W-:Y:S07]  /*9630*/  BAR.SYNC.DEFER_BLOCKING 0x0 ;  /* 0x0000000000007b1d */ /* 0x000fee0000010000 */
[C---:B------:R-:W-:Y:S01]  /*9640*/  HMMA.16816.F32 R24, R192.reuse, R186, R24 ;  /* 0x000000bac018723c */ /* 0x040fe20000001818 */
[----:B------:R-:W-:Y:S01]  /*9650*/  @!PT LDS RZ, [RZ] ;  /* 0x00000000fffff984 */ /* 0x000fe20000000800 */
[----:B------:R-:W-:Y:S01]  /*9660*/  @!PT LDS RZ, [RZ] ;  /* 0x00000000fffff984 */ /* 0x000fe20000000800 */
[----:B------:R-:W-:Y:S01]  /*9670*/  @!PT LDS RZ, [RZ] ;  /* 0x00000000fffff984 */ /* 0x000fe20000000800 */
[----:B------:R2:W-:Y:S07]  /*9680*/  @P1 LDGSTS.E.BYPASS.LTC128B.128 [R251+0xc100], [R206.64], !P5 ;  /* 0x0c100000cefb1fae */ /* 0x0005ee000e901d5e */
[C---:B-1----:R-:W-:Y:S08]  /*9690*/  HMMA.16816.F32 R28, R192.reuse, R188, R28 ;  /* 0x000000bcc01c723c */ /* 0x042ff0000000181c */
[C---:B------:R-:W-:Y:S08]  /*96a0*/  HMMA.16816.F32 R32, R192.reuse, R190, R32 ;  /* 0x000000bec020723c */ /* 0x040ff00000001820 */
[C---:B------:R-:W-:Y:S08]  /*96b0*/  HMMA.16816.F32 R36, R192.reuse, R196, R36 ;  /* 0x000000c4c024723c */ /* 0x040ff00000001824 */
[C---:B------:R-:W-:Y:S08]  /*96c0*/  HMMA.16816.F32 R40, R192.reuse, R198, R40 ;  /* 0x000000c6c028723c */ /* 0x040ff00000001828 */
[C---:B------:R-:W-:Y:S08]  /*96d0*/  HMMA.16816.F32 R44, R192.reuse, R200, R44 ;  /* 0x000000c8c02c723c */ /* 0x040ff0000000182c */
[----:B------:R-:W-:Y:S04]  /*96e0*/  HMMA.16816.F32 R48, R192, R202, R48 ;  /* 0x000000cac030723c */ /* 0x000fe80000001830 */
[----:B---3--:R-:W-:Y:S01]  /*96f0*/  IADD3 R2, -R208, 0x1, R2 ;  /* 0x00000001d0027810 */ /* 0x008fe20007ffe102 */
[----:B----4-:R-:W-:Y:S03]  /*9700*/  @P0 IMAD.MOV.U32 R0, RZ, RZ, R209 ;  /* 0x000000ffff000224 */ /* 0x010fe600078e00d1 */
[----:B------:R-:W-:Y:S02]  /*9710*/  IADD3 R175, -R175, UR12, R2 ;  /* 0x0000000cafaf7c10 */ /* 0x000fe4000fffe102 */
[----:B------:R-:W1:Y:S08]  /*9720*/  SHFL.IDX PT, R2, R0, RZ, 0x1c1f ;  /* 0x001c1fff00027589 */ /* 0x000e7000000e0000 */
[----:B------:R-:W3:Y:S01]  /*9730*/  SHFL.IDX PT, R0, R0, 0x1, 0x1c1f ;  /* 0x003c1f0000007f89 */ /* 0x000ee200000e0000 */
[C---:B-1----:R-:W-:Y:S04]  /*9740*/  IADD3 R2, R175.reuse, R2, RZ ;  /* 0x00000002af027210 */ /* 0x042fe80007ffe0ff */
[C---:B------:R-:W-:Y:S02]  /*9750*/  ISETP.GT.AND P0, PT, R2.reuse, RZ, PT ;  /* 0x000000ff0200720c */ /* 0x040fe40003f04270 */
[----:B------:R-:W-:Y:S01]  /*9760*/  ISETP.GT.AND P6, PT, R2, 0x1, PT ;  /* 0x000000010200780c */ /* 0x000fe20003fc4270 */
[----:B---3--:R-:W-:Y:S01]  /*9770*/  IMAD.IADD R0, R175, 0x1, R0 ;  /* 0x00000001af007824 */ /* 0x008fe200078e0200 */
[----:B--2---:R-:W-:Y:S02]  /*9780*/  FSEL R206, R4, -INF , P0 ;  /* 0xff80000004ce7808 */ /* 0x004fe40000000000 */
[----:B------:R-:W-:Y:S02]  /*9790*/  FSEL R207, R5, -INF , P6 ;  /* 0xff80000005cf7808 */ /* 0x000fe40003000000 */
[C---:B------:R-:W-:Y:S02]  /*97a0*/  ISETP.GT.AND P0, PT, R0.reuse, 0x1, PT ;  /* 0x000000010000780c */ /* 0x040fe40003f04270 */
[----:B------:R-:W-:Y:S02]  /*97b0*/  ISETP.GT.AND P1, PT, R0, RZ, PT ;  /* 0x000000ff0000720c */ /* 0x000fe40003f24270 */
        /* <DEDUP_REMOVED lines=9> */
[----:B------:R-:W-:Y:S02]  /*9850*/  ISETP.GT.AND P6, PT, R2, 0x9, PT ;  /* 0x000000090200780c */ /* 0x000fe40003fc4270 */
[----:B------:R-:W-:Y:S02]  /*9860*/  ISETP.GT.AND P1, PT, R0, 0x10, PT ;  /* 0x000000100000780c */ /* 0x000fe40003f24270 */
[----:B------:R-:W-:Y:S02]  /*9870*/  FSEL R210, R12, -INF , P0 ;  /* 0xff8000000cd27808 */ /* 0x000fe40000000000 */
[----:B------:R-:W-:Y:S02]  /*9880*/  ISETP.GT.AND P0, PT, R0, 0x11, PT ;  /* 0x000000110000780c */ /* 0x000fe40003f04270 */
[----:B------:R-:W-:Y:S02]  /*9890*/  FSEL R212, R14, -INF , P1 ;  /* 0xff8000000ed47808 */ /* 0x000fe40000800000 */
[C---:B------:R-:W-:Y:S02]  /*98a0*/  ISETP.GT.AND P1, PT, R2.reuse, 0x19, PT ;  /* 0x000000190200780c */ /* 0x040fe40003f24270 */
[----:B------:R-:W-:Y:S02]  /*98b0*/  FSEL R9, R9, -INF , P6 ;  /* 0xff80000009097808 */ /* 0x000fe40003000000 */
[C---:B------:R-:W-:Y:S02]  /*98c0*/  ISETP.GT.AND P6, PT, R2.reuse, 0x11, PT ;  /* 0x000000110200780c */ /* 0x040fe40003fc4270 */
[----:B------:R-:W-:Y:S02]  /*98d0*/  FSEL R213, R15, -INF , P0 ;  /* 0xff8000000fd57808 */ /* 0x000fe40000000000 */
[C---:B------:R-:W-:Y:S02]  /*98e0*/  ISETP.GT.AND P0, PT, R2.reuse, 0x18, PT ;  /* 0x000000180200780c */ /* 0x040fe40003f04270 */
[----:B------:R-:W-:Y:S02]  /*98f0*/  FSEL R211, R13, -INF , P6 ;  /* 0xff8000000dd37808 */ /* 0x000fe40003000000 */
[----:B------:R-:W-:Y:S02]  /*9900*/  FSEL R215, R17, -INF , P1 ;  /* 0xff80000011d77808 */ /* 0x000fe40000800000 */
[----:B------:R-:W-:Y:S02]  /*9910*/  ISETP.GT.AND P1, PT, R2, 0x20, PT ;  /* 0x000000200200780c */ /* 0x000fe40003f24270 */
        /* <DEDUP_REMOVED lines=12> */
[----:B------:R-:W-:Y:S02]  /*99e0*/  ISETP.GT.AND P1, PT, R0, 0x28, PT ;  /* 0x000000280000780c */ /* 0x000fe40003f24270 */
[----:B------:R-:W-:Y:S02]  /*99f0*/  FSEL R16, R21, -INF , P0 ;  /* 0xff80000015107808 */ /* 0x000fe40000000000 */
[----:B------:R-:W-:Y:S02]  /*9a00*/  ISETP.GT.AND P0, PT, R2, 0x28, PT ;  /* 0x000000280200780c */ /* 0x000fe40003f04270 */
[----:B------:R-:W-:Y:S02]  /*9a10*/  FSEL R17, R26, -INF , P1 ;  /* 0xff8000001a117808 */ /* 0x000fe40000800000 */
[----:B------:R-:W-:Y:S02]  /*9a20*/  ISETP.GT.AND P1, PT, R2, 0x30, PT ;  /* 0x000000300200780c */ /* 0x000fe40003f24270 */
[----:B------:R-:W-:Y:S01]  /*9a30*/  FSEL R175, R25, -INF , P6 ;  /* 0xff80000019af7808 */ /* 0x000fe20003000000 */
[----:B------:R-:W-:Y:S01]  /*9a40*/  IMAD.MOV.U32 R25, RZ, RZ, R4 ;  /* 0x000000ffff197224 */ /* 0x000fe200078e0004 */
[----:B------:R-:W-:Y:S02]  /*9a50*/  PLOP3.LUT P6, PT, PT, PT, UP0, 0x80, 0x0 ;  /* 0x000000000000781c */ /* 0x000fe40003fcf008 */
[----:B------:R-:W-:Y:S01]  /*9a60*/  FSEL R5, R24, -INF , P0 ;  /* 0xff80000018057808 */ /* 0x000fe20000000000 */
[----:B------:R-:W-:Y:S01]  /*9a70*/  IMAD.MOV.U32 R26, RZ, RZ, R175 ;  /* 0x000000ffff1a7224 */ /* 0x000fe200078e00af */
[----:B------:R-:W-:Y:S02]  /*9a80*/  ISETP.GT.AND P0, PT, R0, 0x29, PT ;  /* 0x000000290000780c */ /* 0x000fe40003f04270 */
[----:B------:R-:W-:Y:S02]  /*9a90*/  FSEL R14, R28, -INF , P1 ;  /* 0xff8000001c0e7808 */ /* 0x000fe40000800000 */
[----:B------:R-:W-:Y:S02]  /*9aa0*/  PLOP3.LUT P1, PT, PT, PT, UP0, 0x80, 0x0 ;  /* 0x000000000000781c */ /* 0x000fe40003f2f008 */
[----:B------:R-:W-:Y:S01]  /*9ab0*/  FSEL R19, R27, -INF , P0 ;  /* 0xff8000001b137808 */ /* 0x000fe20000000000 */
[----:B------:R-:W-:Y:S01]  /*9ac0*/  IMAD.MOV.U32 R27, RZ, RZ, R5 ;  /* 0x000000ffff1b7224 */ /* 0x000fe200078e0005 */
[----:B------:R-:W-:Y:S02]  /*9ad0*/  ISETP.GT.AND P0, PT, R2, 0x31, PT ;  /* 0x000000310200780c */ /* 0x000fe40003f04270 */
[----:B------:R-:W-:Y:S02]  /*9ae0*/  @P6 IADD3 R6, P6, R172, 0x80, RZ ;  /* 0x00000080ac066810 */ /* 0x000fe40007fde0ff */
[----:B------:R-:W-:Y:S02]  /*9af0*/  FSEL R22, R29, -INF , P0 ;  /* 0xff8000001d167808 */ /* 0x000fe40000000000 */
[----:B------:R-:W-:Y:S02]  /*9b00*/  ISETP.GT.AND P0, PT, R0, 0x30, PT ;  /* 0x000000300000780c */ /* 0x000fe40003f04270 */
[----:B------:R-:W-:Y:S02]  /*9b10*/  FMNMX.FTZ R5, R208, R174, !PT ;  /* 0x000000aed0057209 */ /* 0x000fe40007810000 */
[----:B------:R-:W-:Y:S02]  /*9b20*/  FSEL R190, R30, -INF , P0 ;  /* 0xff8000001ebe7808 */ /* 0x000fe40000000000 */
[----:B------:R-:W-:Y:S02]  /*9b30*/  ISETP.GT.AND P0, PT, R0, 0x31, PT ;  /* 0x000000310000780c */ /* 0x000fe40003f04270 */
[----:B------:R-:W-:Y:S02]  /*9b40*/  @P1 IADD3 R6, P1, R6, c[0x0][0x1c8], RZ ;  /* 0x0000720006061a10 */ /* 0x000fe40007f3e0ff */
[----:B------:R-:W-:Y:S02]  /*9b50*/  FSEL R191, R31, -INF , P0 ;  /* 0xff8000001fbf7808 */ /* 0x000fe40000000000 */
[----:B------:R-:W-:Y:S02]  /*9b60*/  PLOP3.LUT P0, PT, PT, PT, UP0, 0x80, 0x0 ;  /* 0x000000000000781c */ /* 0x000fe40003f0f008 */
[----:B------:R-:W-:Y:S04]  /*9b70*/  FMNMX.FTZ R5, R209, R5, !PT ;  /* 0x00000005d1057209 */ /* 0x000fe80007810000 */
[----:B------:R-:W-:Y:S07]  /*9b80*/  FMNMX.FTZ R5, R185, R5, !PT ;  /* 0x00000005b9057209 */ /* 0x000fee0007810000 */
[--C-:B------:R-:W-:Y:S02]  /*9b90*/  @P0 IADD3.X R7, RZ, c[0x0][0x1cc], R173.reuse, P1, P6 ;  /* 0x00007300ff070a10 */ /* 0x100fe40000fec4ad */
[----:B------:R-:W-:Y:S02]  /*9ba0*/  ISETP.GT.AND P1, PT, R2, 0x38, PT ;  /* 0x000000380200780c */ /* 0x000fe40003f24270 */
[----:B------:R-:W-:Y:S02]  /*9bb0*/  PLOP3.LUT P6, PT, PT, PT, UP0, 0x80, 0x0 ;  /* 0x000000000000781c */ /* 0x000fe40003fcf008 */
[----:B------:R-:W-:Y:S02]  /*9bc0*/  FSEL R21, R32, -INF , P1 ;  /* 0xff80000020157808 */ /* 0x000fe40000800000 */
[----:B------:R-:W-:Y:S02]  /*9bd0*/  PLOP3.LUT P1, PT, PT, PT, UP0, 0x80, 0x0 ;  /* 0x000000000000781c */ /* 0x000fe40003f2f008 */
[----:B------:R-:W-:Y:S04]  /*9be0*/  ISETP.GT.AND P0, PT, R2, 0x39, PT ;  /* 0x000000390200780c */ /* 0x000fe80003f04270 */
[----:B------:R-:W-:Y:S02]  /*9bf0*/  FSEL R20, R33, -INF , P0 ;  /* 0xff80000021147808 */ /* 0x000fe40000000000 */
[----:B------:R-:W-:Y:S02]  /*9c00*/  ISETP.GT.AND P0, PT, R0, 0x38, PT ;  /* 0x000000380000780c */ /* 0x000fe40003f04270 */
[----:B------:R-:W-:Y:S02]  /*9c10*/  @P6 IADD3 R4, P6, R172, 0x100, RZ ;  /* 0x00000100ac046810 */ /* 0x000fe40007fde0ff */
[----:B------:R-:W-:Y:S02]  /*9c20*/  FSEL R33, R34, -INF , P0 ;  /* 0xff80000022217808 */ /* 0x000fe40000000000 */
[----:B------:R-:W-:Y:S02]  /*9c30*/  @P1 IADD3 R13, P1, R4, c[0x0][0x1c8], RZ ;  /* 0x00007200040d1a10 */ /* 0x000fe40007f3e0ff */
[----:B------:R-:W-:Y:S02]  /*9c40*/  FMNMX.FTZ R4, R206, R3, !PT ;  /* 0x00000003ce047209 */ /* 0x000fe40007810000 */
[----:B------:R-:W-:Y:S02]  /*9c50*/  ISETP.GT.AND P0, PT, R0, 0x39, PT ;  /* 0x000000390000780c */ /* 0x000fe40003f04270 */
[----:B------:R-:W-:Y:S02]  /*9c60*/  FMNMX.FTZ R4, R207, R4, !PT ;  /* 0x00000004cf047209 */ /* 0x000fe40007810000 */
[----:B------:R-:W-:Y:S01]  /*9c70*/  FSEL R196, R35, -INF , P0 ;  /* 0xff80000023c47808 */ /* 0x000fe20000000000 */
[----:B------:R-:W-:Y:S01]  /*9c80*/  IMAD.MOV.U32 R35, RZ, RZ, R8 ;  /* 0x000000ffff237224 */ /* 0x000fe200078e0008 */
[----:B------:R-:W-:Y:S02]  /*9c90*/  FMNMX.FTZ R4, R184, R4, !PT ;  /* 0x00000004b8047209 */ /* 0x000fe40007810000 */
[----:B------:R-:W-:Y:S02]  /*9ca0*/  PLOP3.LUT P0, PT, PT, PT, UP0, 0x80, 0x0 ;  /* 0x000000000000781c */ /* 0x000fe40003f0f008 */
[----:B------:R-:W-:Y:S02]  /*9cb0*/  FMNMX.FTZ R4, R9, R4, !PT ;  /* 0x0000000409047209 */ /* 0x000fe40007810000 */
[----:B------:R-:W-:Y:S02]  /*9cc0*/  MOV R34, R23 ;  /* 0x0000001700227202 */ /* 0x000fe40000000f00 */
[----:B------:R-:W-:Y:S04]  /*9cd0*/  FMNMX.FTZ R4, R210, R4, !PT ;  /* 0x00000004d2047209 */ /* 0x000fe80007810000 */
[----:B------:R-:W-:Y:S03]  /*9ce0*/  FMNMX.FTZ R4, R211, R4, !PT ;  /* 0x00000004d3047209 */ /* 0x000fe60007810000 */
[--C-:B------:R-:W-:Y:S02]  /*9cf0*/  @P0 IADD3.X R12, RZ, c[0x0][0x1cc], R173.reuse, P1, P6 ;  /* 0x00007300ff0c0a10 */ /* 0x100fe40000fec4ad */
[----:B------:R-:W-:Y:S02]  /*9d00*/  FMNMX.FTZ R4, R214, R4, !PT ;  /* 0x00000004d6047209 */ /* 0x000fe40007810000 */
[C---:B------:R-:W-:Y:S02]  /*9d10*/  ISETP.GT.AND P1, PT, R2.reuse, 0x41, PT ;  /* 0x000000410200780c */ /* 0x040fe40003f24270 */
[----:B------:R-:W-:Y:S02]  /*9d20*/  FMNMX.FTZ R4, R215, R4, !PT ;  /* 0x00000004d7047209 */ /* 0x000fe40007810000 */
[----:B------:R-:W-:Y:S02]  /*9d30*/  PLOP3.LUT P6, PT, PT, PT, UP0, 0x80, 0x0 ;  /* 0x000000000000781c */ /* 0x000fe40003fcf008 */
[----:B------:R-:W-:Y:S02]  /*9d40*/  FMNMX.FTZ R4, R25, R4, !PT ;  /* 0x0000000419047209 */ /* 0x000fe40007810000 */
[----:B------:R-:W-:Y:S02]  /*9d50*/  FSEL R8, R37, -INF , P1 ;  /* 0xff80000025087808 */ /* 0x000fe40000800000 */
[----:B------:R-:W-:Y:S02]  /*9d60*/  PLOP3.LUT P1, PT, PT, PT, UP0, 0x80, 0x0 ;  /* 0x000000000000781c */ /* 0x000fe40003f2f008 */
[----:B------:R-:W-:Y:S01]  /*9d70*/  ISETP.GT.AND P0, PT, R2, 0x40, PT ;  /* 0x000000400200780c */ /* 0x000fe20003f04270 */
[----:B------:R-:W-:Y:S01]  /*9d80*/  IMAD.MOV.U32 R201, RZ, RZ, R8 ;  /* 0x000000ffffc97224 */ /* 0x000fe200078e0008 */
[----:B------:R-:W-:Y:S02]  /*9d90*/  FMNMX.FTZ R4, R16, R4, !PT ;  /* 0x0000000410047209 */ /* 0x000fe40007810000 */
[----:B------:R-:W-:Y:S02]  /*9da0*/  FSEL R197, R36, -INF , P0 ;  /* 0xff80000024c57808 */ /* 0x000fe40000000000 */
[----:B------:R-:W-:Y:S02]  /*9db0*/  ISETP.GT.AND P0, PT, R0, 0x40, PT ;  /* 0x000000400000780c */ /* 0x000fe40003f04270 */
[----:B------:R-:W-:Y:S02]  /*9dc0*/  FMNMX.FTZ R4, R27, R4, !PT ;  /* 0x000000041b047209 */ /* 0x000fe40007810000 */
[----:B------:R-:W-:Y:S02]  /*9dd0*/  FMNMX.FTZ R8, R11, R5, !PT ;  /* 0x000000050b087209 */ /* 0x000fe40007810000 */
[----:B------:R-:W-:Y:S02]  /*9de0*/  FSEL R10, R38, -INF , P0 ;  /* 0xff800000260a7808 */ /* 0x000fe40000000000 */
[----:B------:R-:W-:Y:S02]  /*9df0*/  ISETP.GT.AND P0, PT, R0, 0x41, PT ;  /* 0x000000410000780c */ /* 0x000fe40003f04270 */
[----:B------:R-:W-:Y:S02]  /*9e00*/  @P6 IADD3 R172, P6, R172, 0x180, RZ ;  /* 0x00000180acac6810 */ /* 0x000fe40007fde0ff */
[----:B------:R-:W-:Y:S02]  /*9e10*/  FMNMX.FTZ R5, R26, R4, !PT ;  /* 0x000000041a057209 */ /* 0x000fe40007810000 */
[----:B------:R-:W-:Y:S02]  /*9e20*/  FMNMX.FTZ R4, R212, R8, !PT ;  /* 0x00000008d4047209 */ /* 0x000fe40007810000 */
[----:B------:R-:W-:Y:S02]  /*9e30*/  FSEL R198, R39, -INF , P0 ;  /* 0xff80000027c67808 */ /* 0x000fe40000000000 */
[----:B------:R-:W-:Y:S02]  /*9e40*/  @P1 IADD3 R172, P1, R172, c[0x0][0x1c8], RZ ;  /* 0x00007200acac1a10 */ /* 0x000fe40007f3e0ff */
[----:B------:R-:W-:Y:S02]  /*9e50*/  PLOP3.LUT P0, PT, PT, PT, UP0, 0x80, 0x0 ;  /* 0x000000000000781c */ /* 0x000fe40003f0f008 */
[----:B------:R-:W-:Y:S02]  /*9e60*/  FMNMX.FTZ R4, R213, R4, !PT ;  /* 0x00000004d5047209 */ /* 0x000fe40007810000 */
[----:B------:R-:W-:Y:S02]  /*9e70*/  MOV R203, R10 ;  /* 0x0000000a00cb7202 */ /* 0x000fe40000000f00 */
[----:B------:R-:W-:Y:S04]  /*9e80*/  FMNMX.FTZ R4, R252, R4, !PT ;  /* 0x00000004fc047209 */ /* 0x000fe80007810000 */
[----:B------:R-:W-:Y:S03]  /*9e90*/  FMNMX.FTZ R4, R35, R4, !PT ;  /* 0x0000000423047209 */ /* 0x000fe60007810000 */
[----:B------:R-:W-:Y:S02]  /*9ea0*/  @P0 IADD3.X R10, RZ, c[0x0][0x1cc], R173, P1, P6 ;  /* 0x00007300ff0a0a10 */ /* 0x000fe40000fec4ad */
[----:B------:R-:W-:Y:S02]  /*9eb0*/  PLOP3.LUT P1, PT, PT, PT, UP0, 0x80, 0x0 ;  /* 0x000000000000781c */ /* 0x000fe40003f2f008 */
[----:B------:R-:W-:Y:S02]  /*9ec0*/  FMNMX.FTZ R4, R18, R4, !PT ;  /* 0x0000000412047209 */ /* 0x000fe40007810000 */
[C---:B------:R-:W-:Y:S02]  /*9ed0*/  ISETP.GT.AND P6, PT, R2.reuse, 0x48, PT ;  /* 0x000000480200780c */ /* 0x040fe40003fc4270 */
[----:B------:R-:W-:Y:S02]  /*9ee0*/  ISETP.GT.AND P0, PT, R2, 0x49, PT ;  /* 0x000000490200780c */ /* 0x000fe40003f04270 */
[----:B------:R-:W-:Y:S02]  /*9ef0*/  FSEL R192, R40, -INF , P6 ;  /* 0xff80000028c07808 */ /* 0x000fe40003000000 */
[----:B------:R-:W-:Y:S02]  /*9f00*/  FMNMX.FTZ R4, R34, R4, !PT ;  /* 0x0000000422047209 */ /* 0x000fe40007810000 */
[----:B------:R-:W-:Y:S02]  /*9f10*/  ISETP.GT.AND P6, PT, R0, 0x48, PT ;  /* 0x000000480000780c */ /* 0x000fe40003fc4270 */
[----:B------:R-:W-:Y:S02]  /*9f20*/  FSEL R194, R41, -INF , P0 ;  /* 0xff80000029c27808 */ /* 0x000fe40000000000 */
[----:B------:R-:W-:Y:S02]  /*9f30*/  ISETP.GT.AND P0, PT, R2, 0x50, PT ;  /* 0x000000500200780c */ /* 0x000fe40003f04270 */
[----:B------:R-:W-:Y:S02]  /*9f40*/  FMNMX.FTZ R4, R17, R4, !PT ;  /* 0x0000000411047209 */ /* 0x000fe40007810000 */
[----:B------:R-:W-:Y:S02]  /*9f50*/  FSEL R199, R44, -INF , P0 ;  /* 0xff8000002cc77808 */ /* 0x000fe40000000000 */
[----:B------:R-:W-:Y:S02]  /*9f60*/  FSEL R195, R42, -INF , P6 ;  /* 0xff8000002ac37808 */ /* 0x000fe40003000000 */
[C---:B------:R-:W-:Y:S02]  /*9f70*/  ISETP.GT.AND P6, PT, R2.reuse, 0x51, PT ;  /* 0x000000510200780c */ /* 0x040fe40003fc4270 */
[----:B------:R-:W-:Y:S02]  /*9f80*/  ISETP.GT.AND P0, PT, R2, 0x58, PT ;  /* 0x000000580200780c */ /* 0x000fe40003f04270 */
[----:B------:R-:W-:Y:S02]  /*9f90*/  FSEL R32, R45, -INF , P6 ;  /* 0xff8000002d207808 */ /* 0x000fe40003000000 */
[----:B------:R-:W-:Y:S02]  /*9fa0*/  FSEL R23, R48, -INF , P0 ;  /* 0xff80000030177808 */ /* 0x000fe40000000000 */
[----:B------:R-:W-:Y:S02]  /*9fb0*/  PLOP3.LUT P0, PT, PT, PT, UP0, 0x80, 0x0 ;  /* 0x000000000000781c */ /* 0x000fe40003f0f008 */
[----:B------:R-:W-:Y:S02]  /*9fc0*/  ISETP.GT.AND P6, PT, R2, 0x59, PT ;  /* 0x000000590200780c */ /* 0x000fe40003fc4270 */
[----:B------:R-:W-:Y:S02]  /*9fd0*/  FMNMX.FTZ R2, R19, R4, !PT ;  /* 0x0000000413027209 */ /* 0x000fe40007810000 */
[----:B------:R-:W-:Y:S01]  /*9fe0*/  @P1 IADD3 R4, P1, R205, UR17, RZ ;  /* 0x00000011cd041c10 */ /* 0x000fe2000ff3e0ff */
[----:B------:R-:W-:Y:S01]  /*9ff0*/  IMAD.MOV.U32 R205, RZ, RZ, R20 ;  /* 0x000000ffffcd7224 */ /* 0x000fe200078e0014 */
[----:B------:R-:W-:Y:S02]  /*a000*/  FMNMX.FTZ R173, R14, R5, !PT ;  /* 0x000000050ead7209 */ /* 0x000fe40007810000 */
[----:B------:R-:W-:Y:S02]  /*a010*/  FSEL R15, R49, -INF , P6 ;  /* 0xff800000310f7808 */ /* 0x000fe40003000000 */
[----:B------:R-:W-:Y:S02]  /*a020*/  FMNMX.FTZ R173, R22, R173, !PT ;  /* 0x000000ad16ad7209 */ /* 0x000fe40007810000 */
[----:B------:R-:W-:Y:S02]  /*a030*/  ISETP.GT.AND P6, PT, R0, 0x49, PT ;  /* 0x000000490000780c */ /* 0x000fe40003fc4270 */
[----:B------:R-:W-:Y:S02]  /*a040*/  FMNMX.FTZ R173, R21, R173, !PT ;  /* 0x000000ad15ad7209 */ /* 0x000fe40007810000 */
[----:B------:R-:W-:Y:S02]  /*a050*/  FMNMX.FTZ R2, R190, R2, !PT ;  /* 0x00000002be027209 */ /* 0x000fe40007810000 */
[----:B------:R-:W-:Y:S02]  /*a060*/  @P0 IADD3.X R5, R204, UR18, RZ, P1, !PT ;  /* 0x00000012cc050c10 */ /* 0x000fe40008ffe4ff */
[C---:B------:R-:W-:Y:S02]  /*a070*/  ISETP.GT.AND P0, PT, R0.reuse, 0x50, PT ;  /* 0x000000500000780c */ /* 0x040fe40003f04270 */
[----:B------:R-:W-:Y:S02]  /*a080*/  ISETP.GT.AND P1, PT, R0, 0x51, PT ;  /* 0x000000510000780c */ /* 0x000fe40003f24270 */
[----:B------:R-:W-:Y:S02]  /*a090*/  FSEL R40, R46, -INF , P0 ;  /* 0xff8000002e287808 */ /* 0x000fe40000000000 */
[----:B------:R-:W-:Y:S02]  /*a0a0*/  ISETP.GT.AND P0, PT, R0, 0x58, PT ;  /* 0x000000580000780c */ /* 0x000fe40003f04270 */
[----:B------:R-:W-:Y:S02]  /*a0b0*/  FSEL R42, R47, -INF , P1 ;  /* 0xff8000002f2a7808 */ /* 0x000fe40000800000 */
[----:B------:R-:W-:Y:S01]  /*a0c0*/  FSEL R202, R50, -INF , P0 ;  /* 0xff80000032ca7808 */ /* 0x000fe20000000000 */
[----:B------:R-:W-:Y:S01]  /*a0d0*/  IMAD.MOV.U32 R50, RZ, RZ, R23 ;  /* 0x000000ffff327224 */ /* 0x000fe200078e0017 */
[----:B------:R-:W-:Y:S02]  /*a0e0*/  PLOP3.LUT P0, PT, PT, PT, UP0, 0x80, 0x0 ;  /* 0x000000000000781c */ /* 0x000fe40003f0f008 */
[----:B------:R-:W-:Y:S02]  /*a0f0*/  ISETP.GT.AND P1, PT, R0, 0x59, PT ;  /* 0x000000590000780c */ /* 0x000fe40003f24270 */
[----:B------:R-:W-:Y:S02]  /*a100*/  FMNMX.FTZ R173, R20, R173, !PT ;  /* 0x000000ad14ad7209 */ /* 0x000fe40007810000 */
[----:B------:R-:W-:Y:S02]  /*a110*/  FSEL R175, R51, -INF , P1 ;  /* 0xff80000033af7808 */ /* 0x000fe40000800000 */
[----:B------:R-:W-:Y:S02]  /*a120*/  PLOP3.LUT P1, PT, PT, PT, UP0, 0x80, 0x0 ;  /* 0x000000000000781c */ /* 0x000fe40003f2f008 */
[----:B------:R-:W-:Y:S02]  /*a130*/  FMNMX.FTZ R173, R197, R173, !PT ;  /* 0x000000adc5ad7209 */ /* 0x000fe40007810000 */
[----:B------:R-:W-:Y:S01]  /*a140*/  FSEL R193, R43, -INF , P6 ;  /* 0xff8000002bc17808 */ /* 0x000fe20003000000 */
[----:B------:R1:W-:Y:S01]  /*a150*/  @P0 LDGSTS.E.BYPASS.LTC128B.128 [R251+0xf100], [R6.64], !P4 ;  /* 0x0f10000006fb0fae */ /* 0x0003e2000e101d5e */
        /* <DEDUP_REMOVED lines=12> */
[----:B------:R-:W-:Y:S01]  /*a220*/  FMNMX.FTZ R2, R195, R2, !PT ;  /* 0x00000002c3027209 */ /* 0x000fe20007810000 */
[----:B-1----:R-:W-:Y:S01]  /*a230*/  @P1 IMAD.MOV.U32 R6, RZ, RZ, R13 ;  /* 0x000000ffff061224 */ /* 0x002fe200078e000d */
[----:B------:R-:W-:Y:S01]  /*a240*/  FMNMX.FTZ R173, R23, R173, !PT ;  /* 0x000000ad17ad7209 */ /* 0x000fe20007810000 */
[----:B------:R-:W-:Y:S01]  /*a250*/  @P1 IMAD.MOV.U32 R7, RZ, RZ, R12 ;  /* 0x000000ffff071224 */ /* 0x000fe200078e000c */
[----:B------:R-:W-:Y:S02]  /*a260*/  FMNMX.FTZ R0, R193, R2, !PT ;  /* 0x00000002c1007209 */ /* 0x000fe40007810000 */
[----:B------:R-:W-:Y:S02]  /*a270*/  FMNMX.FTZ R173, R15, R173, !PT ;  /* 0x000000ad0fad7209 */ /* 0x000fe40007810000 */
[----:B------:R1:W-:Y:S01]  /*a280*/  @P6 LDGSTS.E.BYPASS.LTC128B.128 [R251+0x12100], [R6.64], !P3 ;  /* 0x1210000006fb6fae */ /* 0x0003e2000d901d5e */
[----:B------:R-:W-:Y:S02]  /*a290*/  PLOP3.LUT P0, PT, PT, PT, UP0, 0x80, 0x0 ;  /* 0x000000000000781c */ /* 0x000fe40003f0f008 */
[----:B------:R-:W-:Y:S02]  /*a2a0*/  FMNMX.FTZ R0, R40, R0, !PT ;  /* 0x0000000028007209 */ /* 0x000fe40007810000 */
[----:B------:R-:W-:Y:S02]  /*a2b0*/  PLOP3.LUT P1, PT, PT, PT, UP0, 0x80, 0x0 ;  /* 0x000000000000781c */ /* 0x000fe40003f2f008 */
[----:B------:R-:W-:Y:S01]  /*a2c0*/  FMNMX.FTZ R0, R42, R0, !PT ;  /* 0x000000002a007209 */ /* 0x000fe20007810000 */
[----:B------:R-:W2:Y:S01]  /*a2d0*/  SHFL.BFLY PT, R8, R173, 0x2, 0x1f ;  /* 0x0c401f00ad087f89 */ /* 0x000ea200000e0000 */
[----:B------:R-:W-:Y:S02]  /*a2e0*/  PLOP3.LUT P6, PT, PT, PT, UP0, 0x80, 0x0 ;  /* 0x000000000000781c */ /* 0x000fe40003fcf008 */
[----:B------:R-:W-:Y:S02]  /*a2f0*/  FMNMX.FTZ R0, R202, R0, !PT ;  /* 0x00000000ca007209 */ /* 0x000fe40007810000 */
[----:B------:R-:W-:Y:S02]  /*a300*/  PLOP3.LUT P6, PT, PT, PT, UP0, 0x80, 0x0 ;  /* 0x000000000000781c */ /* 0x000fe40003fcf008 */
[----:B------:R-:W-:Y:S02]  /*a310*/  FMNMX.FTZ R0, R175, R0, !PT ;  /* 0x00000000af007209 */ /* 0x000fe40007810000 */
[----:B------:R-:W-:Y:S02]  /*a320*/  MOV R204, R15 ;  /* 0x0000000f00cc7202 */ /* 0x000fe40000000f00 */
[----:B------:R-:W-:Y:S01]  /*a330*/  MOV R51, R22 ;  /* 0x0000001600337202 */ /* 0x000fe20000000f00 */
[----:B------:R-:W3:Y:S01]  /*a340*/  SHFL.BFLY PT, R2, R0, 0x2, 0x1f ;  /* 0x0c401f0000027f89 */ /* 0x000ee200000e0000 */
[----:B-1----:R-:W-:Y:S01]  /*a350*/  @P0 MOV R7, R10 ;  /* 0x0000000a00070202 */ /* 0x002fe20000000f00 */
[----:B------:R-:W-:Y:S01]  /*a360*/  @P0 IMAD.MOV.U32 R6, RZ, RZ, R172 ;  /* 0x000000ffff060224 */ /* 0x000fe200078e00ac */
[----:B------:R-:W-:Y:S02]  /*a370*/  PLOP3.LUT P0, PT, PT, PT, UP0, 0x80, 0x0 ;  /* 0x000000000000781c */ /* 0x000fe40003f0f008 */
[----:B--2---:R-:W-:Y:S03]  /*a380*/  FMNMX.FTZ R173, R173, R8, !PT ;  /* 0x00000008adad7209 */ /* 0x004fe60007810000 */
[----:B------:R1:W-:Y:S01]  /*a390*/  @P1 LDGSTS.E.BYPASS.LTC128B.128 [R251+0x15100], [R6.64], !P2 ;  /* 0x1510000006fb1fae */ /* 0x0003e2000d101d5e */
[----:B------:R-:W-:Y:S07]  /*a3a0*/  PLOP3.LUT P1, PT, PT, PT, UP0, 0x80, 0x0 ;  /* 0x000000000000781c */ /* 0x000fee0003f2f008 */
[----:B------:R-:W2:Y:S01]  /*a3b0*/  SHFL.BFLY PT, R8, R173, 0x1, 0x1f ;  /* 0x0c201f00ad087f89 */ /* 0x000ea200000e0000 */
[----:B---3--:R-:W-:Y:S07]  /*a3c0*/  FMNMX.FTZ R0, R0, R2, !PT ;  /* 0x0000000200007209 */ /* 0x008fee0007810000 */
[----:B------:R3:W-:Y:S01]  /*a3d0*/  @P0 LDGSTS.E.BYPASS.LTC128B.128 [R251+0xd100], [R4.64], !P5 ;  /* 0x0d10000004fb0fae */ /* 0x0007e2000e901d5e */
[----:B------:R-:W-:Y:S07]  /*a3e0*/  PLOP3.LUT P0, PT, PT, PT, UP0, 0x80, 0x0 ;  /* 0x000000000000781c */ /* 0x000fee0003f0f008 */
[----:B------:R3:W-:Y:S08]  /*a3f0*/  @P1 LDGSTS.E.BYPASS.LTC128B.128 [R251+0x10100], [R4.64+0x80], !P4 ;  /* 0x1010008004fb1fae */ /* 0x0007f0000e101d5e */
[----:B------:R3:W-:Y:S01]  /*a400*/  @P6 LDGSTS.E.BYPASS.LTC128B.128 [R251+0x13100], [R4.64+0x100], !P3 ;  /* 0x1310010004fb6fae */ /* 0x0007e2000d901d5e */
[----:B--2---:R-:W-:Y:S02]  /*a410*/  FMNMX.FTZ R173, R173, R8, !PT ;  /* 0x00000008adad7209 */ /* 0x004fe40007810000 */
[----:B------:R-:W-:Y:S02]  /*a420*/  PLOP3.LUT P6, PT, PT, PT, UP0, 0x80, 0x0 ;  /* 0x000000000000781c */ /* 0x000fe40003fcf008 */
[C---:B------:R-:W-:Y:S01]  /*a430*/  FSETP.NEU.FTZ.AND P1, PT, R173.reuse, -INF , PT ;  /* 0xff800000ad00780b */ /* 0x040fe20003f3d000 */
[----:B------:R-:W-:Y:S02]  /*a440*/  FMUL.FTZ R188, R173, c[0x0][0x2d0] ;  /* 0x0000b400adbc7a20 */ /* 0x000fe40000410000 */
[----:B------:R-:W2:Y:S03]  /*a450*/  SHFL.BFLY PT, R2, R0, 0x1, 0x1f ;  /* 0x0c201f0000027f89 */ /* 0x000ea600000e0000 */
[----:B------:R-:W-:Y:S05]  /*a460*/  FSEL R188, R188, RZ, P1 ;  /* 0x000000ffbcbc7208 */ /* 0x000fea0000800000 */
[----:B------:R3:W-:Y:S01]  /*a470*/  @P0 LDGSTS.E.BYPASS.LTC128B.128 [R251+0x16100], [R4.64+0x180], !P2 ;  /* 0x1610018004fb0fae */ /* 0x0007e2000d101d5e */
[----:B------:R-:W-:Y:S01]  /*a480*/  PLOP3.LUT P0, PT, PT, PT, UP0, 0x80, 0x0 ;  /* 0x000000000000781c */ /* 0x000fe20003f0f008 */
[--C-:B-1----:R-:W-:Y:S02]  /*a490*/  FFMA.FTZ R6, R206, c[0x0][0x2d0], -R188.reuse ;  /* 0x0000b400ce067a23 */ /* 0x102fe400000108bc */
[----:B------:R-:W-:Y:S02]  /*a4a0*/  IMAD.MOV.U32 R206, RZ, RZ, R21 ;  /* 0x000000ffffce7224 */ /* 0x000fe400078e0015 */
[----:B------:R1:W-:Y:S01]  /*a4b0*/  MUFU.EX2 R41, R6 ;  /* 0x0000000600297308 */ /* 0x0003e20000000800 */
[----:B--2---:R-:W-:Y:S01]  /*a4c0*/  FMNMX.FTZ R172, R0, R2, !PT ;  /* 0x0000000200ac7209 */ /* 0x004fe20007810000 */
[--C-:B------:R-:W-:Y:S08]  /*a4d0*/  FFMA.FTZ R0, R9, c[0x0][0x2d0], -R188.reuse ;  /* 0x0000b40009007a23 */ /* 0x100ff000000108bc */
[----:B------:R2:W-:Y:S01]  /*a4e0*/  MUFU.EX2 R48, R0 ;  /* 0x0000000000307308 */ /* 0x0005e20000000800 */
[----:B------:R-:W-:Y:S01]  /*a4f0*/  FMUL.FTZ R189, R172, c[0x0][0x2d0] ;  /* 0x0000b400acbd7a20 */ /* 0x000fe20000410000 */
[----:B---3--:R-:W-:Y:S01]  /*a500*/  @P6 IADD3 R4, P6, R4, UR17, RZ ;  /* 0x0000001104046c10 */ /* 0x008fe2000ffde0ff */
[--C-:B-1----:R-:W-:Y:S02]  /*a510*/  FFMA.FTZ R6, R207, c[0x0][0x2d0], -R188.reuse ;  /* 0x0000b400cf067a23 */ /* 0x102fe400000108bc */
[----:B------:R-:W-:Y:S05]  /*a520*/  IMAD.MOV.U32 R207, RZ, RZ, R19 ;  /* 0x000000ffffcf7224 */ /* 0x000fea00078e0013 */
[----:B------:R1:W3:Y:S05]  /*a530*/  MUFU.EX2 R28, R6 ;  /* 0x00000006001c7308 */ /* 0x0002ea0000000800 */
[----:B------:R-:W-:Y:S02]  /*a540*/  @P0 IADD3.X R5, R5, UR18, RZ, P6, !PT ;  /* 0x0000001205050c10 */ /* 0x000fe4000b7fe4ff */
[C---:B------:R-:W-:Y:S02]  /*a550*/  FSETP.NEU.FTZ.AND P0, PT, R172.reuse, -INF , PT ;  /* 0xff800000ac00780b */ /* 0x040fe40003f1d000 */
[----:B------:R-:W-:Y:S02]  /*a560*/  PLOP3.LUT P6, PT, PT, PT, UP0, 0x80, 0x0 ;  /* 0x000000000000781c */ /* 0x000fe40003fcf008 */
[----:B------:R-:W-:Y:S02]  /*a570*/  FSEL R189, R189, RZ, P0 ;  /* 0x000000ffbdbd7208 */ /* 0x000fe40000000000 */
[----:B------:R-:W-:Y:S02]  /*a580*/  PLOP3.LUT P6, PT, PT, PT, UP0, 0x80, 0x0 ;  /* 0x000000000000781c */ /* 0x000fe40003fcf008 */
[----:B------:R-:W-:Y:S01]  /*a590*/  FSEL R2, R172, RZ, P0 ;  /* 0x000000ffac027208 */ /* 0x000fe20000000000 */
[--C-:B--2---:R-:W-:Y:S01]  /*a5a0*/  FFMA.FTZ R0, R208, c[0x0][0x2d0], -R189.reuse ;  /* 0x0000b400d0007a23 */ /* 0x104fe200000108bd */
[----:B------:R-:W-:Y:S03]  /*a5b0*/  PLOP3.LUT P0, PT, PT, PT, UP0, 0x80, 0x0 ;  /* 0x000000000000781c */ /* 0x000fe60003f0f008 */
[----:B------:R2:W-:Y:S01]  /*a5c0*/  MUFU.EX2 R49, R0 ;  /* 0x0000000000317308 */ /* 0x0005e20000000800 */
[----:B-1----:R-:W-:Y:S02]  /*a5d0*/  FFMA.FTZ R6, R184, c[0x0][0x2d0], -R188 ;  /* 0x0000b400b8067a23 */ /* 0x002fe400000108bc */
[----:B---3--:R-:W-:Y:S03]  /*a5e0*/  IMAD.MOV.U32 R208, RZ, RZ, R28 ;  /* 0x000000ffffd07224 */ /* 0x008fe600078e001c */
[----:B------:R1:W-:Y:S01]  /*a5f0*/  @P6 LDGSTS.E.BYPASS.LTC128B.128 [R251+0xe100], [R4.64], !P5 ;  /* 0x0e10000004fb6fae */ /* 0x0003e2000e901d5e */
[----:B------:R-:W-:Y:S03]  /*a600*/  PLOP3.LUT P6, PT, PT, PT, UP0, 0x80, 0x0 ;  /* 0x000000000000781c */ /* 0x000fe60003fcf008 */
[----:B------:R3:W-:Y:S01]  /*a610*/  MUFU.EX2 R24, R6 ;  /* 0x0000000600187308 */ /* 0x0007e20000000800 */
[----:B------:R-:W-:Y:S09]  /*a620*/  F2FP.PACK_AB R184, R208, R41 ;  /* 0x00000029d0b8723e */ /* 0x000ff200000000ff */
[----:B------:R1:W-:Y:S01]  /*a630*/  @P6 LDGSTS.E.BYPASS.LTC128B.128 [R251+0x11100], [R4.64+0x80], !P4 ;  /* 0x1110008004fb6fae */ /* 0x0003e2000e101d5e */
[--C-:B--2---:R-:W-:Y:S04]  /*a640*/  FFMA.FTZ R0, R209, c[0x0][0x2d0], -R189.reuse ;  /* 0x0000b400d1007a23 */ /* 0x104fe800000108bd */
[----:B------:R2:W4:Y:S01]  /*a650*/  MUFU.EX2 R209, R0 ;  /* 0x0000000000d17308 */ /* 0x0005220000000800 */
[--C-:B---3--:R-:W-:Y:S09]  /*a660*/  FFMA.FTZ R6, R11, c[0x0][0x2d0], -R189.reuse ;  /* 0x0000b4000b067a23 */ /* 0x108ff200000108bd */
[----:B------:R-:W-:Y:S01]  /*a670*/  MUFU.EX2 R43, R6 ;  /* 0x00000006002b7308 */ /* 0x000fe20000000800 */
[----:B--2---:R-:W-:Y:S01]  /*a680*/  FFMA.FTZ R0, R185, c[0x0][0x2d0], -R189 ;  /* 0x0000b400b9007a23 */ /* 0x004fe200000108bd */
[----:B----4-:R-:W-:Y:S08]  /*a690*/  F2FP.PACK_AB R185, R209, R49 ;  /* 0x00000031d1b9723e */ /* 0x010ff000000000ff */
[----:B------:R2:W3:Y:S02]  /*a6a0*/  MUFU.EX2 R200, R0 ;  /* 0x0000000000c87308 */ /* 0x0004e40000000800 */
[----:B--2---:R-:W-:Y:S02]  /*a6b0*/  FSEL R0, R173, RZ, P1 ;  /* 0x000000ffad007208 */ /* 0x004fe40000800000 */
[----:B------:R-:W-:Y:S01]  /*a6c0*/  PLOP3.LUT P1, PT, PT, PT, UP0, 0x80, 0x0 ;  /* 0x000000000000781c */ /* 0x000fe20003f2f008 */
[----:B------:R-:W-:Y:S01]  /*a6d0*/  UISETP.GT.AND UP0, UPT, UR16, UR15, UPT ;  /* 0x0000000f1000728c */ /* 0x000fe2000bf04270 */
[----:B---3--:R-:W-:Y:S01]  /*a6e0*/  F2FP.PACK_AB R187, R43, R200 ;  /* 0x000000c82bbb723e */ /* 0x008fe200000000ff */
[----:B------:R-:W-:Y:S01]  /*a6f0*/  FADD.FTZ R0, -R0, R3 ;  /* 0x0000000300007221 */ /* 0x000fe20000010100 */
[----:B------:R-:W-:Y:S03]  /*a700*/  UMOV UR16, UR24 ;  /* 0x0000001800107c82 */ /* 0x000fe60008000000 */
[----:B------:R-:W-:Y:S04]  /*a710*/  FMUL.FTZ R0, R0, c[0x0][0x2d0] ;  /* 0x0000b40000007a20 */ /* 0x000fe80000410000 */
[----:B------:R2:W3:Y:S02]  /*a720*/  MUFU.EX2 R3, R0 ;  /* 0x0000000000037308 */ /* 0x0004e40000000800 */
[----:B------:R1:W-:Y:S08]  /*a730*/  @P1 LDGSTS.E.BYPASS.LTC128B.128 [R251+0x14100], [R4.64+0x100], !P3 ;  /* 0x1410010004fb1fae */ /* 0x0003f0000d901d5e */
[----:B------:R1:W-:Y:S01]  /*a740*/  @P0 LDGSTS.E.BYPASS.LTC128B.128 [R251+0x17100], [R4.64+0x180], !P2 ;  /* 0x1710018004fb0fae */ /* 0x0003e2000d101d5e */
[----:B------:R-:W-:Y:S07]  /*a750*/  PLOP3.LUT P0, PT, PT, PT, UP0, 0x80, 0x0 ;  /* 0x000000000000781c */ /* 0x000fee0003f0f008 */
[----:B------:R-:W-:Y:S01]  /*a760*/  LDSM.16.MT88.4 R20, [R218+0x100] ;  /* 0x00010000da14783b */ /* 0x000fe20000004200 */
[----:B--2---:R-:W-:Y:S02]  /*a770*/  FADD.FTZ R0, -R2, R174 ;  /* 0x000000ae02007221 */ /* 0x004fe40000010100 */
[----:B------:R-:W-:Y:S05]  /*a780*/  IMAD.MOV.U32 R2, RZ, RZ, R14 ;  /* 0x000000ffff027224 */ /* 0x000fea00078e000e */
[----:B------:R-:W-:Y:S01]  /*a790*/  LDSM.16.MT88.4 R28, [R220+0x100] ;  /* 0x00010000dc1c783b */ /* 0x000fe20000004200 */
[----:B------:R-:W-:Y:S02]  /*a7a0*/  FMUL.FTZ R0, R0, c[0x0][0x2d0] ;  /* 0x0000b40000007a20 */ /* 0x000fe40000410000 */
[----:B------:R-:W-:Y:S02]  /*a7b0*/  IMAD.MOV.U32 R174, RZ, RZ, R24 ;  /* 0x000000ffffae7224 */ /* 0x000fe400078e0018 */
[C---:B---3--:R-:W-:Y:S02]  /*a7c0*/  FMUL.FTZ R8, R3.reuse, R180 ;  /* 0x000000b403087220 */ /* 0x048fe40000410000 */
[----:B------:R-:W2:Y:S01]  /*a7d0*/  MUFU.EX2 R0, R0 ;  /* 0x0000000000007308 */ /* 0x000ea20000000800 */
[----:B------:R-:W3:Y:S01]  /*a7e0*/  LDSM.16.MT88.4 R12, [R217+0x100] ;  /* 0x00010000d90c783b */ /* 0x000ee20000004200 */
[----:B------:R-:W-:Y:S01]  /*a7f0*/  F2FP.PACK_AB R186, R48, R174 ;  /* 0x000000ae30ba723e */ /* 0x000fe200000000ff */
[C---:B-1----:R-:W-:Y:S02]  /*a800*/  FMUL.FTZ R4, R3.reuse, R176 ;  /* 0x000000b003047220 */ /* 0x042fe40000410000 */
[C---:B------:R-:W-:Y:S02]  /*a810*/  FMUL.FTZ R5, R3.reuse, R177 ;  /* 0x000000b103057220 */ /* 0x040fe40000410000 */
[C---:B------:R-:W-:Y:S02]  /*a820*/  FMUL.FTZ R9, R3.reuse, R181 ;  /* 0x000000b503097220 */ /* 0x040fe40000410000 */
[----:B------:R-:W-:Y:S01]  /*a830*/  IMAD.MOV.U32 R176, RZ, RZ, R18 ;  /* 0x000000ffffb07224 */ /* 0x000fe200078e0012 */
[----:B------:R-:W1:Y:S01]  /*a840*/  LDSM.16.MT88.4 R36, [R219+0x100] ;  /* 0x00010000db24783b */ /* 0x000e620000004200 */
[----:B------:R-:W-:Y:S02]  /*a850*/  IMAD.MOV.U32 R177, RZ, RZ, R17 ;  /* 0x000000ffffb17224 */ /* 0x000fe400078e0011 */
[C---:B------:R-:W-:Y:S02]  /*a860*/  FMUL.FTZ R17, R3.reuse, R137 ;  /* 0x0000008903117220 */ /* 0x040fe40000410000 */
[C---:B------:R-:W-:Y:S02]  /*a870*/  FMUL.FTZ R24, R3.reuse, R144 ;  /* 0x0000009003187220 */ /* 0x040fe40000410000 */
[----:B------:R-:W-:Y:S01]  /*a880*/  IMAD.MOV.U32 R144, RZ, RZ, R25 ;  /* 0x000000ffff907224 */ /* 0x000fe200078e0019 */
[----:B------:R-:W4:Y:S01]  /*a890*/  LDSM.16.MT88.4 R44, [R217+0x3100] ;  /* 0x00310000d92c783b */ /* 0x000f220000004200 */
[C---:B------:R-:W-:Y:S02]  /*a8a0*/  FMUL.FTZ R25, R3.reuse, R145 ;  /* 0x0000009103197220 */ /* 0x040fe40000410000 */
[----:B------:R-:W-:Y:S02]  /*a8b0*/  IMAD.MOV.U32 R145, RZ, RZ, R26 ;  /* 0x000000ffff917224 */ /* 0x000fe400078e001a */
[----:B------:R-:W-:Y:S02]  /*a8c0*/  IMAD.MOV.U32 R180, RZ, RZ, R32 ;  /* 0x000000ffffb47224 */ /* 0x000fe400078e0020 */
[C---:B--2---:R-:W-:Y:S01]  /*a8d0*/  FMUL.FTZ R6, R0.reuse, R178 ;  /* 0x000000b200067220 */ /* 0x044fe20000410000 */
[----:B------:R-:W-:Y:S01]  /*a8e0*/  MOV R178, R16 ;  /* 0x0000001000b27202 */ /* 0x000fe20000000f00 */
[C---:B------:R-:W-:Y:S01]  /*a8f0*/  FMUL.FTZ R7, R0.reuse, R179 ;  /* 0x000000b300077220 */ /* 0x040fe20000410000 */
[----:B------:R-:W0:Y:S01]  /*a900*/  LDGDEPBAR ;  /* 0x00000000000079af */ /* 0x000e220000000000 */
[C---:B------:R-:W-:Y:S01]  /*a910*/  FMUL.FTZ R16, R3.reuse, R136 ;  /* 0x0000008803107220 */ /* 0x040fe20000410000 */
[----:B------:R-:W-:Y:S01]  /*a920*/  MOV R179, R48 ;  /* 0x0000003000b37202 */ /* 0x000fe20000000f00 */
[C---:B------:R-:W-:Y:S02]  /*a930*/  FMUL.FTZ R18, R0.reuse, R138 ;  /* 0x0000008a00127220 */ /* 0x040fe40000410000 */
[C---:B------:R-:W-:Y:S02]  /*a940*/  FMUL.FTZ R19, R0.reuse, R139 ;  /* 0x0000008b00137220 */ /* 0x040fe40000410000 */
[C---:B------:R-:W-:Y:S01]  /*a950*/  FMUL.FTZ R26, R0.reuse, R146 ;  /* 0x00000092001a7220 */ /* 0x040fe20000410000 */
[----:B------:R-:W-:Y:S01]  /*a960*/  LDSM.16.MT88.4 R136, [R220+0x3100] ;  /* 0x00310000dc88783b */ /* 0x000fe20000004200 */
[----:B------:R-:W-:Y:S02]  /*a970*/  IMAD.MOV.U32 R146, RZ, RZ, R27 ;  /* 0x000000ffff927224 */ /* 0x000fe400078e001b */
[C---:B------:R-:W-:Y:S01]  /*a980*/  FMUL.FTZ R27, R0.reuse, R147 ;  /* 0x00000093001b7220 */ /* 0x040fe20000410000 */
[----:B------:R-:W-:Y:S01]  /*a990*/  MOV R147, R178 ;  /* 0x000000b200937202 */ /* 0x000fe20000000f00 */
[C---:B---3--:R-:W-:Y:S05]  /*a9a0*/  HMMA.16816.F32 R4, R184.reuse, R12, R4 ;  /* 0x0000000cb804723c */ /* 0x048fea0000001804 */
[C---:B------:R-:W-:Y:S02]  /*a9b0*/  FMUL.FTZ R10, R0.reuse, R182 ;  /* 0x000000b6000a7220 */ /* 0x040fe40000410000 */
[C---:B------:R-:W-:Y:S01]  /*a9c0*/  FMUL.FTZ R11, R0.reuse, R183 ;  /* 0x000000b7000b7220 */ /* 0x040fe20000410000 */
[----:B------:R-:W-:Y:S01]  /*a9d0*/  MOV R183, R40 ;  /* 0x0000002800b77202 */ /* 0x000fe20000000f00 */
[C---:B------:R-:W-:Y:S03]  /*a9e0*/  FMUL.FTZ R12, R3.reuse, R132 ;  /* 0x00000084030c7220 */ /* 0x040fe60000410000 */
[C---:B------:R-:W-:Y:S02]  /*a9f0*/  FMUL.FTZ R13, R3.reuse, R133 ;  /* 0x00000085030d7220 */ /* 0x040fe40000410000 */
[C---:B------:R-:W-:Y:S03]  /*aa00*/  HMMA.16816.F32 R8, R184.reuse, R14, R8 ;  /* 0x0000000eb808723c */ /* 0x040fe60000001808 */
[C---:B------:R-:W-:Y:S02]  /*aa10*/  FMUL.FTZ R32, R3.reuse, R152 ;  /* 0x0000009803207220 */ /* 0x040fe40000410000 */
[----:B------:R-:W-:Y:S02]  /*aa20*/  IMAD.MOV.U32 R152, RZ, RZ, R33 ;  /* 0x000000ffff987224 */ /* 0x000fe400078e0021 */
[C---:B------:R-:W-:Y:S02]  /*aa30*/  FMUL.FTZ R14, R0.reuse, R134 ;  /* 0x00000086000e7220 */ /* 0x040fe40000410000 */
[C---:B------:R-:W-:Y:S02]  /*aa40*/  FMUL.FTZ R15, R0.reuse, R135 ;  /* 0x00000087000f7220 */ /* 0x040fe40000410000 */
[----:B------:R-:W2:Y:S01]  /*aa50*/  LDSM.16.MT88.4 R132, [R218+0x3100] ;  /* 0x00310000da84783b */ /* 0x000ea20000004200 */
[C---:B------:R-:W-:Y:S02]  /*aa60*/  FMUL.FTZ R33, R3.reuse, R153 ;  /* 0x0000009903217220 */ /* 0x040fe40000410000 */
[----:B------:R-:W-:Y:S02]  /*aa70*/  IMAD.MOV.U32 R153, RZ, RZ, R34 ;  /* 0x000000ffff997224 */ /* 0x000fe400078e0022 */
[C---:B------:R-:W-:Y:S03]  /*aa80*/  HMMA.16816.F32 R12, R184.reuse, R20, R12 ;  /* 0x00000014b80c723c */ /* 0x040fe6000000180c */
[C---:B------:R-:W-:Y:S01]  /*aa90*/  FMUL.FTZ R34, R0.reuse, R154 ;  /* 0x0000009a00227220 */ /* 0x040fe20000410000 */
[----:B------:R-:W-:Y:S01]  /*aaa0*/  MOV R154, R35 ;  /* 0x00000023009a7202 */ /* 0x000fe20000000f00 */
[C---:B------:R-:W-:Y:S02]  /*aab0*/  FMUL.FTZ R35, R0.reuse, R155 ;  /* 0x0000009b00237220 */ /* 0x040fe40000410000 */
[C---:B------:R-:W-:Y:S01]  /*aac0*/  FMUL.FTZ R20, R3.reuse, R140 ;  /* 0x0000008c03147220 */ /* 0x040fe20000410000 */
[C---:B------:R-:W-:Y:S04]  /*aad0*/  HMMA.16816.F32 R16, R184.reuse, R22, R16 ;  /* 0x00000016b810723c */ /* 0x040fe80000001810 */
[C---:B------:R-:W-:Y:S02]  /*aae0*/  FMUL.FTZ R21, R3.reuse, R141 ;  /* 0x0000008d03157220 */ /* 0x040fe40000410000 */
[C---:B------:R-:W-:Y:S02]  /*aaf0*/  FMUL.FTZ R40, R3.reuse, R160 ;  /* 0x000000a003287220 */ /* 0x040fe40000410000 */
[C---:B------:R-:W-:Y:S04]  /*ab00*/  FMUL.FTZ R22, R0.reuse, R142 ;  /* 0x0000008e00167220 */ /* 0x040fe80000410000 */
[C---:B------:R-:W-:Y:S02]  /*ab10*/  FMUL.FTZ R23, R0.reuse, R143 ;  /* 0x0000008f00177220 */ /* 0x040fe40000410000 */
[----:B------:R-:W3:Y:S01]  /*ab20*/  LDSM.16.MT88.4 R140, [R219+0x3100] ;  /* 0x00310000db8c783b */ /* 0x000ee20000004200 */
        /* <DEDUP_REMOVED lines=8> */
[----:B------:R-:W-:Y:S02]  /*abb0*/  IMAD.MOV.U32 R178, RZ, RZ, R43 ;  /* 0x000000ffffb27224 */ /* 0x000fe400078e002b */
[C---:B------:R-:W-:Y:S04]  /*abc0*/  FMUL.FTZ R30, R0.reuse, R150 ;  /* 0x00000096001e7220 */ /* 0x040fe80000410000 */
[----:B------:R-:W-:Y:S01]  /*abd0*/  FMUL.FTZ R31, R0, R151 ;  /* 0x00000097001f7220 */ /* 0x000fe20000410000 */
[----:B------:R-:W-:Y:S01]  /*abe0*/  MOV R151, R207 ;  /* 0x000000cf00977202 */ /* 0x000fe20000000f00 */
[----:B------:R-:W-:Y:S02]  /*abf0*/  IMAD.MOV.U32 R150, RZ, RZ, R2 ;  /* 0x000000ffff967224 */ /* 0x000fe400078e0002 */
[----:B------:R-:W-:Y:S02]  /*ac00*/  IMAD.MOV.U32 R148, RZ, RZ, R177 ;  /* 0x000000ffff947224 */ /* 0x000fe400078e00b1 */
[----:B------:R-:W-:Y:S01]  /*ac10*/  IMAD.MOV.U32 R149, RZ, RZ, R176 ;  /* 0x000000ffff957224 */ /* 0x000fe200078e00b0 */
[C---:B-1----:R-:W-:Y:S03]  /*ac20*/  HMMA.16816.F32 R28, R184.reuse, R36, R28 ;  /* 0x00000024b81c723c */ /* 0x042fe6000000181c */
[----:B------:R-:W-:Y:S02]  /*ac30*/  FFMA.FTZ R2, R210, c[0x0][0x2d0], -R188 ;  /* 0x0000b400d2027a23 */ /* 0x000fe400000108bc */
[----:B------:R-:W-:Y:S02]  /*ac40*/  IMAD.MOV.U32 R210, RZ, RZ, R153 ;  /* 0x000000ffffd27224 */ /* 0x000fe400078e0099 */
[C---:B------:R-:W-:Y:S01]  /*ac50*/  FMUL.FTZ R43, R0.reuse, R163 ;  /* 0x000000a3002b7220 */ /* 0x040fe20000410000 */
[C---:B------:R-:W-:Y:S04]  /*ac60*/  HMMA.16816.F32 R32, R184.reuse, R38, R32 ;  /* 0x00000026b820723c */ /* 0x040fe80000001820 */
[C---:B------:R-:W-:Y:S01]  /*ac70*/  FMUL.FTZ R36, R3.reuse, R156 ;  /* 0x0000009c03247220 */ /* 0x040fe20000410000 */
[----:B------:R-:W-:Y:S01]  /*ac80*/  MOV R163, R150 ;  /* 0x0000009600a37202 */ /* 0x000fe20000000f00 */
[C---:B------:R-:W-:Y:S02]  /*ac90*/  FMUL.FTZ R37, R3.reuse, R157 ;  /* 0x0000009d03257220 */ /* 0x040fe40000410000 */
[C---:B------:R-:W-:Y:S02]  /*aca0*/  FMUL.FTZ R38, R0.reuse, R158 ;  /* 0x0000009e00267220 */ /* 0x040fe40000410000 */
[----:B------:R1:W-:Y:S02]  /*acb0*/  MUFU.EX2 R158, R2 ;  /* 0x00000002009e7308 */ /* 0x0003e40000000800 */
[C---:B------:R-:W-:Y:S02]  /*acc0*/  FMUL.FTZ R39, R0.reuse, R159 ;  /* 0x0000009f00277220 */ /* 0x040fe40000410000 */
[C---:B------:R-:W-:Y:S02]  /*acd0*/  FMUL.FTZ R55, R0.reuse, R55 ;  /* 0x0000003700377220 */ /* 0x040fe40000410000 */
[C---:B------:R-:W-:Y:S02]  /*ace0*/  FMUL.FTZ R56, R3.reuse, R56 ;  /* 0x0000003803387220 */ /* 0x040fe40000410000 */
[C---:B------:R-:W-:Y:S01]  /*acf0*/  FMUL.FTZ R57, R3.reuse, R57 ;  /* 0x0000003903397220 */ /* 0x040fe20000410000 */
[C---:B----4-:R-:W-:Y:S03]  /*ad00*/  HMMA.16816.F32 R36, R184.reuse, R44, R36 ;  /* 0x0000002cb824723c */ /* 0x050fe60000001824 */
[----:B------:R-:W-:Y:S02]  /*ad10*/  IMAD.MOV.U32 R181, RZ, RZ, R42 ;  /* 0x000000ffffb57224 */ /* 0x000fe400078e002a */
[C---:B------:R-:W-:Y:S02]  /*ad20*/  FMUL.FTZ R42, R0.reuse, R162 ;  /* 0x000000a2002a7220 */ /* 0x040fe40000410000 */
[----:B------:R-:W-:Y:S02]  /*ad30*/  IMAD.MOV.U32 R182, RZ, RZ, R41 ;  /* 0x000000ffffb67224 */ /* 0x000fe400078e0029 */
[C---:B------:R-:W-:Y:S03]  /*ad40*/  FMUL.FTZ R41, R3.reuse, R161 ;  /* 0x000000a103297220 */ /* 0x040fe60000410000 */
[----:B------:R-:W-:Y:S02]  /*ad50*/  IMAD.MOV.U32 R162, RZ, RZ, R152 ;  /* 0x000000ffffa27224 */ /* 0x000fe400078e0098 */
[----:B------:R-:W-:Y:S01]  /*ad60*/  FMUL.FTZ R44, R3, R164 ;  /* 0x000000a4032c7220 */ /* 0x000fe20000410000 */
[----:B------:R-:W-:Y:S01]  /*ad70*/  MOV R164, R146 ;  /* 0x0000009200a47202 */ /* 0x000fe20000000f00 */
[C---:B------:R-:W-:Y:S03]  /*ad80*/  HMMA.16816.F32 R40, R184.reuse, R46, R40 ;  /* 0x0000002eb828723c */ /* 0x040fe60000001828 */
[----:B-1----:R-:W-:Y:S02]  /*ad90*/  FFMA.FTZ R2, R211, c[0x0][0x2d0], -R188 ;  /* 0x0000b400d3027a23 */ /* 0x002fe400000108bc */
[C---:B------:R-:W-:Y:S02]  /*ada0*/  FMUL.FTZ R45, R3.reuse, R165 ;  /* 0x000000a5032d7220 */ /* 0x040fe40000410000 */
[----:B------:R1:W4:Y:S01]  /*adb0*/  MUFU.EX2 R156, R2 ;  /* 0x00000002009c7308 */ /* 0x0003220000000800 */
[C---:B------:R-:W-:Y:S04]  /*adc0*/  FMUL.FTZ R46, R0.reuse, R166 ;  /* 0x000000a6002e7220 */ /* 0x040fe80000410000 */
[C---:B------:R-:W-:Y:S02]  /*add0*/  FMUL.FTZ R47, R0.reuse, R167 ;  /* 0x000000a7002f7220 */ /* 0x040fe40000410000 */
[----:B------:R-:W-:Y:S02]  /*ade0*/  IMAD.MOV.U32 R167, RZ, RZ, R147 ;  /* 0x000000ffffa77224 */ /* 0x000fe400078e0093 */
[----:B------:R-:W-:Y:S02]  /*adf0*/  IMAD.MOV.U32 R166, RZ, RZ, R151 ;  /* 0x000000ffffa67224 */ /* 0x000fe400078e0097 */
[----:B------:R-:W-:Y:S01]  /*ae00*/  IMAD.MOV.U32 R211, RZ, RZ, R149 ;  /* 0x000000ffffd37224 */ /* 0x000fe200078e0095 */
[C---:B--2---:R-:W-:Y:S03]  /*ae10*/  HMMA.16816.F32 R44, R184.reuse, R132, R44 ;  /* 0x00000084b82c723c */ /* 0x044fe6000000182c */
[----:B------:R-:W-:Y:S02]  /*ae20*/  IMAD.MOV.U32 R207, RZ, RZ, R51 ;  /* 0x000000ffffcf7224 */ /* 0x000fe400078e0033 */
[C---:B------:R-:W-:Y:S02]  /*ae30*/  FMUL.FTZ R51, R0.reuse, R171 ;  /* 0x000000ab00337220 */ /* 0x040fe40000410000 */
[----:B------:R-:W-:Y:S02]  /*ae40*/  IMAD.MOV.U32 R176, RZ, RZ, R50 ;  /* 0x000000ffffb07224 */ /* 0x000fe400078e0032 */
[----:B------:R-:W-:Y:S03]  /*ae50*/  FMUL.FTZ R50, R0, R170 ;  /* 0x000000aa00327220 */ /* 0x000fe60000410000 */
[----:B------:R-:W-:Y:S02]  /*ae60*/  IMAD.MOV.U32 R177, RZ, RZ, R49 ;  /* 0x000000ffffb17224 */ /* 0x000fe400078e0031 */
[C---:B------:R-:W-:Y:S02]  /*ae70*/  FMUL.FTZ R49, R3.reuse, R169 ;  /* 0x000000a903317220 */ /* 0x040fe40000410000 */
[----:B-1----:R-:W-:Y:S02]  /*ae80*/  FFMA.FTZ R2, R212, c[0x0][0x2d0], -R189 ;  /* 0x0000b400d4027a23 */ /* 0x002fe400000108bd */
[----:B------:R-:W-:Y:S02]  /*ae90*/  IMAD.MOV.U32 R170, RZ, RZ, R145 ;  /* 0x000000ffffaa7224 */ /* 0x000fe400078e0091 */
[----:B------:R1:W-:Y:S01]  /*aea0*/  MUFU.EX2 R157, R2 ;  /* 0x00000002009d7308 */ /* 0x0003e20000000800 */
[C---:B------:R-:W-:Y:S01]  /*aeb0*/  HMMA.16816.F32 R48, R184.reuse, R134, R48 ;  /* 0x00000086b830723c */ /* 0x040fe20000001830 */
[----:B------:R-:W2:Y:S02]  /*aec0*/  LDSM.16.MT88.4 R132, [R217+0x6100] ;  /* 0x00610000d984783b */ /* 0x000ea40000004200 */
[----:B------:R-:W-:Y:S02]  /*aed0*/  IMAD.MOV.U32 R171, RZ, RZ, R144 ;  /* 0x000000ffffab7224 */ /* 0x000fe400078e0090 */
[----:B------:R-:W-:Y:S02]  /*aee0*/  IMAD.MOV.U32 R165, RZ, RZ, R148 ;  /* 0x000000ffffa57224 */ /* 0x000fe400078e0094 */
[C---:B------:R-:W-:Y:S01]  /*aef0*/  FMUL.FTZ R58, R0.reuse, R58 ;  /* 0x0000003a003a7220 */ /* 0x040fe20000410000 */
[C---:B------:R-:W-:Y:S01]  /*af00*/  HMMA.16816.F32 R52, R184.reuse, R136, R52 ;  /* 0x00000088b834723c */ /* 0x040fe20000001834 */
[----:B------:R-:W-:Y:S03]  /*af10*/  LDSM.16.MT88.4 R144, [R218+0x900] ;  /* 0x00090000da90783b */ /* 0x000fe60000004200 */
[C---:B------:R-:W-:Y:S02]  /*af20*/  FMUL.FTZ R59, R0.reuse, R59 ;  /* 0x0000003b003b7220 */ /* 0x040fe40000410000 */
[C---:B------:R-:W-:Y:S02]  /*af30*/  FMUL.FTZ R60, R3.reuse, R60 ;  /* 0x0000003c033c7220 */ /* 0x040fe40000410000 */
[----:B------:R-:W-:Y:S01]  /*af40*/  FMUL.FTZ R61, R3, R61 ;  /* 0x0000003d033d7220 */ /* 0x000fe20000410000 */
[----:B------:R-:W-:Y:S02]  /*af50*/  LDSM.16.MT88.4 R148, [R220+0x900] ;  /* 0x00090000dc94783b */ /* 0x000fe40000004200 */
[C---:B------:R-:W-:Y:S03]  /*af60*/  HMMA.16816.F32 R56, R184.reuse, R138, R56 ;  /* 0x0000008ab838723c */ /* 0x040fe60000001838 */
[C---:B------:R-:W-:Y:S02]  /*af70*/  FMUL.FTZ R62, R0.reuse, R62 ;  /* 0x0000003e003e7220 */ /* 0x040fe40000410000 */
[C---:B------:R-:W-:Y:S01]  /*af80*/  FMUL.FTZ R63, R0.reuse, R63 ;  /* 0x0000003f003f7220 */ /* 0x040fe20000410000 */
[----:B------:R-:W4:Y:S01]  /*af90*/  LDSM.16.MT88.4 R136, [R218+0x6100] ;  /* 0x00610000da88783b */ /* 0x000f220000004200 */
[--C-:B-1----:R-:W-:Y:S02]  /*afa0*/  FFMA.FTZ R2, R213, c[0x0][0x2d0], -R189.reuse ;  /* 0x0000b400d5027a23 */ /* 0x102fe400000108bd */
[C---:B------:R-:W-:Y:S02]  /*afb0*/  FMUL.FTZ R64, R3.reuse, R64 ;  /* 0x0000004003407220 */ /* 0x040fe40000410000 */
[----:B------:R1:W1:Y:S01]  /*afc0*/  MUFU.EX2 R159, R2 ;  /* 0x00000002009f7308 */ /* 0x0002620000000800 */
[C---:B---3--:R-:W-:Y:S03]  /*afd0*/  HMMA.16816.F32 R60, R184.reuse, R140, R60 ;  /* 0x0000008cb83c723c */ /* 0x048fe6000000183c */
[C---:B------:R-:W-:Y:S02]  /*afe0*/  FMUL.FTZ R65, R3.reuse, R65 ;  /* 0x0000004103417220 */ /* 0x040fe40000410000 */
[C---:B------:R-:W-:Y:S02]  /*aff0*/  FMUL.FTZ R66, R0.reuse, R66 ;  /* 0x0000004200427220 */ /* 0x040fe40000410000 */
[C---:B------:R-:W-:Y:S02]  /*b000*/  FMUL.FTZ R67, R0.reuse, R67 ;  /* 0x0000004300437220 */ /* 0x040fe40000410000 */
[C---:B------:R-:W-:Y:S03]  /*b010*/  FMUL.FTZ R68, R3.reuse, R68 ;  /* 0x0000004403447220 */ /* 0x040fe60000410000 */
[C---:B------:R-:W-:Y:S02]  /*b020*/  FMUL.FTZ R69, R3.reuse, R69 ;  /* 0x0000004503457220 */ /* 0x040fe40000410000 */
[C---:B------:R-:W-:Y:S01]  /*b030*/  HMMA.16816.F32 R64, R184.reuse, R142, R64 ;  /* 0x0000008eb840723c */ /* 0x040fe20000001840 */
[----:B------:R-:W3:Y:S02]  /*b040*/  LDSM.16.MT88.4 R140, [R220+0x6100] ;  /* 0x00610000dc8c783b */ /* 0x000ee40000004200 */
        /* <DEDUP_REMOVED lines=12> */
[----:B------:R-:W-:Y:S02]  /*b110*/  FMUL.FTZ R79, R0, R79 ;  /* 0x0000004f004f7220 */ /* 0x000fe40000410000 */
[--C-:B-1----:R-:W-:Y:S02]  /*b120*/  FFMA.FTZ R2, R214, c[0x0][0x2d0], -R188.reuse ;  /* 0x0000b400d6027a23 */ /* 0x102fe400000108bc */
[C---:B------:R-:W-:Y:S02]  /*b130*/  FMUL.FTZ R80, R3.reuse, R80 ;  /* 0x0000005003507220 */ /* 0x040fe40000410000 */
[----:B------:R1:W-:Y:S01]  /*b140*/  MUFU.EX2 R168, R2 ;  /* 0x0000000200a87308 */ /* 0x0003e20000000800 */
[C---:B----4-:R-:W-:Y:S03]  /*b150*/  HMMA.16816.F32 R76, R184.reuse, R136, R76 ;  /* 0x00000088b84c723c */ /* 0x050fe6000000184c */
[C---:B------:R-:W-:Y:S02]  /*b160*/  FMUL.FTZ R81, R3.reuse, R81 ;  /* 0x0000005103517220 */ /* 0x040fe40000410000 */
[C---:B------:R-:W-:Y:S02]  /*b170*/  FMUL.FTZ R82, R0.reuse, R82 ;  /* 0x0000005200527220 */ /* 0x040fe40000410000 */
[C---:B------:R-:W-:Y:S02]  /*b180*/  FMUL.FTZ R83, R0.reuse, R83 ;  /* 0x0000005300537220 */ /* 0x040fe40000410000 */
[C---:B------:R-:W-:Y:S03]  /*b190*/  FMUL.FTZ R84, R3.reuse, R84 ;  /* 0x0000005403547220 */ /* 0x040fe60000410000 */
[C---:B------:R-:W-:Y:S02]  /*b1a0*/  FMUL.FTZ R85, R3.reuse, R85 ;  /* 0x0000005503557220 */ /* 0x040fe40000410000 */
[C---:B------:R-:W-:Y:S01]  /*b1b0*/  HMMA.16816.F32 R80, R184.reuse, R138, R80 ;  /* 0x0000008ab850723c */ /* 0x040fe20000001850 */
[----:B------:R-:W4:Y:S02]  /*b1c0*/  LDSM.16.MT88.4 R136, [R217+0x9100] ;  /* 0x00910000d988783b */ /* 0x000f240000004200 */
[C---:B------:R-:W-:Y:S02]  /*b1d0*/  FMUL.FTZ R86, R0.reuse, R86 ;  /* 0x0000005600567220 */ /* 0x040fe40000410000 */
[C---:B------:R-:W-:Y:S02]  /*b1e0*/  FMUL.FTZ R87, R0.reuse, R87 ;  /* 0x0000005700577220 */ /* 0x040fe40000410000 */
[C---:B------:R-:W-:Y:S02]  /*b1f0*/  FMUL.FTZ R88, R3.reuse, R88 ;  /* 0x0000005803587220 */ /* 0x040fe40000410000 */
[----:B------:R-:W-:Y:S03]  /*b200*/  FMUL.FTZ R89, R3, R89 ;  /* 0x0000005903597220 */ /* 0x000fe60000410000 */
[C---:B---3--:R-:W-:Y:S03]  /*b210*/  HMMA.16816.F32 R84, R184.reuse, R140, R84 ;  /* 0x0000008cb854723c */ /* 0x048fe60000001854 */
[C---:B------:R-:W-:Y:S02]  /*b220*/  FMUL.FTZ R90, R0.reuse, R90 ;  /* 0x0000005a005a7220 */ /* 0x040fe40000410000 */
[C---:B------:R-:W-:Y:S02]  /*b230*/  FMUL.FTZ R91, R0.reuse, R91 ;  /* 0x0000005b005b7220 */ /* 0x040fe40000410000 */
[--C-:B-1----:R-:W-:Y:S02]  /*b240*/  FFMA.FTZ R2, R215, c[0x0][0x2d0], -R188.reuse ;  /* 0x0000b400d7027a23 */ /* 0x102fe400000108bc */
[C---:B------:R-:W-:Y:S02]  /*b250*/  FMUL.FTZ R92, R3.reuse, R92 ;  /* 0x0000005c035c7220 */ /* 0x040fe40000410000 */
[----:B------:R1:W3:Y:S01]  /*b260*/  MUFU.EX2 R160, R2 ;  /* 0x0000000200a07308 */ /* 0x0002e20000000800 */
[C---:B------:R-:W-:Y:S01]  /*b270*/  HMMA.16816.F32 R88, R184.reuse, R142, R88 ;  /* 0x0000008eb858723c */ /* 0x040fe20000001858 */
[----:B------:R-:W1:Y:S02]  /*b280*/  LDSM.16.MT88.4 R140, [R218+0x9100] ;  /* 0x00910000da8c783b */ /* 0x000e640000004200 */
[C---:B------:R-:W-:Y:S02]  /*b290*/  FMUL.FTZ R93, R3.reuse, R93 ;  /* 0x0000005d035d7220 */ /* 0x040fe40000410000 */
[C---:B------:R-:W-:Y:S02]  /*b2a0*/  FMUL.FTZ R94, R0.reuse, R94 ;  /* 0x0000005e005e7220 */ /* 0x040fe40000410000 */
[C---:B------:R-:W-:Y:S02]  /*b2b0*/  FMUL.FTZ R95, R0.reuse, R95 ;  /* 0x0000005f005f7220 */ /* 0x040fe40000410000 */
[C---:B------:R-:W-:Y:S03]  /*b2c0*/  FMUL.FTZ R96, R3.reuse, R96 ;  /* 0x0000006003607220 */ /* 0x040fe60000410000 */
[C---:B------:R-:W-:Y:S02]  /*b2d0*/  FMUL.FTZ R97, R3.reuse, R97 ;  /* 0x0000006103617220 */ /* 0x040fe40000410000 */
        /* <DEDUP_REMOVED lines=11> */
[C---:B----4-:R-:W-:Y:S03]  /*b390*/  HMMA.16816.F32 R100, R184.reuse, R136, R100 ;  /* 0x00000088b864723c */ /* 0x050fe60000001864 */
[C---:B------:R-:W-:Y:S02]  /*b3a0*/  FMUL.FTZ R106, R0.reuse, R106 ;  /* 0x0000006a006a7220 */ /* 0x040fe40000410000 */
[----:B------:R-:W-:Y:S02]  /*b3b0*/  FMUL.FTZ R107, R0, R107 ;  /* 0x0000006b006b7220 */ /* 0x000fe40000410000 */
[--C-:B-1----:R-:W-:Y:S02]  /*b3c0*/  FFMA.FTZ R2, R252, c[0x0][0x2d0], -R189.reuse ;  /* 0x0000b400fc027a23 */ /* 0x102fe400000108bd */
[C---:B------:R-:W-:Y:S02]  /*b3d0*/  FMUL.FTZ R108, R3.reuse, R108 ;  /* 0x0000006c036c7220 */ /* 0x040fe40000410000 */
[----:B------:R1:W-:Y:S01]  /*b3e0*/  MUFU.EX2 R169, R2 ;  /* 0x0000000200a97308 */ /* 0x0003e20000000800 */
[C---:B------:R-:W-:Y:S01]  /*b3f0*/  HMMA.16816.F32 R104, R184.reuse, R138, R104 ;  /* 0x0000008ab868723c */ /* 0x040fe20000001868 */
[----:B------:R-:W4:Y:S02]  /*b400*/  LDSM.16.MT88.4 R136, [R219+0x9100] ;  /* 0x00910000db88783b */ /* 0x000f240000004200 */
[C---:B------:R-:W-:Y:S02]  /*b410*/  FMUL.FTZ R109, R3.reuse, R109 ;  /* 0x0000006d036d7220 */ /* 0x040fe40000410000 */
[C---:B------:R-:W-:Y:S02]  /*b420*/  FMUL.FTZ R110, R0.reuse, R110 ;  /* 0x0000006e006e7220 */ /* 0x040fe40000410000 */
[C---:B------:R-:W-:Y:S02]  /*b430*/  FMUL.FTZ R111, R0.reuse, R111 ;  /* 0x0000006f006f7220 */ /* 0x040fe40000410000 */
[C---:B------:R-:W-:Y:S03]  /*b440*/  FMUL.FTZ R112, R3.reuse, R112 ;  /* 0x0000007003707220 */ /* 0x040fe60000410000 */
[C---:B------:R-:W-:Y:S02]  /*b450*/  FMUL.FTZ R113, R3.reuse, R113 ;  /* 0x0000007103717220 */ /* 0x040fe40000410000 */
[C---:B------:R-:W-:Y:S03]  /*b460*/  HMMA.16816.F32 R108, R184.reuse, R140, R108 ;  /* 0x0000008cb86c723c */ /* 0x040fe6000000186c */
[C---:B------:R-:W-:Y:S02]  /*b470*/  FMUL.FTZ R114, R0.reuse, R114 ;  /* 0x0000007200727220 */ /* 0x040fe40000410000 */
[----:B------:R-:W-:Y:S02]  /*b480*/  FMUL.FTZ R115, R0, R115 ;  /* 0x0000007300737220 */ /* 0x000fe40000410000 */
[C---:B------:R-:W-:Y:S02]  /*b490*/  FMUL.FTZ R124, R3.reuse, R124 ;  /* 0x0000007c037c7220 */ /* 0x040fe40000410000 */
[--C-:B-1----:R-:W-:Y:S02]  /*b4a0*/  FFMA.FTZ R2, R154, c[0x0][0x2d0], -R189.reuse ;  /* 0x0000b4009a027a23 */ /* 0x102fe400000108bd */
[----:B------:R-:W-:Y:S01]  /*b4b0*/  LDSM.16.MT88.4 R152, [R218+0x3900] ;  /* 0x00390000da98783b */ /* 0x000fe20000004200 */
[C---:B------:R-:W-:Y:S01]  /*b4c0*/  HMMA.16816.F32 R112, R184.reuse, R142, R112 ;  /* 0x0000008eb870723c */ /* 0x040fe20000001870 */
[----:B------:R-:W1:Y:S02]  /*b4d0*/  MUFU.EX2 R161, R2 ;  /* 0x0000000200a17308 */ /* 0x000e640000000800 */
[C---:B------:R-:W-:Y:S02]  /*b4e0*/  FMUL.FTZ R116, R3.reuse, R116 ;  /* 0x0000007403747220 */ /* 0x040fe40000410000 */
[C---:B------:R-:W-:Y:S02]  /*b4f0*/  FMUL.FTZ R117, R3.reuse, R117 ;  /* 0x0000007503757220 */ /* 0x040fe40000410000 */
[----:B------:R-:W1:Y:S01]  /*b500*/  LDSM.16.MT88.4 R140, [R217+0x900] ;  /* 0x00090000d98c783b */ /* 0x000e620000004200 */
[C---:B------:R-:W-:Y:S04]  /*b510*/  FMUL.FTZ R118, R0.reuse, R118 ;  /* 0x0000007600767220 */ /* 0x040fe80000410000 */
[C---:B------:R-:W-:Y:S02]  /*b520*/  FMUL.FTZ R119, R0.reuse, R119 ;  /* 0x0000007700777220 */ /* 0x040fe40000410000 */
[C---:B------:R-:W-:Y:S02]  /*b530*/  FMUL.FTZ R125, R3.reuse, R125 ;  /* 0x0000007d037d7220 */ /* 0x040fe40000410000 */
[C---:B------:R-:W-:Y:S02]  /*b540*/  FMUL.FTZ R126, R0.reuse, R126 ;  /* 0x0000007e007e7220 */ /* 0x040fe40000410000 */
[C---:B------:R-:W-:Y:S01]  /*b550*/  FMUL.FTZ R127, R0.reuse, R127 ;  /* 0x0000007f007f7220 */ /* 0x040fe20000410000 */
[C---:B--2---:R-:W-:Y:S03]  /*b560*/  HMMA.16816.F32 R116, R184.reuse, R132, R116 ;  /* 0x00000084b874723c */ /* 0x044fe60000001874 */
[C---:B------:R-:W-:Y:S02]  /*b570*/  FMUL.FTZ R120, R3.reuse, R120 ;  /* 0x0000007803787220 */ /* 0x040fe40000410000 */
[C---:B------:R-:W-:Y:S02]  /*b580*/  FMUL.FTZ R121, R3.reuse, R121 ;  /* 0x0000007903797220 */ /* 0x040fe40000410000 */
[----:B------:R-:W-:Y:S01]  /*b590*/  FMUL.FTZ R122, R0, R122 ;  /* 0x0000007a007a7220 */ /* 0x000fe20000410000 */
[----:B------:R-:W-:Y:S01]  /*b5a0*/  F2FP.PACK_AB R132, R156, R158 ;  /* 0x0000009e9c84723e */ /* 0x000fe200000000ff */
[C---:B------:R-:W-:Y:S03]  /*b5b0*/  FMUL.FTZ R123, R0.reuse, R123 ;  /* 0x0000007b007b7220 */ /* 0x040fe60000410000 */
[----:B------:R-:W-:Y:S01]  /*b5c0*/  FMUL.FTZ R128, R3, R128 ;  /* 0x0000008003807220 */ /* 0x000fe20000410000 */
[----:B------:R-:W-:Y:S01]  /*b5d0*/  F2FP.PACK_AB R133, R159, R157 ;  /* 0x0000009d9f85723e */ /* 0x000fe200000000ff */
[----:B------:R-:W-:Y:S02]  /*b5e0*/  FMUL.FTZ R129, R3, R129 ;  /* 0x0000008103817220 */ /* 0x000fe40000410000 */
[C---:B------:R-:W-:Y:S03]  /*b5f0*/  HMMA.16816.F32 R120, R184.reuse, R134, R120 ;  /* 0x00000086b878723c */ /* 0x040fe60000001878 */
[C---:B------:R-:W-:Y:S02]  /*b600*/  FMUL.FTZ R130, R0.reuse, R130 ;  /* 0x0000008200827220 */ /* 0x040fe40000410000 */
[----:B------:R-:W-:Y:S02]  /*b610*/  FMUL.FTZ R131, R0, R131 ;  /* 0x0000008300837220 */ /* 0x000fe40000410000 */
[----:B---3--:R-:W-:Y:S01]  /*b620*/  F2FP.PACK_AB R134, R160, R168 ;  /* 0x000000a8a086723e */ /* 0x008fe200000000ff */
[C---:B----4-:R-:W-:Y:S04]  /*b630*/  HMMA.16816.F32 R124, R184.reuse, R136, R124 ;  /* 0x00000088b87c723c */ /* 0x050fe8000000187c */
[----:B-1----:R-:W-:Y:S01]  /*b640*/  F2FP.PACK_AB R135, R161, R169 ;  /* 0x000000a9a187723e */ /* 0x002fe200000000ff */
[----:B------:R-:W-:Y:S02]  /*b650*/  FFMA.FTZ R2, R171, c[0x0][0x2d0], -R188 ;  /* 0x0000b400ab027a23 */ /* 0x000fe400000108bc */
[----:B------:R-:W-:Y:S01]  /*b660*/  IMAD.MOV.U32 R171, RZ, RZ, R164 ;  /* 0x000000ffffab7224 */ /* 0x000fe200078e00a4 */
[----:B------:R-:W-:Y:S01]  /*b670*/  HMMA.16816.F32 R128, R184, R138, R128 ;  /* 0x0000008ab880723c */ /* 0x000fe20000001880 */
[----:B------:R-:W1:Y:S01]  /*b680*/  LDSM.16.MT88.4 R136, [R219+0x900] ;  /* 0x00090000db88783b */ /* 0x000e620000004200 */
[----:B------:R2:W-:Y:S06]  /*b690*/  MUFU.EX2 R164, R2 ;  /* 0x0000000200a47308 */ /* 0x0005ec0000000800 */
[C---:B------:R-:W-:Y:S08]  /*b6a0*/  HMMA.16816.F32 R4, R132.reuse, R140, R4 ;  /* 0x0000008c8404723c */ /* 0x040ff00000001804 */
[C---:B------:R-:W-:Y:S01]  /*b6b0*/  HMMA.16816.F32 R8, R132.reuse, R142, R8 ;  /* 0x0000008e8408723c */ /* 0x040fe20000001808 */
[----:B------:R-:W3:Y:S07]  /*b6c0*/  LDSM.16.MT88.4 R140, [R217+0x3900] ;  /* 0x00390000d98c783b */ /* 0x000eee0000004200 */
[C---:B------:R-:W-:Y:S04]  /*b6d0*/  HMMA.16816.F32 R12, R132.reuse, R144, R12 ;  /* 0x00000090840c723c */ /* 0x040fe8000000180c */
[--C-:B--2---:R-:W-:Y:S01]  /*b6e0*/  FFMA.FTZ R2, R167, c[0x0][0x2d0], -R188.reuse ;  /* 0x0000b400a7027a23 */ /* 0x104fe200000108bc */
[----:B------:R-:W-:Y:S03]  /*b6f0*/  MOV R167, R165 ;  /* 0x000000a500a77202 */ /* 0x000fe60000000f00 */
[C---:B------:R-:W-:Y:S01]  /*b700*/  HMMA.16816.F32 R16, R132.reuse, R146, R16 ;  /* 0x000000928410723c */ /* 0x040fe20000001810 */
[----:B------:R2:W4:Y:S01]  /*b710*/  MUFU.EX2 R165, R2 ;  /* 0x0000000200a57308 */ /* 0x0005220000000800 */
[----:B------:R-:W4:Y:S06]  /*b720*/  LDSM.16.MT88.4 R144, [R220+0x3900] ;  /* 0x00390000dc90783b */ /* 0x000f2c0000004200 */
[C---:B------:R-:W-:Y:S08]  /*b730*/  HMMA.16816.F32 R20, R132.reuse, R148, R20 ;  /* 0x000000948414723c */ /* 0x040ff00000001814 */
[C---:B------:R-:W-:Y:S01]  /*b740*/  HMMA.16816.F32 R24, R132.reuse, R150, R24 ;  /* 0x000000968418723c */ /* 0x040fe20000001818 */
[----:B------:R-:W4:Y:S07]  /*b750*/  LDSM.16.MT88.4 R148, [R219+0x3900] ;  /* 0x00390000db94783b */ /* 0x000f2e0000004200 */
[C---:B-1----:R-:W-:Y:S04]  /*b760*/  HMMA.16816.F32 R28, R132.reuse, R136, R28 ;  /* 0x00000088841c723c */ /* 0x042fe8000000181c */
[--C-:B--2---:R-:W-:Y:S04]  /*b770*/  FFMA.FTZ R2, R211, c[0x0][0x2d0], -R189.reuse ;  /* 0x0000b400d3027a23 */ /* 0x104fe800000108bd */
[C---:B------:R-:W-:Y:S01]  /*b780*/  HMMA.16816.F32 R32, R132.reuse, R138, R32 ;  /* 0x0000008a8420723c */ /* 0x040fe20000001820 */
[----:B------:R1:W-:Y:S01]  /*b790*/  MUFU.EX2 R215, R2 ;  /* 0x0000000200d77308 */ /* 0x0003e20000000800 */
[----:B------:R-:W2:Y:S06]  /*b7a0*/  LDSM.16.MT88.4 R136, [R217+0x6900] ;  /* 0x00690000d988783b */ /* 0x000eac0000004200 */
[C---:B---3--:R-:W-:Y:S08]  /*b7b0*/  HMMA.16816.F32 R36, R132.reuse, R140, R36 ;  /* 0x0000008c8424723c */ /* 0x048ff00000001824 */
[C---:B------:R-:W-:Y:S01]  /*b7c0*/  HMMA.16816.F32 R40, R132.reuse, R142, R40 ;  /* 0x0000008e8428723c */ /* 0x040fe20000001828 */
[----:B------:R-:W3:Y:S07]  /*b7d0*/  LDSM.16.MT88.4 R140, [R218+0x6900] ;  /* 0x00690000da8c783b */ /* 0x000eee0000004200 */
[C---:B------:R-:W-:Y:S04]  /*b7e0*/  HMMA.16816.F32 R44, R132.reuse, R152, R44 ;  /* 0x00000098842c723c */ /* 0x040fe8000000182c */
[----:B-1----:R-:W-:Y:S04]  /*b7f0*/  FFMA.FTZ R2, R210, c[0x0][0x2d0], -R189 ;  /* 0x0000b400d2027a23 */ /* 0x002fe800000108bd */
[C---:B------:R-:W-:Y:S01]  /*b800*/  HMMA.16816.F32 R48, R132.reuse, R154, R48 ;  /* 0x0000009a8430723c */ /* 0x040fe20000001830 */
[----:B------:R1:W1:Y:S01]  /*b810*/  MUFU.EX2 R252, R2 ;  /* 0x0000000200fc7308 */ /* 0x0002620000000800 */
[----:B------:R-:W3:Y:S06]  /*b820*/  LDSM.16.MT88.4 R152, [R220+0x6900] ;  /* 0x00690000dc98783b */ /* 0x000eec0000004200 */
[C---:B----4-:R-:W-:Y:S08]  /*b830*/  HMMA.16816.F32 R52, R132.reuse, R144, R52 ;  /* 0x000000908434723c */ /* 0x050ff00000001834 */
[C---:B------:R-:W-:Y:S01]  /*b840*/  HMMA.16816.F32 R56, R132.reuse, R146, R56 ;  /* 0x000000928438723c */ /* 0x040fe20000001838 */
[----:B------:R-:W4:Y:S07]  /*b850*/  LDSM.16.MT88.4 R144, [R219+0x6900] ;  /* 0x00690000db90783b */ /* 0x000f2e0000004200 */
[C---:B------:R-:W-:Y:S04]  /*b860*/  HMMA.16816.F32 R60, R132.reuse, R148, R60 ;  /* 0x00000094843c723c */ /* 0x040fe8000000183c */
[--C-:B-1----:R-:W-:Y:S02]  /*b870*/  FFMA.FTZ R2, R171, c[0x0][0x2d0], -R188.reuse ;  /* 0x0000b400ab027a23 */ /* 0x102fe400000108bc */
[----:B------:R-:W-:Y:S02]  /*b880*/  IMAD.MOV.U32 R171, RZ, RZ, R199 ;  /* 0x000000ffffab7224 */ /* 0x000fe400078e00c7 */
[C---:B------:R-:W-:Y:S01]  /*b890*/  HMMA.16816.F32 R64, R132.reuse, R150, R64 ;  /* 0x000000968440723c */ /* 0x040fe20000001840 */
[----:B------:R1:W-:Y:S01]  /*b8a0*/  MUFU.EX2 R214, R2 ;  /* 0x0000000200d67308 */ /* 0x0003e20000000800 */
[----:B------:R-:W-:Y:S06]  /*b8b0*/  LDSM.16.MT88.4 R148, [R220+0x9900] ;  /* 0x00990000dc94783b */ /* 0x000fec0000004200 */
[C---:B--2---:R-:W-:Y:S08]  /*b8c0*/  HMMA.16816.F32 R68, R132.reuse, R136, R68 ;  /* 0x000000888444723c */ /* 0x044ff00000001844 */
[C---:B------:R-:W-:Y:S01]  /*b8d0*/  HMMA.16816.F32 R72, R132.reuse, R138, R72 ;  /* 0x0000008a8448723c */ /* 0x040fe20000001848 */
[----:B------:R-:W2:Y:S07]  /*b8e0*/  LDSM.16.MT88.4 R136, [R217+0x9900] ;  /* 0x00990000d988783b */ /* 0x000eae0000004200 */
[C---:B---3--:R-:W-:Y:S04]  /*b8f0*/  HMMA.16816.F32 R76, R132.reuse, R140, R76 ;  /* 0x0000008c844c723c */ /* 0x048fe8000000184c */
[----:B-1----:R-:W-:Y:S01]  /*b900*/  FFMA.FTZ R2, R170, c[0x0][0x2d0], -R188 ;  /* 0x0000b400aa027a23 */ /* 0x002fe200000108bc */
[----:B------:R-:W-:Y:S03]  /*b910*/  MOV R170, R203 ;  /* 0x000000cb00aa7202 */ /* 0x000fe60000000f00 */
[C---:B------:R-:W-:Y:S01]  /*b920*/  HMMA.16816.F32 R80, R132.reuse, R142, R80 ;  /* 0x0000008e8450723c */ /* 0x040fe20000001850 */
[----:B------:R1:W3:Y:S01]  /*b930*/  MUFU.EX2 R213, R2 ;  /* 0x0000000200d57308 */ /* 0x0002e20000000800 */
[----:B------:R-:W3:Y:S06]  /*b940*/  LDSM.16.MT88.4 R140, [R218+0x9900] ;  /* 0x00990000da8c783b */ /* 0x000eec0000004200 */
[C---:B------:R-:W-:Y:S08]  /*b950*/  HMMA.16816.F32 R84, R132.reuse, R152, R84 ;  /* 0x000000988454723c */ /* 0x040ff00000001854 */
[C---:B------:R-:W-:Y:S01]  /*b960*/  HMMA.16816.F32 R88, R132.reuse, R154, R88 ;  /* 0x0000009a8458723c */ /* 0x040fe20000001858 */
[----:B------:R-:W3:Y:S07]  /*b970*/  LDSM.16.MT88.4 R152, [R219+0x9900] ;  /* 0x00990000db98783b */ /* 0x000eee0000004200 */
[C---:B----4-:R-:W-:Y:S04]  /*b980*/  HMMA.16816.F32 R92, R132.reuse, R144, R92 ;  /* 0x00000090845c723c */ /* 0x050fe8000000185c */
[--C-:B-1----:R-:W-:Y:S04]  /*b990*/  FFMA.FTZ R2, R167, c[0x0][0x2d0], -R189.reuse ;  /* 0x0000b400a7027a23 */ /* 0x102fe800000108bd */
[C---:B------:R-:W-:Y:S01]  /*b9a0*/  HMMA.16816.F32 R96, R132.reuse, R146, R96 ;  /* 0x000000928460723c */ /* 0x040fe20000001860 */
[----:B------:R1:W-:Y:S01]  /*b9b0*/  MUFU.EX2 R212, R2 ;  /* 0x0000000200d47308 */ /* 0x0003e20000000800 */
[----:B------:R-:W-:Y:S06]  /*b9c0*/  LDSM.16.MT88.4 R144, [R218+0x1100] ;  /* 0x00110000da90783b */ /* 0x000fec0000004200 */
[C---:B--2---:R-:W-:Y:S08]  /*b9d0*/  HMMA.16816.F32 R100, R132.reuse, R136, R100 ;  /* 0x000000888464723c */ /* 0x044ff00000001864 */
[C---:B------:R-:W-:Y:S01]  /*b9e0*/  HMMA.16816.F32 R104, R132.reuse, R138, R104 ;  /* 0x0000008a8468723c */ /* 0x040fe20000001868 */
[----:B------:R-:W2:Y:S07]  /*b9f0*/  LDSM.16.MT88.4 R136, [R217+0x1100] ;  /* 0x00110000d988783b */ /* 0x000eae0000004200 */
[C---:B---3--:R-:W-:Y:S04]  /*ba00*/  HMMA.16816.F32 R108, R132.reuse, R140, R108 ;  /* 0x0000008c846c723c */ /* 0x048fe8000000186c */
[----:B-1----:R-:W-:Y:S02]  /*ba10*/  FFMA.FTZ R2, R166, c[0x0][0x2d0], -R189 ;  /* 0x0000b400a6027a23 */ /* 0x002fe400000108bd */
[----:B------:R-:W-:Y:S02]  /*ba20*/  IMAD.MOV.U32 R166, RZ, RZ, R162 ;  /* 0x000000ffffa67224 */ /* 0x000fe400078e00a2 */
[C---:B------:R-:W-:Y:S01]  /*ba30*/  HMMA.16816.F32 R112, R132.reuse, R142, R112 ;  /* 0x0000008e8470723c */ /* 0x040fe20000001870 */
[----:B------:R1:W3:Y:S01]  /*ba40*/  MUFU.EX2 R211, R2 ;  /* 0x0000000200d37308 */ /* 0x0002e20000000800 */
[----:B------:R-:W4:Y:S02]  /*ba50*/  LDSM.16.MT88.4 R140, [R220+0x1100] ;  /* 0x00110000dc8c783b */ /* 0x000f240000004200 */
[----:B------:R-:W-:Y:S02]  /*ba60*/  IMAD.MOV.U32 R162, RZ, RZ, R182 ;  /* 0x000000ffffa27224 */ /* 0x000fe400078e00b6 */
[----:B------:R-:W-:Y:S02]  /*ba70*/  IMAD.MOV.U32 R182, RZ, RZ, R177 ;  /* 0x000000ffffb67224 */ /* 0x000fe400078e00b1 */
[C---:B------:R-:W-:Y:S04]  /*ba80*/  HMMA.16816.F32 R116, R132.reuse, R148, R116 ;  /* 0x000000948474723c */ /* 0x040fe80000001874 */
[----:B------:R-:W-:Y:S04]  /*ba90*/  IMAD.MOV.U32 R177, RZ, RZ, R209 ;  /* 0x000000ffffb17224 */ /* 0x000fe800078e00d1 */
[C---:B------:R-:W-:Y:S01]  /*baa0*/  HMMA.16816.F32 R120, R132.reuse, R150, R120 ;  /* 0x000000968478723c */ /* 0x040fe20000001878 */
[----:B------:R-:W4:Y:S07]  /*bab0*/  LDSM.16.MT88.4 R148, [R219+0x1100] ;  /* 0x00110000db94783b */ /* 0x000f2e0000004200 */
[C---:B------:R-:W-:Y:S04]  /*bac0*/  HMMA.16816.F32 R124, R132.reuse, R152, R124 ;  /* 0x00000098847c723c */ /* 0x040fe8000000187c */
[----:B-1----:R-:W-:Y:S02]  /*bad0*/  FFMA.FTZ R2, R163, c[0x0][0x2d0], -R188 ;  /* 0x0000b400a3027a23 */ /* 0x002fe400000108bc */
[----:B------:R-:W-:Y:S01]  /*bae0*/  IMAD.MOV.U32 R163, RZ, RZ, R183 ;  /* 0x000000ffffa37224 */ /* 0x000fe200078e00b7 */
[----:B------:R-:W-:Y:S01]  /*baf0*/  MOV R183, R181 ;  /* 0x000000b500b77202 */ /* 0x000fe20000000f00 */
[----:B------:R-:W-:Y:S01]  /*bb00*/  HMMA.16816.F32 R128, R132, R154, R128 ;  /* 0x0000009a8480723c */ /* 0x000fe20000001880 */
[----:B------:R1:W-:Y:S01]  /*bb10*/  MUFU.EX2 R210, R2 ;  /* 0x0000000200d27308 */ /* 0x0003e20000000800 */
[----:B------:R-:W-:Y:S02]  /*bb20*/  LDSM.16.MT88.4 R152, [R218+0x4100] ;  /* 0x00410000da98783b */ /* 0x000fe40000004200 */
[----:B------:R-:W-:Y:S01]  /*bb30*/  IMAD.MOV.U32 R181, RZ, RZ, R176 ;  /* 0x000000ffffb57224 */ /* 0x000fe200078e00b0 */
[----:B------:R-:W-:Y:S01]  /*bb40*/  MOV R176, R208 ;  /* 0x000000d000b07202 */ /* 0x000fe20000000f00 */
[----:B------:R-:W-:Y:S01]  /*bb50*/  IMAD.MOV.U32 R167, RZ, RZ, R163 ;  /* 0x000000ffffa77224 */ /* 0x000fe200078e00a3 */
[----:B------:R-:W-:Y:S01]  /*bb60*/  F2FP.PACK_AB R132, R165, R164 ;  /* 0x000000a4a584723e */ /* 0x000fe200000000ff */
[----:B------:R-:W-:Y:S01]  /*bb70*/  IMAD.MOV.U32 R163, RZ, RZ, R162 ;  /* 0x000000ffffa37224 */ /* 0x000fe200078e00a2 */
[----:B------:R-:W-:Y:S03]  /*bb80*/  F2FP.PACK_AB R133, R252, R215 ;  /* 0x000000d7fc85723e */ /* 0x000fe600000000ff */
[----:B------:R-:W-:Y:S02]  /*bb90*/  F2FP.PACK_AB R134, R213, R214 ;  /* 0x000000d6d586723e */ /* 0x000fe400000000ff */
[----:B---3--:R-:W-:Y:S02]  /*bba0*/  F2FP.PACK_AB R135, R211, R212 ;  /* 0x000000d4d387723e */ /* 0x008fe400000000ff */
[----:B------:R-:W-:Y:S01]  /*bbb0*/  MOV R162, R182 ;  /* 0x000000b600a27202 */ /* 0x000fe20000000f00 */
[----:B------:R-:W-:Y:S04]  /*bbc0*/  IMAD.MOV.U32 R182, RZ, RZ, R204 ;  /* 0x000000ffffb67224 */ /* 0x000fe800078e00cc */
[C---:B--2---:R-:W-:Y:S03]  /*bbd0*/  HMMA.16816.F32 R4, R132.reuse, R136, R4 ;  /* 0x000000888404723c */ /* 0x044fe60000001804 */
[--C-:B-1----:R-:W-:Y:S05]  /*bbe0*/  FFMA.FTZ R2, R207, c[0x0][0x2d0], -R188.reuse ;  /* 0x0000b400cf027a23 */ /* 0x102fea00000108bc */
[C---:B------:R-:W-:Y:S01]  /*bbf0*/  HMMA.16816.F32 R8, R132.reuse, R138, R8 ;  /* 0x0000008a8408723c */ /* 0x040fe20000001808 */
[----:B------:R1:W2:Y:S01]  /*bc00*/  MUFU.EX2 R209, R2 ;  /* 0x0000000200d17308 */ /* 0x0002a20000000800 */
[----:B------:R-:W3:Y:S06]  /*bc10*/  LDSM.16.MT88.4 R136, [R217+0x4100] ;  /* 0x00410000d988783b */ /* 0x000eec0000004200 */
[C---:B------:R-:W-:Y:S08]  /*bc20*/  HMMA.16816.F32 R12, R132.reuse, R144, R12 ;  /* 0x00000090840c723c */ /* 0x040ff0000000180c */
[C---:B------:R-:W-:Y:S01]  /*bc30*/  HMMA.16816.F32 R16, R132.reuse, R146, R16 ;  /* 0x000000928410723c */ /* 0x040fe20000001810 */
[----:B------:R-:W2:Y:S07]  /*bc40*/  LDSM.16.MT88.4 R144, [R220+0x4100] ;  /* 0x00410000dc90783b */ /* 0x000eae0000004200 */
[C---:B----4-:R-:W-:Y:S04]  /*bc50*/  HMMA.16816.F32 R20, R132.reuse, R140, R20 ;  /* 0x0000008c8414723c */ /* 0x050fe80000001814 */
[--C-:B-1----:R-:W-:Y:S04]  /*bc60*/  FFMA.FTZ R2, R190, c[0x0][0x2d0], -R189.reuse ;  /* 0x0000b400be027a23 */ /* 0x102fe800000108bd */
[C---:B------:R-:W-:Y:S01]  /*bc70*/  HMMA.16816.F32 R24, R132.reuse, R142, R24 ;  /* 0x0000008e8418723c */ /* 0x040fe20000001818 */
[----:B------:R1:W-:Y:S01]  /*bc80*/  MUFU.EX2 R208, R2 ;  /* 0x0000000200d07308 */ /* 0x0003e20000000800 */
[----:B------:R-:W4:Y:S06]  /*bc90*/  LDSM.16.MT88.4 R140, [R219+0x4100] ;  /* 0x00410000db8c783b */ /* 0x000f2c0000004200 */
[C---:B------:R-:W-:Y:S08]  /*bca0*/  HMMA.16816.F32 R28, R132.reuse, R148, R28 ;  /* 0x00000094841c723c */ /* 0x040ff0000000181c */
[C---:B------:R-:W-:Y:S01]  /*bcb0*/  HMMA.16816.F32 R32, R132.reuse, R150, R32 ;  /* 0x000000968420723c */ /* 0x040fe20000001820 */
[----:B------:R-:W-:Y:S07]  /*bcc0*/  LDSM.16.MT88.4 R148, [R218+0x7100] ;  /* 0x00710000da94783b */ /* 0x000fee0000004200 */
[C---:B---3--:R-:W-:Y:S04]  /*bcd0*/  HMMA.16816.F32 R36, R132.reuse, R136, R36 ;  /* 0x000000888424723c */ /* 0x048fe80000001824 */
[--C-:B-1----:R-:W-:Y:S04]  /*bce0*/  FFMA.FTZ R2, R191, c[0x0][0x2d0], -R189.reuse ;  /* 0x0000b400bf027a23 */ /* 0x102fe800000108bd */
[C---:B------:R-:W-:Y:S01]  /*bcf0*/  HMMA.16816.F32 R40, R132.reuse, R138, R40 ;  /* 0x0000008a8428723c */ /* 0x040fe20000001828 */
[----:B------:R1:W3:Y:S01]  /*bd00*/  MUFU.EX2 R207, R2 ;  /* 0x0000000200cf7308 */ /* 0x0002e20000000800 */
[----:B------:R-:W3:Y:S06]  /*bd10*/  LDSM.16.MT88.4 R136, [R217+0x7100] ;  /* 0x00710000d988783b */ /* 0x000eec0000004200 */
[C---:B------:R-:W-:Y:S08]  /*bd20*/  HMMA.16816.F32 R44, R132.reuse, R152, R44 ;  /* 0x00000098842c723c */ /* 0x040ff0000000182c */
[C---:B------:R-:W-:Y:S01]  /*bd30*/  HMMA.16816.F32 R48, R132.reuse, R154, R48 ;  /* 0x0000009a8430723c */ /* 0x040fe20000001830 */
[----:B------:R-:W3:Y:S07]  /*bd40*/  LDSM.16.MT88.4 R152, [R220+0x7100] ;  /* 0x00710000dc98783b */ /* 0x000eee0000004200 */
[C---:B--2---:R-:W-:Y:S04]  /*bd50*/  HMMA.16816.F32 R52, R132.reuse, R144, R52 ;  /* 0x000000908434723c */ /* 0x044fe80000001834 */
[--C-:B-1----:R-:W-:Y:S04]  /*bd60*/  FFMA.FTZ R2, R206, c[0x0][0x2d0], -R188.reuse ;  /* 0x0000b400ce027a23 */ /* 0x102fe800000108bc */
[C---:B------:R-:W-:Y:S01]  /*bd70*/  HMMA.16816.F32 R56, R132.reuse, R146, R56 ;  /* 0x000000928438723c */ /* 0x040fe20000001838 */
[----:B------:R1:W-:Y:S01]  /*bd80*/  MUFU.EX2 R206, R2 ;  /* 0x0000000200ce7308 */ /* 0x0003e20000000800 */
[----:B------:R-:W2:Y:S06]  /*bd90*/  LDSM.16.MT88.4 R144, [R219+0x7100] ;  /* 0x00710000db90783b */ /* 0x000eac0000004200 */
[C---:B----4-:R-:W-:Y:S08]  /*bda0*/  HMMA.16816.F32 R60, R132.reuse, R140, R60 ;  /* 0x0000008c843c723c */ /* 0x050ff0000000183c */
[C---:B------:R-:W-:Y:S01]  /*bdb0*/  HMMA.16816.F32 R64, R132.reuse, R142, R64 ;  /* 0x0000008e8440723c */ /* 0x040fe20000001840 */
[----:B------:R-:W-:Y:S07]  /*bdc0*/  LDSM.16.MT88.4 R140, [R218+0xa100] ;  /* 0x00a10000da8c783b */ /* 0x000fee0000004200 */
[C---:B---3--:R-:W-:Y:S04]  /*bdd0*/  HMMA.16816.F32 R68, R132.reuse, R136, R68 ;  /* 0x000000888444723c */ /* 0x048fe80000001844 */
[----:B-1----:R-:W-:Y:S04]  /*bde0*/  FFMA.FTZ R2, R205, c[0x0][0x2d0], -R188 ;  /* 0x0000b400cd027a23 */ /* 0x002fe800000108bc */
[C---:B------:R-:W-:Y:S01]  /*bdf0*/  HMMA.16816.F32 R72, R132.reuse, R138, R72 ;  /* 0x0000008a8448723c */ /* 0x040fe20000001848 */
[----:B------:R1:W3:Y:S01]  /*be00*/  MUFU.EX2 R205, R2 ;  /* 0x0000000200cd7308 */ /* 0x0002e20000000800 */
[----:B------:R-:W4:Y:S06]  /*be10*/  LDSM.16.MT88.4 R136, [R217+0xa100] ;  /* 0x00a10000d988783b */ /* 0x000f2c0000004200 */
[C---:B------:R-:W-:Y:S08]  /*be20*/  HMMA.16816.F32 R76, R132.reuse, R148, R76 ;  /* 0x00000094844c723c */ /* 0x040ff0000000184c */
[C---:B------:R-:W-:Y:S01]  /*be30*/  HMMA.16816.F32 R80, R132.reuse, R150, R80 ;  /* 0x000000968450723c */ /* 0x040fe20000001850 */
[----:B------:R-:W3:Y:S07]  /*be40*/  LDSM.16.MT88.4 R148, [R220+0xa100] ;  /* 0x00a10000dc94783b */ /* 0x000eee0000004200 */
[C---:B------:R-:W-:Y:S04]  /*be50*/  HMMA.16816.F32 R84, R132.reuse, R152, R84 ;  /* 0x000000988454723c */ /* 0x040fe80000001854 */
[----:B-1----:R-:W-:Y:S02]  /*be60*/  FFMA.FTZ R2, R166, c[0x0][0x2d0], -R189 ;  /* 0x0000b400a6027a23 */ /* 0x002fe400000108bd */
[----:B------:R-:W-:Y:S02]  /*be70*/  IMAD.MOV.U32 R166, RZ, RZ, R183 ;  /* 0x000000ffffa67224 */ /* 0x000fe400078e00b7 */
[C---:B------:R-:W-:Y:S01]  /*be80*/  HMMA.16816.F32 R88, R132.reuse, R154, R88 ;  /* 0x0000009a8458723c */ /* 0x040fe20000001858 */
[----:B------:R1:W-:Y:S01]  /*be90*/  MUFU.EX2 R204, R2 ;  /* 0x0000000200cc7308 */ /* 0x0003e20000000800 */
[----:B------:R-:W-:Y:S02]  /*bea0*/  LDSM.16.MT88.4 R152, [R218+0x1900] ;  /* 0x00190000da98783b */ /* 0x000fe40000004200 */
[----:B------:R-:W-:Y:S02]  /*beb0*/  IMAD.MOV.U32 R183, RZ, RZ, R181 ;  /* 0x000000ffffb77224 */ /* 0x000fe400078e00b5 */
[----:B------:R-:W-:Y:S02]  /*bec0*/  IMAD.MOV.U32 R181, RZ, RZ, R202 ;  /* 0x000000ffffb57224 */ /* 0x000fe400078e00ca */
[C---:B--2---:R-:W-:Y:S08]  /*bed0*/  HMMA.16816.F32 R92, R132.reuse, R144, R92 ;  /* 0x00000090845c723c */ /* 0x044ff0000000185c */
[C---:B------:R-:W-:Y:S01]  /*bee0*/  HMMA.16816.F32 R96, R132.reuse, R146, R96 ;  /* 0x000000928460723c */ /* 0x040fe20000001860 */
[----:B------:R-:W2:Y:S07]  /*bef0*/  LDSM.16.MT88.4 R144, [R219+0xa100] ;  /* 0x00a10000db90783b */ /* 0x000eae0000004200 */
[C---:B----4-:R-:W-:Y:S04]  /*bf00*/  HMMA.16816.F32 R100, R132.reuse, R136, R100 ;  /* 0x000000888464723c */ /* 0x050fe80000001864 */
[--C-:B-1----:R-:W-:Y:S04]  /*bf10*/  FFMA.FTZ R2, R196, c[0x0][0x2d0], -R189.reuse ;  /* 0x0000b400c4027a23 */ /* 0x102fe800000108bd */
[C---:B------:R-:W-:Y:S01]  /*bf20*/  HMMA.16816.F32 R104, R132.reuse, R138, R104 ;  /* 0x0000008a8468723c */ /* 0x040fe20000001868 */
[----:B------:R1:W4:Y:S01]  /*bf30*/  MUFU.EX2 R203, R2 ;  /* 0x0000000200cb7308 */ /* 0x0003220000000800 */
[----:B------:R-:W4:Y:S06]  /*bf40*/  LDSM.16.MT88.4 R136, [R217+0x1900] ;  /* 0x00190000d988783b */ /* 0x000f2c0000004200 */
[C---:B------:R-:W-:Y:S08]  /*bf50*/  HMMA.16816.F32 R108, R132.reuse, R140, R108 ;  /* 0x0000008c846c723c */ /* 0x040ff0000000186c */
[C---:B------:R-:W-:Y:S01]  /*bf60*/  HMMA.16816.F32 R112, R132.reuse, R142, R112 ;  /* 0x0000008e8470723c */ /* 0x040fe20000001870 */
[----:B------:R-:W4:Y:S07]  /*bf70*/  LDSM.16.MT88.4 R140, [R220+0x1900] ;  /* 0x00190000dc8c783b */ /* 0x000f2e0000004200 */
[C---:B---3--:R-:W-:Y:S04]  /*bf80*/  HMMA.16816.F32 R116, R132.reuse, R148, R116 ;  /* 0x000000948474723c */ /* 0x048fe80000001874 */
[--C-:B-1----:R-:W-:Y:S04]  /*bf90*/  FFMA.FTZ R2, R197, c[0x0][0x2d0], -R188.reuse ;  /* 0x0000b400c5027a23 */ /* 0x102fe800000108bc */
[C---:B------:R-:W-:Y:S01]  /*bfa0*/  HMMA.16816.F32 R120, R132.reuse, R150, R120 ;  /* 0x000000968478723c */ /* 0x040fe20000001878 */
[----:B------:R1:W-:Y:S01]  /*bfb0*/  MUFU.EX2 R202, R2 ;  /* 0x0000000200ca7308 */ /* 0x0003e20000000800 */
[----:B------:R-:W-:Y:S06]  /*bfc0*/  LDSM.16.MT88.4 R148, [R218+0x4900] ;  /* 0x00490000da94783b */ /* 0x000fec0000004200 */
[C---:B--2---:R-:W-:Y:S08]  /*bfd0*/  HMMA.16816.F32 R124, R132.reuse, R144, R124 ;  /* 0x00000090847c723c */ /* 0x044ff0000000187c */
[----:B------:R-:W-:Y:S01]  /*bfe0*/  HMMA.16816.F32 R128, R132, R146, R128 ;  /* 0x000000928480723c */ /* 0x000fe20000001880 */
[----:B------:R-:W2:Y:S06]  /*bff0*/  LDSM.16.MT88.4 R144, [R219+0x1900] ;  /* 0x00190000db90783b */ /* 0x000eac0000004200 */
[----:B------:R-:W-:Y:S01]  /*c000*/  F2FP.PACK_AB R132, R209, R210 ;  /* 0x000000d2d184723e */ /* 0x000fe200000000ff */
[----:B-1----:R-:W-:Y:S01]  /*c010*/  FFMA.FTZ R2, R201, c[0x0][0x2d0], -R188 ;  /* 0x0000b400c9027a23 */ /* 0x002fe200000108bc */
[----:B------:R-:W-:Y:S03]  /*c020*/  F2FP.PACK_AB R133, R207, R208 ;  /* 0x000000d0cf85723e */ /* 0x000fe600000000ff */
[----:B------:R1:W3:Y:S01]  /*c030*/  MUFU.EX2 R201, R2 ;  /* 0x0000000200c97308 */ /* 0x0002e20000000800 */
[----:B------:R-:W-:Y:S02]  /*c040*/  F2FP.PACK_AB R134, R205, R206 ;  /* 0x000000cecd86723e */ /* 0x000fe400000000ff */
[----:B----4-:R-:W-:Y:S07]  /*c050*/  F2FP.PACK_AB R135, R203, R204 ;  /* 0x000000cccb87723e */ /* 0x010fee00000000ff */
[C---:B------:R-:W-:Y:S08]  /*c060*/  HMMA.16816.F32 R4, R132.reuse, R136, R4 ;  /* 0x000000888404723c */ /* 0x040ff00000001804 */
[C---:B------:R-:W-:Y:S01]  /*c070*/  HMMA.16816.F32 R8, R132.reuse, R138, R8 ;  /* 0x0000008a8408723c */ /* 0x040fe20000001808 */
[----:B------:R-:W4:Y:S03]  /*c080*/  LDSM.16.MT88.4 R136, [R217+0x4900] ;  /* 0x00490000d988783b */ /* 0x000f260000004200 */
[--C-:B-1----:R-:W-:Y:S04]  /*c090*/  FFMA.FTZ R2, R170, c[0x0][0x2d0], -R189.reuse ;  /* 0x0000b400aa027a23 */ /* 0x102fe800000108bd */
[C---:B------:R-:W-:Y:S04]  /*c0a0*/  HMMA.16816.F32 R12, R132.reuse, R152, R12 ;  /* 0x00000098840c723c */ /* 0x040fe8000000180c */
[----:B------:R-:W-:Y:S02]  /*c0b0*/  IMAD.MOV.U32 R170, RZ, RZ, R180 ;  /* 0x000000ffffaa7224 */ /* 0x000fe400078e00b4 */
[----:B------:R-:W-:Y:S02]  /*c0c0*/  IMAD.MOV.U32 R180, RZ, RZ, R200 ;  /* 0x000000ffffb47224 */ /* 0x000fe400078e00c8 */
[C---:B------:R-:W-:Y:S01]  /*c0d0*/  HMMA.16816.F32 R16, R132.reuse, R154, R16 ;  /* 0x0000009a8410723c */ /* 0x040fe20000001810 */
[----:B------:R1:W-:Y:S01]  /*c0e0*/  MUFU.EX2 R200, R2 ;  /* 0x0000000200c87308 */ /* 0x0003e20000000800 */
[----:B------:R-:W3:Y:S06]  /*c0f0*/  LDSM.16.MT88.4 R152, [R220+0x4900] ;  /* 0x00490000dc98783b */ /* 0x000eec0000004200 */
[C---:B------:R-:W-:Y:S08]  /*c100*/  HMMA.16816.F32 R20, R132.reuse, R140, R20 ;  /* 0x0000008c8414723c */ /* 0x040ff00000001814 */
[C---:B------:R-:W-:Y:S01]  /*c110*/  HMMA.16816.F32 R24, R132.reuse, R142, R24 ;  /* 0x0000008e8418723c */ /* 0x040fe20000001818 */
[----:B------:R-:W3:Y:S07]  /*c120*/  LDSM.16.MT88.4 R140, [R219+0x4900] ;  /* 0x00490000db8c783b */ /* 0x000eee0000004200 */
[C---:B--2---:R-:W-:Y:S04]  /*c130*/  HMMA.16816.F32 R28, R132.reuse, R144, R28 ;  /* 0x00000090841c723c */ /* 0x044fe8000000181c */
[--C-:B-1----:R-:W-:Y:S04]  /*c140*/  FFMA.FTZ R2, R198, c[0x0][0x2d0], -R189.reuse ;  /* 0x0000b400c6027a23 */ /* 0x102fe800000108bd */
[C---:B------:R-:W-:Y:S01]  /*c150*/  HMMA.16816.F32 R32, R132.reuse, R146, R32 ;  /* 0x000000928420723c */ /* 0x040fe20000001820 */
[----:B------:R1:W2:Y:S01]  /*c160*/  MUFU.EX2 R199, R2 ;  /* 0x0000000200c77308 */ /* 0x0002a20000000800 */
[----:B------:R-:W-:Y:S06]  /*c170*/  LDSM.16.MT88.4 R144, [R218+0x7900] ;  /* 0x00790000da90783b */ /* 0x000fec0000004200 */
[C---:B----4-:R-:W-:Y:S08]  /*c180*/  HMMA.16816.F32 R36, R132.reuse, R136, R36 ;  /* 0x000000888424723c */ /* 0x050ff00000001824 */
[C---:B------:R-:W-:Y:S01]  /*c190*/  HMMA.16816.F32 R40, R132.reuse, R138, R40 ;  /* 0x0000008a8428723c */ /* 0x040fe20000001828 */
[----:B------:R-:W4:Y:S07]  /*c1a0*/  LDSM.16.MT88.4 R136, [R217+0x7900] ;  /* 0x00790000d988783b */ /* 0x000f2e0000004200 */
[C---:B------:R-:W-:Y:S04]  /*c1b0*/  HMMA.16816.F32 R44, R132.reuse, R148, R44 ;  /* 0x00000094842c723c */ /* 0x040fe8000000182c */
[--C-:B-1----:R-:W-:Y:S04]  /*c1c0*/  FFMA.FTZ R2, R192, c[0x0][0x2d0], -R188.reuse ;  /* 0x0000b400c0027a23 */ /* 0x102fe800000108bc */
[C---:B------:R-:W-:Y:S01]  /*c1d0*/  HMMA.16816.F32 R48, R132.reuse, R150, R48 ;  /* 0x000000968430723c */ /* 0x040fe20000001830 */
[----:B------:R1:W-:Y:S01]  /*c1e0*/  MUFU.EX2 R198, R2 ;  /* 0x0000000200c67308 */ /* 0x0003e20000000800 */
[----:B------:R-:W2:Y:S06]  /*c1f0*/  LDSM.16.MT88.4 R148, [R220+0x7900] ;  /* 0x00790000dc94783b */ /* 0x000eac0000004200 */
[C---:B---3--:R-:W-:Y:S08]  /*c200*/  HMMA.16816.F32 R52, R132.reuse, R152, R52 ;  /* 0x000000988434723c */ /* 0x048ff00000001834 */
[C---:B------:R-:W-:Y:S01]  /*c210*/  HMMA.16816.F32 R56, R132.reuse, R154, R56 ;  /* 0x0000009a8438723c */ /* 0x040fe20000001838 */
[----:B------:R-:W3:Y:S07]  /*c220*/  LDSM.16.MT88.4 R152, [R219+0x7900] ;  /* 0x00790000db98783b */ /* 0x000eee0000004200 */
[C---:B------:R-:W-:Y:S04]  /*c230*/  HMMA.16816.F32 R60, R132.reuse, R140, R60 ;  /* 0x0000008c843c723c */ /* 0x040fe8000000183c */
[--C-:B-1----:R-:W-:Y:S04]  /*c240*/  FFMA.FTZ R2, R194, c[0x0][0x2d0], -R188.reuse ;  /* 0x0000b400c2027a23 */ /* 0x102fe800000108bc */
[C---:B------:R-:W-:Y:S01]  /*c250*/  HMMA.16816.F32 R64, R132.reuse, R142, R64 ;  /* 0x0000008e8440723c */ /* 0x040fe20000001840 */
[----:B------:R1:W1:Y:S01]  /*c260*/  MUFU.EX2 R197, R2 ;  /* 0x0000000200c57308 */ /* 0x0002620000000800 */
        /* <DEDUP_REMOVED lines=8> */
[----:B------:R-:W4:Y:S06]  /*c2f0*/  LDSM.16.MT88.4 R144, [R220+0xa900] ;  /* 0x00a90000dc90783b */ /* 0x000f2c0000004200 */
[C---:B--2---:R-:W-:Y:S08]  /*c300*/  HMMA.16816.F32 R84, R132.reuse, R148, R84 ;  /* 0x000000948454723c */ /* 0x044ff00000001854 */
[C---:B------:R-:W-:Y:S01]  /*c310*/  HMMA.16816.F32 R88, R132.reuse, R150, R88 ;  /* 0x000000968458723c */ /* 0x040fe20000001858 */
[----:B------:R-:W2:Y:S07]  /*c320*/  LDSM.16.MT88.4 R148, [R219+0xa900] ;  /* 0x00a90000db94783b */ /* 0x000eae0000004200 */
[C---:B---3--:R-:W-:Y:S04]  /*c330*/  HMMA.16816.F32 R92, R132.reuse, R152, R92 ;  /* 0x00000098845c723c */ /* 0x048fe8000000185c */
[--C-:B-1----:R-:W-:Y:S04]  /*c340*/  FFMA.FTZ R2, R193, c[0x0][0x2d0], -R189.reuse ;  /* 0x0000b400c1027a23 */ /* 0x102fe800000108bd */
[C---:B------:R-:W-:Y:S01]  /*c350*/  HMMA.16816.F32 R96, R132.reuse, R154, R96 ;  /* 0x0000009a8460723c */ /* 0x040fe20000001860 */
[----:B------:R1:W3:Y:S01]  /*c360*/  MUFU.EX2 R195, R2 ;  /* 0x0000000200c37308 */ /* 0x0002e20000000800 */
        /* <DEDUP_REMOVED lines=8> */
[----:B------:R-:W3:Y:S06]  /*c3f0*/  LDSM.16.MT88.4 R140, [R218+0x2100] ;  /* 0x00210000da8c783b */ /* 0x000eec0000004200 */
[C---:B------:R-:W-:Y:S08]  /*c400*/  HMMA.16816.F32 R116, R132.reuse, R144, R116 ;  /* 0x000000908474723c */ /* 0x040ff00000001874 */
[C---:B------:R-:W-:Y:S01]  /*c410*/  HMMA.16816.F32 R120, R132.reuse, R146, R120 ;  /* 0x000000928478723c */ /* 0x040fe20000001878 */
[----:B------:R-:W4:Y:S07]  /*c420*/  LDSM.16.MT88.4 R144, [R219+0x2100] ;  /* 0x00210000db90783b */ /* 0x000f2e0000004200 */
[C---:B--2---:R-:W-:Y:S04]  /*c430*/  HMMA.16816.F32 R124, R132.reuse, R148, R124 ;  /* 0x00000094847c723c */ /* 0x044fe8000000187c */
[--C-:B-1----:R-:W-:Y:S04]  /*c440*/  FFMA.FTZ R2, R170, c[0x0][0x2d0], -R188.reuse ;  /* 0x0000b400aa027a23 */ /* 0x102fe800000108bc */
[----:B------:R-:W-:Y:S01]  /*c450*/  HMMA.16816.F32 R128, R132, R150, R128 ;  /* 0x000000968480723c */ /* 0x000fe20000001880 */
[----:B------:R1:W2:Y:S01]  /*c460*/  MUFU.EX2 R193, R2 ;  /* 0x0000000200c17308 */ /* 0x0002a20000000800 */
[----:B------:R-:W2:Y:S05]  /*c470*/  LDSM.16.MT88.4 R148, [R217+0x5100] ;  /* 0x00510000d994783b */ /* 0x000eaa0000004200 */
[----:B------:R-:W-:Y:S02]  /*c480*/  F2FP.PACK_AB R132, R201, R202 ;  /* 0x000000cac984723e */ /* 0x000fe400000000ff */
[----:B------:R-:W-:Y:S03]  /*c490*/  F2FP.PACK_AB R133, R199, R200 ;  /* 0x000000c8c785723e */ /* 0x000fe600000000ff */
[----:B------:R-:W-:Y:S02]  /*c4a0*/  F2FP.PACK_AB R134, R197, R198 ;  /* 0x000000c6c586723e */ /* 0x000fe400000000ff */
[----:B---3--:R-:W-:Y:S07]  /*c4b0*/  F2FP.PACK_AB R135, R195, R196 ;  /* 0x000000c4c387723e */ /* 0x008fee00000000ff */
[C---:B----4-:R-:W-:Y:S03]  /*c4c0*/  HMMA.16816.F32 R4, R132.reuse, R136, R4 ;  /* 0x000000888404723c */ /* 0x050fe60000001804 */
[--C-:B-1----:R-:W-:Y:S01]  /*c4d0*/  FFMA.FTZ R2, R167, c[0x0][0x2d0], -R189.reuse ;  /* 0x0000b400a7027a23 */ /* 0x102fe200000108bd */
[----:B------:R-:W-:Y:S02]  /*c4e0*/  MOV R167, R162 ;  /* 0x000000a200a77202 */ /* 0x000fe40000000f00 */
[----:B------:R-:W3:Y:S02]  /*c4f0*/  LDL.LU R162, [R1+0x20] ;  /* 0x0000200001a27983 */ /* 0x000ee40000300800 */
[C---:B------:R-:W-:Y:S01]  /*c500*/  HMMA.16816.F32 R8, R132.reuse, R138, R8 ;  /* 0x0000008a8408723c */ /* 0x040fe20000001808 */
[----:B------:R1:W-:Y:S01]  /*c510*/  MUFU.EX2 R192, R2 ;  /* 0x0000000200c07308 */ /* 0x0003e20000000800 */
[----:B------:R-:W4:Y:S02]  /*c520*/  LDSM.16.MT88.4 R136, [R218+0x5100] ;  /* 0x00510000da88783b */ /* 0x000f240000004200 */
[----:B--2---:R-:W-:Y:S04]  /*c530*/  F2FP.PACK_AB R184, R193, R194 ;  /* 0x000000c2c1b8723e */ /* 0x004fe800000000ff */
[C---:B------:R-:W-:Y:S08]  /*c540*/  HMMA.16816.F32 R12, R132.reuse, R140, R12 ;  /* 0x0000008c840c723c */ /* 0x040ff0000000180c */
[C---:B------:R-:W-:Y:S01]  /*c550*/  HMMA.16816.F32 R16, R132.reuse, R142, R16 ;  /* 0x0000008e8410723c */ /* 0x040fe20000001810 */
[----:B------:R-:W2:Y:S07]  /*c560*/  LDSM.16.MT88.4 R140, [R220+0x5100] ;  /* 0x00510000dc8c783b */ /* 0x000eae0000004200 */
[C---:B------:R-:W-:Y:S04]  /*c570*/  HMMA.16816.F32 R20, R132.reuse, R152, R20 ;  /* 0x000000988414723c */ /* 0x040fe80000001814 */
[--C-:B-1----:R-:W-:Y:S02]  /*c580*/  FFMA.FTZ R2, R166, c[0x0][0x2d0], -R189.reuse ;  /* 0x0000b400a6027a23 */ /* 0x102fe400000108bd */
[----:B------:R-:W3:Y:S02]  /*c590*/  LDL.LU R166, [R1+0x24] ;  /* 0x0000240001a67983 */ /* 0x000ee40000300800 */
[C---:B------:R-:W-:Y:S01]  /*c5a0*/  HMMA.16816.F32 R24, R132.reuse, R154, R24 ;  /* 0x0000009a8418723c */ /* 0x040fe20000001818 */
[----:B------:R1:W1:Y:S01]  /*c5b0*/  MUFU.EX2 R191, R2 ;  /* 0x0000000200bf7308 */ /* 0x0002620000000800 */
[----:B------:R-:W2:Y:S06]  /*c5c0*/  LDSM.16.MT88.4 R152, [R219+0x5100] ;  /* 0x00510000db98783b */ /* 0x000eac0000004200 */
[C---:B------:R-:W-:Y:S08]  /*c5d0*/  HMMA.16816.F32 R28, R132.reuse, R144, R28 ;  /* 0x00000090841c723c */ /* 0x040ff0000000181c */
[C---:B------:R-:W-:Y:S01]  /*c5e0*/  HMMA.16816.F32 R32, R132.reuse, R146, R32 ;  /* 0x000000928420723c */ /* 0x040fe20000001820 */
[----:B------:R-:W2:Y:S07]  /*c5f0*/  LDSM.16.MT88.4 R144, [R217+0x8100] ;  /* 0x00810000d990783b */ /* 0x000eae0000004200 */
[C---:B------:R-:W-:Y:S04]  /*c600*/  HMMA.16816.F32 R36, R132.reuse, R148, R36 ;  /* 0x000000948424723c */ /* 0x040fe80000001824 */
[--C-:B-1----:R-:W-:Y:S01]  /*c610*/  FFMA.FTZ R2, R183, c[0x0][0x2d0], -R188.reuse ;  /* 0x0000b400b7027a23 */ /* 0x102fe200000108bc */
[----:B------:R-:W-:Y:S01]  /*c620*/  F2FP.PACK_AB R185, R191, R192 ;  /* 0x000000c0bfb9723e */ /* 0x000fe200000000ff */
[----:B------:R-:W-:Y:S02]  /*c630*/  FFMA.FTZ R188, R182, c[0x0][0x2d0], -R188 ;  /* 0x0000b400b6bc7a23 */ /* 0x000fe400000108bc */
[C---:B------:R-:W-:Y:S01]  /*c640*/  HMMA.16816.F32 R40, R132.reuse, R150, R40 ;  /* 0x000000968428723c */ /* 0x040fe20000001828 */
[----:B------:R-:W-:Y:S01]  /*c650*/  LDSM.16.MT88.4 R148, [R220+0x8100] ;  /* 0x00810000dc94783b */ /* 0x000fe20000004200 */
[----:B------:R1:W-:Y:S06]  /*c660*/  MUFU.EX2 R190, R2 ;  /* 0x0000000200be7308 */ /* 0x0003ec0000000800 */
[C---:B----4-:R-:W-:Y:S04]  /*c670*/  HMMA.16816.F32 R44, R132.reuse, R136, R44 ;  /* 0x00000088842c723c */ /* 0x050fe8000000182c */
[----:B------:R-:W4:Y:S04]  /*c680*/  MUFU.EX2 R188, R188 ;  /* 0x000000bc00bc7308 */ /* 0x000f280000000800 */
[C---:B------:R-:W-:Y:S01]  /*c690*/  HMMA.16816.F32 R48, R132.reuse, R138, R48 ;  /* 0x0000008a8430723c */ /* 0x040fe20000001830 */
[----:B------:R-:W4:Y:S07]  /*c6a0*/  LDSM.16.MT88.4 R136, [R218+0x8100] ;  /* 0x00810000da88783b */ /* 0x000f2e0000004200 */
[C---:B--2---:R-:W-:Y:S04]  /*c6b0*/  HMMA.16816.F32 R52, R132.reuse, R140, R52 ;  /* 0x0000008c8434723c */ /* 0x044fe80000001834 */
[--C-:B-1----:R-:W-:Y:S02]  /*c6c0*/  FFMA.FTZ R2, R181, c[0x0][0x2d0], -R189.reuse ;  /* 0x0000b400b5027a23 */ /* 0x102fe400000108bd */
[----:B------:R-:W-:Y:S02]  /*c6d0*/  FFMA.FTZ R189, R175, c[0x0][0x2d0], -R189 ;  /* 0x0000b400afbd7a23 */ /* 0x000fe400000108bd */
[C---:B------:R-:W-:Y:S01]  /*c6e0*/  HMMA.16816.F32 R56, R132.reuse, R142, R56 ;  /* 0x0000008e8438723c */ /* 0x040fe20000001838 */
[----:B------:R-:W1:Y:S03]  /*c6f0*/  LDSM.16.MT88.4 R140, [R219+0x8100] ;  /* 0x00810000db8c783b */ /* 0x000e660000004200 */
[----:B------:R-:W-:Y:S01]  /*c700*/  MUFU.EX2 R189, R189 ;  /* 0x000000bd00bd7308 */ /* 0x000fe20000000800 */
[----:B----4-:R-:W-:Y:S01]  /*c710*/  F2FP.PACK_AB R186, R188, R190 ;  /* 0x000000bebcba723e */ /* 0x010fe200000000ff */
[----:B------:R-:W-:Y:S01]  /*c720*/  IMAD.MOV.U32 R175, RZ, RZ, R165 ;  /* 0x000000ffffaf7224 */ /* 0x000fe200078e00a5 */
[----:B------:R-:W-:Y:S01]  /*c730*/  MOV R165, R176 ;  /* 0x000000b000a57202 */ /* 0x000fe20000000f00 */
        /* <DEDUP_REMOVED lines=17> */
[----:B------:R-:W-:Y:S07]  /*c850*/  LDSM.16.MT88.4 R152, [R219+0x2900] ;  /* 0x00290000db98783b */ /* 0x000fee0000004200 */
[C---:B----4-:R-:W-:Y:S08]  /*c860*/  HMMA.16816.F32 R108, R132.reuse, R136, R108 ;  /* 0x00000088846c723c */ /* 0x050ff0000000186c */
[C---:B------:R-:W-:Y:S01]  /*c870*/  HMMA.16816.F32 R112, R132.reuse, R138, R112 ;  /* 0x0000008a8470723c */ /* 0x040fe20000001870 */
[----:B------:R-:W-:Y:S07]  /*c880*/  LDSM.16.MT88.4 R136, [R218+0x2900] ;  /* 0x00290000da88783b */ /* 0x000fee0000004200 */
[C---:B------:R-:W-:Y:S07]  /*c890*/  HMMA.16816.F32 R116, R132.reuse, R144, R116 ;  /* 0x000000908474723c */ /* 0x040fee0000001874 */
[----:B------:R-:W-:Y:S01]  /*c8a0*/  IMAD.MOV.U32 R145, RZ, RZ, R180 ;  /* 0x000000ffff917224 */ /* 0x000fe200078e00b4 */
[C---:B------:R-:W-:Y:S01]  /*c8b0*/  HMMA.16816.F32 R120, R132.reuse, R146, R120 ;  /* 0x000000928478723c */ /* 0x040fe20000001878 */
[----:B------:R-:W2:Y:S03]  /*c8c0*/  LDSM.16.MT88.4 R180, [R217+0x2900] ;  /* 0x00290000d9b4783b */ /* 0x000ea60000004200 */
[----:B------:R-:W-:Y:S02]  /*c8d0*/  IMAD.MOV.U32 R144, RZ, RZ, R174 ;  /* 0x000000ffff907224 */ /* 0x000fe400078e00ae */
[----:B------:R-:W4:Y:S01]  /*c8e0*/  MUFU.EX2 R174, R2 ;  /* 0x0000000200ae7308 */ /* 0x000f220000000800 */
[----:B------:R-:W-:Y:S01]  /*c8f0*/  MOV R146, R169 ;  /* 0x000000a900927202 */ /* 0x000fe20000000f00 */
[C---:B-1----:R-:W-:Y:S04]  /*c900*/  HMMA.16816.F32 R124, R132.reuse, R140, R124 ;  /* 0x0000008c847c723c */ /* 0x042fe8000000187c */
[----:B------:R-:W-:Y:S02]  /*c910*/  IMAD.MOV.U32 R147, RZ, RZ, R168 ;  /* 0x000000ffff937224 */ /* 0x000fe400078e00a8 */
[----:B------:R-:W-:Y:S01]  /*c920*/  LDSM.16.MT88.4 R168, [R218+0x5900] ;  /* 0x00590000daa8783b */ /* 0x000fe20000004200 */
[----:B------:R-:W-:Y:S01]  /*c930*/  IMAD.MOV.U32 R140, RZ, RZ, R161 ;  /* 0x000000ffff8c7224 */ /* 0x000fe200078e00a1 */
[----:B------:R-:W-:Y:S04]  /*c940*/  HMMA.16816.F32 R128, R132, R142, R128 ;  /* 0x0000008e8480723c */ /* 0x000fe80000001880 */
[----:B------:R-:W-:Y:S02]  /*c950*/  MOV R141, R160 ;  /* 0x000000a0008d7202 */ /* 0x000fe40000000f00 */
[----:B----4-:R-:W-:Y:S01]  /*c960*/  F2FP.PACK_AB R187, R189, R174 ;  /* 0x000000aebdbb723e */ /* 0x010fe200000000ff */
[----:B---3--:R-:W-:Y:S02]  /*c970*/  FFMA.FTZ R2, R3, R162, R163 ;  /* 0x000000a203027223 */ /* 0x008fe400000100a3 */
[----:B------:R-:W-:Y:S01]  /*c980*/  IMAD.MOV.U32 R3, RZ, RZ, R164 ;  /* 0x000000ffff037224 */ /* 0x000fe200078e00a4 */
[----:B------:R-:W1:Y:S02]  /*c990*/  LDSM.16.MT88.4 R160, [R217+0x5900] ;  /* 0x00590000d9a0783b */ /* 0x000e640000004200 */
[----:B------:R-:W-:Y:S02]  /*c9a0*/  IMAD.MOV.U32 R164, RZ, RZ, R177 ;  /* 0x000000ffffa47224 */ /* 0x000fe400078e00b1 */
[----:B------:R-:W-:Y:S01]  /*c9b0*/  FFMA.FTZ R0, R0, R166, R167 ;  /* 0x000000a600007223 */ /* 0x000fe200000100a7 */
[----:B------:R-:W-:Y:S01]  /*c9c0*/  MOV R166, R178 ;  /* 0x000000b200a67202 */ /* 0x000fe20000000f00 */
[----:B------:R-:W-:Y:S02]  /*c9d0*/  IMAD.MOV.U32 R167, RZ, RZ, R179 ;  /* 0x000000ffffa77224 */ /* 0x000fe400078e00b3 */
[C---:B--2---:R-:W-:Y:S07]  /*c9e0*/  HMMA.16816.F32 R176, R184.reuse, R180, R4 ;  /* 0x000000b4b8b0723c */ /* 0x044fee0000001804 */
[----:B------:R-:W-:Y:S01]  /*c9f0*/  IMAD.MOV.U32 R4, RZ, RZ, R140 ;  /* 0x000000ffff047224 */ /* 0x000fe200078e008c */
[C---:B------:R-:W-:Y:S04]  /*ca00*/  HMMA.16816.F32 R180, R184.reuse, R182, R8 ;  /* 0x000000b6b8b4723c */ /* 0x040fe80000001808 */
[----:B------:R-:W-:Y:S01]  /*ca10*/  IMAD.MOV.U32 R5, RZ, RZ, R141 ;  /* 0x000000ffff057224 */ /* 0x000fe200078e008d */
[----:B------:R-:W-:Y:S01]  /*ca20*/  MOV R6, R146 ;  /* 0x0000009200067202 */ /* 0x000fe20000000f00 */
[----:B------:R-:W-:Y:S01]  /*ca30*/  IMAD.MOV.U32 R7, RZ, RZ, R147 ;  /* 0x000000ffff077224 */ /* 0x000fe200078e0093 */
[----:B------:R-:W-:Y:S01]  /*ca40*/  MOV R11, R145 ;  /* 0x00000091000b7202 */ /* 0x000fe20000000f00 */
[C---:B------:R-:W-:Y:S01]  /*ca50*/  HMMA.16816.F32 R132, R184.reuse, R136, R12 ;  /* 0x00000088b884723c */ /* 0x040fe2000000180c */
[----:B------:R-:W-:Y:S03]  /*ca60*/  LDSM.16.MT88.4 R12, [R217+0x8900] ;  /* 0x00890000d90c783b */ /* 0x000fe60000004200 */
[----:B------:R-:W-:Y:S04]  /*ca70*/  IMAD.MOV.U32 R10, RZ, RZ, R144 ;  /* 0x000000ffff0a7224 */ /* 0x000fe800078e0090 */
[C---:B------:R-:W-:Y:S01]  /*ca80*/  HMMA.16816.F32 R136, R184.reuse, R138, R16 ;  /* 0x0000008ab888723c */ /* 0x040fe20000001810 */
[----:B------:R-:W-:Y:S07]  /*ca90*/  LDSM.16.MT88.4 R16, [R218+0x8900] ;  /* 0x00890000da10783b */ /* 0x000fee0000004200 */
[C---:B------:R-:W-:Y:S01]  /*caa0*/  HMMA.16816.F32 R140, R184.reuse, R148, R20 ;  /* 0x00000094b88c723c */ /* 0x040fe20000001814 */
[----:B------:R-:W-:Y:S07]  /*cab0*/  LDSM.16.MT88.4 R20, [R220+0x8900] ;  /* 0x00890000dc14783b */ /* 0x000fee0000004200 */
[C---:B------:R-:W-:Y:S01]  /*cac0*/  HMMA.16816.F32 R144, R184.reuse, R150, R24 ;  /* 0x00000096b890723c */ /* 0x040fe20000001818 */
[----:B------:R-:W-:Y:S07]  /*cad0*/  LDSM.16.MT88.4 R24, [R219+0x8900] ;  /* 0x00890000db18783b */ /* 0x000fee0000004200 */
[C---:B------:R-:W-:Y:S07]  /*cae0*/  HMMA.16816.F32 R148, R184.reuse, R152, R28 ;  /* 0x00000098b894723c */ /* 0x040fee000000181c */
[----:B------:R-:W-:Y:S01]  /*caf0*/  IMAD.MOV.U32 R31, RZ, RZ, R4 ;  /* 0x000000ffff1f7224 */ /* 0x000fe200078e0004 */
[C---:B------:R-:W-:Y:S04]  /*cb00*/  HMMA.16816.F32 R152, R184.reuse, R154, R32 ;  /* 0x0000009ab898723c */ /* 0x040fe80000001820 */
[----:B------:R-:W-:Y:S01]  /*cb10*/  IMAD.MOV.U32 R30, RZ, RZ, R5 ;  /* 0x000000ffff1e7224 */ /* 0x000fe200078e0005 */
[----:B------:R-:W-:Y:S01]  /*cb20*/  MOV R29, R6 ;  /* 0x00000006001d7202 */ /* 0x000fe20000000f00 */
[----:B------:R-:W-:Y:S01]  /*cb30*/  IMAD.MOV.U32 R28, RZ, RZ, R7 ;  /* 0x000000ffff1c7224 */ /* 0x000fe200078e0007 */
[----:B------:R-:W-:Y:S01]  /*cb40*/  MOV R32, R158 ;  /* 0x0000009e00207202 */ /* 0x000fe20000000f00 */
[----:B------:R-:W2:Y:S01]  /*cb50*/  LDSM.16.MT88.4 R4, [R220+0x5900] ;  /* 0x00590000dc04783b */ /* 0x000ea20000004200 */
[----:B------:R-:W-:Y:S03]  /*cb60*/  IMAD.MOV.U32 R35, RZ, RZ, R159 ;  /* 0x000000ffff237224 */ /* 0x000fe600078e009f */
[----:B------:R-:W-:Y:S02]  /*cb70*/  IMAD.MOV.U32 R33, RZ, RZ, R157 ;  /* 0x000000ffff217224 */ /* 0x000fe400078e009d */
[----:B------:R-:W-:Y:S02]  /*cb80*/  IMAD.MOV.U32 R34, RZ, RZ, R156 ;  /* 0x000000ffff227224 */ /* 0x000fe400078e009c */
[C---:B-1----:R-:W-:Y:S07]  /*cb90*/  HMMA.16816.F32 R156, R184.reuse, R160, R36 ;  /* 0x000000a0b89c723c */ /* 0x042fee0000001824 */
[----:B------:R-:W-:Y:S01]  /*cba0*/  MOV R36, R10 ;  /* 0x0000000a00247202 */ /* 0x000fe20000000f00 */
[C---:B------:R-:W-:Y:S04]  /*cbb0*/  HMMA.16816.F32 R160, R184.reuse, R162, R40 ;  /* 0x000000a2b8a0723c */ /* 0x040fe80000001828 */
[----:B------:R-:W-:Y:S01]  /*cbc0*/  IMAD.MOV.U32 R37, RZ, RZ, R11 ;  /* 0x000000ffff257224 */ /* 0x000fe200078e000b */
[----:B------:R-:W-:Y:S01]  /*cbd0*/  MOV R39, R166 ;  /* 0x000000a600277202 */ /* 0x000fe20000000f00 */
[----:B------:R-:W1:Y:S01]  /*cbe0*/  LDSM.16.MT88.4 R8, [R219+0x5900] ;  /* 0x00590000db08783b */ /* 0x000e620000004200 */
[----:B------:R-:W-:Y:S02]  /*cbf0*/  IMAD.MOV.U32 R38, RZ, RZ, R167 ;  /* 0x000000ffff267224 */ /* 0x000fe400078e00a7 */
[----:B------:R-:W-:Y:S03]  /*cc00*/  IMAD.MOV.U32 R42, RZ, RZ, R165 ;  /* 0x000000ffff2a7224 */ /* 0x000fe600078e00a5 */
[----:B------:R-:W-:Y:S02]  /*cc10*/  IMAD.MOV.U32 R43, RZ, RZ, R164 ;  /* 0x000000ffff2b7224 */ /* 0x000fe400078e00a4 */
[C---:B------:R-:W-:Y:S03]  /*cc20*/  HMMA.16816.F32 R164, R184.reuse, R168, R44 ;  /* 0x000000a8b8a4723c */ /* 0x040fe6000000182c */
[----:B------:R-:W-:Y:S02]  /*cc30*/  FADD.FTZ R2, R42, R2 ;  /* 0x000000022a027221 */ /* 0x000fe40000010000 */
[----:B------:R-:W-:Y:S02]  /*cc40*/  FADD.FTZ R0, R43, R0 ;  /* 0x000000002b007221 */ /* 0x000fe40000010000 */
[----:B------:R-:W-:Y:S01]  /*cc50*/  FADD.FTZ R2, R36, R2 ;  /* 0x0000000224027221 */ /* 0x000fe20000010000 */
[C---:B------:R-:W-:Y:S04]  /*cc60*/  HMMA.16816.F32 R168, R184.reuse, R170, R48 ;  /* 0x000000aab8a8723c */ /* 0x040fe80000001830 */
        /* <DEDUP_REMOVED lines=51> */
[C---:B------:R-:W-:Y:S04]  /*cfa0*/  HMMA.16816.F32 R112, R184.reuse, R10, R112 ;  /* 0x0000000ab870723c */ /* 0x040fe80000001870 */
[----:B------:R-:W-:Y:S02]  /*cfb0*/  FADD.FTZ R2, R197, R2 ;  /* 0x00000002c5027221 */ /* 0x000fe40000010000 */
[----:B------:R-:W-:Y:S02]  /*cfc0*/  FADD.FTZ R0, R196, R0 ;  /* 0x00000000c4007221 */ /* 0x000fe40000010000 */
[C---:B---3--:R-:W-:Y:S04]  /*cfd0*/  HMMA.16816.F32 R116, R184.reuse, R12, R116 ;  /* 0x0000000cb874723c */ /* 0x048fe80000001874 */
[----:B------:R-:W-:Y:S02]  /*cfe0*/  FADD.FTZ R2, R194, R2 ;  /* 0x00000002c2027221 */ /* 0x000fe40000010000 */
[----:B------:R-:W-:Y:S02]  /*cff0*/  FADD.FTZ R0, R195, R0 ;  /* 0x00000000c3007221 */ /* 0x000fe40000010000 */
[C---:B------:R-:W-:Y:S04]  /*d000*/  HMMA.16816.F32 R120, R184.reuse, R14, R120 ;  /* 0x0000000eb878723c */ /* 0x040fe80000001878 */
[----:B------:R-:W-:Y:S02]  /*d010*/  FADD.FTZ R3, R192, R0 ;  /* 0x00000000c0037221 */ /* 0x000fe40000010000 */
[----:B------:R-:W-:Y:S02]  /*d020*/  FADD.FTZ R0, R193, R2 ;  /* 0x00000002c1007221 */ /* 0x000fe40000010000 */
[----:B------:R-:W-:Y:S01]  /*d030*/  FADD.FTZ R3, R191, R3 ;  /* 0x00000003bf037221 */ /* 0x000fe20000010000 */
[C---:B--2---:R-:W-:Y:S03]  /*d040*/  HMMA.16816.F32 R124, R184.reuse, R4, R124 ;  /* 0x00000004b87c723c */ /* 0x044fe6000000187c */
[----:B------:R-:W-:Y:S02]  /*d050*/  FADD.FTZ R2, R190, R0 ;  /* 0x00000000be027221 */ /* 0x000fe40000010000 */
[----:B------:R-:W-:Y:S01]  /*d060*/  FADD.FTZ R0, R174, R3 ;  /* 0x00000003ae007221 */ /* 0x000fe20000010000 */
[----:B------:R-:W-:Y:S01]  /*d070*/  MOV R174, R172 ;  /* 0x000000ac00ae7202 */ /* 0x000fe20000000f00 */
[----:B------:R-:W-:Y:S01]  /*d080*/  FADD.FTZ R2, R188, R2 ;  /* 0x00000002bc027221 */ /* 0x000fe20000010000 */
[----:B------:R-:W-:Y:S04]  /*d090*/  HMMA.16816.F32 R128, R184, R6, R128 ;  /* 0x00000006b880723c */ /* 0x000fe80000001880 */
[----:B------:R1:W-:Y:S01]  /*d0a0*/  STL [R1+0x20], R2 ;  /* 0x0000200201007387 */ /* 0x0003e20000100800 */
[----:B------:R-:W-:Y:S02]  /*d0b0*/  FADD.FTZ R0, R189, R0 ;  /* 0x00000000bd007221 */ /* 0x000fe40000010000 */
[----:B------:R-:W-:Y:S03]  /*d0c0*/  IMAD.MOV.U32 R3, RZ, RZ, R173 ;  /* 0x000000ffff037224 */ /* 0x000fe600078e00ad */
[----:B------:R1:W-:Y:S01]  /*d0d0*/  STL [R1+0x24], R0 ;  /* 0x0000240001007387 */ /* 0x0003e20000100800 */
[----:B------:R-:W-:-:S05]  /*d0e0*/  @P0 BRA `(.L_x_1290) ;  /* 0xffffaa7000000947 */ /* 0x000fca000383ffff */
.L_x_1289:
[----:B------:R-:W-:-:S13]  /*d0f0*/  ISETP.LE.AND P0, PT, RZ, UR24, PT ;  /* 0x00000018ff007c0c */ /* 0x000fda000bf03270 */
[----:B------:R-:W-:Y:S05]  /*d100*/  @!P0 BRA `(.L_x_1291) ;  /* 0x0000452000008947 */ /* 0x000fea0003800000 */
[----:B------:R-:W2:Y:S01]  /*d110*/  LDL.64 R4, [R1+0x50] ;  /* 0x0000500001047983 */ /* 0x000ea20000100a00 */
[----:B------:R-:W-:-:S03]  /*d120*/  ULDC.64 UR4, c[0x0][0x208] ;  /* 0x0000820000047ab9 */ /* 0x000fc60000000a00 */
[----:B------:R-:W3:Y:S01]  /*d130*/  LDL.64 R6, [R1+0x48] ;  /* 0x0000480001067983 */ /* 0x000ee20000100a00 */
[----:B------:R-:W-:Y:S02]  /*d140*/  UIADD3 UR11, UP5, UR10, 0x80, URZ ;  /* 0x000000800a0b7890 */ /* 0x000fe4000ffbe03f */
[----:B------:R-:W-:Y:S01]  /*d150*/  UIADD3 UR13, UP4, UR10, 0x100, URZ ;  /* 0x000001000a0d7890 */ /* 0x000fe2000ff9e03f */
[----:B------:R-:W-:Y:S01]  /*d160*/  IMAD.MOV.U32 R175, RZ, RZ, R172 ;  /* 0x000000ffffaf7224 */ /* 0x000fe200078e00ac */
[----:B------:R-:W-:Y:S01]  /*d170*/  UIMAD.WIDE.U32 UR28, UR4, 0x60, URZ ;  /* 0x00000060041c78a5 */ /* 0x000fe2000f8e003f */
[----:B------:R-:W-:Y:S01]  /*d180*/  IMAD.MOV.U32 R174, RZ, RZ, R173 ;  /* 0x000000ffffae7224 */ /* 0x000fe200078e00ad */
[----:B------:R-:W-:Y:S02]  /*d190*/  UIMAD UR22, UR5, 0x60, URZ ;  /* 0x00000060051678a4 */ /* 0x000fe4000f8e023f */
[----:B------:R-:W-:Y:S02]  /*d1a0*/  UIADD3 UR15, UP3, UR10, 0x180, URZ ;  /* 0x000001800a0f7890 */ /* 0x000fe4000ff7e03f */
[----:B------:R-:W-:-:S02]  /*d1b0*/  UIADD3 UR17, UP2, UR9, 0x80, URZ ;  /* 0x0000008009117890 */ /* 0x000fc4000ff5e03f */
[----:B------:R-:W-:Y:S02]  /*d1c0*/  UIADD3 UR19, UP1, UR9, 0x100, URZ ;  /* 0x0000010009137890 */ /* 0x000fe4000ff3e03f */
[----:B------:R-:W-:Y:S02]  /*d1d0*/  UIADD3 UR21, UP0, UR9, 0x180, URZ ;  /* 0x0000018009157890 */ /* 0x000fe4000ff1e03f */
[----:B------:R-:W-:Y:S02]  /*d1e0*/  ULDC.64 UR6, c[0x0][0x1e0] ;  /* 0x0000780000067ab9 */ /* 0x000fe40000000a00 */
[----:B------:R-:W-:Y:S02]  /*d1f0*/  USHF.L.U64.HI UR7, UR6, 0x6, UR7 ;  /* 0x0000000606077899 */ /* 0x000fe40008010207 */
[----:B------:R-:W-:Y:S02]  /*d200*/  UIADD3.X UR10, URZ, UR14, URZ, UP5, !UPT ;  /* 0x0000000e3f0a7290 */ /* 0x000fe4000affe43f */
[----:B------:R-:W-:-:S02]  /*d210*/  UIADD3.X UR12, URZ, UR14, URZ, UP4, !UPT ;  /* 0x0000000e3f0c7290 */ /* 0x000fc4000a7fe43f */
[----:B------:R-:W-:Y:S02]  /*d220*/  USHF.L.U32 UR6, UR6, 0x6, URZ ;  /* 0x0000000606067899 */ /* 0x000fe4000800063f */
[----:B------:R-:W-:Y:S02]  /*d230*/  UIADD3.X UR14, URZ, UR14, URZ, UP3, !UPT ;  /* 0x0000000e3f0e7290 */ /* 0x000fe40009ffe43f */
[----:B------:R-:W-:Y:S02]  /*d240*/  UIADD3.X UR16, URZ, UR8, URZ, UP2, !UPT ;  /* 0x000000083f107290 */ /* 0x000fe400097fe43f */
[----:B------:R-:W-:Y:S02]  /*d250*/  UIADD3.X UR18, URZ, UR8, URZ, UP1, !UPT ;  /* 0x000000083f127290 */ /* 0x000fe40008ffe43f */
[----:B------:R-:W-:Y:S02]  /*d260*/  UIADD3.X UR20, URZ, UR8, URZ, UP0, !UPT ;  /* 0x000000083f147290 */ /* 0x000fe400087fe43f */
[----:B------:R-:W-:Y:S01]  /*d270*/  UIADD3 UR22, UR29, UR22, URZ ;  /* 0x000000161d167290 */ /* 0x000fe2000fffe03f */
[----:B-12---:R-:W-:-:S02]  /*d280*/  IADD3 R2, P0, R4, 0xc0, RZ ;  /* 0x000000c004027810 */ /* 0x006fc40007f1e0ff */
[C---:B------:R-:W-:Y:S02]  /*d290*/  IADD3 R10, P6, R4.reuse, 0x40, RZ ;  /* 0x00000040040a7810 */ /* 0x040fe40007fde0ff */
[----:B------:R-:W-:Y:S02]  /*d2a0*/  IADD3 R8, P1, R4, 0x80, RZ ;  /* 0x0000008004087810 */ /* 0x000fe40007f3e0ff */
[-C--:B---3--:R-:W-:Y:S02]  /*d2b0*/  IADD3.X R3, RZ, R7.reuse, RZ, P0, !PT ;  /* 0x00000007ff037210 */ /* 0x088fe400007fe4ff */
[-C--:B------:R-:W-:Y:S01]  /*d2c0*/  IADD3.X R11, RZ, R7.reuse, RZ, P6, !PT ;  /* 0x00000007ff0b7210 */ /* 0x080fe200037fe4ff */
[----:B------:R-:W-:Y:S02]  /*d2d0*/  IMAD.X R9, RZ, RZ, R7, P1 ;  /* 0x000000ffff097224 */ /* 0x000fe400008e0607 */
[----:B------:R1:W-:Y:S04]  /*d2e0*/  STL.64 [R1], R2 ;  /* 0x0000000201007387 */ /* 0x0003e80000100a00 */
[----:B------:R2:W-:Y:S04]  /*d2f0*/  STL.64 [R1+0x10], R10 ;  /* 0x0000100a01007387 */ /* 0x0005e80000100a00 */
[----:B------:R2:W-:Y:S01]  /*d300*/  STL.64 [R1+0x8], R8 ;  /* 0x0000080801007387 */ /* 0x0005e20000100a00 */
[----:B-1----:R-:W-:Y:S01]  /*d310*/  IMAD.MOV.U32 R2, RZ, RZ, R4 ;  /* 0x000000ffff027224 */ /* 0x002fe200078e0004 */
[----:B------:R-:W-:-:S05]  /*d320*/  MOV R3, R7 ;  /* 0x0000000700037202 */ /* 0x000fca0000000f00 */
[----:B------:R2:W-:Y:S02]  /*d330*/  STL.64 [R1+0x18], R2 ;  /* 0x0000180201007387 */ /* 0x0005e40000100a00 */
.L_x_1292:
[----:B--2---:R-:W2:Y:S01]  /*d340*/  LDL.64 R2, [R1+0x18] ;  /* 0x0000180001027983 */ /* 0x004ea20000100a00 */
[----:B------:R-:W-:Y:S04]  /*d350*/  DEPBAR.LE SB0, 0x0 ;  /* 0x000080000000791a */ /* 0x000fe80000000000 */
[----:B------:R-:W-:Y:S01]  /*d360*/  USHF.R.S32.HI UR5, URZ, 0x1f, UR24 ;  /* 0x0000001f3f057899 */ /* 0x000fe20008011418 */
[----:B------:R-:W3:Y:S01]  /*d370*/  LDL.64 R210, [R1+0x10] ;  /* 0x0000100001d27983 */ /* 0x000ee20000100a00 */
[----:B------:R-:W-:Y:S01]  /*d380*/  UIMAD UR4, UR22, UR24, URZ ;  /* 0x00000018160472a4 */ /* 0x000fe2000f8e023f */
[----:B------:R-:W-:Y:S01]  /*d390*/  MOV R204, UR28 ;  /* 0x0000001c00cc7c02 */ /* 0x000fe20008000f00 */
[----:B------:R-:W-:Y:S01]  /*d3a0*/  UISETP.GT.AND UP0, UPT, UR24, URZ, UPT ;  /* 0x0000003f1800728c */ /* 0x000fe2000bf04270 */
[----:B------:R-:W-:Y:S01]  /*d3b0*/  MOV R205, UR29 ;  /* 0x0000001d00cd7c02 */ /* 0x000fe20008000f00 */
[----:B------:R-:W-:Y:S01]  /*d3c0*/  UIMAD UR4, UR5, UR28, UR4 ;  /* 0x0000001c050472a4 */ /* 0x000fe2000f8e0204 */
[----:B------:R-:W4:Y:S06]  /*d3d0*/  LDL.64 R208, [R1+0x8] ;  /* 0x0000080001d07983 */ /* 0x000f2c0000100a00 */
[----:B------:R-:W4:Y:S06]  /*d3e0*/  LDL.64 R206, [R1] ;  /* 0x0000000001ce7983 */ /* 0x000f2c0000100a00 */
[----:B------:R-:W-:Y:S06]  /*d3f0*/  BAR.SYNC.DEFER_BLOCKING 0x0 ;  /* 0x0000000000007b1d */ /* 0x000fec0000010000 */
[----:B------:R-:W-:Y:S06]  /*d400*/  LDSM.16.M88.4 R48, [R223+0x18100] ;  /* 0x01810000df30783b */ /* 0x000fec0000000200 */
[----:B-----5:R-:W1:Y:S06]  /*d410*/  LDSM.16.M88.4 R8, [R216+0xc100] ;  /* 0x00c10000d808783b */ /* 0x020e6c0000000200 */
[----:B------:R-:W1:Y:S06]  /*d420*/  LDSM.16.M88.4 R16, [R216+0xc900] ;  /* 0x00c90000d810783b */ /* 0x000e6c0000000200 */
[----:B------:R-:W1:Y:S06]  /*d430*/  LDSM.16.M88.4 R24, [R216+0xd100] ;  /* 0x00d10000d818783b */ /* 0x000e6c0000000200 */
[----:B------:R-:W1:Y:S06]  /*d440*/  LDSM.16.M88.4 R32, [R216+0xd900] ;  /* 0x00d90000d820783b */ /* 0x000e6c0000000200 */
[----:B------:R-:W1:Y:S06]  /*d450*/  LDSM.16.M88.4 R40, [R216+0xe100] ;  /* 0x00e10000d828783b */ /* 0x000e6c0000000200 */
[----:B------:R-:W1:Y:S06]  /*d460*/  LDSM.16.M88.4 R184, [R216+0xe900] ;  /* 0x00e90000d8b8783b */ /* 0x000e6c0000000200 */
[----:B------:R-:W-:Y:S01]  /*d470*/  LDSM.16.M88.4 R188, [R224+0x18100] ;  /* 0x01810000e0bc783b */ /* 0x000fe20000000200 */
[C---:B-1----:R-:W-:Y:S05]  /*d480*/  HMMA.16816.F32 R4, R48.reuse, R8, RZ ;  /* 0x000000083004723c */ /* 0x042fea00000018ff */
[----:B------:R-:W1:Y:S03]  /*d490*/  LDSM.16.M88.4 R192, [R227] ;  /* 0x00000000e3c0783b */ /* 0x000e660000000200 */
[C---:B------:R-:W-:Y:S03]  /*d4a0*/  HMMA.16816.F32 R8, R48.reuse, R10, RZ ;  /* 0x0000000a3008723c */ /* 0x040fe600000018ff */
[----:B------:R-:W1:Y:S06]  /*d4b0*/  LDSM.16.M88.4 R196, [R250] ;  /* 0x00000000fac4783b */ /* 0x000e6c0000000200 */
[----:B------:R-:W1:Y:S01]  /*d4c0*/  LDSM.16.M88.4 R200, [R249] ;  /* 0x00000000f9c8783b */ /* 0x000e620000000200 */
        /* <DEDUP_REMOVED lines=9> */
[----:B------:R-:W-:Y:S01]  /*d560*/  HMMA.16816.F32 R48, R48, R186, RZ ;  /* 0x000000ba3030723c */ /* 0x000fe200000018ff */
[----:B------:R-:W1:Y:S07]  /*d570*/  LDSM.16.M88.4 R184, [R248] ;  /* 0x00000000f8b8783b */ /* 0x000e6e0000000200 */
[C---:B-1----:R-:W-:Y:S08]  /*d580*/  HMMA.16816.F32 R4, R188.reuse, R192, R4 ;  /* 0x000000c0bc04723c */ /* 0x042ff00000001804 */
[C---:B------:R-:W-:Y:S01]  /*d590*/  HMMA.16816.F32 R8, R188.reuse, R194, R8 ;  /* 0x000000c2bc08723c */ /* 0x040fe20000001808 */
[----:B------:R-:W1:Y:S07]  /*d5a0*/  LDSM.16.M88.4 R192, [R247] ;  /* 0x00000000f7c0783b */ /* 0x000e6e0000000200 */
[C---:B------:R-:W-:Y:S08]  /*d5b0*/  HMMA.16816.F32 R12, R188.reuse, R196, R12 ;  /* 0x000000c4bc0c723c */ /* 0x040ff0000000180c */
[C---:B------:R-:W-:Y:S01]  /*d5c0*/  HMMA.16816.F32 R16, R188.reuse, R198, R16 ;  /* 0x000000c6bc10723c */ /* 0x040fe20000001810 */
[----:B------:R-:W1:Y:S07]  /*d5d0*/  LDSM.16.M88.4 R196, [R246] ;  /* 0x00000000f6c4783b */ /* 0x000e6e0000000200 */
[C---:B------:R-:W-:Y:S08]  /*d5e0*/  HMMA.16816.F32 R20, R188.reuse, R200, R20 ;  /* 0x000000c8bc14723c */ /* 0x040ff00000001814 */
[C---:B------:R-:W-:Y:S08]  /*d5f0*/  HMMA.16816.F32 R24, R188.reuse, R202, R24 ;  /* 0x000000cabc18723c */ /* 0x040ff00000001818 */
[C---:B------:R-:W-:Y:S08]  /*d600*/  HMMA.16816.F32 R28, R188.reuse, R184, R28 ;  /* 0x000000b8bc1c723c */ /* 0x040ff0000000181c */
[C---:B------:R-:W-:Y:S08]  /*d610*/  HMMA.16816.F32 R32, R188.reuse, R186, R32 ;  /* 0x000000babc20723c */ /* 0x040ff00000001820 */
[C---:B-1----:R-:W-:Y:S08]  /*d620*/  HMMA.16816.F32 R36, R188.reuse, R192, R36 ;  /* 0x000000c0bc24723c */ /* 0x042ff00000001824 */
[C---:B------:R-:W-:Y:S08]  /*d630*/  HMMA.16816.F32 R40, R188.reuse, R194, R40 ;  /* 0x000000c2bc28723c */ /* 0x040ff00000001828 */
[C---:B------:R-:W-:Y:S08]  /*d640*/  HMMA.16816.F32 R44, R188.reuse, R196, R44 ;  /* 0x000000c4bc2c723c */ /* 0x040ff0000000182c */
[----:B------:R-:W-:Y:S04]  /*d650*/  HMMA.16816.F32 R48, R188, R198, R48 ;  /* 0x000000c6bc30723c */ /* 0x000fe80000001830 */
[----:B--2---:R-:W-:Y:S05]  /*d660*/  IMAD.WIDE.U32 R172, R204, UR24, R2 ;  /* 0x00000018ccac7c25 */ /* 0x004fea000f8e0002 */
[----:B------:R-:W-:Y:S03]  /*d670*/  IADD3 R0, R173, UR4, RZ ;  /* 0x00000004ad007c10 */ /* 0x000fe6000fffe0ff */
[C---:B------:R-:W-:Y:S04]  /*d680*/  LEA R2, P0, R172.reuse, c[0x0][0x1f8], 0x1 ;  /* 0x00007e00ac027a11 */ /* 0x040fe800078008ff */
[----:B------:R-:W-:Y:S01]  /*d690*/  LEA.HI.X R3, R172, c[0x0][0x1fc], R0, 0x1, P0 ;  /* 0x00007f00ac037a11 */ /* 0x000fe200000f0c00 */
[C---:B---3--:R-:W-:Y:S04]  /*d6a0*/  IMAD.WIDE.U32 R172, R204.reuse, UR24, R210 ;  /* 0x00000018ccac7c25 */ /* 0x048fe8000f8e00d2 */
[----:B------:R-:W-:Y:S01]  /*d6b0*/  @!PT LDS RZ, [RZ] ;  /* 0x00000000fffff984 */ /* 0x000fe20000000800 */
[----:B------:R-:W-:Y:S01]  /*d6c0*/  @!PT LDS RZ, [RZ] ;  /* 0x00000000fffff984 */ /* 0x000fe20000000800 */
[----:B------:R-:W-:Y:S01]  /*d6d0*/  @!PT LDS RZ, [RZ] ;  /* 0x00000000fffff984 */ /* 0x000fe20000000800 */
[----:B------:R1:W-:Y:S01]  /*d6e0*/  LDGSTS.E.BYPASS.LTC128B.128 [R251+0x100], [R2.64], !P5 ;  /* 0x0010000002fb7fae */ /* 0x0003e2000e901d5e */
[----:B------:R-:W-:Y:S01]  /*d6f0*/  IADD3 R0, R173, UR4, RZ ;  /* 0x00000004ad007c10 */ /* 0x000fe2000fffe0ff */
[----:B----4-:R-:W-:Y:S01]  /*d700*/  IMAD.WIDE.U32 R184, R204, UR24, R208 ;  /* 0x00000018ccb87c25 */ /* 0x010fe2000f8e00d0 */
[C---:B------:R-:W-:Y:S03]  /*d710*/  LEA R186, P0, R172.reuse, c[0x0][0x1f8], 0x1 ;  /* 0x00007e00acba7a11 */ /* 0x040fe600078008ff */
[----:B------:R-:W2:Y:S01]  /*d720*/  LDL.64 R208, [R1+0x38] ;  /* 0x0000380001d07983 */ /* 0x000ea20000100a00 */
[----:B------:R-:W-:Y:S01]  /*d730*/  LEA.HI.X R187, R172, c[0x0][0x1fc], R0, 0x1, P0 ;  /* 0x00007f00acbb7a11 */ /* 0x000fe200000f0c00 */
[----:B------:R-:W-:Y:S01]  /*d740*/  IMAD.WIDE.U32 R172, R204, UR24, R206 ;  /* 0x00000018ccac7c25 */ /* 0x000fe2000f8e00ce */
[----:B------:R-:W-:Y:S01]  /*d750*/  IADD3 R0, R185, UR4, RZ ;  /* 0x00000004b9007c10 */ /* 0x000fe2000fffe0ff */
[----:B------:R-:W-:Y:S02]  /*d760*/  UIADD3 UR24, UR24, -0x1, URZ ;  /* 0xffffffff18187890 */ /* 0x000fe4000fffe03f */
[----:B------:R3:W-:Y:S02]  /*d770*/  LDGSTS.E.BYPASS.LTC128B.128 [R251+0x3100], [R186.64], !P4 ;  /* 0x03100000bafb7fae */ /* 0x0007e4000e101d5e */
[----:B------:R-:W-:Y:S04]  /*d780*/  @UP0 USHF.R.S32.HI UR23, URZ, 0x1f, UR24 ;  /* 0x0000001f3f170899 */ /* 0x000fe80008011418 */
[----:B------:R-:W4:Y:S01]  /*d790*/  LDL.64 R206, [R1+0x40] ;  /* 0x0000400001ce7983 */ /* 0x000f220000100a00 */
[C---:B---3--:R-:W-:Y:S04]  /*d7a0*/  LEA R186, P0, R184.reuse, c[0x0][0x1f8], 0x1 ;  /* 0x00007e00b8ba7a11 */ /* 0x048fe800078008ff */
[----:B------:R-:W-:Y:S02]  /*d7b0*/  LEA.HI.X R187, R184, c[0x0][0x1fc], R0, 0x1, P0 ;  /* 0x00007f00b8bb7a11 */ /* 0x000fe400000f0c00 */
[----:B------:R-:W-:Y:S01]  /*d7c0*/  IADD3 R0, R173, UR4, RZ ;  /* 0x00000004ad007c10 */ /* 0x000fe2000fffe0ff */
[----:B------:R-:W-:Y:S01]  /*d7d0*/  ULDC.64 UR4, c[0x0][0x1e0] ;  /* 0x0000780000047ab9 */ /* 0x000fe20000000a00 */
[C---:B------:R-:W-:Y:S01]  /*d7e0*/  LEA R184, P0, R172.reuse, c[0x0][0x1f8], 0x1 ;  /* 0x00007e00acb87a11 */ /* 0x040fe200078008ff */
[----:B------:R3:W-:Y:S01]  /*d7f0*/  LDGSTS.E.BYPASS.LTC128B.128 [R251+0x6100], [R186.64], !P3 ;  /* 0x06100000bafb7fae */ /* 0x0007e2000d901d5e */
[----:B------:R-:W-:Y:S02]  /*d800*/  @UP0 UIMAD.WIDE.U32 UR26, UR24, UR4, URZ ;  /* 0x00000004181a02a5 */ /* 0x000fe4000f8e003f */
[----:B------:R-:W-:Y:S01]  /*d810*/  LEA.HI.X R185, R172, c[0x0][0x1fc], R0, 0x1, P0 ;  /* 0x00007f00acb97a11 */ /* 0x000fe200000f0c00 */
[----:B------:R-:W-:Y:S01]  /*d820*/  @UP0 UIMAD UR23, UR23, UR4, URZ ;  /* 0x00000004171702a4 */ /* 0x000fe2000f8e023f */
[----:B-1----:R-:W-:Y:S03]  /*d830*/  IADD3 R2, P0, R2, UR9, RZ ;  /* 0x0000000902027c10 */ /* 0x002fe6000ff1e0ff */
[----:B------:R1:W-:Y:S01]  /*d840*/  LDGSTS.E.BYPASS.LTC128B.128 [R251+0x9100], [R184.64], !P2 ;  /* 0x09100000b8fb7fae */ /* 0x0003e2000d101d5e */
[----:B------:R-:W-:Y:S01]  /*d850*/  IADD3.X R3, R3, UR8, RZ, P0, !PT ;  /* 0x0000000803037c10 */ /* 0x000fe200087fe4ff */
[----:B------:R-:W-:Y:S01]  /*d860*/  @UP0 UIMAD UR23, UR24, UR5, UR23 ;  /* 0x00000005181702a4 */ /* 0x000fe2000f8e0217 */
[C---:B------:R-:W-:Y:S03]  /*d870*/  IADD3 R172, P1, R2.reuse, UR19, RZ ;  /* 0x0000001302ac7c10 */ /* 0x040fe6000ff3e0ff */
[----:B------:R1:W-:Y:S01]  /*d880*/  LDGSTS.E.BYPASS.LTC128B.128 [R251+0x1100], [R2.64], !P5 ;  /* 0x0110000002fb7fae */ /* 0x0003e2000e901d5e */
[C---:B------:R-:W-:Y:S01]  /*d890*/  IADD3.X R173, R3.reuse, UR18, RZ, P1, !PT ;  /* 0x0000001203ad7c10 */ /* 0x040fe20008ffe4ff */
[----:B------:R-:W-:Y:S04]  /*d8a0*/  @UP0 UIADD3 UR4, UR27, UR23, URZ ;  /* 0x000000171b040290 */ /* 0x000fe8000fffe03f */
[----:B------:R1:W-:Y:S01]  /*d8b0*/  LDGSTS.E.BYPASS.LTC128B.128 [R251+0x4100], [R2.64+0x80], !P4 ;  /* 0x0410008002fb7fae */ /* 0x0003e2000e101d5e */
[----:B------:R-:W-:Y:S05]  /*d8c0*/  @UP0 UIMAD UR4, UR4, 0x60, URZ ;  /* 0x00000060040408a4 */ /* 0x000fea000f8e023f */
[----:B------:R1:W-:Y:S01]  /*d8d0*/  LDGSTS.E.BYPASS.LTC128B.128 [R251+0x7100], [R2.64+0x100], !P3 ;  /* 0x0710010002fb7fae */ /* 0x0003e2000d901d5e */
[C---:B---3--:R-:W-:Y:S04]  /*d8e0*/  IADD3 R186, P0, R2.reuse, UR9, RZ ;  /* 0x0000000902ba7c10 */ /* 0x048fe8000ff1e0ff */
[C---:B------:R-:W-:Y:S01]  /*d8f0*/  IADD3.X R187, R3.reuse, UR8, RZ, P0, !PT ;  /* 0x0000000803bb7c10 */ /* 0x040fe200087fe4ff */
[----:B------:R3:W-:Y:S01]  /*d900*/  LDGSTS.E.BYPASS.LTC128B.128 [R251+0xa100], [R2.64+0x180], !P2 ;  /* 0x0a10018002fb7fae */ /* 0x0007e2000d101d5e */
[C---:B-1----:R-:W-:Y:S05]  /*d910*/  IADD3 R184, P6, R2.reuse, UR17, RZ ;  /* 0x0000001102b87c10 */ /* 0x042fea000ffde0ff */
[----:B------:R1:W-:Y:S01]  /*d920*/  LDGSTS.E.BYPASS.LTC128B.128 [R251+0x2100], [R186.64], !P5 ;  /* 0x02100000bafb7fae */ /* 0x0003e2000e901d5e */
[C---:B------:R-:W-:Y:S05]  /*d930*/  IADD3.X R185, R3.reuse, UR16, RZ, P6, !PT ;  /* 0x0000001003b97c10 */ /* 0x040fea000b7fe4ff */
[----:B------:R1:W-:Y:S06]  /*d940*/  LDGSTS.E.BYPASS.LTC128B.128 [R251+0x5100], [R184.64], !P4 ;  /* 0x05100000b8fb7fae */ /* 0x0003ec000e101d5e */
[----:B------:R2:W-:Y:S01]  /*d950*/  LDGSTS.E.BYPASS.LTC128B.128 [R251+0x8100], [R172.64], !P3 ;  /* 0x08100000acfb7fae */ /* 0x0005e2000d901d5e */
[----:B---3--:R-:W-:Y:S04]  /*d960*/  IADD3 R2, P0, R2, UR21, RZ ;  /* 0x0000001502027c10 */ /* 0x008fe8000ff1e0ff */
[----:B------:R-:W-:Y:S02]  /*d970*/  IADD3.X R3, R3, UR20, RZ, P0, !PT ;  /* 0x0000001403037c10 */ /* 0x000fe400087fe4ff */
[----:B------:R-:W-:Y:S03]  /*d980*/  PLOP3.LUT P0, PT, PT, PT, UP0, 0x80, 0x0 ;  /* 0x000000000000781c */ /* 0x000fe60003f0f008 */
[----:B------:R3:W-:Y:S06]  /*d990*/  LDGSTS.E.BYPASS.LTC128B.128 [R251+0xb100], [R2.64], !P2 ;  /* 0x0b10000002fb7fae */ /* 0x0007ec000d101d5e */
[----:B-1----:R-:W-:Y:S06]  /*d9a0*/  LDSM.16.M88.4 R184, [R226+0x18100] ;  /* 0x01810000e2b8783b */ /* 0x002fec0000000200 */
[----:B------:R-:W1:Y:S06]  /*d9b0*/  LDSM.16.M88.4 R192, [R222+0xc100] ;  /* 0x00c10000dec0783b */ /* 0x000e6c0000000200 */
[----:B------:R-:W3:Y:S06]  /*d9c0*/  LDSM.16.M88.4 R200, [R222+0xc900] ;  /* 0x00c90000dec8783b */ /* 0x000eec0000000200 */
[----:B------:R-:W3:Y:S06]  /*d9d0*/  LDSM.16.M88.4 R188, [R222+0xd100] ;  /* 0x00d10000debc783b */ /* 0x000eec0000000200 */
[----:B------:R-:W0:Y:S06]  /*d9e0*/  LDGDEPBAR ;  /* 0x00000000000079af */ /* 0x000e2c0000000000 */
[----:B------:R-:W3:Y:S01]  /*d9f0*/  LDSM.16.M88.4 R196, [R222+0xd900] ;  /* 0x00d90000dec4783b */ /* 0x000ee20000000200 */
[C---:B-1----:R-:W-:Y:S08]  /*da00*/  HMMA.16816.F32 R4, R184.reuse, R192, R4 ;  /* 0x000000c0b804723c */ /* 0x042ff00000001804 */
[C---:B------:R-:W-:Y:S01]  /*da10*/  HMMA.16816.F32 R8, R184.reuse, R194, R8 ;  /* 0x000000c2b808723c */ /* 0x040fe20000001808 */
[----:B------:R-:W-:Y:S07]  /*da20*/  LDSM.16.M88.4 R192, [R222+0xe900] ;  /* 0x00e90000dec0783b */ /* 0x000fee0000000200 */
[C---:B---3--:R-:W-:Y:S08]  /*da30*/  HMMA.16816.F32 R12, R184.reuse, R200, R12 ;  /* 0x000000c8b80c723c */ /* 0x048ff0000000180c */
[C---:B------:R-:W-:Y:S01]  /*da40*/  HMMA.16816.F32 R16, R184.reuse, R202, R16 ;  /* 0x000000cab810723c */ /* 0x040fe20000001810 */
[----:B------:R-:W-:Y:S07]  /*da50*/  LDSM.16.M88.4 R200, [R221] ;  /* 0x00000000ddc8783b */ /* 0x000fee0000000200 */
[C---:B------:R-:W-:Y:S08]  /*da60*/  HMMA.16816.F32 R20, R184.reuse, R188, R20 ;  /* 0x000000bcb814723c */ /* 0x040ff00000001814 */
[C---:B------:R-:W-:Y:S01]  /*da70*/  HMMA.16816.F32 R24, R184.reuse, R190, R24 ;  /* 0x000000beb818723c */ /* 0x040fe20000001818 */
[----:B------:R-:W1:Y:S07]  /*da80*/  LDSM.16.M88.4 R188, [R222+0xe100] ;  /* 0x00e10000debc783b */ /* 0x000e6e0000000200 */
        /* <DEDUP_REMOVED lines=8> */
[----:B------:R-:W1:Y:S06]  /*db10*/  LDSM.16.M88.4 R184, [R221+0x800] ;  /* 0x00080000ddb8783b */ /* 0x000e6c0000000200 */
[----:B------:R-:W2:Y:S01]  /*db20*/  LDSM.16.M88.4 R192, [R221+0x1800] ;  /* 0x00180000ddc0783b */ /* 0x000ea20000000200 */
[C---:B---3--:R-:W-:Y:S08]  /*db30*/  HMMA.16816.F32 R4, R196.reuse, R200, R4 ;  /* 0x000000c8c404723c */ /* 0x048ff00000001804 */
[C---:B------:R-:W-:Y:S01]  /*db40*/  HMMA.16816.F32 R8, R196.reuse, R202, R8 ;  /* 0x000000cac408723c */ /* 0x040fe20000001808 */
[----:B------:R-:W3:Y:S07]  /*db50*/  LDSM.16.M88.4 R200, [R221+0x2000] ;  /* 0x00200000ddc8783b */ /* 0x000eee0000000200 */
[C---:B-1----:R-:W-:Y:S08]  /*db60*/  HMMA.16816.F32 R12, R196.reuse, R184, R12 ;  /* 0x000000b8c40c723c */ /* 0x042ff0000000180c */
[C---:B------:R-:W-:Y:S01]  /*db70*/  HMMA.16816.F32 R16, R196.reuse, R186, R16 ;  /* 0x000000bac410723c */ /* 0x040fe20000001810 */
[----:B------:R-:W1:Y:S07]  /*db80*/  LDSM.16.M88.4 R184, [R221+0x2800] ;  /* 0x00280000ddb8783b */ /* 0x000e6e0000000200 */
[C---:B------:R-:W-:Y:S08]  /*db90*/  HMMA.16816.F32 R20, R196.reuse, R188, R20 ;  /* 0x000000bcc414723c */ /* 0x040ff00000001814 */
[C---:B------:R-:W-:Y:S01]  /*dba0*/  HMMA.16816.F32 R24, R196.reuse, R190, R24 ;  /* 0x000000bec418723c */ /* 0x040fe20000001818 */
[----:B------:R-:W-:Y:S07]  /*dbb0*/  LDSM.16.M88.4 R188, [R223+0x1c100] ;  /* 0x01c10000dfbc783b */ /* 0x000fee0000000200 */
[C---:B--2---:R-:W-:Y:S08]  /*dbc0*/  HMMA.16816.F32 R28, R196.reuse, R192, R28 ;  /* 0x000000c0c41c723c */ /* 0x044ff0000000181c */
[C---:B------:R-:W-:Y:S01]  /*dbd0*/  HMMA.16816.F32 R32, R196.reuse, R194, R32 ;  /* 0x000000c2c420723c */ /* 0x040fe20000001820 */
[----:B------:R-:W2:Y:S07]  /*dbe0*/  LDSM.16.M88.4 R192, [R216+0xf100] ;  /* 0x00f10000d8c0783b */ /* 0x000eae0000000200 */
[C---:B---3--:R-:W-:Y:S08]  /*dbf0*/  HMMA.16816.F32 R36, R196.reuse, R200, R36 ;  /* 0x000000c8c424723c */ /* 0x048ff00000001824 */
[C---:B------:R-:W-:Y:S01]  /*dc00*/  HMMA.16816.F32 R40, R196.reuse, R202, R40 ;  /* 0x000000cac428723c */ /* 0x040fe20000001828 */
[----:B------:R-:W3:Y:S07]  /*dc10*/  LDSM.16.M88.4 R200, [R216+0xf900] ;  /* 0x00f90000d8c8783b */ /* 0x000eee0000000200 */
[C---:B-1----:R-:W-:Y:S08]  /*dc20*/  HMMA.16816.F32 R44, R196.reuse, R184, R44 ;  /* 0x000000b8c42c723c */ /* 0x042ff0000000182c */
[----:B------:R-:W-:Y:S01]  /*dc30*/  HMMA.16816.F32 R48, R196, R186, R48 ;  /* 0x000000bac430723c */ /* 0x000fe20000001830 */
[----:B------:R-:W1:Y:S06]  /*dc40*/  LDSM.16.M88.4 R184, [R216+0x10100] ;  /* 0x01010000d8b8783b */ /* 0x000e6c0000000200 */
[----:B------:R-:W-:Y:S01]  /*dc50*/  LDSM.16.M88.4 R196, [R216+0x11100] ;  /* 0x01110000d8c4783b */ /* 0x000fe20000000200 */
        /* <DEDUP_REMOVED lines=8> */
[----:B------:R-:W-:Y:S07]  /*dce0*/  LDSM.16.M88.4 R184, [R224+0x1c100] ;  /* 0x01c10000e0b8783b */ /* 0x000fee0000000200 */
[C---:B--2---:R-:W-:Y:S08]  /*dcf0*/  HMMA.16816.F32 R28, R188.reuse, R192, R28 ;  /* 0x000000c0bc1c723c */ /* 0x044ff0000000181c */
[C---:B------:R-:W-:Y:S01]  /*dd00*/  HMMA.16816.F32 R32, R188.reuse, R194, R32 ;  /* 0x000000c2bc20723c */ /* 0x040fe20000001820 */
[----:B------:R-:W1:Y:S07]  /*dd10*/  LDSM.16.M88.4 R192, [R245] ;  /* 0x00000000f5c0783b */ /* 0x000e6e0000000200 */
[C---:B------:R-:W-:Y:S08]  /*dd20*/  HMMA.16816.F32 R36, R188.reuse, R196, R36 ;  /* 0x000000c4bc24723c */ /* 0x040ff00000001824 */
[C---:B------:R-:W-:Y:S01]  /*dd30*/  HMMA.16816.F32 R40, R188.reuse, R198, R40 ;  /* 0x000000c6bc28723c */ /* 0x040fe20000001828 */
[----:B------:R-:W2:Y:S07]  /*dd40*/  LDSM.16.M88.4 R196, [R244] ;  /* 0x00000000f4c4783b */ /* 0x000eae0000000200 */
[C---:B---3--:R-:W-:Y:S08]  /*dd50*/  HMMA.16816.F32 R44, R188.reuse, R200, R44 ;  /* 0x000000c8bc2c723c */ /* 0x048ff0000000182c */
[----:B------:R-:W-:Y:S01]  /*dd60*/  HMMA.16816.F32 R48, R188, R202, R48 ;  /* 0x000000cabc30723c */ /* 0x000fe20000001830 */
[----:B------:R-:W3:Y:S06]  /*dd70*/  LDSM.16.M88.4 R188, [R243] ;  /* 0x00000000f3bc783b */ /* 0x000eec0000000200 */
[----:B------:R-:W4:Y:S01]  /*dd80*/  LDSM.16.M88.4 R200, [R242] ;  /* 0x00000000f2c8783b */ /* 0x000f220000000200 */
        /* <DEDUP_REMOVED lines=8> */
[----:B------:R-:W1:Y:S07]  /*de10*/  LDSM.16.M88.4 R188, [R241] ;  /* 0x00000000f1bc783b */ /* 0x000e6e0000000200 */
[C---:B----4-:R-:W-:Y:S08]  /*de20*/  HMMA.16816.F32 R28, R184.reuse, R200, R28 ;  /* 0x000000c8b81c723c */ /* 0x050ff0000000181c */
[C---:B------:R-:W-:Y:S01]  /*de30*/  HMMA.16816.F32 R32, R184.reuse, R202, R32 ;  /* 0x000000cab820723c */ /* 0x040fe20000001820 */
[----:B------:R-:W2:Y:S07]  /*de40*/  LDSM.16.M88.4 R200, [R222+0xf100] ;  /* 0x00f10000dec8783b */ /* 0x000eae0000000200 */
[C---:B-1----:R-:W-:Y:S08]  /*de50*/  HMMA.16816.F32 R36, R184.reuse, R188, R36 ;  /* 0x000000bcb824723c */ /* 0x042ff00000001824 */
[C---:B------:R-:W-:Y:S01]  /*de60*/  HMMA.16816.F32 R40, R184.reuse, R190, R40 ;  /* 0x000000beb828723c */ /* 0x040fe20000001828 */
[----:B------:R-:W-:Y:S07]  /*de70*/  LDSM.16.M88.4 R188, [R222+0x10100] ;  /* 0x01010000debc783b */ /* 0x000fee0000000200 */
[C---:B------:R-:W-:Y:S08]  /*de80*/  HMMA.16816.F32 R44, R184.reuse, R192, R44 ;  /* 0x000000c0b82c723c */ /* 0x040ff0000000182c */
[----:B------:R-:W-:Y:S01]  /*de90*/  HMMA.16816.F32 R48, R184, R194, R48 ;  /* 0x000000c2b830723c */ /* 0x000fe20000001830 */
[----:B------:R-:W1:Y:S06]  /*dea0*/  LDSM.16.M88.4 R184, [R222+0xf900] ;  /* 0x00f90000deb8783b */ /* 0x000e6c0000000200 */
[----:B------:R-:W3:Y:S01]  /*deb0*/  LDSM.16.M88.4 R192, [R222+0x10900] ;  /* 0x01090000dec0783b */ /* 0x000ee20000000200 */
        /* <DEDUP_REMOVED lines=15> */
[C---:B-1----:R-:W-:Y:S08]  /*dfb0*/  HMMA.16816.F32 R44, R196.reuse, R184, R44 ;  /* 0x000000b8c42c723c */ /* 0x042ff0000000182c */
[----:B------:R-:W-:Y:S01]  /*dfc0*/  HMMA.16816.F32 R48, R196, R186, R48 ;  /* 0x000000bac430723c */ /* 0x000fe20000001830 */
[----:B------:R-:W1:Y:S06]  /*dfd0*/  LDSM.16.M88.4 R184, [R221+0x4000] ;  /* 0x00400000ddb8783b */ /* 0x000e6c0000000200 */
[----:B------:R-:W-:Y:S01]  /*dfe0*/  LDSM.16.M88.4 R196, [R221+0x5000] ;  /* 0x00500000ddc4783b */ /* 0x000fe20000000200 */
[C---:B---3--:R-:W-:Y:S08]  /*dff0*/  HMMA.16816.F32 R4, R188.reuse, R192, R4 ;  /* 0x000000c0bc04723c */ /* 0x048ff00000001804 */
[C---:B------:R-:W-:Y:S01]  /*e000*/  HMMA.16816.F32 R8, R188.reuse, R194, R8 ;  /* 0x000000c2bc08723c */ /* 0x040fe20000001808 */
[----:B------:R-:W3:Y:S07]  /*e010*/  LDSM.16.M88.4 R192, [R221+0x4800] ;  /* 0x00480000ddc0783b */ /* 0x000eee0000000200 */
[C---:B--2---:R-:W-:Y:S08]  /*e020*/  HMMA.16816.F32 R12, R188.reuse, R200, R12 ;  /* 0x000000c8bc0c723c */ /* 0x044ff0000000180c */
[C---:B------:R-:W-:Y:S01]  /*e030*/  HMMA.16816.F32 R16, R188.reuse, R202, R16 ;  /* 0x000000cabc10723c */ /* 0x040fe20000001810 */
[----:B------:R-:W2:Y:S07]  /*e040*/  LDSM.16.M88.4 R200, [R221+0x5800] ;  /* 0x00580000ddc8783b */ /* 0x000eae0000000200 */
[C---:B-1----:R-:W-:Y:S08]  /*e050*/  HMMA.16816.F32 R20, R188.reuse, R184, R20 ;  /* 0x000000b8bc14723c */ /* 0x042ff00000001814 */
[C---:B------:R-:W-:Y:S01]  /*e060*/  HMMA.16816.F32 R24, R188.reuse, R186, R24 ;  /* 0x000000babc18723c */ /* 0x040fe20000001818 */
[----:B------:R-:W-:Y:S07]  /*e070*/  LDSM.16.M88.4 R184, [R223+0x20100] ;  /* 0x02010000dfb8783b */ /* 0x000fee0000000200 */
[C---:B---3--:R-:W-:Y:S08]  /*e080*/  HMMA.16816.F32 R28, R188.reuse, R192, R28 ;  /* 0x000000c0bc1c723c */ /* 0x048ff0000000181c */
[C---:B------:R-:W-:Y:S01]  /*e090*/  HMMA.16816.F32 R32, R188.reuse, R194, R32 ;  /* 0x000000c2bc20723c */ /* 0x040fe20000001820 */
[----:B------:R-:W1:Y:S07]  /*e0a0*/  LDSM.16.M88.4 R192, [R216+0x12100] ;  /* 0x01210000d8c0783b */ /* 0x000e6e0000000200 */
[C---:B------:R-:W-:Y:S08]  /*e0b0*/  HMMA.16816.F32 R36, R188.reuse, R196, R36 ;  /* 0x000000c4bc24723c */ /* 0x040ff00000001824 */
[C---:B------:R-:W-:Y:S01]  /*e0c0*/  HMMA.16816.F32 R40, R188.reuse, R198, R40 ;  /* 0x000000c6bc28723c */ /* 0x040fe20000001828 */
[----:B------:R-:W3:Y:S07]  /*e0d0*/  LDSM.16.M88.4 R196, [R216+0x12900] ;  /* 0x01290000d8c4783b */ /* 0x000eee0000000200 */
[C---:B--2---:R-:W-:Y:S08]  /*e0e0*/  HMMA.16816.F32 R44, R188.reuse, R200, R44 ;  /* 0x000000c8bc2c723c */ /* 0x044ff0000000182c */
[----:B------:R-:W-:Y:S01]  /*e0f0*/  HMMA.16816.F32 R48, R188, R202, R48 ;  /* 0x000000cabc30723c */ /* 0x000fe20000001830 */
[----:B------:R-:W2:Y:S06]  /*e100*/  LDSM.16.M88.4 R188, [R216+0x13100] ;  /* 0x01310000d8bc783b */ /* 0x000eac0000000200 */
[----:B------:R-:W4:Y:S01]  /*e110*/  LDSM.16.M88.4 R200, [R216+0x13900] ;  /* 0x01390000d8c8783b */ /* 0x000f220000000200 */
[C---:B-1----:R-:W-:Y:S08]  /*e120*/  HMMA.16816.F32 R4, R184.reuse, R192, R4 ;  /* 0x000000c0b804723c */ /* 0x042ff00000001804 */
[C---:B------:R-:W-:Y:S01]  /*e130*/  HMMA.16816.F32 R8, R184.reuse, R194, R8 ;  /* 0x000000c2b808723c */ /* 0x040fe20000001808 */
[----:B------:R-:W-:Y:S07]  /*e140*/  LDSM.16.M88.4 R192, [R216+0x14900] ;  /* 0x01490000d8c0783b */ /* 0x000fee0000000200 */
[C---:B---3--:R-:W-:Y:S08]  /*e150*/  HMMA.16816.F32 R12, R184.reuse, R196, R12 ;  /* 0x000000c4b80c723c */ /* 0x048ff0000000180c */
[C---:B------:R-:W-:Y:S01]  /*e160*/  HMMA.16816.F32 R16, R184.reuse, R198, R16 ;  /* 0x000000c6b810723c */ /* 0x040fe20000001810 */
[----:B------:R-:W-:Y:S07]  /*e170*/  LDSM.16.M88.4 R196, [R224+0x20100] ;  /* 0x02010000e0c4783b */ /* 0x000fee0000000200 */
[C---:B--2---:R-:W-:Y:S08]  /*e180*/  HMMA.16816.F32 R20, R184.reuse, R188, R20 ;  /* 0x000000bcb814723c */ /* 0x044ff00000001814 */
[C---:B------:R-:W-:Y:S01]  /*e190*/  HMMA.16816.F32 R24, R184.reuse, R190, R24 ;  /* 0x000000beb818723c */ /* 0x040fe20000001818 */
[----:B------:R-:W1:Y:S07]  /*e1a0*/  LDSM.16.M88.4 R188, [R216+0x14100] ;  /* 0x01410000d8bc783b */ /* 0x000e6e0000000200 */
[C---:B----4-:R-:W-:Y:S08]  /*e1b0*/  HMMA.16816.F32 R28, R184.reuse, R200, R28 ;  /* 0x000000c8b81c723c */ /* 0x050ff0000000181c */
[C---:B------:R-:W-:Y:S01]  /*e1c0*/  HMMA.16816.F32 R32, R184.reuse, R202, R32 ;  /* 0x000000cab820723c */ /* 0x040fe20000001820 */
[----:B------:R-:W2:Y:S07]  /*e1d0*/  LDSM.16.M88.4 R200, [R239] ;  /* 0x00000000efc8783b */ /* 0x000eae0000000200 */
[C---:B-1----:R-:W-:Y:S08]  /*e1e0*/  HMMA.16816.F32 R36, R184.reuse, R188, R36 ;  /* 0x000000bcb824723c */ /* 0x042ff00000001824 */
[C---:B------:R-:W-:Y:S01]  /*e1f0*/  HMMA.16816.F32 R40, R184.reuse, R190, R40 ;  /* 0x000000beb828723c */ /* 0x040fe20000001828 */
[----:B------:R-:W-:Y:S07]  /*e200*/  LDSM.16.M88.4 R188, [R237] ;  /* 0x00000000edbc783b */ /* 0x000fee0000000200 */
[C---:B------:R-:W-:Y:S08]  /*e210*/  HMMA.16816.F32 R44, R184.reuse, R192, R44 ;  /* 0x000000c0b82c723c */ /* 0x040ff0000000182c */
[----:B------:R-:W-:Y:S01]  /*e220*/  HMMA.16816.F32 R48, R184, R194, R48 ;  /* 0x000000c2b830723c */ /* 0x000fe20000001830 */
[----:B------:R-:W1:Y:S06]  /*e230*/  LDSM.16.M88.4 R184, [R238] ;  /* 0x00000000eeb8783b */ /* 0x000e6c0000000200 */
[----:B------:R-:W3:Y:S01]  /*e240*/  LDSM.16.M88.4 R192, [R236] ;  /* 0x00000000ecc0783b */ /* 0x000ee20000000200 */
[C---:B--2---:R-:W-:Y:S08]  /*e250*/  HMMA.16816.F32 R4, R196.reuse, R200, R4 ;  /* 0x000000c8c404723c */ /* 0x044ff00000001804 */
[C---:B------:R-:W-:Y:S01]  /*e260*/  HMMA.16816.F32 R8, R196.reuse, R202, R8 ;  /* 0x000000cac408723c */ /* 0x040fe20000001808 */
[----:B------:R-:W2:Y:S07]  /*e270*/  LDSM.16.M88.4 R200, [R235] ;  /* 0x00000000ebc8783b */ /* 0x000eae0000000200 */
[C---:B-1----:R-:W-:Y:S08]  /*e280*/  HMMA.16816.F32 R12, R196.reuse, R184, R12 ;  /* 0x000000b8c40c723c */ /* 0x042ff0000000180c */
[C---:B------:R-:W-:Y:S01]  /*e290*/  HMMA.16816.F32 R16, R196.reuse, R186, R16 ;  /* 0x000000bac410723c */ /* 0x040fe20000001810 */
[----:B------:R-:W1:Y:S07]  /*e2a0*/  LDSM.16.M88.4 R184, [R234] ;  /* 0x00000000eab8783b */ /* 0x000e6e0000000200 */
        /* <DEDUP_REMOVED lines=34> */
[----:B------:R-:W1:Y:S07]  /*e4d0*/  LDSM.16.M88.4 R192, [R221+0x8000] ;  /* 0x00800000ddc0783b */ /* 0x000e6e0000000200 */
[C---:B---3--:R-:W-:Y:S08]  /*e4e0*/  HMMA.16816.F32 R12, R184.reuse, R196, R12 ;  /* 0x000000c4b80c723c */ /* 0x048ff0000000180c */
[C---:B------:R-:W-:Y:S01]  /*e4f0*/  HMMA.16816.F32 R16, R184.reuse, R198, R16 ;  /* 0x000000c6b810723c */ /* 0x040fe20000001810 */
[----:B------:R-:W-:Y:S07]  /*e500*/  LDSM.16.M88.4 R196, [R223+0x24100] ;  /* 0x02410000dfc4783b */ /* 0x000fee0000000200 */
[C---:B--2---:R-:W-:Y:S08]  /*e510*/  HMMA.16816.F32 R20, R184.reuse, R188, R20 ;  /* 0x000000bcb814723c */ /* 0x044ff00000001814 */
[C---:B------:R-:W-:Y:S01]  /*e520*/  HMMA.16816.F32 R24, R184.reuse, R190, R24 ;  /* 0x000000beb818723c */ /* 0x040fe20000001818 */
[----:B------:R-:W2:Y:S07]  /*e530*/  LDSM.16.M88.4 R188, [R221+0x8800] ;  /* 0x00880000ddbc783b */ /* 0x000eae0000000200 */
[C---:B----4-:R-:W-:Y:S08]  /*e540*/  HMMA.16816.F32 R28, R184.reuse, R200, R28 ;  /* 0x000000c8b81c723c */ /* 0x050ff0000000181c */
[C---:B------:R-:W-:Y:S01]  /*e550*/  HMMA.16816.F32 R32, R184.reuse, R202, R32 ;  /* 0x000000cab820723c */ /* 0x040fe20000001820 */
[----:B------:R-:W3:Y:S07]  /*e560*/  LDSM.16.M88.4 R200, [R216+0x15100] ;  /* 0x01510000d8c8783b */ /* 0x000eee0000000200 */
[C---:B-1----:R-:W-:Y:S08]  /*e570*/  HMMA.16816.F32 R36, R184.reuse, R192, R36 ;  /* 0x000000c0b824723c */ /* 0x042ff00000001824 */
[C---:B------:R-:W-:Y:S01]  /*e580*/  HMMA.16816.F32 R40, R184.reuse, R194, R40 ;  /* 0x000000c2b828723c */ /* 0x040fe20000001828 */
[----:B------:R-:W1:Y:S07]  /*e590*/  LDSM.16.M88.4 R192, [R216+0x15900] ;  /* 0x01590000d8c0783b */ /* 0x000e6e0000000200 */
[C---:B--2---:R-:W-:Y:S08]  /*e5a0*/  HMMA.16816.F32 R44, R184.reuse, R188, R44 ;  /* 0x000000bcb82c723c */ /* 0x044ff0000000182c */
[----:B------:R-:W-:Y:S01]  /*e5b0*/  HMMA.16816.F32 R48, R184, R190, R48 ;  /* 0x000000beb830723c */ /* 0x000fe20000001830 */
[----:B------:R-:W2:Y:S06]  /*e5c0*/  LDSM.16.M88.4 R184, [R216+0x16100] ;  /* 0x01610000d8b8783b */ /* 0x000eac0000000200 */
[----:B------:R-:W4:Y:S01]  /*e5d0*/  LDSM.16.M88.4 R188, [R216+0x16900] ;  /* 0x01690000d8bc783b */ /* 0x000f220000000200 */
[C---:B---3--:R-:W-:Y:S08]  /*e5e0*/  HMMA.16816.F32 R4, R196.reuse, R200, R4 ;  /* 0x000000c8c404723c */ /* 0x048ff00000001804 */
[C---:B------:R-:W-:Y:S01]  /*e5f0*/  HMMA.16816.F32 R8, R196.reuse, R202, R8 ;  /* 0x000000cac408723c */ /* 0x040fe20000001808 */
[----:B------:R-:W3:Y:S07]  /*e600*/  LDSM.16.M88.4 R200, [R216+0x17100] ;  /* 0x01710000d8c8783b */ /* 0x000eee0000000200 */
[C---:B-1----:R-:W-:Y:S08]  /*e610*/  HMMA.16816.F32 R12, R196.reuse, R192, R12 ;  /* 0x000000c0c40c723c */ /* 0x042ff0000000180c */
[C---:B------:R-:W-:Y:S01]  /*e620*/  HMMA.16816.F32 R16, R196.reuse, R194, R16 ;  /* 0x000000c2c410723c */ /* 0x040fe20000001810 */
[----:B------:R-:W1:Y:S07]  /*e630*/  LDSM.16.M88.4 R192, [R216+0x17900] ;  /* 0x01790000d8c0783b */ /* 0x000e6e0000000200 */
[C---:B--2---:R-:W-:Y:S08]  /*e640*/  HMMA.16816.F32 R20, R196.reuse, R184, R20 ;  /* 0x000000b8c414723c */ /* 0x044ff00000001814 */
[C---:B------:R-:W-:Y:S01]  /*e650*/  HMMA.16816.F32 R24, R196.reuse, R186, R24 ;  /* 0x000000bac418723c */ /* 0x040fe20000001818 */
[----:B------:R-:W-:Y:S07]  /*e660*/  LDSM.16.M88.4 R184, [R224+0x24100] ;  /* 0x02410000e0b8783b */ /* 0x000fee0000000200 */
[C---:B----4-:R-:W-:Y:S08]  /*e670*/  HMMA.16816.F32 R28, R196.reuse, R188, R28 ;  /* 0x000000bcc41c723c */ /* 0x050ff0000000181c */
[C---:B------:R-:W-:Y:S01]  /*e680*/  HMMA.16816.F32 R32, R196.reuse, R190, R32 ;  /* 0x000000bec420723c */ /* 0x040fe20000001820 */
[----:B------:R-:W2:Y:S07]  /*e690*/  LDSM.16.M88.4 R188, [R233] ;  /* 0x00000000e9bc783b */ /* 0x000eae0000000200 */
[C---:B---3--:R-:W-:Y:S08]  /*e6a0*/  HMMA.16816.F32 R36, R196.reuse, R200, R36 ;  /* 0x000000c8c424723c */ /* 0x048ff00000001824 */
[C---:B------:R-:W-:Y:S01]  /*e6b0*/  HMMA.16816.F32 R40, R196.reuse, R202, R40 ;  /* 0x000000cac428723c */ /* 0x040fe20000001828 */
[----:B------:R-:W3:Y:S07]  /*e6c0*/  LDSM.16.M88.4 R200, [R232] ;  /* 0x00000000e8c8783b */ /* 0x000eee0000000200 */
[C---:B-1----:R-:W-:Y:S08]  /*e6d0*/  HMMA.16816.F32 R44, R196.reuse, R192, R44 ;  /* 0x000000c0c42c723c */ /* 0x042ff0000000182c */
[----:B------:R-:W-:Y:S01]  /*e6e0*/  HMMA.16816.F32 R48, R196, R194, R48 ;  /* 0x000000c2c430723c */ /* 0x000fe20000001830 */
[----:B------:R-:W1:Y:S06]  /*e6f0*/  LDSM.16.M88.4 R192, [R231] ;  /* 0x00000000e7c0783b */ /* 0x000e6c0000000200 */
[----:B------:R-:W4:Y:S01]  /*e700*/  LDSM.16.M88.4 R196, [R230] ;  /* 0x00000000e6c4783b */ /* 0x000f220000000200 */
[C---:B--2---:R-:W-:Y:S08]  /*e710*/  HMMA.16816.F32 R4, R184.reuse, R188, R4 ;  /* 0x000000bcb804723c */ /* 0x044ff00000001804 */
[C---:B------:R-:W-:Y:S01]  /*e720*/  HMMA.16816.F32 R8, R184.reuse, R190, R8 ;  /* 0x000000beb808723c */ /* 0x040fe20000001808 */
[----:B------:R-:W2:Y:S07]  /*e730*/  LDSM.16.M88.4 R188, [R229] ;  /* 0x00000000e5bc783b */ /* 0x000eae0000000200 */
[C---:B---3--:R-:W-:Y:S08]  /*e740*/  HMMA.16816.F32 R12, R184.reuse, R200, R12 ;  /* 0x000000c8b80c723c */ /* 0x048ff0000000180c */
[C---:B------:R-:W-:Y:S01]  /*e750*/  HMMA.16816.F32 R16, R184.reuse, R202, R16 ;  /* 0x000000cab810723c */ /* 0x040fe20000001810 */
[----:B------:R-:W3:Y:S07]  /*e760*/  LDSM.16.M88.4 R200, [R228] ;  /* 0x00000000e4c8783b */ /* 0x000eee0000000200 */
[C---:B-1----:R-:W-:Y:S08]  /*e770*/  HMMA.16816.F32 R20, R184.reuse, R192, R20 ;  /* 0x000000c0b814723c */ /* 0x042ff00000001814 */
[C---:B------:R-:W-:Y:S01]  /*e780*/  HMMA.16816.F32 R24, R184.reuse, R194, R24 ;  /* 0x000000c2b818723c */ /* 0x040fe20000001818 */
[----:B------:R-:W-:Y:S07]  /*e790*/  LDSM.16.M88.4 R192, [R226+0x24100] ;  /* 0x02410000e2c0783b */ /* 0x000fee0000000200 */
[C---:B----4-:R-:W-:Y:S08]  /*e7a0*/  HMMA.16816.F32 R28, R184.reuse, R196, R28 ;  /* 0x000000c4b81c723c */ /* 0x050ff0000000181c */
[C---:B------:R-:W-:Y:S01]  /*e7b0*/  HMMA.16816.F32 R32, R184.reuse, R198, R32 ;  /* 0x000000c6b820723c */ /* 0x040fe20000001820 */
[----:B------:R-:W1:Y:S07]  /*e7c0*/  LDSM.16.M88.4 R196, [R222+0x15100] ;  /* 0x01510000dec4783b */ /* 0x000e6e0000000200 */
[C---:B--2---:R-:W-:Y:S08]  /*e7d0*/  HMMA.16816.F32 R36, R184.reuse, R188, R36 ;  /* 0x000000bcb824723c */ /* 0x044ff00000001824 */
[C---:B------:R-:W-:Y:S01]  /*e7e0*/  HMMA.16816.F32 R40, R184.reuse, R190, R40 ;  /* 0x000000beb828723c */ /* 0x040fe20000001828 */
[----:B------:R-:W2:Y:S07]  /*e7f0*/  LDSM.16.M88.4 R188, [R222+0x15900] ;  /* 0x01590000debc783b */ /* 0x000eae0000000200 */
[C---:B---3--:R-:W-:Y:S08]  /*e800*/  HMMA.16816.F32 R44, R184.reuse, R200, R44 ;  /* 0x000000c8b82c723c */ /* 0x048ff0000000182c */
[----:B------:R-:W-:Y:S01]  /*e810*/  HMMA.16816.F32 R48, R184, R202, R48 ;  /* 0x000000cab830723c */ /* 0x000fe20000001830 */
[----:B------:R-:W3:Y:S06]  /*e820*/  LDSM.16.M88.4 R184, [R222+0x16100] ;  /* 0x01610000deb8783b */ /* 0x000eec0000000200 */
[----:B------:R-:W4:Y:S01]  /*e830*/  LDSM.16.M88.4 R200, [R222+0x16900] ;  /* 0x01690000dec8783b */ /* 0x000f220000000200 */
        /* <DEDUP_REMOVED lines=20> */
[C---:B------:R-:W-:Y:S08]  /*e980*/  HMMA.16816.F32 R8, R184.reuse, R202, R8 ;  /* 0x000000cab808723c */ /* 0x040ff00000001808 */
[C---:B-1----:R-:W-:Y:S08]  /*e990*/  HMMA.16816.F32 R12, R184.reuse, R196, R12 ;  /* 0x000000c4b80c723c */ /* 0x042ff0000000180c */
[C---:B------:R-:W-:Y:S01]  /*e9a0*/  HMMA.16816.F32 R16, R184.reuse, R198, R16 ;  /* 0x000000c6b810723c */ /* 0x040fe20000001810 */
[----:B------:R-:W1:Y:S03]  /*e9b0*/  LDSM.16.M88.4 R196, [R221+0xb000] ;  /* 0x00b00000ddc4783b */ /* 0x000e660000000200 */
[----:B------:R-:W-:Y:S02]  /*e9c0*/  FMNMX.FTZ R0, R4, R174, !PT ;  /* 0x000000ae04007209 */ /* 0x000fe40007810000 */
[----:B------:R-:W-:Y:S02]  /*e9d0*/  FMNMX.FTZ R2, R6, R175, !PT ;  /* 0x000000af06027209 */ /* 0x000fe40007810000 */
[C---:B--2---:R-:W-:Y:S04]  /*e9e0*/  HMMA.16816.F32 R20, R184.reuse, R188, R20 ;  /* 0x000000bcb814723c */ /* 0x044fe80000001814 */
[----:B------:R-:W-:Y:S02]  /*e9f0*/  FMNMX.FTZ R0, R5, R0, !PT ;  /* 0x0000000005007209 */ /* 0x000fe40007810000 */
[----:B------:R-:W-:Y:S02]  /*ea00*/  FMNMX.FTZ R2, R7, R2, !PT ;  /* 0x0000000207027209 */ /* 0x000fe40007810000 */
[C---:B------:R-:W-:Y:S01]  /*ea10*/  HMMA.16816.F32 R24, R184.reuse, R190, R24 ;  /* 0x000000beb818723c */ /* 0x040fe20000001818 */
[----:B------:R-:W2:Y:S01]  /*ea20*/  LDSM.16.M88.4 R188, [R221+0xb800] ;  /* 0x00b80000ddbc783b */ /* 0x000ea20000000200 */
[----:B------:R-:W-:Y:S04]  /*ea30*/  DEPBAR.LE SB0, 0x0 ;  /* 0x000080000000791a */ /* 0x000fe80000000000 */
[----:B------:R-:W-:Y:S01]  /*ea40*/  FMNMX.FTZ R0, R8, R0, !PT ;  /* 0x0000000008007209 */ /* 0x000fe20007810000 */
[----:B------:R-:W-:Y:S01]  /*ea50*/  BAR.SYNC.DEFER_BLOCKING 0x0 ;  /* 0x0000000000007b1d */ /* 0x000fe20000010000 */
[C---:B----4-:R-:W-:Y:S05]  /*ea60*/  HMMA.16816.F32 R28, R184.reuse, R192, R28 ;  /* 0x000000c0b81c723c */ /* 0x050fea000000181c */
        /* <DEDUP_REMOVED lines=12> */
[----:B------:R-:W-:Y:S02]  /*eb30*/  FMNMX.FTZ R2, R15, R2, !PT ;  /* 0x000000020f027209 */ /* 0x000fe40007810000 */
[C---:B--2---:R-:W-:Y:S04]  /*eb40*/  HMMA.16816.F32 R44, R184.reuse, R188, R44 ;  /* 0x000000bcb82c723c */ /* 0x044fe8000000182c */
        /* <DEDUP_REMOVED lines=35> */
[----:B------:R-:W-:Y:S04]  /*ed80*/  FMNMX.FTZ R0, R50, R0, !PT ;  /* 0x0000000032007209 */ /* 0x000fe80007810000 */
[----:B------:R-:W-:Y:S05]  /*ed90*/  FMNMX.FTZ R0, R51, R0, !PT ;  /* 0x0000000033007209 */ /* 0x000fea0007810000 */
[----:B------:R-:W2:Y:S01]  /*eda0*/  SHFL.BFLY PT, R2, R0, 0x2, 0x1f ;  /* 0x0c401f0000027f89 */ /* 0x000ea200000e0000 */
[----:B-1----:R-:W-:Y:S05]  /*edb0*/  FMNMX.FTZ R173, R173, R3, !PT ;  /* 0x00000003adad7209 */ /* 0x002fea0007810000 */
[----:B------:R-:W1:Y:S01]  /*edc0*/  SHFL.BFLY PT, R172, R173, 0x1, 0x1f ;  /* 0x0c201f00adac7f89 */ /* 0x000e6200000e0000 */
[----:B--2---:R-:W-:Y:S02]  /*edd0*/  FMNMX.FTZ R0, R0, R2, !PT ;  /* 0x0000000200007209 */ /* 0x004fe40007810000 */
[----:B------:R-:W-:Y:S03]  /*ede0*/  MOV R2, UR26 ;  /* 0x0000001a00027c02 */ /* 0x000fe60008000f00 */
[----:B------:R-:W2:Y:S02]  /*edf0*/  SHFL.BFLY PT, R3, R0, 0x1, 0x1f ;  /* 0x0c201f0000037f89 */ /* 0x000ea400000e0000 */
[----:B------:R-:W-:Y:S01]  /*ee00*/  @P0 IMAD.WIDE.U32 R184, R2, 0x60, R184 ;  /* 0x0000006002b80825 */ /* 0x000fe200078e00b8 */
[----:B-1----:R-:W-:Y:S05]  /*ee10*/  FMNMX.FTZ R173, R173, R172, !PT ;  /* 0x000000acadad7209 */ /* 0x002fea0007810000 */
[C---:B------:R-:W-:Y:S02]  /*ee20*/  FMUL.FTZ R196, R173.reuse, c[0x0][0x2d0] ;  /* 0x0000b400adc47a20 */ /* 0x040fe40000410000 */
[----:B------:R-:W-:Y:S01]  /*ee30*/  FADD.FTZ R2, -R173, R174 ;  /* 0x000000aead027221 */ /* 0x000fe20000010100 */
[----:B------:R-:W-:Y:S01]  /*ee40*/  @P0 SHF.L.U32 R174, R184, 0x1, RZ ;  /* 0x00000001b8ae0819 */ /* 0x000fe200000006ff */
[--C-:B------:R-:W-:Y:S02]  /*ee50*/  FFMA.FTZ R4, R4, c[0x0][0x2d0], -R196.reuse ;  /* 0x0000b40004047a23 */ /* 0x100fe400000108c4 */
[--C-:B------:R-:W-:Y:S01]  /*ee60*/  FFMA.FTZ R8, R8, c[0x0][0x2d0], -R196.reuse ;  /* 0x0000b40008087a23 */ /* 0x100fe200000108c4 */
[----:B------:R-:W-:Y:S01]  /*ee70*/  @P0 IADD3 R186, P6, R174, 0x80, RZ ;  /* 0x00000080aeba0810 */ /* 0x000fe20007fde0ff */
[----:B------:R1:W-:Y:S01]  /*ee80*/  MUFU.EX2 R212, R4 ;  /* 0x0000000400d47308 */ /* 0x0003e20000000800 */
[----:B--2---:R-:W-:Y:S01]  /*ee90*/  FMNMX.FTZ R172, R0, R3, !PT ;  /* 0x0000000300ac7209 */ /* 0x004fe20007810000 */
[----:B------:R-:W-:Y:S01]  /*eea0*/  FMUL.FTZ R0, R2, c[0x0][0x2d0] ;  /* 0x0000b40002007a20 */ /* 0x000fe20000410000 */
[----:B------:R-:W-:Y:S01]  /*eeb0*/  @P0 IADD3 R3, R185, UR4, RZ ;  /* 0x00000004b9030c10 */ /* 0x000fe2000fffe0ff */
[--C-:B------:R-:W-:Y:S01]  /*eec0*/  FFMA.FTZ R9, R9, c[0x0][0x2d0], -R196.reuse ;  /* 0x0000b40009097a23 */ /* 0x100fe200000108c4 */
[----:B------:R-:W-:Y:S01]  /*eed0*/  @P0 IADD3 R186, P1, R186, c[0x0][0x1c8], RZ ;  /* 0x00007200baba0a10 */ /* 0x000fe20007f3e0ff */
[--C-:B------:R-:W-:Y:S01]  /*eee0*/  FFMA.FTZ R12, R12, c[0x0][0x2d0], -R196.reuse ;  /* 0x0000b4000c0c7a23 */ /* 0x100fe200000108c4 */
[----:B------:R-:W-:Y:S01]  /*eef0*/  @P0 SHF.L.U64.HI R3, R184, 0x1, R3 ;  /* 0x00000001b8030819 */ /* 0x000fe20000010203 */
[--C-:B------:R-:W-:Y:S02]  /*ef00*/  FFMA.FTZ R13, R13, c[0x0][0x2d0], -R196.reuse ;  /* 0x0000b4000d0d7a23 */ /* 0x100fe400000108c4 */
[----:B------:R2:W3:Y:S01]  /*ef10*/  MUFU.EX2 R2, R0 ;  /* 0x0000000000027308 */ /* 0x0004e20000000800 */
[--C-:B------:R-:W-:Y:S01]  /*ef20*/  @P0 IADD3.X R187, RZ, c[0x0][0x1cc], R3.reuse, P1, P6 ;  /* 0x00007300ffbb0a10 */ /* 0x100fe20000fec403 */
[--C-:B------:R-:W-:Y:S01]  /*ef30*/  FFMA.FTZ R16, R16, c[0x0][0x2d0], -R196.reuse ;  /* 0x0000b40010107a23 */ /* 0x100fe200000108c4 */
[----:B------:R-:W-:Y:S01]  /*ef40*/  @P0 IADD3 R184, P6, R174, 0x100, RZ ;  /* 0x00000100aeb80810 */ /* 0x000fe20007fde0ff */
[--C-:B------:R-:W-:Y:S02]  /*ef50*/  FFMA.FTZ R17, R17, c[0x0][0x2d0], -R196.reuse ;  /* 0x0000b40011117a23 */ /* 0x100fe400000108c4 */
[--C-:B------:R-:W-:Y:S01]  /*ef60*/  FFMA.FTZ R20, R20, c[0x0][0x2d0], -R196.reuse ;  /* 0x0000b40014147a23 */ /* 0x100fe200000108c4 */
[----:B------:R-:W-:Y:S01]  /*ef70*/  @P0 IADD3 R184, P1, R184, c[0x0][0x1c8], RZ ;  /* 0x00007200b8b80a10 */ /* 0x000fe20007f3e0ff */
[--C-:B------:R-:W-:Y:S02]  /*ef80*/  FFMA.FTZ R21, R21, c[0x0][0x2d0], -R196.reuse ;  /* 0x0000b40015157a23 */ /* 0x100fe400000108c4 */
[----:B------:R-:W-:Y:S01]  /*ef90*/  MUFU.EX2 R204, R8 ;  /* 0x0000000800cc7308 */ /* 0x000fe20000000800 */
[----:B------:R-:W-:Y:S01]  /*efa0*/  @P0 IADD3.X R185, RZ, c[0x0][0x1cc], R3, P1, P6 ;  /* 0x00007300ffb90a10 */ /* 0x000fe20000fec403 */
[--C-:B------:R-:W-:Y:S01]  /*efb0*/  FFMA.FTZ R24, R24, c[0x0][0x2d0], -R196.reuse ;  /* 0x0000b40018187a23 */ /* 0x100fe200000108c4 */
[C---:B-1----:R-:W-:Y:S01]  /*efc0*/  @P0 IADD3 R4, P1, R174.reuse, c[0x0][0x1c8], RZ ;  /* 0x00007200ae040a10 */ /* 0x042fe20007f3e0ff */
[--C-:B------:R-:W-:Y:S01]  /*efd0*/  FFMA.FTZ R25, R25, c[0x0][0x2d0], -R196.reuse ;  /* 0x0000b40019197a23 */ /* 0x100fe200000108c4 */
[----:B------:R-:W-:Y:S01]  /*efe0*/  @P0 IADD3 R174, P6, R174, 0x180, RZ ;  /* 0x00000180aeae0810 */ /* 0x000fe20007fde0ff */
[--C-:B------:R-:W-:Y:S02]  /*eff0*/  FFMA.FTZ R28, R28, c[0x0][0x2d0], -R196.reuse ;  /* 0x0000b4001c1c7a23 */ /* 0x100fe400000108c4 */
[--C-:B------:R-:W-:Y:S02]  /*f000*/  FFMA.FTZ R29, R29, c[0x0][0x2d0], -R196.reuse ;  /* 0x0000b4001d1d7a23 */ /* 0x100fe400000108c4 */
[----:B------:R-:W-:Y:S01]  /*f010*/  MUFU.EX2 R203, R9 ;  /* 0x0000000900cb7308 */ /* 0x000fe20000000800 */
[--C-:B------:R-:W-:Y:S02]  /*f020*/  FFMA.FTZ R32, R32, c[0x0][0x2d0], -R196.reuse ;  /* 0x0000b40020207a23 */ /* 0x100fe400000108c4 */
[--C-:B------:R-:W-:Y:S02]  /*f030*/  FFMA.FTZ R33, R33, c[0x0][0x2d0], -R196.reuse ;  /* 0x0000b40021217a23 */ /* 0x100fe400000108c4 */
[----:B--2---:R-:W-:Y:S02]  /*f040*/  FADD.FTZ R0, -R172, R175 ;  /* 0x000000afac007221 */ /* 0x004fe40000010100 */
[--C-:B------:R-:W-:Y:S01]  /*f050*/  FFMA.FTZ R175, R5, c[0x0][0x2d0], -R196.reuse ;  /* 0x0000b40005af7a23 */ /* 0x100fe200000108c4 */
[----:B------:R-:W-:Y:S01]  /*f060*/  @P0 IADD3.X R5, R3, c[0x0][0x1cc], RZ, P1, !PT ;  /* 0x0000730003050a10 */ /* 0x000fe20000ffe4ff */
[----:B------:R-:W-:Y:S01]  /*f070*/  FMUL.FTZ R0, R0, c[0x0][0x2d0] ;  /* 0x0000b40000007a20 */ /* 0x000fe20000410000 */
[----:B------:R-:W-:Y:S01]  /*f080*/  @P0 IADD3 R174, P1, R174, c[0x0][0x1c8], RZ ;  /* 0x00007200aeae0a10 */ /* 0x000fe20007f3e0ff */
[----:B------:R1:W-:Y:S01]  /*f090*/  MUFU.EX2 R252, R175 ;  /* 0x000000af00fc7308 */ /* 0x0003e20000000800 */
[C---:B---3--:R-:W-:Y:S01]  /*f0a0*/  FMUL.FTZ R132, R2.reuse, R132 ;  /* 0x0000008402847220 */ /* 0x048fe20000410000 */
[----:B------:R2:W-:Y:S01]  /*f0b0*/  @P0 LDGSTS.E.BYPASS.LTC128B.128 [R251+0xc100], [R4.64], !P5 ;  /* 0x0c10000004fb0fae */ /* 0x0005e2000e901d5e */
[C---:B------:R-:W-:Y:S02]  /*f0c0*/  FMUL.FTZ R133, R2.reuse, R133 ;  /* 0x0000008502857220 */ /* 0x040fe40000410000 */
[C---:B------:R-:W-:Y:S02]  /*f0d0*/  FMUL.FTZ R136, R2.reuse, R136 ;  /* 0x0000008802887220 */ /* 0x040fe40000410000 */
[C---:B------:R-:W-:Y:S01]  /*f0e0*/  FMUL.FTZ R137, R2.reuse, R137 ;  /* 0x0000008902897220 */ /* 0x040fe20000410000 */
[----:B------:R3:W-:Y:S01]  /*f0f0*/  @P0 LDGSTS.E.BYPASS.LTC128B.128 [R251+0xf100], [R186.64], !P4 ;  /* 0x0f100000bafb0fae */ /* 0x0007e2000e101d5e */
[C---:B------:R-:W-:Y:S01]  /*f100*/  FMUL.FTZ R140, R2.reuse, R140 ;  /* 0x0000008c028c7220 */ /* 0x040fe20000410000 */
[----:B------:R-:W4:Y:S01]  /*f110*/  MUFU.EX2 R0, R0 ;  /* 0x0000000000007308 */ /* 0x000f220000000800 */
[C---:B------:R-:W-:Y:S02]  /*f120*/  FMUL.FTZ R141, R2.reuse, R141 ;  /* 0x0000008d028d7220 */ /* 0x040fe40000410000 */
[C---:B------:R-:W-:Y:S01]  /*f130*/  FMUL.FTZ R144, R2.reuse, R144 ;  /* 0x0000009002907220 */ /* 0x040fe20000410000 */
[----:B------:R3:W-:Y:S01]  /*f140*/  @P0 LDGSTS.E.BYPASS.LTC128B.128 [R251+0x12100], [R184.64], !P3 ;  /* 0x12100000b8fb0fae */ /* 0x0007e2000d901d5e */
[C---:B------:R-:W-:Y:S02]  /*f150*/  FMUL.FTZ R145, R2.reuse, R145 ;  /* 0x0000009102917220 */ /* 0x040fe40000410000 */
[C---:B------:R-:W-:Y:S02]  /*f160*/  FMUL.FTZ R148, R2.reuse, R148 ;  /* 0x0000009402947220 */ /* 0x040fe40000410000 */
[C---:B------:R-:W-:Y:S01]  /*f170*/  FMUL.FTZ R149, R2.reuse, R149 ;  /* 0x0000009502957220 */ /* 0x040fe20000410000 */
[----:B------:R-:W-:Y:S01]  /*f180*/  MUFU.EX2 R211, R12 ;  /* 0x0000000c00d37308 */ /* 0x000fe20000000800 */
[C---:B------:R-:W-:Y:S02]  /*f190*/  FMUL.FTZ R152, R2.reuse, R152 ;  /* 0x0000009802987220 */ /* 0x040fe40000410000 */
[----:B------:R-:W-:Y:S01]  /*f1a0*/  FMUL.FTZ R153, R2, R153 ;  /* 0x0000009902997220 */ /* 0x000fe20000410000 */
[----:B-1----:R-:W-:Y:S01]  /*f1b0*/  @P0 IADD3.X R175, RZ, c[0x0][0x1cc], R3, P1, P6 ;  /* 0x00007300ffaf0a10 */ /* 0x002fe20000fec403 */
[----:B------:R-:W-:Y:S02]  /*f1c0*/  FMUL.FTZ R3, R172, c[0x0][0x2d0] ;  /* 0x0000b400ac037a20 */ /* 0x000fe40000410000 */
[----:B------:R-:W-:Y:S01]  /*f1d0*/  FMUL.FTZ R156, R2, R156 ;  /* 0x0000009c029c7220 */ /* 0x000fe20000410000 */
[----:B--2---:R-:W-:Y:S01]  /*f1e0*/  @P0 IADD3 R4, P1, R4, UR6, RZ ;  /* 0x0000000604040c10 */ /* 0x004fe2000ff3e0ff */
[----:B------:R1:W-:Y:S01]  /*f1f0*/  @P0 LDGSTS.E.BYPASS.LTC128B.128 [R251+0x15100], [R174.64], !P2 ;  /* 0x15100000aefb0fae */ /* 0x0003e2000d101d5e */
[--C-:B------:R-:W-:Y:S01]  /*f200*/  FFMA.FTZ R6, R6, c[0x0][0x2d0], -R3.reuse ;  /* 0x0000b40006067a23 */ /* 0x100fe20000010803 */
[----:B------:R-:W-:Y:S01]  /*f210*/  MUFU.EX2 R215, R13 ;  /* 0x0000000d00d77308 */ /* 0x000fe20000000800 */
[----:B------:R-:W-:Y:S01]  /*f220*/  @P0 IADD3.X R5, R5, UR7, RZ, P1, !PT ;  /* 0x0000000705050c10 */ /* 0x000fe20008ffe4ff */
[--C-:B------:R-:W-:Y:S01]  /*f230*/  FFMA.FTZ R10, R10, c[0x0][0x2d0], -R3.reuse ;  /* 0x0000b4000a0a7a23 */ /* 0x100fe20000010803 */
[----:B------:R-:W-:Y:S01]  /*f240*/  @P0 IADD3 R8, P1, R4, UR11, RZ ;  /* 0x0000000b04080c10 */ /* 0x000fe2000ff3e0ff */
[--C-:B------:R-:W-:Y:S02]  /*f250*/  FFMA.FTZ R11, R11, c[0x0][0x2d0], -R3.reuse ;  /* 0x0000b4000b0b7a23 */ /* 0x100fe40000010803 */
[----:B------:R2:W-:Y:S01]  /*f260*/  @P0 LDGSTS.E.BYPASS.LTC128B.128 [R251+0xd100], [R4.64], !P5 ;  /* 0x0d10000004fb0fae */ /* 0x0005e2000e901d5e */
[----:B------:R-:W-:Y:S01]  /*f270*/  @P0 IADD3.X R9, R5, UR10, RZ, P1, !PT ;  /* 0x0000000a05090c10 */ /* 0x000fe20008ffe4ff */
[C---:B----4-:R-:W-:Y:S02]  /*f280*/  FMUL.FTZ R134, R0.reuse, R134 ;  /* 0x0000008600867220 */ /* 0x050fe40000410000 */
[----:B------:R4:W-:Y:S01]  /*f290*/  MUFU.EX2 R197, R6 ;  /* 0x0000000600c57308 */ /* 0x0009e20000000800 */
[--C-:B---3--:R-:W-:Y:S01]  /*f2a0*/  FFMA.FTZ R184, R7, c[0x0][0x2d0], -R3.reuse ;  /* 0x0000b40007b87a23 */ /* 0x108fe20000010803 */
[----:B------:R2:W-:Y:S01]  /*f2b0*/  @P0 LDGSTS.E.BYPASS.LTC128B.128 [R251+0x10100], [R4.64+0x80], !P4 ;  /* 0x1010008004fb0fae */ /* 0x0005e2000e101d5e */
[C---:B------:R-:W-:Y:S02]  /*f2c0*/  FMUL.FTZ R135, R0.reuse, R135 ;  /* 0x0000008700877220 */ /* 0x040fe40000410000 */
[C---:B------:R-:W-:Y:S02]  /*f2d0*/  FMUL.FTZ R138, R0.reuse, R138 ;  /* 0x0000008a008a7220 */ /* 0x040fe40000410000 */
[C---:B------:R-:W-:Y:S01]  /*f2e0*/  FMUL.FTZ R139, R0.reuse, R139 ;  /* 0x0000008b008b7220 */ /* 0x040fe20000410000 */
[----:B------:R2:W-:Y:S01]  /*f2f0*/  @P0 LDGSTS.E.BYPASS.LTC128B.128 [R251+0x13100], [R4.64+0x100], !P3 ;  /* 0x1310010004fb0fae */ /* 0x0005e2000d901d5e */
[C---:B------:R-:W-:Y:S01]  /*f300*/  FMUL.FTZ R142, R0.reuse, R142 ;  /* 0x0000008e008e7220 */ /* 0x040fe20000410000 */
[----:B------:R-:W-:Y:S01]  /*f310*/  MUFU.EX2 R202, R184 ;  /* 0x000000b800ca7308 */ /* 0x000fe20000000800 */
[C---:B------:R-:W-:Y:S02]  /*f320*/  FMUL.FTZ R143, R0.reuse, R143 ;  /* 0x0000008f008f7220 */ /* 0x040fe40000410000 */
[----:B------:R-:W-:Y:S01]  /*f330*/  FMUL.FTZ R146, R0, R146 ;  /* 0x0000009200927220 */ /* 0x000fe20000410000 */
[----:B------:R2:W-:Y:S01]  /*f340*/  @P0 LDGSTS.E.BYPASS.LTC128B.128 [R251+0x16100], [R4.64+0x180], !P2 ;  /* 0x1610018004fb0fae */ /* 0x0005e2000d101d5e */
[----:B-1----:R-:W-:Y:S01]  /*f350*/  @P0 IADD3 R174, P6, R4, UR6, RZ ;  /* 0x0000000604ae0c10 */ /* 0x002fe2000ffde0ff */
[C---:B------:R-:W-:Y:S02]  /*f360*/  FMUL.FTZ R147, R0.reuse, R147 ;  /* 0x0000009300937220 */ /* 0x040fe40000410000 */
[C---:B------:R-:W-:Y:S01]  /*f370*/  FMUL.FTZ R150, R0.reuse, R150 ;  /* 0x0000009600967220 */ /* 0x040fe20000410000 */
[----:B------:R-:W-:Y:S01]  /*f380*/  @P0 IADD3.X R175, R5, UR7, RZ, P6, !PT ;  /* 0x0000000705af0c10 */ /* 0x000fe2000b7fe4ff */
[----:B------:R1:W-:Y:S01]  /*f390*/  MUFU.EX2 R200, R10 ;  /* 0x0000000a00c87308 */ /* 0x0003e20000000800 */
[----:B------:R-:W-:Y:S02]  /*f3a0*/  FMUL.FTZ R151, R0, R151 ;  /* 0x0000009700977220 */ /* 0x000fe40000410000 */
[--C-:B------:R-:W-:Y:S01]  /*f3b0*/  FFMA.FTZ R14, R14, c[0x0][0x2d0], -R3.reuse ;  /* 0x0000b4000e0e7a23 */ /* 0x100fe20000010803 */
[----:B------:R3:W-:Y:S01]  /*f3c0*/  @P0 LDGSTS.E.BYPASS.LTC128B.128 [R251+0xe100], [R174.64], !P5 ;  /* 0x0e100000aefb0fae */ /* 0x0007e2000e901d5e */
[----:B----4-:R-:W-:Y:S01]  /*f3d0*/  @P0 IADD3 R6, P6, R4, UR13, RZ ;  /* 0x0000000d04060c10 */ /* 0x010fe2000ffde0ff */
[--C-:B------:R-:W-:Y:S02]  /*f3e0*/  FFMA.FTZ R15, R15, c[0x0][0x2d0], -R3.reuse ;  /* 0x0000b4000f0f7a23 */ /* 0x100fe40000010803 */
[--C-:B------:R-:W-:Y:S01]  /*f3f0*/  FFMA.FTZ R18, R18, c[0x0][0x2d0], -R3.reuse ;  /* 0x0000b40012127a23 */ /* 0x100fe20000010803 */
[----:B------:R-:W-:Y:S01]  /*f400*/  @P0 IADD3.X R7, R5, UR12, RZ, P6, !PT ;  /* 0x0000000c05070c10 */ /* 0x000fe2000b7fe4ff */
[----:B------:R4:W-:Y:S01]  /*f410*/  @P0 LDGSTS.E.BYPASS.LTC128B.128 [R251+0x11100], [R8.64], !P4 ;  /* 0x1110000008fb0fae */ /* 0x0009e2000e101d5e */
[----:B------:R4:W4:Y:S01]  /*f420*/  MUFU.EX2 R201, R11 ;  /* 0x0000000b00c97308 */ /* 0x0009220000000800 */
[--C-:B------:R-:W-:Y:S02]  /*f430*/  FFMA.FTZ R19, R19, c[0x0][0x2d0], -R3.reuse ;  /* 0x0000b40013137a23 */ /* 0x100fe40000010803 */
[--C-:B------:R-:W-:Y:S02]  /*f440*/  FFMA.FTZ R22, R22, c[0x0][0x2d0], -R3.reuse ;  /* 0x0000b40016167a23 */ /* 0x100fe40000010803 */
[----:B------:R4:W-:Y:S01]  /*f450*/  @P0 LDGSTS.E.BYPASS.LTC128B.128 [R251+0x14100], [R6.64], !P3 ;  /* 0x1410000006fb0fae */ /* 0x0009e2000d901d5e */
[--C-:B------:R-:W-:Y:S02]  /*f460*/  FFMA.FTZ R26, R26, c[0x0][0x2d0], -R3.reuse ;  /* 0x0000b4001a1a7a23 */ /* 0x100fe40000010803 */
[--C-:B------:R-:W-:Y:S01]  /*f470*/  FFMA.FTZ R27, R27, c[0x0][0x2d0], -R3.reuse ;  /* 0x0000b4001b1b7a23 */ /* 0x100fe20000010803 */
[----:B--2---:R-:W-:Y:S01]  /*f480*/  @P0 IADD3 R4, P1, R4, UR15, RZ ;  /* 0x0000000f04040c10 */ /* 0x004fe2000ff3e0ff */
[----:B------:R-:W-:Y:S01]  /*f490*/  MUFU.EX2 R199, R14 ;  /* 0x0000000e00c77308 */ /* 0x000fe20000000800 */
[--C-:B------:R-:W-:Y:S02]  /*f4a0*/  FFMA.FTZ R30, R30, c[0x0][0x2d0], -R3.reuse ;  /* 0x0000b4001e1e7a23 */ /* 0x100fe40000010803 */
[----:B------:R-:W-:Y:S01]  /*f4b0*/  @P0 IADD3.X R5, R5, UR14, RZ, P1, !PT ;  /* 0x0000000e05050c10 */ /* 0x000fe20008ffe4ff */
[----:B-1----:R-:W-:Y:S02]  /*f4c0*/  FMUL.FTZ R10, R0, R182 ;  /* 0x000000b6000a7220 */ /* 0x002fe40000410000 */
[--C-:B------:R-:W-:Y:S02]  /*f4d0*/  FFMA.FTZ R31, R31, c[0x0][0x2d0], -R3.reuse ;  /* 0x0000b4001f1f7a23 */ /* 0x100fe40000010803 */
[----:B------:R1:W-:Y:S01]  /*f4e0*/  @P0 LDGSTS.E.BYPASS.LTC128B.128 [R251+0x17100], [R4.64], !P2 ;  /* 0x1710000004fb0fae */ /* 0x0003e2000d101d5e */
[--C-:B---3--:R-:W-:Y:S01]  /*f4f0*/  FFMA.FTZ R174, R23, c[0x0][0x2d0], -R3.reuse ;  /* 0x0000b40017ae7a23 */ /* 0x108fe20000010803 */
[----:B------:R2:W3:Y:S01]  /*f500*/  MUFU.EX2 R198, R15 ;  /* 0x0000000f00c67308 */ /* 0x0004e20000000800 */
[--C-:B------:R-:W-:Y:S02]  /*f510*/  FFMA.FTZ R34, R34, c[0x0][0x2d0], -R3.reuse ;  /* 0x0000b40022227a23 */ /* 0x100fe40000010803 */
[----:B----4-:R-:W-:Y:S01]  /*f520*/  FMUL.FTZ R11, R0, R183 ;  /* 0x000000b7000b7220 */ /* 0x010fe20000410000 */
[----:B------:R-:W4:Y:S01]  /*f530*/  LDSM.16.MT88.4 R184, [R217+0x100] ;  /* 0x00010000d9b8783b */ /* 0x000f220000004200 */
[C---:B------:R-:W-:Y:S02]  /*f540*/  FMUL.FTZ R8, R2.reuse, R180 ;  /* 0x000000b402087220 */ /* 0x040fe40000410000 */
[----:B------:R-:W-:Y:S02]  /*f550*/  FMUL.FTZ R9, R2, R181 ;  /* 0x000000b502097220 */ /* 0x000fe40000410000 */
[--C-:B------:R-:W-:Y:S01]  /*f560*/  FFMA.FTZ R35, R35, c[0x0][0x2d0], -R3.reuse ;  /* 0x0000b40023237a23 */ /* 0x100fe20000010803 */
[----:B------:R-:W3:Y:S01]  /*f570*/  LDSM.16.MT88.4 R188, [R218+0x100] ;  /* 0x00010000dabc783b */ /* 0x000ee20000004200 */
[C---:B------:R-:W-:Y:S01]  /*f580*/  FMUL.FTZ R6, R0.reuse, R178 ;  /* 0x000000b200067220 */ /* 0x040fe20000410000 */
[----:B------:R-:W-:Y:S01]  /*f590*/  F2FP.PACK_AB R178, R203, R204 ;  /* 0x000000cccbb2723e */ /* 0x000fe200000000ff */
[C---:B------:R-:W-:Y:S01]  /*f5a0*/  FMUL.FTZ R7, R0.reuse, R179 ;  /* 0x000000b300077220 */ /* 0x040fe20000410000 */
[----:B------:R-:W-:Y:S01]  /*f5b0*/  F2FP.PACK_AB R179, R201, R200 ;  /* 0x000000c8c9b3723e */ /* 0x000fe200000000ff */
[----:B------:R-:W-:Y:S01]  /*f5c0*/  MUFU.EX2 R214, R16 ;  /* 0x0000001000d67308 */ /* 0x000fe20000000800 */
[----:B------:R-:W3:Y:S01]  /*f5d0*/  LDSM.16.MT88.4 R192, [R220+0x100] ;  /* 0x00010000dcc0783b */ /* 0x000ee20000004200 */
[C---:B------:R-:W-:Y:S02]  /*f5e0*/  FMUL.FTZ R154, R0.reuse, R154 ;  /* 0x0000009a009a7220 */ /* 0x040fe40000410000 */
[----:B------:R-:W-:Y:S02]  /*f5f0*/  FMUL.FTZ R155, R0, R155 ;  /* 0x0000009b009b7220 */ /* 0x000fe40000410000 */
[----:B------:R-:W-:Y:S01]  /*f600*/  FMUL.FTZ R157, R2, R157 ;  /* 0x0000009d029d7220 */ /* 0x000fe20000410000 */
[----:B------:R-:W3:Y:S01]  /*f610*/  LDSM.16.MT88.4 R180, [R219+0x100] ;  /* 0x00010000dbb4783b */ /* 0x000ee20000004200 */
[----:B------:R-:W-:Y:S02]  /*f620*/  FMUL.FTZ R158, R0, R158 ;  /* 0x0000009e009e7220 */ /* 0x000fe40000410000 */
[----:B-1----:R-:W-:Y:S01]  /*f630*/  FMUL.FTZ R4, R2, R176 ;  /* 0x000000b002047220 */ /* 0x002fe20000410000 */
[----:B------:R-:W-:Y:S01]  /*f640*/  F2FP.PACK_AB R176, R252, R212 ;  /* 0x000000d4fcb0723e */ /* 0x000fe200000000ff */
[----:B------:R-:W-:Y:S01]  /*f650*/  FMUL.FTZ R5, R2, R177 ;  /* 0x000000b102057220 */ /* 0x000fe20000410000 */
[----:B------:R-:W-:Y:S01]  /*f660*/  F2FP.PACK_AB R177, R202, R197 ;  /* 0x000000c5cab1723e */ /* 0x000fe200000000ff */
[----:B--2---:R-:W-:Y:S01]  /*f670*/  LDSM.16.MT88.4 R12, [R219+0x9100] ;  /* 0x00910000db0c783b */ /* 0x004fe20000004200 */
[----:B------:R-:W1:Y:S01]  /*f680*/  MUFU.EX2 R213, R17 ;  /* 0x0000001100d57308 */ /* 0x000e620000000800 */
[----:B------:R-:W-:Y:S02]  /*f690*/  FMUL.FTZ R159, R0, R159 ;  /* 0x0000009f009f7220 */ /* 0x000fe40000410000 */
[C---:B------:R-:W-:Y:S02]  /*f6a0*/  FMUL.FTZ R160, R2.reuse, R160 ;  /* 0x000000a002a07220 */ /* 0x040fe40000410000 */
[----:B------:R-:W0:Y:S01]  /*f6b0*/  LDGDEPBAR ;  /* 0x00000000000079af */ /* 0x000e220000000000 */
[----:B------:R-:W-:Y:S02]  /*f6c0*/  FMUL.FTZ R161, R2, R161 ;  /* 0x000000a102a17220 */ /* 0x000fe40000410000 */
[C---:B------:R-:W-:Y:S02]  /*f6d0*/  FMUL.FTZ R162, R0.reuse, R162 ;  /* 0x000000a200a27220 */ /* 0x040fe40000410000 */
[----:B------:R-:W-:Y:S01]  /*f6e0*/  MUFU.EX2 R210, R20 ;  /* 0x0000001400d27308 */ /* 0x000fe20000000800 */
[----:B------:R-:W-:Y:S02]  /*f6f0*/  FMUL.FTZ R163, R0, R163 ;  /* 0x000000a300a37220 */ /* 0x000fe40000410000 */
[C---:B------:R-:W-:Y:S01]  /*f700*/  FMUL.FTZ R164, R2.reuse, R164 ;  /* 0x000000a402a47220 */ /* 0x040fe20000410000 */
[C---:B----4-:R-:W-:Y:S05]  /*f710*/  HMMA.16816.F32 R4, R176.reuse, R184, R4 ;  /* 0x000000b8b004723c */ /* 0x050fea0000001804 */
[----:B------:R-:W-:Y:S01]  /*f720*/  FMUL.FTZ R165, R2, R165 ;  /* 0x000000a502a57220 */ /* 0x000fe20000410000 */
[----:B------:R-:W-:Y:S01]  /*f730*/  MUFU.EX2 R209, R21 ;  /* 0x0000001500d17308 */ /* 0x000fe20000000800 */
[C---:B------:R-:W-:Y:S01]  /*f740*/  FMUL.FTZ R166, R0.reuse, R166 ;  /* 0x000000a600a67220 */ /* 0x040fe20000410000 */
[C---:B------:R-:W-:Y:S01]  /*f750*/  HMMA.16816.F32 R8, R176.reuse, R186, R8 ;  /* 0x000000bab008723c */ /* 0x040fe20000001808 */
[----:B------:R-:W2:Y:S03]  /*f760*/  LDSM.16.MT88.4 R184, [R217+0x3100] ;  /* 0x00310000d9b8783b */ /* 0x000ea60000004200 */
[----:B------:R-:W-:Y:S02]  /*f770*/  FMUL.FTZ R167, R0, R167 ;  /* 0x000000a700a77220 */ /* 0x000fe40000410000 */
[C---:B------:R-:W-:Y:S02]  /*f780*/  FMUL.FTZ R168, R2.reuse, R168 ;  /* 0x000000a802a87220 */ /* 0x040fe40000410000 */
[C---:B---3--:R-:W-:Y:S01]  /*f790*/  HMMA.16816.F32 R132, R176.reuse, R188, R132 ;  /* 0x000000bcb084723c */ /* 0x048fe20000001884 */
[----:B------:R-:W-:Y:S03]  /*f7a0*/  MUFU.EX2 R208, R24 ;  /* 0x0000001800d07308 */ /* 0x000fe60000000800 */
[----:B------:R-:W-:Y:S02]  /*f7b0*/  FMUL.FTZ R169, R2, R169 ;  /* 0x000000a902a97220 */ /* 0x000fe40000410000 */
[C---:B------:R-:W-:Y:S02]  /*f7c0*/  FMUL.FTZ R170, R0.reuse, R170 ;  /* 0x000000aa00aa7220 */ /* 0x040fe40000410000 */
[C---:B------:R-:W-:Y:S01]  /*f7d0*/  HMMA.16816.F32 R136, R176.reuse, R190, R136 ;  /* 0x000000beb088723c */ /* 0x040fe20000001888 */
[----:B------:R-:W3:Y:S02]  /*f7e0*/  LDSM.16.MT88.4 R188, [R218+0x3100] ;  /* 0x00310000dabc783b */ /* 0x000ee40000004200 */
[----:B------:R-:W-:Y:S01]  /*f7f0*/  MUFU.EX2 R207, R25 ;  /* 0x0000001900cf7308 */ /* 0x000fe20000000800 */
[----:B------:R-:W-:Y:S02]  /*f800*/  FMUL.FTZ R171, R0, R171 ;  /* 0x000000ab00ab7220 */ /* 0x000fe40000410000 */
[C---:B------:R-:W-:Y:S02]  /*f810*/  FMUL.FTZ R52, R2.reuse, R52 ;  /* 0x0000003402347220 */ /* 0x040fe40000410000 */
[C---:B------:R-:W-:Y:S04]  /*f820*/  HMMA.16816.F32 R140, R176.reuse, R192, R140 ;  /* 0x000000c0b08c723c */ /* 0x040fe8000000188c */
[----:B------:R-:W-:Y:S01]  /*f830*/  FMUL.FTZ R53, R2, R53 ;  /* 0x0000003502357220 */ /* 0x000fe20000410000 */
[----:B------:R-:W-:Y:S01]  /*f840*/  MUFU.EX2 R192, R19 ;  /* 0x0000001300c07308 */ /* 0x000fe20000000800 */
[C---:B------:R-:W-:Y:S02]  /*f850*/  FMUL.FTZ R54, R0.reuse, R54 ;  /* 0x0000003600367220 */ /* 0x040fe40000410000 */
[C---:B------:R-:W-:Y:S04]  /*f860*/  HMMA.16816.F32 R144, R176.reuse, R194, R144 ;  /* 0x000000c2b090723c */ /* 0x040fe80000001890 */
[----:B------:R-:W-:Y:S02]  /*f870*/  FMUL.FTZ R55, R0, R55 ;  /* 0x0000003700377220 */ /* 0x000fe40000410000 */
[C---:B------:R-:W-:Y:S01]  /*f880*/  FMUL.FTZ R56, R2.reuse, R56 ;  /* 0x0000003802387220 */ /* 0x040fe20000410000 */
[----:B------:R4:W1:Y:S01]  /*f890*/  MUFU.EX2 R194, R18 ;  /* 0x0000001200c27308 */ /* 0x0008620000000800 */
[C---:B------:R-:W-:Y:S04]  /*f8a0*/  HMMA.16816.F32 R148, R176.reuse, R180, R148 ;  /* 0x000000b4b094723c */ /* 0x040fe80000001894 */
[----:B------:R-:W-:Y:S02]  /*f8b0*/  FMUL.FTZ R57, R2, R57 ;  /* 0x0000003902397220 */ /* 0x000fe40000410000 */
[C---:B------:R-:W-:Y:S02]  /*f8c0*/  FMUL.FTZ R58, R0.reuse, R58 ;  /* 0x0000003a003a7220 */ /* 0x040fe40000410000 */
[C---:B------:R-:W-:Y:S01]  /*f8d0*/  HMMA.16816.F32 R152, R176.reuse, R182, R152 ;  /* 0x000000b6b098723c */ /* 0x040fe20000001898 */
[----:B------:R-:W1:Y:S01]  /*f8e0*/  LDSM.16.MT88.4 R180, [R220+0x3100] ;  /* 0x00310000dcb4783b */ /* 0x000e620000004200 */
[----:B------:R-:W-:Y:S02]  /*f8f0*/  MUFU.EX2 R206, R28 ;  /* 0x0000001c00ce7308 */ /* 0x000fe40000000800 */
[----:B------:R-:W-:Y:S02]  /*f900*/  FMUL.FTZ R59, R0, R59 ;  /* 0x0000003b003b7220 */ /* 0x000fe40000410000 */
[C---:B------:R-:W-:Y:S02]  /*f910*/  FMUL.FTZ R60, R2.reuse, R60 ;  /* 0x0000003c023c7220 */ /* 0x040fe40000410000 */
[C---:B--2---:R-:W-:Y:S04]  /*f920*/  HMMA.16816.F32 R156, R176.reuse, R184, R156 ;  /* 0x000000b8b09c723c */ /* 0x044fe8000000189c */
[----:B------:R-:W-:Y:S01]  /*f930*/  MUFU.EX2 R205, R29 ;  /* 0x0000001d00cd7308 */ /* 0x000fe20000000800 */
[----:B------:R-:W-:Y:S01]  /*f940*/  FMUL.FTZ R61, R2, R61 ;  /* 0x0000003d023d7220 */ /* 0x000fe20000410000 */
[----:B----4-:R-:W-:Y:S02]  /*f950*/  LDSM.16.MT88.4 R16, [R218+0x900] ;  /* 0x00090000da10783b */ /* 0x010fe40000004200 */
[C---:B------:R-:W-:Y:S04]  /*f960*/  HMMA.16816.F32 R160, R176.reuse, R186, R160 ;  /* 0x000000bab0a0723c */ /* 0x040fe800000018a0 */
[C---:B------:R-:W-:Y:S01]  /*f970*/  FMUL.FTZ R62, R0.reuse, R62 ;  /* 0x0000003e003e7220 */ /* 0x040fe20000410000 */
[----:B------:R-:W2:Y:S01]  /*f980*/  LDSM.16.MT88.4 R184, [R219+0x3100] ;  /* 0x00310000dbb8783b */ /* 0x000ea20000004200 */
[----:B------:R-:W-:Y:S01]  /*f990*/  MUFU.EX2 R175, R34 ;  /* 0x0000002200af7308 */ /* 0x000fe20000000800 */
[----:B------:R-:W-:Y:S01]  /*f9a0*/  FMUL.FTZ R63, R0, R63 ;  /* 0x0000003f003f7220 */ /* 0x000fe20000410000 */
[C---:B---3--:R-:W-:Y:S04]  /*f9b0*/  HMMA.16816.F32 R164, R176.reuse, R188, R164 ;  /* 0x000000bcb0a4723c */ /* 0x048fe800000018a4 */
[C---:B------:R-:W-:Y:S02]  /*f9c0*/  FMUL.FTZ R64, R2.reuse, R64 ;  /* 0x0000004002407220 */ /* 0x040fe40000410000 */
[----:B------:R-:W-:Y:S02]  /*f9d0*/  FMUL.FTZ R65, R2, R65 ;  /* 0x0000004102417220 */ /* 0x000fe40000410000 */
[C---:B------:R-:W-:Y:S01]  /*f9e0*/  HMMA.16816.F32 R168, R176.reuse, R190, R168 ;  /* 0x000000beb0a8723c */ /* 0x040fe200000018a8 */
[----:B------:R-:W3:Y:S03]  /*f9f0*/  LDSM.16.MT88.4 R188, [R217+0x6100] ;  /* 0x00610000d9bc783b */ /* 0x000ee60000004200 */
[C---:B------:R-:W-:Y:S02]  /*fa00*/  FMUL.FTZ R66, R0.reuse, R66 ;  /* 0x0000004200427220 */ /* 0x040fe40000410000 */
[----:B------:R-:W-:Y:S02]  /*fa10*/  FMUL.FTZ R67, R0, R67 ;  /* 0x0000004300437220 */ /* 0x000fe40000410000 */
[C---:B------:R-:W-:Y:S01]  /*fa20*/  FMUL.FTZ R68, R2.reuse, R68 ;  /* 0x0000004402447220 */ /* 0x040fe20000410000 */
[C---:B-1----:R-:W-:Y:S03]  /*fa30*/  HMMA.16816.F32 R52, R176.reuse, R180, R52 ;  /* 0x000000b4b034723c */ /* 0x042fe60000001834 */
[----:B------:R-:W-:Y:S02]  /*fa40*/  FMUL.FTZ R69, R2, R69 ;  /* 0x0000004502457220 */ /* 0x000fe40000410000 */
[C---:B------:R-:W-:Y:S02]  /*fa50*/  FMUL.FTZ R70, R0.reuse, R70 ;  /* 0x0000004600467220 */ /* 0x040fe40000410000 */
[----:B------:R-:W-:Y:S01]  /*fa60*/  FMUL.FTZ R71, R0, R71 ;  /* 0x0000004700477220 */ /* 0x000fe20000410000 */
[C---:B------:R-:W-:Y:S01]  /*fa70*/  HMMA.16816.F32 R56, R176.reuse, R182, R56 ;  /* 0x000000b6b038723c */ /* 0x040fe20000001838 */
[----:B------:R-:W1:Y:S03]  /*fa80*/  LDSM.16.MT88.4 R180, [R218+0x6100] ;  /* 0x00610000dab4783b */ /* 0x000e660000004200 */
        /* <DEDUP_REMOVED lines=25> */
[C---:B------:R-:W-:Y:S04]  /*fc20*/  FMUL.FTZ R88, R2.reuse, R88 ;  /* 0x0000005802587220 */ /* 0x040fe80000410000 */
[----:B------:R-:W-:Y:S01]  /*fc30*/  FMUL.FTZ R89, R2, R89 ;  /* 0x0000005902597220 */ /* 0x000fe20000410000 */
        /* <DEDUP_REMOVED lines=33> */
[C---:B--2---:R-:W-:Y:S01]  /*fe50*/  HMMA.16816.F32 R108, R176.reuse, R184, R108 ;  /* 0x000000b8b06c723c */ /* 0x044fe2000000186c */
[----:B------:R-:W-:Y:S02]  /*fe60*/  MUFU.EX2 R185, R30 ;  /* 0x0000001e00b97308 */ /* 0x000fe40000000800 */
[C---:B------:R-:W-:Y:S02]  /*fe70*/  FMUL.FTZ R114, R0.reuse, R114 ;  /* 0x0000007200727220 */ /* 0x040fe40000410000 */
[----:B------:R-:W-:Y:S02]  /*fe80*/  FMUL.FTZ R115, R0, R115 ;  /* 0x0000007300737220 */ /* 0x000fe40000410000 */
[C---:B------:R-:W-:Y:S02]  /*fe90*/  FMUL.FTZ R116, R2.reuse, R116 ;  /* 0x0000007402747220 */ /* 0x040fe40000410000 */
[----:B------:R-:W-:Y:S02]  /*fea0*/  FMUL.FTZ R117, R2, R117 ;  /* 0x0000007502757220 */ /* 0x000fe40000410000 */
[----:B------:R2:W-:Y:S01]  /*feb0*/  MUFU.EX2 R184, R31 ;  /* 0x0000001f00b87308 */ /* 0x0005e20000000800 */
[C---:B------:R-:W-:Y:S03]  /*fec0*/  HMMA.16816.F32 R112, R176.reuse, R186, R112 ;  /* 0x000000bab070723c */ /* 0x040fe60000001870 */
[C---:B------:R-:W-:Y:S02]  /*fed0*/  FMUL.FTZ R118, R0.reuse, R118 ;  /* 0x0000007600767220 */ /* 0x040fe40000410000 */
[----:B------:R-:W-:Y:S02]  /*fee0*/  FMUL.FTZ R119, R0, R119 ;  /* 0x0000007700777220 */ /* 0x000fe40000410000 */
[C---:B------:R-:W-:Y:S02]  /*fef0*/  FMUL.FTZ R120, R2.reuse, R120 ;  /* 0x0000007802787220 */ /* 0x040fe40000410000 */
[----:B------:R-:W-:Y:S03]  /*ff00*/  MUFU.EX2 R187, R26 ;  /* 0x0000001a00bb7308 */ /* 0x000fe60000000800 */
[C---:B---3--:R-:W-:Y:S03]  /*ff10*/  HMMA.16816.F32 R116, R176.reuse, R188, R116 ;  /* 0x000000bcb074723c */ /* 0x048fe60000001874 */
[----:B------:R-:W-:Y:S02]  /*ff20*/  FMUL.FTZ R121, R2, R121 ;  /* 0x0000007902797220 */ /* 0x000fe40000410000 */
[C---:B------:R-:W-:Y:S02]  /*ff30*/  FMUL.FTZ R122, R0.reuse, R122 ;  /* 0x0000007a007a7220 */ /* 0x040fe40000410000 */
[----:B------:R-:W-:Y:S01]  /*ff40*/  FMUL.FTZ R123, R0, R123 ;  /* 0x0000007b007b7220 */ /* 0x000fe20000410000 */
[----:B------:R3:W-:Y:S01]  /*ff50*/  MUFU.EX2 R189, R22 ;  /* 0x0000001600bd7308 */ /* 0x0007e20000000800 */
[C---:B------:R-:W-:Y:S01]  /*ff60*/  FMUL.FTZ R124, R2.reuse, R124 ;  /* 0x0000007c027c7220 */ /* 0x040fe20000410000 */
[----:B--2---:R-:W-:Y:S02]  /*ff70*/  LDSM.16.MT88.4 R28, [R220+0x2100] ;  /* 0x00210000dc1c783b */ /* 0x004fe40000004200 */
[----:B------:R-:W-:Y:S02]  /*ff80*/  FMUL.FTZ R125, R2, R125 ;  /* 0x0000007d027d7220 */ /* 0x000fe40000410000 */
[C---:B------:R-:W-:Y:S03]  /*ff90*/  HMMA.16816.F32 R120, R176.reuse, R190, R120 ;  /* 0x000000beb078723c */ /* 0x040fe60000001878 */
[C---:B------:R-:W-:Y:S01]  /*ffa0*/  FMUL.FTZ R126, R0.reuse, R126 ;  /* 0x0000007e007e7220 */ /* 0x040fe20000410000 */
[----:B------:R2:W-:Y:S01]  /*ffb0*/  MUFU.EX2 R186, R27 ;  /* 0x0000001b00ba7308 */ /* 0x0005e20000000800 */
[----:B------:R-:W-:Y:S02]  /*ffc0*/  FMUL.FTZ R127, R0, R127 ;  /* 0x0000007f007f7220 */ /* 0x000fe40000410000 */
[C---:B------:R-:W-:Y:S02]  /*ffd0*/  FMUL.FTZ R128, R2.reuse, R128 ;  /* 0x0000008002807220 */ /* 0x040fe40000410000 */
[----:B------:R-:W-:Y:S03]  /*ffe0*/  FMUL.FTZ R129, R2, R129 ;  /* 0x0000008102817220 */ /* 0x000fe60000410000 */
[C---:B------:R-:W-:Y:S02]  /*fff0*/  HMMA.16816.F32 R124, R176.reuse, R12, R124 ;  /* 0x0000000cb07c723c */ /* 0x040fe4000000187c */
[----:B------:R-:W4:Y:S01]  /*10000*/  MUFU.EX2 R188, R174 ;  /* 0x000000ae00bc7308 */ /* 0x000f220000000800 */
[C---:B------:R-:W-:Y:S02]  /*10010*/  FMUL.FTZ R130, R0.reuse, R130 ;  /* 0x0000008200827220 */ /* 0x040fe40000410000 */
[----:B------:R-:W-:Y:S01]  /*10020*/  FMUL.FTZ R131, R0, R131 ;  /* 0x0000008300837220 */ /* 0x000fe20000410000 */
[----:B---3--:R-:W-:Y:S01]  /*10030*/  LDSM.16.MT88.4 R20, [R220+0x9900] ;  /* 0x00990000dc14783b */ /* 0x008fe20000004200 */
[----:B------:R-:W-:Y:S01]  /*10040*/  F2FP.PACK_AB R12, R215, R211 ;  /* 0x000000d3d70c723e */ /* 0x000fe200000000ff */
[--C-:B------:R-:W-:Y:S01]  /*10050*/  FFMA.FTZ R37, R37, c[0x0][0x2d0], -R196.reuse ;  /* 0x0000b40025257a23 */ /* 0x100fe200000108c4 */
[----:B------:R-:W-:Y:S03]  /*10060*/  F2FP.PACK_AB R13, R198, R199 ;  /* 0x000000c7c60d723e */ /* 0x000fe600000000ff */
[----:B------:R-:W-:Y:S01]  /*10070*/  HMMA.16816.F32 R128, R176, R14, R128 ;  /* 0x0000000eb080723c */ /* 0x000fe20000001880 */
[----:B------:R-:W3:Y:S01]  /*10080*/  LDSM.16.MT88.4 R176, [R220+0x900] ;  /* 0x00090000dcb0783b */ /* 0x000ee20000004200 */
[----:B------:R-:W-:Y:S01]  /*10090*/  MUFU.EX2 R174, R35 ;  /* 0x0000002300ae7308 */ /* 0x000fe20000000800 */
[--C-:B------:R-:W-:Y:S02]  /*100a0*/  FFMA.FTZ R36, R36, c[0x0][0x2d0], -R196.reuse ;  /* 0x0000b40024247a23 */ /* 0x100fe400000108c4 */
[--C-:B------:R-:W-:Y:S02]  /*100b0*/  FFMA.FTZ R40, R40, c[0x0][0x2d0], -R196.reuse ;  /* 0x0000b40028287a23 */ /* 0x100fe400000108c4 */
[----:B------:R-:W-:Y:S01]  /*100c0*/  F2FP.PACK_AB R14, R213, R214 ;  /* 0x000000d6d50e723e */ /* 0x000fe200000000ff */
[----:B--2---:R-:W-:Y:S01]  /*100d0*/  LDSM.16.MT88.4 R24, [R220+0x1100] ;  /* 0x00110000dc18783b */ /* 0x004fe20000004200 */
[----:B------:R-:W-:Y:S03]  /*100e0*/  F2FP.PACK_AB R15, R192, R194 ;  /* 0x000000c2c00f723e */ /* 0x000fe600000000ff */
[----:B------:R-:W-:Y:S01]  /*100f0*/  MUFU.EX2 R193, R37 ;  /* 0x0000002500c17308 */ /* 0x000fe20000000800 */
[--C-:B------:R-:W-:Y:S02]  /*10100*/  FFMA.FTZ R38, R38, c[0x0][0x2d0], -R3.reuse ;  /* 0x0000b40026267a23 */ /* 0x100fe40000010803 */
[--C-:B------:R-:W-:Y:S01]  /*10110*/  FFMA.FTZ R39, R39, c[0x0][0x2d0], -R3.reuse ;  /* 0x0000b40027277a23 */ /* 0x100fe20000010803 */
[C---:B-1----:R-:W-:Y:S05]  /*10120*/  HMMA.16816.F32 R4, R12.reuse, R180, R4 ;  /* 0x000000b40c04723c */ /* 0x042fea0000001804 */
[--C-:B------:R-:W-:Y:S01]  /*10130*/  FFMA.FTZ R42, R42, c[0x0][0x2d0], -R3.reuse ;  /* 0x0000b4002a2a7a23 */ /* 0x100fe20000010803 */
[----:B------:R-:W-:Y:S01]  /*10140*/  MUFU.EX2 R195, R36 ;  /* 0x0000002400c37308 */ /* 0x000fe20000000800 */
[--C-:B------:R-:W-:Y:S01]  /*10150*/  FFMA.FTZ R43, R43, c[0x0][0x2d0], -R3.reuse ;  /* 0x0000b4002b2b7a23 */ /* 0x100fe20000010803 */
[C---:B------:R-:W-:Y:S01]  /*10160*/  HMMA.16816.F32 R8, R12.reuse, R182, R8 ;  /* 0x000000b60c08723c */ /* 0x040fe20000001808 */
[----:B------:R-:W1:Y:S03]  /*10170*/  LDSM.16.MT88.4 R180, [R219+0x900] ;  /* 0x00090000dbb4783b */ /* 0x000e660000004200 */
[--C-:B------:R-:W-:Y:S02]  /*10180*/  FFMA.FTZ R41, R41, c[0x0][0x2d0], -R196.reuse ;  /* 0x0000b40029297a23 */ /* 0x100fe400000108c4 */
[--C-:B------:R-:W-:Y:S02]  /*10190*/  FFMA.FTZ R44, R44, c[0x0][0x2d0], -R196.reuse ;  /* 0x0000b4002c2c7a23 */ /* 0x100fe400000108c4 */
[C---:B------:R-:W-:Y:S01]  /*101a0*/  HMMA.16816.F32 R132, R12.reuse, R16, R132 ;  /* 0x000000100c84723c */ /* 0x040fe20000001884 */
[----:B------:R-:W-:Y:S03]  /*101b0*/  MUFU.EX2 R38, R38 ;  /* 0x0000002600267308 */ /* 0x000fe60000000800 */
[--C-:B------:R-:W-:Y:S02]  /*101c0*/  FFMA.FTZ R45, R45, c[0x0][0x2d0], -R196.reuse ;  /* 0x0000b4002d2d7a23 */ /* 0x100fe400000108c4 */
[--C-:B------:R-:W-:Y:S02]  /*101d0*/  FFMA.FTZ R46, R46, c[0x0][0x2d0], -R3.reuse ;  /* 0x0000b4002e2e7a23 */ /* 0x100fe40000010803 */
[C---:B------:R-:W-:Y:S01]  /*101e0*/  HMMA.16816.F32 R136, R12.reuse, R18, R136 ;  /* 0x000000120c88723c */ /* 0x040fe20000001888 */
[----:B------:R-:W2:Y:S02]  /*101f0*/  LDSM.16.MT88.4 R16, [R217+0x3900] ;  /* 0x00390000d910783b */ /* 0x000ea40000004200 */
[----:B------:R-:W-:Y:S01]  /*10200*/  MUFU.EX2 R39, R39 ;  /* 0x0000002700277308 */ /* 0x000fe20000000800 */
[--C-:B------:R-:W-:Y:S02]  /*10210*/  FFMA.FTZ R47, R47, c[0x0][0x2d0], -R3.reuse ;  /* 0x0000b4002f2f7a23 */ /* 0x100fe40000010803 */
[--C-:B------:R-:W-:Y:S02]  /*10220*/  FFMA.FTZ R50, R50, c[0x0][0x2d0], -R3.reuse ;  /* 0x0000b40032327a23 */ /* 0x100fe40000010803 */
[C---:B---3--:R-:W-:Y:S04]  /*10230*/  HMMA.16816.F32 R140, R12.reuse, R176, R140 ;  /* 0x000000b00c8c723c */ /* 0x048fe8000000188c */
[----:B------:R-:W-:Y:S01]  /*10240*/  FFMA.FTZ R3, R51, c[0x0][0x2d0], -R3 ;  /* 0x0000b40033037a23 */ /* 0x000fe20000010803 */
[----:B------:R-:W-:Y:S03]  /*10250*/  MUFU.EX2 R191, R40 ;  /* 0x0000002800bf7308 */ /* 0x000fe60000000800 */
[C---:B------:R-:W-:Y:S01]  /*10260*/  HMMA.16816.F32 R144, R12.reuse, R178, R144 ;  /* 0x000000b20c90723c */ /* 0x040fe20000001890 */
[----:B------:R-:W3:Y:S06]  /*10270*/  LDSM.16.MT88.4 R176, [R218+0x3900] ;  /* 0x00390000dab0783b */ /* 0x000eec0000004200 */
[----:B------:R-:W-:Y:S01]  /*10280*/  MUFU.EX2 R36, R3 ;  /* 0x0000000300247308 */ /* 0x000fe20000000800 */
[C---:B-1----:R-:W-:Y:S08]  /*10290*/  HMMA.16816.F32 R148, R12.reuse, R180, R148 ;  /* 0x000000b40c94723c */ /* 0x042ff00000001894 */
[C---:B------:R-:W-:Y:S01]  /*102a0*/  HMMA.16816.F32 R152, R12.reuse, R182, R152 ;  /* 0x000000b60c98723c */ /* 0x040fe20000001898 */
[----:B------:R-:W1:Y:S01]  /*102b0*/  LDSM.16.MT88.4 R180, [R220+0x3900] ;  /* 0x00390000dcb4783b */ /* 0x000e620000004200 */
[----:B------:R4:W-:Y:S06]  /*102c0*/  MUFU.EX2 R190, R41 ;  /* 0x0000002900be7308 */ /* 0x0009ec0000000800 */
[C---:B--2---:R-:W-:Y:S04]  /*102d0*/  HMMA.16816.F32 R156, R12.reuse, R16, R156 ;  /* 0x000000100c9c723c */ /* 0x044fe8000000189c */
[----:B------:R-:W-:Y:S04]  /*102e0*/  MUFU.EX2 R42, R42 ;  /* 0x0000002a002a7308 */ /* 0x000fe80000000800 */
[C---:B------:R-:W-:Y:S01]  /*102f0*/  HMMA.16816.F32 R160, R12.reuse, R18, R160 ;  /* 0x000000120ca0723c */ /* 0x040fe200000018a0 */
[----:B------:R-:W2:Y:S05]  /*10300*/  LDSM.16.MT88.4 R16, [R219+0x3900] ;  /* 0x00390000db10783b */ /* 0x000eaa0000004200 */
[----:B------:R-:W-:Y:S02]  /*10310*/  MUFU.EX2 R43, R43 ;  /* 0x0000002b002b7308 */ /* 0x000fe40000000800 */
[C---:B---3--:R-:W-:Y:S04]  /*10320*/  HMMA.16816.F32 R164, R12.reuse, R176, R164 ;  /* 0x000000b00ca4723c */ /* 0x048fe800000018a4 */
[--C-:B----4-:R-:W-:Y:S02]  /*10330*/  FFMA.FTZ R41, R48, c[0x0][0x2d0], -R196.reuse ;  /* 0x0000b40030297a23 */ /* 0x110fe400000108c4 */
[----:B------:R-:W-:Y:S02]  /*10340*/  FFMA.FTZ R196, R49, c[0x0][0x2d0], -R196 ;  /* 0x0000b40031c47a23 */ /* 0x000fe400000108c4 */
[C---:B------:R-:W-:Y:S01]  /*10350*/  HMMA.16816.F32 R168, R12.reuse, R178, R168 ;  /* 0x000000b20ca8723c */ /* 0x040fe200000018a8 */
[----:B------:R-:W3:Y:S01]  /*10360*/  LDSM.16.MT88.4 R176, [R217+0x6900] ;  /* 0x00690000d9b0783b */ /* 0x000ee20000004200 */
[----:B------:R-:W-:Y:S06]  /*10370*/  MUFU.EX2 R40, R196 ;  /* 0x000000c400287308 */ /* 0x000fec0000000800 */
[C---:B-1----:R-:W-:Y:S04]  /*10380*/  HMMA.16816.F32 R52, R12.reuse, R180, R52 ;  /* 0x000000b40c34723c */ /* 0x042fe80000001834 */
[----:B------:R-:W-:Y:S04]  /*10390*/  MUFU.EX2 R44, R44 ;  /* 0x0000002c002c7308 */ /* 0x000fe80000000800 */
[C---:B------:R-:W-:Y:S01]  /*103a0*/  HMMA.16816.F32 R56, R12.reuse, R182, R56 ;  /* 0x000000b60c38723c */ /* 0x040fe20000001838 */
[----:B------:R-:W1:Y:S05]  /*103b0*/  LDSM.16.MT88.4 R180, [R218+0x6900] ;  /* 0x00690000dab4783b */ /* 0x000e6a0000004200 */
[----:B------:R-:W-:Y:S02]  /*103c0*/  MUFU.EX2 R45, R45 ;  /* 0x0000002d002d7308 */ /* 0x000fe40000000800 */
[C---:B--2---:R-:W-:Y:S08]  /*103d0*/  HMMA.16816.F32 R60, R12.reuse, R16, R60 ;  /* 0x000000100c3c723c */ /* 0x044ff0000000183c */
[----:B------:R-:W-:Y:S01]  /*103e0*/  MUFU.EX2 R46, R46 ;  /* 0x0000002e002e7308 */ /* 0x000fe20000000800 */
[C---:B------:R-:W-:Y:S01]  /*103f0*/  HMMA.16816.F32 R64, R12.reuse, R18, R64 ;  /* 0x000000120c40723c */ /* 0x040fe20000001840 */
[----:B------:R-:W2:Y:S07]  /*10400*/  LDSM.16.MT88.4 R16, [R220+0x6900] ;  /* 0x00690000dc10783b */ /* 0x000eae0000004200 */
[C---:B---3--:R-:W-:Y:S01]  /*10410*/  HMMA.16816.F32 R68, R12.reuse, R176, R68 ;  /* 0x000000b00c44723c */ /* 0x048fe20000001844 */
[----:B------:R-:W-:Y:S07]  /*10420*/  MUFU.EX2 R47, R47 ;  /* 0x0000002f002f7308 */ /* 0x000fee0000000800 */
[C---:B------:R-:W-:Y:S01]  /*10430*/  HMMA.16816.F32 R72, R12.reuse, R178, R72 ;  /* 0x000000b20c48723c */ /* 0x040fe20000001848 */
[----:B------:R-:W3:Y:S02]  /*10440*/  LDSM.16.MT88.4 R176, [R219+0x6900] ;  /* 0x00690000dbb0783b */ /* 0x000ee40000004200 */
[----:B------:R-:W-:Y:S05]  /*10450*/  MUFU.EX2 R41, R41 ;  /* 0x0000002900297308 */ /* 0x000fea0000000800 */
[C---:B-1----:R-:W-:Y:S05]  /*10460*/  HMMA.16816.F32 R76, R12.reuse, R180, R76 ;  /* 0x000000b40c4c723c */ /* 0x042fea000000184c */
[----:B------:R-:W-:Y:S03]  /*10470*/  MUFU.EX2 R50, R50 ;  /* 0x0000003200327308 */ /* 0x000fe60000000800 */
        /* <DEDUP_REMOVED lines=8> */
[C---:B-1----:R-:W-:Y:S07]  /*10500*/  HMMA.16816.F32 R100, R12.reuse, R180, R100 ;  /* 0x000000b40c64723c */ /* 0x042fee0000001864 */
[----:B------:R-:W-:Y:S01]  /*10510*/  MOV R181, R204 ;  /* 0x000000cc00b57202 */ /* 0x000fe20000000f00 */
[C---:B------:R-:W-:Y:S01]  /*10520*/  HMMA.16816.F32 R104, R12.reuse, R182, R104 ;  /* 0x000000b60c68723c */ /* 0x040fe20000001868 */
[----:B------:R-:W4:Y:S01]  /*10530*/  LDL.LU R182, [R1+0x20] ;  /* 0x0000200001b67983 */ /* 0x000f220000300800 */
[----:B------:R-:W-:Y:S02]  /*10540*/  MUFU.EX2 R204, R32 ;  /* 0x0000002000cc7308 */ /* 0x000fe40000000800 */
[----:B------:R-:W-:Y:S03]  /*10550*/  MOV R180, R203 ;  /* 0x000000cb00b47202 */ /* 0x000fe60000000f00 */
[----:B------:R-:W4:Y:S01]  /*10560*/  LDL.LU R183, [R1+0x24] ;  /* 0x0000240001b77983 */ /* 0x000f220000300800 */
[C---:B--2---:R-:W-:Y:S04]  /*10570*/  HMMA.16816.F32 R108, R12.reuse, R16, R108 ;  /* 0x000000100c6c723c */ /* 0x044fe8000000186c */
[----:B------:R1:W2:Y:S04]  /*10580*/  MUFU.EX2 R203, R33 ;  /* 0x0000002100cb7308 */ /* 0x0002a80000000800 */
[C---:B------:R-:W-:Y:S01]  /*10590*/  HMMA.16816.F32 R112, R12.reuse, R18, R112 ;  /* 0x000000120c70723c */ /* 0x040fe20000001870 */
[----:B------:R-:W2:Y:S07]  /*105a0*/  LDSM.16.MT88.4 R16, [R217+0x1100] ;  /* 0x00110000d910783b */ /* 0x000eae0000004200 */
[C---:B------:R-:W-:Y:S08]  /*105b0*/  HMMA.16816.F32 R116, R12.reuse, R20, R116 ;  /* 0x000000140c74723c */ /* 0x040ff00000001874 */
[C---:B------:R-:W-:Y:S01]  /*105c0*/  HMMA.16816.F32 R120, R12.reuse, R22, R120 ;  /* 0x000000160c78723c */ /* 0x040fe20000001878 */
[----:B------:R-:W2:Y:S06]  /*105d0*/  LDSM.16.MT88.4 R20, [R218+0x1100] ;  /* 0x00110000da14783b */ /* 0x000eac0000004200 */
[----:B-1----:R-:W-:Y:S01]  /*105e0*/  LDSM.16.MT88.4 R32, [R218+0x5100] ;  /* 0x00510000da20783b */ /* 0x002fe20000004200 */
[C---:B---3--:R-:W-:Y:S07]  /*105f0*/  HMMA.16816.F32 R124, R12.reuse, R176, R124 ;  /* 0x000000b00c7c723c */ /* 0x048fee000000187c */
[----:B------:R-:W-:Y:S01]  /*10600*/  MOV R177, R180 ;  /* 0x000000b400b17202 */ /* 0x000fe20000000f00 */
[----:B------:R-:W-:Y:S04]  /*10610*/  HMMA.16816.F32 R128, R12, R178, R128 ;  /* 0x000000b20c80723c */ /* 0x000fe80000001880 */
[----:B------:R-:W-:Y:S03]  /*10620*/  MOV R176, R181 ;  /* 0x000000b500b07202 */ /* 0x000fe60000000f00 */
[----:B------:R-:W-:Y:S02]  /*10630*/  F2FP.PACK_AB R12, R209, R210 ;  /* 0x000000d2d10c723e */ /* 0x000fe400000000ff */
[----:B------:R-:W-:Y:S03]  /*10640*/  F2FP.PACK_AB R13, R188, R189 ;  /* 0x000000bdbc0d723e */ /* 0x000fe600000000ff */
[----:B------:R-:W-:Y:S02]  /*10650*/  F2FP.PACK_AB R14, R207, R208 ;  /* 0x000000d0cf0e723e */ /* 0x000fe400000000ff */
[----:B------:R-:W-:Y:S07]  /*10660*/  F2FP.PACK_AB R15, R186, R187 ;  /* 0x000000bbba0f723e */ /* 0x000fee00000000ff */
[C---:B--2---:R-:W-:Y:S08]  /*10670*/  HMMA.16816.F32 R4, R12.reuse, R16, R4 ;  /* 0x000000100c04723c */ /* 0x044ff00000001804 */
        /* <DEDUP_REMOVED lines=41> */
[C---:B---3--:R-:W-:Y:S04]  /*10910*/  HMMA.16816.F32 R116, R12.reuse, R24, R116 ;  /* 0x000000180c74723c */ /* 0x048fe80000001874 */
[----:B----4-:R-:W-:Y:S04]  /*10920*/  FFMA.FTZ R2, R2, R182, R212 ;  /* 0x000000b602027223 */ /* 0x010fe800000100d4 */
[C---:B------:R-:W-:Y:S01]  /*10930*/  HMMA.16816.F32 R120, R12.reuse, R26, R120 ;  /* 0x0000001a0c78723c */ /* 0x040fe20000001878 */
[----:B------:R-:W3:Y:S03]  /*10940*/  LDSM.16.MT88.4 R24, [R218+0x1900] ;  /* 0x00190000da18783b */ /* 0x000ee60000004200 */
[----:B------:R-:W-:Y:S02]  /*10950*/  FFMA.FTZ R37, R0, R183, R197 ;  /* 0x000000b700257223 */ /* 0x000fe400000100c5 */
[----:B------:R-:W-:Y:S01]  /*10960*/  FADD.FTZ R0, R252, R2 ;  /* 0x00000002fc007221 */ /* 0x000fe20000010000 */
[----:B------:R-:W-:Y:S01]  /*10970*/  LDSM.16.MT88.4 R180, [R217+0x2900] ;  /* 0x00290000d9b4783b */ /* 0x000fe20000004200 */
[----:B------:R-:W-:Y:S01]  /*10980*/  FADD.FTZ R2, R202, R37 ;  /* 0x00000025ca027221 */ /* 0x000fe20000010000 */
[C---:B-1----:R-:W-:Y:S03]  /*10990*/  HMMA.16816.F32 R124, R12.reuse, R16, R124 ;  /* 0x000000100c7c723c */ /* 0x042fe6000000187c */
[----:B------:R-:W-:Y:S02]  /*109a0*/  FADD.FTZ R0, R176, R0 ;  /* 0x00000000b0007221 */ /* 0x000fe40000010000 */
[----:B------:R-:W-:Y:S02]  /*109b0*/  FADD.FTZ R2, R200, R2 ;  /* 0x00000002c8027221 */ /* 0x000fe40000010000 */
[----:B------:R-:W-:Y:S01]  /*109c0*/  FADD.FTZ R0, R177, R0 ;  /* 0x00000000b1007221 */ /* 0x000fe20000010000 */
[----:B------:R-:W-:Y:S01]  /*109d0*/  HMMA.16816.F32 R128, R12, R18, R128 ;  /* 0x000000120c80723c */ /* 0x000fe20000001880 */
[----:B------:R-:W1:Y:S03]  /*109e0*/  LDSM.16.MT88.4 R16, [R220+0x1900] ;  /* 0x00190000dc10783b */ /* 0x000e660000004200 */
        /* <DEDUP_REMOVED lines=11> */
[C---:B--2---:R-:W-:Y:S03]  /*10aa0*/  HMMA.16816.F32 R4, R12.reuse, R20, R4 ;  /* 0x000000140c04723c */ /* 0x044fe60000001804 */
[----:B------:R-:W-:Y:S02]  /*10ab0*/  FADD.FTZ R2, R213, R2 ;  /* 0x00000002d5027221 */ /* 0x000fe40000010000 */
[----:B------:R-:W-:Y:S02]  /*10ac0*/  FADD.FTZ R0, R192, R0 ;  /* 0x00000000c0007221 */ /* 0x000fe40000010000 */
[----:B------:R-:W-:Y:S01]  /*10ad0*/  FADD.FTZ R2, R210, R2 ;  /* 0x00000002d2027221 */ /* 0x000fe20000010000 */
        /* <DEDUP_REMOVED lines=18> */
[----:B------:R-:W-:Y:S01]  /*10c00*/  FADD.FTZ R2, R204, R2 ;  /* 0x00000002cc027221 */ /* 0x000fe20000010000 */
[C---:B--2---:R-:W-:Y:S03]  /*10c10*/  HMMA.16816.F32 R148, R12.reuse, R20, R148 ;  /* 0x000000140c94723c */ /* 0x044fe60000001894 */
[----:B------:R-:W-:Y:S02]  /*10c20*/  FADD.FTZ R2, R203, R2 ;  /* 0x00000002cb027221 */ /* 0x000fe40000010000 */
[----:B------:R-:W-:Y:S02]  /*10c30*/  FADD.FTZ R0, R184, R0 ;  /* 0x00000000b8007221 */ /* 0x000fe40000010000 */
[----:B------:R-:W-:Y:S01]  /*10c40*/  FADD.FTZ R2, R195, R2 ;  /* 0x00000002c3027221 */ /* 0x000fe20000010000 */
[C---:B------:R-:W-:Y:S01]  /*10c50*/  HMMA.16816.F32 R152, R12.reuse, R22, R152 ;  /* 0x000000160c98723c */ /* 0x040fe20000001898 */
[----:B------:R-:W2:Y:S03]  /*10c60*/  LDSM.16.MT88.4 R20, [R220+0x4900] ;  /* 0x00490000dc14783b */ /* 0x000ea60000004200 */
[----:B------:R-:W-:Y:S02]  /*10c70*/  FADD.FTZ R2, R193, R2 ;  /* 0x00000002c1027221 */ /* 0x000fe40000010000 */
[----:B------:R-:W-:Y:S01]  /*10c80*/  FADD.FTZ R0, R175, R0 ;  /* 0x00000000af007221 */ /* 0x000fe20000010000 */
[----:B------:R-:W-:Y:S01]  /*10c90*/  MOV R175, R172 ;  /* 0x000000ac00af7202 */ /* 0x000fe20000000f00 */
[C---:B---3--:R-:W-:Y:S04]  /*10ca0*/  HMMA.16816.F32 R156, R12.reuse, R24, R156 ;  /* 0x000000180c9c723c */ /* 0x048fe8000000189c */
[----:B------:R-:W-:Y:S02]  /*10cb0*/  FADD.FTZ R2, R191, R2 ;  /* 0x00000002bf027221 */ /* 0x000fe40000010000 */
[----:B------:R-:W-:Y:S01]  /*10cc0*/  FADD.FTZ R0, R174, R0 ;  /* 0x00000000ae007221 */ /* 0x000fe20000010000 */
[----:B------:R-:W-:Y:S01]  /*10cd0*/  MOV R174, R173 ;  /* 0x000000ad00ae7202 */ /* 0x000fe20000000f00 */
[C---:B------:R-:W-:Y:S01]  /*10ce0*/  HMMA.16816.F32 R160, R12.reuse, R26, R160 ;  /* 0x0000001a0ca0723c */ /* 0x040fe200000018a0 */
[----:B------:R-:W3:Y:S03]  /*10cf0*/  LDSM.16.MT88.4 R24, [R219+0x4900] ;  /* 0x00490000db18783b */ /* 0x000ee60000004200 */
[----:B------:R-:W-:Y:S02]  /*10d00*/  FADD.FTZ R2, R190, R2 ;  /* 0x00000002be027221 */ /* 0x000fe40000010000 */
[----:B------:R-:W-:Y:S02]  /*10d10*/  FADD.FTZ R0, R38, R0 ;  /* 0x0000000026007221 */ /* 0x000fe40000010000 */
[C---:B-1----:R-:W-:Y:S04]  /*10d20*/  HMMA.16816.F32 R164, R12.reuse, R16, R164 ;  /* 0x000000100ca4723c */ /* 0x042fe800000018a4 */
[----:B------:R-:W-:Y:S04]  /*10d30*/  FADD.FTZ R0, R39, R0 ;  /* 0x0000000027007221 */ /* 0x000fe80000010000 */
[C---:B------:R-:W-:Y:S01]  /*10d40*/  HMMA.16816.F32 R168, R12.reuse, R18, R168 ;  /* 0x000000120ca8723c */ /* 0x040fe200000018a8 */
[----:B------:R-:W1:Y:S03]  /*10d50*/  LDSM.16.MT88.4 R16, [R217+0x7900] ;  /* 0x00790000d910783b */ /* 0x000e660000004200 */
[----:B------:R-:W-:Y:S04]  /*10d60*/  FADD.FTZ R0, R42, R0 ;  /* 0x000000002a007221 */ /* 0x000fe80000010000 */
        /* <DEDUP_REMOVED lines=14> */
[----:B------:R-:W-:Y:S03]  /*10e50*/  FADD.FTZ R0, R36, R0 ;  /* 0x0000000024007221 */ /* 0x000fe60000010000 */
[----:B------:R-:W-:Y:S01]  /*10e60*/  STL [R1+0x20], R2 ;  /* 0x0000200201007387 */ /* 0x000fe20000100800 */
[C---:B-1----:R-:W-:Y:S05]  /*10e70*/  HMMA.16816.F32 R68, R12.reuse, R16, R68 ;  /* 0x000000100c44723c */ /* 0x042fea0000001844 */
[----:B------:R-:W-:Y:S03]  /*10e80*/  STL [R1+0x24], R0 ;  /* 0x0000240001007387 */ /* 0x000fe60000100800 */
[C---:B------:R-:W-:Y:S03]  /*10e90*/  HMMA.16816.F32 R72, R12.reuse, R18, R72 ;  /* 0x000000120c48723c */ /* 0x040fe60000001848 */
[----:B------:R-:W1:Y:S05]  /*10ea0*/  LDSM.16.MT88.4 R16, [R219+0x7900] ;  /* 0x00790000db10783b */ /* 0x000e6a0000004200 */
        /* <DEDUP_REMOVED lines=45> */
[----:B------:R-:W1:Y:S07]  /*11180*/  LDSM.16.MT88.4 R16, [R219+0x8100] ;  /* 0x00810000db10783b */ /* 0x000e6e0000004200 */
[C---:B----4-:R-:W-:Y:S08]  /*11190*/  HMMA.16816.F32 R60, R12.reuse, R28, R60 ;  /* 0x0000001c0c3c723c */ /* 0x050ff0000000183c */
[C---:B------:R-:W-:Y:S01]  /*111a0*/  HMMA.16816.F32 R64, R12.reuse, R30, R64 ;  /* 0x0000001e0c40723c */ /* 0x040fe20000001840 */
[----:B------:R-:W-:Y:S07]  /*111b0*/  LDSM.16.MT88.4 R28, [R218+0xb100] ;  /* 0x00b10000da1c783b */ /* 0x000fee0000004200 */
        /* <DEDUP_REMOVED lines=21> */
[C---:B----4-:R-:W-:Y:S08]  /*11310*/  HMMA.16816.F32 R124, R12.reuse, R32, R124 ;  /* 0x000000200c7c723c */ /* 0x050ff0000000187c */
[----:B------:R-:W-:Y:S01]  /*11320*/  HMMA.16816.F32 R128, R12, R34, R128 ;  /* 0x000000220c80723c */ /* 0x000fe20000001880 */
[----:B------:R-:W4:Y:S06]  /*11330*/  LDSM.16.MT88.4 R32, [R218+0x5900] ;  /* 0x00590000da20783b */ /* 0x000f2c0000004200 */
[----:B------:R-:W-:Y:S02]  /*11340*/  F2FP.PACK_AB R12, R45, R44 ;  /* 0x0000002c2d0c723e */ /* 0x000fe400000000ff */
[----:B------:R-:W-:Y:S03]  /*11350*/  F2FP.PACK_AB R13, R47, R46 ;  /* 0x0000002e2f0d723e */ /* 0x000fe600000000ff */
[----:B------:R-:W-:Y:S02]  /*11360*/  F2FP.PACK_AB R14, R40, R41 ;  /* 0x00000029280e723e */ /* 0x000fe400000000ff */
[----:B------:R-:W-:Y:S07]  /*11370*/  F2FP.PACK_AB R15, R36, R50 ;  /* 0x00000032240f723e */ /* 0x000fee00000000ff */
[C---:B------:R-:W-:Y:S01]  /*11380*/  HMMA.16816.F32 R176, R12.reuse, R180, R4 ;  /* 0x000000b40cb0723c */ /* 0x040fe20000001804 */
[----:B------:R-:W3:Y:S07]  /*11390*/  LDSM.16.MT88.4 R4, [R220+0x5900] ;  /* 0x00590000dc04783b */ /* 0x000eee0000004200 */
        /* <DEDUP_REMOVED lines=27> */
[C---:B------:R-:W-:Y:S08]  /*11550*/  HMMA.16816.F32 R80, R12.reuse, R22, R80 ;  /* 0x000000160c50723c */ /* 0x040ff00000001850 */
        /* <DEDUP_REMOVED lines=10> */
[C---:B-1----:R-:W-:Y:S08]  /*11600*/  HMMA.16816.F32 R124, R12.reuse, R16, R124 ;  /* 0x000000100c7c723c */ /* 0x042ff0000000187c */
[----:B------:R-:W-:Y:S01]  /*11610*/  HMMA.16816.F32 R128, R12, R18, R128 ;  /* 0x000000120c80723c */ /* 0x000fe20000001880 */
[----:B------:R-:W-:-:S07]  /*11620*/  @P0 BRA `(.L_x_1292) ;  /* 0xffffbd1000000947 */ /* 0x000fce000383ffff */
.L_x_1291:
[----:B------:R-:W2:Y:S04]  /*11630*/  LDL.LU R4, [R1+0x20] ;  /* 0x0000200001047983 */ /* 0x000ea80000300800 */
        /* <DEDUP_REMOVED lines=156> */
.L_x_1281:
[----:B------:R-:W-:Y:S05]  /*12000*/  @P1 BRA `(.L_x_1293) ;  /* 0x00001ab000001947 */ /* 0x000fea0003800000 */
        /* <DEDUP_REMOVED lines=183> */
.L_x_1294:
        /* <DEDUP_REMOVED lines=15> */
[----:B------:R-:W-:Y:S02]  /*12c70*/  IADD3 R7, -R5, R47, RZ ;  /* 0x0000002f05077210 */ /* 0x000fe40007ffe1ff */
        /* <DEDUP_REMOVED lines=86> */
[----:B------:R-:W-:Y:S01]  /*131e0*/  IMAD.IADD R3, R5, 0x1, R6 ;  /* 0x0000000105037824 */ /* 0x000fe200078e0206 */
[C---:B------:R-:W-:Y:S01]  /*131f0*/  LEA R31, P0, R4.reuse, c[0x0][0x380], 0x1 ;  /* 0x0000e000041f7a11 */ /* 0x040fe200078008ff */
[----:B----4-:R1:W-:Y:S03]  /*13200*/  @!P2 ST.E [R8.64], R50 ;  /* 0x000000320800a985 */ /* 0x0103e6000c10191e */
[----:B------:R-:W-:Y:S01]  /*13210*/  LEA.HI.X R30, R4, c[0x0][0x384], R3, 0x1, P0 ;  /* 0x0000e100041e7a11 */ /* 0x000fe200000f0c03 */
[----:B------:R1:W2:Y:S01]  /*13220*/  LDS.128 R44, [R2+0x1080] ;  /* 0x00108000022c7984 */ /* 0x0002a20000000c00 */
[----:B------:R-:W-:-:S03]  /*13230*/  ISETP.GE.AND P0, PT, R28, R29, PT ;  /* 0x0000001d1c00720c */ /* 0x000fc60003f06270 */
        /* <DEDUP_REMOVED lines=42> */
.L_x_1296:
[----:B--234-:R-:W-:Y:S05]  /*134e0*/  BSYNC B0 ;  /* 0x0000000000007941 */ /* 0x01cfea0003800000 */
.L_x_1295:
        /* <DEDUP_REMOVED lines=30> */
.L_x_1298:
[----:B------:R-:W-:Y:S05]  /*136d0*/  BSYNC B0 ;  /* 0x0000000000007941 */ /* 0x000fea0003800000 */
.L_x_1297:
        /* <DEDUP_REMOVED lines=30> */
.L_x_1300:
[----:B------:R-:W-:Y:S05]  /*138c0*/  BSYNC B0 ;  /* 0x0000000000007941 */ /* 0x000fea0003800000 */
.L_x_1299:
        /* <DEDUP_REMOVED lines=31> */
.L_x_1293:
        /* <DEDUP_REMOVED lines=19> */
.L_x_1301:
        /* <DEDUP_REMOVED lines=42> */
.L_x_1303:
[----:B------:R-:W-:Y:S05]  /*13e90*/  BSYNC B0 ;  /* 0x0000000000007941 */ /* 0x000fea0003800000 */
.L_x_1302:
        /* <DEDUP_REMOVED lines=73> */
.L_x_1305:
[----:B------:R-:W-:Y:S05]  /*14330*/  BSYNC B0 ;  /* 0x0000000000007941 */ /* 0x000fea0003800000 */
.L_x_1304:
        /* <DEDUP_REMOVED lines=27> */
.L_x_1307:
[----:B------:R-:W-:Y:S05]  /*144f0*/  BSYNC B0 ;  /* 0x0000000000007941 */ /* 0x000fea0003800000 */
.L_x_1306:
        /* <DEDUP_REMOVED lines=27> */
.L_x_1309:
[----:B------:R-:W-:Y:S05]  /*146b0*/  BSYNC B0 ;  /* 0x0000000000007941 */ /* 0x000fea0003800000 */
.L_x_1308:
        /* <DEDUP_REMOVED lines=28> */
.L_x_1310:
        /* <DEDUP_REMOVED lines=16> */
.L_x_1481:


//--------------------- .text._ZN7cutlass13device_kernelIN5flash19enable_sm80_to_sm89INS1_16FlashAttnFwdSm80INS1_25CollectiveMainloopFwdSm80ILi8ELi1ELb0EN4cute5tupleIJNS5_1CILi128EEENS7_ILi48EEENS7_ILi256EEEEEELi256ENS_6half_tEfNS_4arch4Sm80ELb1ELb0ELb0ELb1ELb0ELb1ELb1ELb0EEENS1_21CollectiveEpilogueFwdINS6_IJS8_SA_S9_EEENS6_IJNS7_ILi1EEESI_SI_EEESC_SE_Li256ELb1ELb1ELb0ELb0EEENS1_19SingleTileSchedulerILb1ELb0ELb1ELi128EEEEEEEEEvNT_6ParamsE --------------------------
	.section	.text._ZN7cutlass13device_kernelIN5flash19enable_sm80_to_sm89INS1_16FlashAttnFwdSm80INS1_25CollectiveMainloopFwdSm80ILi8ELi1ELb0EN4cute5tupleIJNS5_1CILi128EEENS7_ILi48EEENS7_ILi256EEEEEELi256ENS_6half_tEfNS_4arch4Sm80ELb1ELb0ELb0ELb1ELb0ELb1ELb1ELb0EEENS1_21CollectiveEpilogueFwdINS6_IJS8_SA_S9_EEENS6_IJNS7_ILi1EEESI_SI_EEESC_SE_Li256ELb1ELb1ELb0ELb0EEENS1_19SingleTileSchedulerILb1ELb0ELb1ELi128EEEEEEEEEvNT_6ParamsE,"ax",@progbits
	.sectioninfo	@"SHI_REGISTERS=253"
	.align	128
.text._ZN7cutlass13device_kernelIN5flash19enable_sm80_to_sm89INS1_16FlashAttnFwdSm80INS1_25CollectiveMainloopFwdSm80ILi8ELi1ELb0EN4cute5tupleIJNS5_1CILi128EEENS7_ILi48EEENS7_ILi256EEEEEELi256ENS_6half_tEfNS_4arch4Sm80ELb1ELb0ELb0ELb1ELb0ELb1ELb1ELb0EEENS1_21CollectiveEpilogueFwdINS6_IJS8_SA_S9_EEENS6_IJNS7_ILi1EEESI_SI_EEESC_SE_Li256ELb1ELb1ELb0ELb0EEENS1_19SingleTileSchedulerILb1ELb0ELb1ELi128EEEEEEEEEvNT_6ParamsE:
        .type           _ZN7cutlass13device_kernelIN5flash19enable_sm80_to_sm89INS1_16FlashAttnFwdSm80INS1_25CollectiveMainloopFwdSm80ILi8ELi1ELb0EN4cute5tupleIJNS5_1CILi128EEENS7_ILi48EEENS7_ILi256EEEEEELi256ENS_6half_tEfNS_4arch4Sm80ELb1ELb0ELb0ELb1ELb0ELb1ELb1ELb0EEENS1_21CollectiveEpilogueFwdINS6_IJS8_SA_S9_EEENS6_IJNS7_ILi1EEESI_SI_EEESC_SE_Li256ELb1ELb1ELb0ELb0EEENS1_19SingleTileSchedulerILb1ELb0ELb1ELi128EEEEEEEEEvNT_6ParamsE,@function
        .size           _ZN7cutlass13device_kernelIN5flash19enable_sm80_to_sm89INS1_16FlashAttnFwdSm80INS1_25CollectiveMainloopFwdSm80ILi8ELi1ELb0EN4cute5tupleIJNS5_1CILi128EEENS7_ILi48EEENS7_ILi256EEEEEELi256ENS_6half_tEfNS_4arch4Sm80ELb1ELb0ELb0ELb1ELb0ELb1ELb1ELb0EEENS1_21CollectiveEpilogueFwdINS6_IJS8_SA_S9_EEENS6_IJNS7_ILi1EEESI_SI_EEESC_SE_Li256ELb1ELb1ELb0ELb0EEENS1_19SingleTileSchedulerILb1ELb0ELb1ELi128EEEEEEEEEvNT_6ParamsE,(.L_x_1482 - _ZN7cutlass13device_kernelIN5flash19enable_sm80_to_sm89INS1_16FlashAttnFwdSm80INS1_25CollectiveMainloopFwdSm80ILi8ELi1ELb0EN4cute5tupleIJNS5_1CILi128EEENS7_ILi48EEENS7_ILi256EEEEEELi256ENS_6half_tEfNS_4arch4Sm80ELb1ELb0ELb0ELb1ELb0ELb1ELb1ELb0EEENS1_21CollectiveEpilogueFwdINS6_IJS8_SA_S9_EEENS6_IJNS7_ILi1EEESI_SI_EEESC_SE_Li256ELb1ELb1ELb0ELb0EEENS1_19SingleTileSchedulerILb1ELb0ELb1ELi128EEEEEEEEEvNT_6ParamsE)
        .other          _ZN7cutlass13device_kernelIN5flash19enable_sm80_to_sm89INS1_16FlashAttnFwdSm80INS1_25CollectiveMainloopFwdSm80ILi8ELi1ELb0EN4cute5tupleIJNS5_1CILi128EEENS7_ILi48EEENS7_ILi256EEEEEELi256ENS_6half_tEfNS_4arch4Sm80ELb1ELb0ELb0ELb1ELb0ELb1ELb1ELb0EEENS1_21CollectiveEpilogueFwdINS6_IJS8_SA_S9_EEENS6_IJNS7_ILi1EEESI_SI_EEESC_SE_Li256ELb1ELb1ELb0ELb0EEENS1_19SingleTileSchedulerILb1ELb0ELb1ELi128EEEEEEEEEvNT_6ParamsE,@"STO_CUDA_ENTRY STV_DEFAULT"
_ZN7cutlass13device_kernelIN5flash19enable_sm80_to_sm89INS1_16FlashAttnFwdSm80INS1_25CollectiveMainloopFwdSm80ILi8ELi1ELb0EN4cute5tupleIJNS5_1CILi128EEENS7_ILi48EEENS7_ILi256EEEEEELi256ENS_6half_tEfNS_4arch4Sm80ELb1ELb0ELb0ELb1ELb0ELb1ELb1ELb0EEENS1_21CollectiveEpilogueFwdINS6_IJS8_SA_S9_EEENS6_IJNS7_ILi1EEESI_SI_EEESC_SE_Li256ELb1ELb1ELb0ELb0EEENS1_19SingleTileSchedulerILb1ELb0ELb1ELi128EEEEEEEEEvNT_6ParamsE:
[----:B------:R-:W-:Y:S02]  /*0000*/  MOV R1, c[0x0][0x28] ;  /* 0x00000a0000017a02 */ /* 0x000fe40000000f00 */
[----:B------:R-:W1:Y:S01]  /*0010*/  S2R R84, SR_TID.X ;  /* 0x0000000000547919 */ /* 0x000e620000002100 */
[----:B------:R-:W2:Y:S01]  /*0020*/  S2UR UR17, SR_CTAID.X ;  /* 0x00000000001179c3 */ /* 0x000ea20000002500 */
[----:B------:R-:W-:Y:S02]  /*0030*/  ULDC.64 UR26, c[0x0][0x118] ;  /* 0x00004600001a7ab9 */ /* 0x000fe40000000a00 */
[----:B------:R-:W3:Y:S05]  /*0040*/  S2R R5, SR_CTAID.Z ;  /* 0x0000000000057919 */ /* 0x000eea0000002700 */
[----:B------:R-:W4:Y:S01]  /*0050*/  S2UR UR24, SR_CTAID.Z ;  /* 0x00000000001879c3 */ /* 0x000f220000002700 */
[----:B-1----:R-:W-:-:S05]  /*0060*/  SHF.R.U32.HI R4, RZ, 0x5, R84 ;  /* 0x00000005ff047819 */ /* 0x002fca0000011654 */
[----:B------:R-:W1:Y:S02]  /*0070*/  SHFL.IDX PT, R0, R4, RZ, 0x1f ;  /* 0x00001fff04007589 */ /* 0x000e6400000e0000 */
[----:B-1----:R-:W-:Y:S02]  /*0080*/  ISETP.NE.AND P0, PT, R0, RZ, PT ;  /* 0x000000ff0000720c */ /* 0x002fe40003f05270 */
[----:B------:R-:W-:-:S05]  /*0090*/  MOV R0, 0x4 ;  /* 0x0000000400007802 */ /* 0x000fca0000000f00 */
[----:B---3--:R-:W-:-:S06]  /*00a0*/  IMAD.WIDE R2, R5, R0, c[0x0][0x568] ;  /* 0x00015a0005027625 */ /* 0x008fcc00078e0200 */
[----:B----4-:R-:W-:Y:S05]  /*00b0*/  @!P0 BRA `(.L_x_1311) ;  /* 0x0000017000008947 */ /* 0x010fea0003800000 */
[----:B--2---:R-:W-:-:S04]  /*00c0*/  ISETP.NE.U32.AND P0, PT, RZ, c[0x0][0x568], PT ;  /* 0x00015a00ff007a0c */ /* 0x004fc80003f05070 */
[----:B------:R-:W-:-:S13]  /*00d0*/  ISETP.NE.AND.EX P0, PT, RZ, c[0x0][0x56c], PT, P0 ;  /* 0x00015b00ff007a0c */ /* 0x000fda0003f05300 */
[----:B------:R-:W-:Y:S05]  /*00e0*/  @!P0 BRA `(.L_x_1312) ;  /* 0x0000003000008947 */ /* 0x000fea0003800000 */
[----:B------:R-:W2:Y:S02]  /*00f0*/  LDG.E R2, [R2.64] ;  /* 0x0000001a02027981 */ /* 0x000ea4000c1e1900 */
[----:B--2---:R1:W2:Y:S02]  /*0100*/  R2UR UR5, R2 ;  /* 0x00000000020573c2 */ /* 0x0042a400000e0000 */
[----:B-12---:R-:W-:Y:S05]  /*0110*/  BRA `(.L_x_1313) ;  /* 0x000000b000007947 */ /* 0x006fea0003800000 */
.L_x_1312:
[----:B------:R-:W-:-:S04]  /*0120*/  ISETP.NE.U32.AND P0, PT, RZ, c[0x0][0x560], PT ;  /* 0x00015800ff007a0c */ /* 0x000fc80003f05070 */
[----:B------:R-:W-:-:S13]  /*0130*/  ISETP.NE.AND.EX P0, PT, RZ, c[0x0][0x564], PT, P0 ;  /* 0x00015900ff007a0c */ /* 0x000fda0003f05300 */
[----:B------:R-:W-:Y:S05]  /*0140*/  @!P0 BRA `(.L_x_1314) ;  /* 0x0000007000008947 */ /* 0x000fea0003800000 */
[----:B------:R-:W-:-:S05]  /*0150*/  IMAD.WIDE R4, R5, R0, c[0x0][0x560] ;  /* 0x0001580005047625 */ /* 0x000fca00078e0200 */
[----:B------:R-:W2:Y:S04]  /*0160*/  LDG.E R3, [R4.64] ;  /* 0x0000001a04037981 */ /* 0x000ea8000c1e1900 */
[----:B------:R-:W3:Y:S01]  /*0170*/  LDG.E R2, [R4.64+0x4] ;  /* 0x0000041a04027981 */ /* 0x000ee2000c1e1900 */
[----:B--2---:R-:W1:Y:S08]  /*0180*/  R2UR UR4, R3 ;  /* 0x00000000030473c2 */ /* 0x004e7000000e0000 */
[----:B---3--:R-:W1:Y:S02]  /*0190*/  R2UR UR5, R2 ;  /* 0x00000000020573c2 */ /* 0x008e6400000e0000 */
[----:B-1----:R-:W-:Y:S01]  /*01a0*/  UIADD3 UR5, -UR4, UR5, URZ ;  /* 0x0000000504057290 */ /* 0x002fe2000fffe13f */
[----:B------:R-:W-:Y:S05]  /*01b0*/  BRA `(.L_x_1313) ;  /* 0x0000001000007947 */ /* 0x000fea0003800000 */
.L_x_1314:
[----:B------:R-:W-:Y:S02]  /*01c0*/  ULDC UR5, c[0x0][0x54c] ;  /* 0x0001530000057ab9 */ /* 0x000fe40000000800 */
.L_x_1313:
[----:B------:R-:W-:Y:S02]  /*01d0*/  ULDC UR4, c[0x0][0x548] ;  /* 0x0001520000047ab9 */ /* 0x000fe40000000800 */
[----:B------:R-:W-:-:S02]  /*01e0*/  USHF.L.U32 UR18, UR17, 0x7, URZ ;  /* 0x0000000711127899 */ /* 0x000fc4000800063f */
[----:B------:R-:W-:-:S04]  /*01f0*/  UIMAD UR4, UR5, UR4, URZ ;  /* 0x00000004050472a4 */ /* 0x000fc8000f8e023f */
[----:B------:R-:W-:-:S04]  /*0200*/  UISETP.GE.AND UP0, UPT, UR18, UR4, UPT ;  /* 0x000000041200728c */ /* 0x000fc8000bf06270 */
[----:B------:R-:W-:Y:S01]  /*0210*/  USEL UR24, UR24, 0xffffffff, !UP0 ;  /* 0xffffffff18187887 */ /* 0x000fe2000c000000 */
[----:B------:R-:W-:Y:S05]  /*0220*/  BRA `(.L_x_1315) ;  /* 0x0000016000007947 */ /* 0x000fea0003800000 */
.L_x_1311:
[----:B--2---:R-:W-:-:S04]  /*0230*/  ISETP.NE.U32.AND P0, PT, RZ, c[0x0][0x568], PT ;  /* 0x00015a00ff007a0c */ /* 0x004fc80003f05070 */
[----:B------:R-:W-:-:S13]  /*0240*/  ISETP.NE.AND.EX P0, PT, RZ, c[0x0][0x56c], PT, P0 ;  /* 0x00015b00ff007a0c */ /* 0x000fda0003f05300 */
[----:B------:R-:W-:Y:S05]  /*0250*/  @!P0 BRA `(.L_x_1316) ;  /* 0x0000003000008947 */ /* 0x000fea0003800000 */
[----:B------:R-:W2:Y:S02]  /*0260*/  LDG.E R2, [R2.64] ;  /* 0x0000001a02027981 */ /* 0x000ea4000c1e1900 */
[----:B--2---:R1:W2:Y:S02]  /*0270*/  R2UR UR5, R2 ;  /* 0x00000000020573c2 */ /* 0x0042a400000e0000 */
[----:B-12---:R-:W-:Y:S05]  /*0280*/  BRA `(.L_x_1317) ;  /* 0x000000b000007947 */ /* 0x006fea0003800000 */
.L_x_1316:
        /* <DEDUP_REMOVED lines=10> */
.L_x_1318:
[----:B------:R-:W-:Y:S02]  /*0330*/  ULDC UR5, c[0x0][0x54c] ;  /* 0x0001530000057ab9 */ /* 0x000fe40000000800 */
.L_x_1317:
[----:B------:R-:W-:Y:S02]  /*0340*/  ULDC UR4, c[0x0][0x548] ;  /* 0x0001520000047ab9 */ /* 0x000fe40000000800 */
[----:B------:R-:W-:-:S02]  /*0350*/  USHF.L.U32 UR18, UR17, 0x7, URZ ;  /* 0x0000000711127899 */ /* 0x000fc4000800063f */
[----:B------:R-:W-:-:S04]  /*0360*/  UIMAD UR4, UR5, UR4, URZ ;  /* 0x00000004050472a4 */ /* 0x000fc8000f8e023f */
[----:B------:R-:W-:-:S04]  /*0370*/  UISETP.GE.AND UP0, UPT, UR18, UR4, UPT ;  /* 0x000000041200728c */ /* 0x000fc8000bf06270 */
[----:B------:R-:W-:-:S06]  /*0380*/  USEL UR24, UR24, 0xffffffff, !UP0 ;  /* 0xffffffff18187887 */ /* 0x000fcc000c000000 */
.L_x_1315:
[----:B------:R-:W-:-:S13]  /*0390*/  ISETP.LE.AND P0, PT, RZ, UR24, PT ;  /* 0x00000018ff007c0c */ /* 0x000fda000bf03270 */
[----:B------:R-:W-:Y:S05]  /*03a0*/  @!P0 EXIT ;  /* 0x000000000000894d */ /* 0x000fea0003800000 */
[----:B------:R-:W-:Y:S01]  /*03b0*/  ISETP.NE.U32.AND P0, PT, RZ, c[0x0][0x370], PT ;  /* 0x0000dc00ff007a0c */ /* 0x000fe20003f05070 */
[----:B------:R-:W-:Y:S01]  /*03c0*/  IMAD.U32 R13, RZ, RZ, UR24 ;  /* 0x00000018ff0d7e24 */ /* 0x000fe2000f8e00ff */
[----:B------:R-:W-:Y:S01]  /*03d0*/  ISETP.NE.U32.AND P1, PT, RZ, c[0x0][0x360], PT ;  /* 0x0000d800ff007a0c */ /* 0x000fe20003f25070 */
[----:B------:R-:W-:Y:S01]  /*03e0*/  ULDC.64 UR4, c[0x0][0x358] ;  /* 0x0000d60000047ab9 */ /* 0x000fe20000000a00 */
[----:B------:R-:W-:Y:S01]  /*03f0*/  ISETP.NE.AND.EX P3, PT, RZ, c[0x0][0x374], PT, P0 ;  /* 0x0000dd00ff007a0c */ /* 0x000fe20003f65300 */
[----:B------:R-:W-:Y:S01]  /*0400*/  IMAD.U32 R15, RZ, RZ, UR24 ;  /* 0x00000018ff0f7e24 */ /* 0x000fe2000f8e00ff */
[----:B------:R-:W-:Y:S01]  /*0410*/  ISETP.NE.AND.EX P1, PT, RZ, c[0x0][0x364], PT, P1 ;  /* 0x0000d900ff007a0c */ /* 0x000fe20003f25310 */
[----:B------:R-:W-:Y:S01]  /*0420*/  UISETP.NE.U32.AND UP3, UPT, URZ, UR4, UPT ;  /* 0x000000043f00728c */ /* 0x000fe2000bf65070 */
[----:B------:R-:W-:Y:S01]  /*0430*/  ISETP.NE.U32.AND P2, PT, RZ, c[0x0][0x348], PT ;  /* 0x0000d200ff007a0c */ /* 0x000fe20003f45070 */
[----:B------:R-:W-:Y:S01]  /*0440*/  IMAD.U32 R11, RZ, RZ, UR24 ;  /* 0x00000018ff0b7e24 */ /* 0x000fe2000f8e00ff */
[----:B------:R-:W-:Y:S01]  /*0450*/  ISETP.NE.U32.AND P0, PT, RZ, c[0x0][0x350], PT ;  /* 0x0000d400ff007a0c */ /* 0x000fe20003f05070 */
[----:B------:R-:W-:Y:S01]  /*0460*/  IMAD.U32 R9, RZ, RZ, UR24 ;  /* 0x00000018ff097e24 */ /* 0x000fe2000f8e00ff */
[----:B------:R-:W-:-:S05]  /*0470*/  ISETP.NE.AND.EX P2, PT, RZ, c[0x0][0x34c], PT, P2 ;  /* 0x0000d300ff007a0c */ /* 0x000fca0003f45320 */
[C---:B------:R-:W-:Y:S01]  /*0480*/  @P3 IMAD.WIDE R12, R0.reuse, R13, c[0x0][0x370] ;  /* 0x0000dc00000c3625 */ /* 0x040fe200078e020d */
[----:B------:R-:W-:Y:S01]  /*0490*/  ISETP.NE.AND.EX P4, PT, RZ, c[0x0][0x354], PT, P0 ;  /* 0x0000d500ff007a0c */ /* 0x000fe20003f85300 */
[----:B------:R-:W-:Y:S02]  /*04a0*/  UISETP.NE.AND.EX UP3, UPT, URZ, UR5, UPT, UP3 ;  /* 0x000000053f00728c */ /* 0x000fe4000bf65330 */
[C---:B------:R-:W-:Y:S01]  /*04b0*/  @P1 IMAD.WIDE R14, R0.reuse, R15, c[0x0][0x360] ;  /* 0x0000d800000e1625 */ /* 0x040fe200078e020f */
[----:B------:R1:W2:Y:S03]  /*04c0*/  @P3 LDG.E R6, [R12.64] ;  /* 0x0000001a0c063981 */ /* 0x0002a6000c1e1900 */
[----:B------:R-:W-:Y:S01]  /*04d0*/  IMAD.U32 R3, RZ, RZ, UR24 ;  /* 0x00000018ff037e24 */ /* 0x000fe2000f8e00ff */
[----:B------:R-:W-:Y:S01]  /*04e0*/  PLOP3.LUT P0, PT, PT, PT, UP3, 0x80, 0x0 ;  /* 0x000000000000781c */ /* 0x000fe20003f0f038 */
[C---:B------:R-:W-:Y:S01]  /*04f0*/  IMAD.WIDE R10, R0.reuse, R11, c[0x0][0x348] ;  /* 0x0000d200000a7625 */ /* 0x040fe200078e020b */
[----:B------:R-:W3:Y:S03]  /*0500*/  @P1 LDG.E R2, [R14.64] ;  /* 0x0000001a0e021981 */ /* 0x000ee6000c1e1900 */
[----:B------:R-:W-:Y:S01]  /*0510*/  IMAD.MOV.U32 R94, RZ, RZ, RZ ;  /* 0x000000ffff5e7224 */ /* 0x000fe200078e00ff */
[----:B------:R-:W4:Y:S01]  /*0520*/  @P2 LDG.E R5, [R10.64] ;  /* 0x0000001a0a052981 */ /* 0x000f22000c1e1900 */
[----:B------:R-:W-:Y:S01]  /*0530*/  IMAD.WIDE R8, R0, R9, c[0x0][0x350] ;  /* 0x0000d40000087625 */ /* 0x000fe200078e0209 */
[----:B------:R-:W1:Y:S01]  /*0540*/  S2UR UR16, SR_CTAID.Y ;  /* 0x00000000001079c3 */ /* 0x000e620000002600 */
[----:B------:R-:W-:Y:S01]  /*0550*/  UMOV UR20, URZ ;  /* 0x0000003f00147c82 */ /* 0x000fe20008000000 */
[----:B------:R-:W-:-:S02]  /*0560*/  P2R R7, PR, RZ, 0x10 ;  /* 0x00000010ff077803 */ /* 0x000fc40000000000 */
[----:B------:R-:W4:Y:S01]  /*0570*/  @P4 LDG.E R4, [R8.64] ;  /* 0x0000001a08044981 */ /* 0x000f22000c1e1900 */
[----:B-1----:R-:W-:-:S05]  /*0580*/  IMAD.WIDE R12, R0, R3, c[0x0][0x358] ;  /* 0x0000d600000c7625 */ /* 0x002fca00078e0203 */
[----:B------:R1:W5:Y:S01]  /*0590*/  @P0 LDG.E R94, [R12.64] ;  /* 0x0000001a0c5e0981 */ /* 0x000362000c1e1900 */
[----:B------:R-:W-:Y:S02]  /*05a0*/  ULDC UR22, c[0x0][0x168] ;  /* 0x00005a0000167ab9 */ /* 0x000fe40000000800 */
[----:B------:R-:W-:Y:S02]  /*05b0*/  UMOV UR21, URZ ;  /* 0x0000003f00157c82 */ /* 0x000fe40008000000 */
[----:B------:R-:W-:Y:S02]  /*05c0*/  UMOV UR19, URZ ;  /* 0x0000003f00137c82 */ /* 0x000fe40008000000 */
[----:B------:R-:W-:Y:S02]  /*05d0*/  USHF.R.S32.HI UR15, URZ, 0x1f, UR16 ;  /* 0x0000001f3f0f7899 */ /* 0x000fe40008011410 */
[----:B------:R-:W-:Y:S02]  /*05e0*/  ULDC UR35, c[0x0][0x1d0] ;  /* 0x0000740000237ab9 */ /* 0x000fe40000000800 */
[----:B------:R-:W-:Y:S01]  /*05f0*/  ULDC UR4, c[0x0][0x228] ;  /* 0x00008a0000047ab9 */ /* 0x000fe20000000800 */
[----:B--2---:R1:W2:Y:S01]  /*0600*/  @P3 R2UR UR20, R6 ;  /* 0x00000000061433c2 */ /* 0x0042a200000e0000 */
[----:B------:R-:W-:-:S07]  /*0610*/  ISETP.NE.AND P3, PT, R7, RZ, PT ;  /* 0x000000ff0700720c */ /* 0x000fce0003f65270 */
[----:B---3--:R1:W3:Y:S08]  /*0620*/  @P1 R2UR UR22, R2 ;  /* 0x00000000021613c2 */ /* 0x0082f000000e0000 */
[----:B----4-:R1:W4:Y:S08]  /*0630*/  @P2 R2UR UR21, R5 ;  /* 0x00000000051523c2 */ /* 0x01033000000e0000 */
[----:B------:R1:W1:Y:S01]  /*0640*/  @P3 R2UR UR19, R4 ;  /* 0x00000000041333c2 */ /* 0x00026200000e0000 */
[----:B------:R-:W-:Y:S05]  /*0650*/  @P1 BRA `(.L_x_1319) ;  /* 0x0000006000001947 */ /* 0x000fea0003800000 */
[----:B--2---:R-:W-:Y:S05]  /*0660*/  @!P2 BRA `(.L_x_1319) ;  /* 0x000000500000a947 */ /* 0x004fea0003800000 */
[----:B-1----:R-:W2:Y:S04]  /*0670*/  LDG.E R2, [R10.64] ;  /* 0x0000001a0a027981 */ /* 0x002ea8000c1e1900 */
[----:B----4-:R-:W4:Y:S01]  /*0680*/  LDG.E R3, [R10.64+0x4] ;  /* 0x0000041a0a037981 */ /* 0x010f22000c1e1900 */
[----:B--23--:R-:W1:Y:S08]  /*0690*/  R2UR UR22, R2 ;  /* 0x00000000021673c2 */ /* 0x00ce7000000e0000 */
[----:B----4-:R-:W1:Y:S02]  /*06a0*/  R2UR UR5, R3 ;  /* 0x00000000030573c2 */ /* 0x010e6400000e0000 */
[----:B-1----:R-:W-:-:S06]  /*06b0*/  UIADD3 UR22, -UR22, UR5, URZ ;  /* 0x0000000516167290 */ /* 0x002fcc000fffe13f */
.L_x_1319:
[----:B--2---:R-:W-:-:S04]  /*06c0*/  ISETP.NE.U32.AND P1, PT, RZ, c[0x0][0x368], PT ;  /* 0x0000da00ff007a0c */ /* 0x004fc80003f25070 */
[----:B------:R-:W-:-:S13]  /*06d0*/  ISETP.NE.AND.EX P1, PT, RZ, c[0x0][0x36c], PT, P1 ;  /* 0x0000db00ff007a0c */ /* 0x000fda0003f25310 */
[----:B------:R-:W-:Y:S05]  /*06e0*/  @!P1 BRA `(.L_x_1320) ;  /* 0x0000005000009947 */ /* 0x000fea0003800000 */
[----:B------:R-:W-:-:S05]  /*06f0*/  MOV R3, UR24 ;  /* 0x0000001800037c02 */ /* 0x000fca0008000f00 */
[----:B-1----:R-:W-:-:S06]  /*0700*/  IMAD.WIDE R2, R0, R3, c[0x0][0x368] ;  /* 0x0000da0000027625 */ /* 0x002fcc00078e0203 */
[----:B------:R-:W2:Y:S02]  /*0710*/  LDG.E R2, [R2.64] ;  /* 0x0000001a02027981 */ /* 0x000ea4000c1e1900 */
[----:B--2---:R1:W2:Y:S02]  /*0720*/  R2UR UR35, R2 ;  /* 0x00000000022373c2 */ /* 0x0042a400000e0000 */
[----:B-12---:R-:W-:Y:S05]  /*0730*/  BRA `(.L_x_1321) ;  /* 0x0000006000007947 */ /* 0x006fea0003800000 */
.L_x_1320:
[----:B------:R-:W-:Y:S05]  /*0740*/  @!P3 BRA `(.L_x_1321) ;  /* 0x000000500000b947 */ /* 0x000fea0003800000 */
[----:B-1----:R-:W2:Y:S04]  /*0750*/  LDG.E R2, [R8.64] ;  /* 0x0000001a08027981 */ /* 0x002ea8000c1e1900 */
[----:B----4-:R-:W4:Y:S01]  /*0760*/  LDG.E R3, [R8.64+0x4] ;  /* 0x0000041a08037981 */ /* 0x010f22000c1e1900 */
[----:B--2---:R-:W1:Y:S08]  /*0770*/  R2UR UR35, R2 ;  /* 0x00000000022373c2 */ /* 0x004e7000000e0000 */
[----:B----4-:R-:W1:Y:S02]  /*0780*/  R2UR UR5, R3 ;  /* 0x00000000030573c2 */ /* 0x010e6400000e0000 */
[----:B-1----:R-:W-:-:S06]  /*0790*/  UIADD3 UR35, -UR35, UR5, URZ ;  /* 0x0000000523237290 */ /* 0x002fcc000fffe13f */
.L_x_1321:
[----:B-1----:R-:W2:Y:S04]  /*07a0*/  @P0 LDG.E R2, [R12.64] ;  /* 0x0000001a0c020981 */ /* 0x002ea8000c1e1900 */
[----:B----4-:R-:W4:Y:S01]  /*07b0*/  @P0 LDG.E R4, [R12.64+0x4] ;  /* 0x0000041a0c040981 */ /* 0x010f22000c1e1900 */
[----:B------:R-:W-:Y:S01]  /*07c0*/  ISETP.NE.U32.AND P1, PT, RZ, c[0x0][0x378], PT ;  /* 0x0000de00ff007a0c */ /* 0x000fe20003f25070 */
[----:B------:R-:W-:-:S02]  /*07d0*/  IMAD.U32 R3, RZ, RZ, UR24 ;  /* 0x00000018ff037e24 */ /* 0x000fc4000f8e00ff */
[----:B------:R-:W-:Y:S01]  /*07e0*/  IMAD.U32 R85, RZ, RZ, UR35 ;  /* 0x00000023ff557e24 */ /* 0x000fe2000f8e00ff */
[----:B------:R-:W-:-:S13]  /*07f0*/  ISETP.NE.AND.EX P1, PT, RZ, c[0x0][0x37c], PT, P1 ;  /* 0x0000df00ff007a0c */ /* 0x000fda0003f25310 */
[----:B------:R-:W-:-:S05]  /*0800*/  @P1 IMAD.WIDE R6, R0, R3, c[0x0][0x378] ;  /* 0x0000de0000061625 */ /* 0x000fca00078e0203 */
[----:B------:R1:W5:Y:S01]  /*0810*/  @P1 LDG.E R85, [R6.64] ;  /* 0x0000001a06551981 */ /* 0x000362000c1e1900 */
[----:B------:R-:W-:Y:S02]  /*0820*/  ULDC UR5, c[0x0][0x2c4] ;  /* 0x0000b10000057ab9 */ /* 0x000fe40000000800 */
[----:B------:R-:W-:Y:S02]  /*0830*/  UISETP.NE.AND UP2, UPT, UR5, 0x1, UPT ;  /* 0x000000010500788c */ /* 0x000fe4000bf45270 */
[----:B------:R-:W-:-:S09]  /*0840*/  UIADD3 UR5, -UR20, UR35, URZ ;  /* 0x0000002314057290 */ /* 0x000fd2000fffe13f */
[----:B------:R-:W-:Y:S01]  /*0850*/  @UP2 UIADD3 UR8, UR18, 0x7f, URZ ;  /* 0x0000007f12082890 */ /* 0x000fe2000fffe03f */
[----:B--2---:R-:W2:Y:S08]  /*0860*/  @P0 R2UR UR6, R2 ;  /* 0x00000000020603c2 */ /* 0x004eb000000e0000 */
[----:B----4-:R-:W2:Y:S02]  /*0870*/  @P0 R2UR UR7, R4 ;  /* 0x00000000040703c2 */ /* 0x010ea400000e0000 */
[----:B--2---:R-:W-:-:S03]  /*0880*/  @UP3 UIADD3 UR4, -UR6, UR7, URZ ;  /* 0x0000000706043290 */ /* 0x004fc6000fffe13f */
[----:B------:R-:W-:Y:S02]  /*0890*/  ULDC.64 UR6, c[0x0][0x2c8] ;  /* 0x0000b20000067ab9 */ /* 0x000fe40000000a00 */
[----:B------:R-:W-:Y:S02]  /*08a0*/  UIMAD.WIDE.U32 UR8, UR8, UR6, URZ ;  /* 0x00000006080872a5 */ /* 0x000fe4000f8e003f */
[----:B------:R-:W-:Y:S02]  /*08b0*/  UIADD3 UR14, UR5, UR4, URZ ;  /* 0x00000004050e7290 */ /* 0x000fe4000fffe03f */
[----:B------:R-:W-:Y:S02]  /*08c0*/  UIADD3 UR6, UR18, 0x7f, URZ ;  /* 0x0000007f12067890 */ /* 0x000fe4000fffe03f */
[----:B---3--:R-:W-:Y:S02]  /*08d0*/  UIADD3 UR12, UR14, 0x30, -UR22 ;  /* 0x000000300e0c7890 */ /* 0x008fe4000fffe816 */
[----:B------:R-:W-:-:S02]  /*08e0*/  @UP2 USHF.R.U32.HI UR6, URZ, UR7, UR9 ;  /* 0x000000073f062299 */ /* 0x000fc40008011609 */
[----:B------:R-:W-:Y:S02]  /*08f0*/  UIADD3 UR7, UR14, 0x2f, URZ ;  /* 0x0000002f0e077890 */ /* 0x000fe4000fffe03f */
[----:B------:R-:W-:Y:S02]  /*0900*/  UIADD3 UR6, UR12, UR6, URZ ;  /* 0x000000060c067290 */ /* 0x000fe4000fffe03f */
[----:B------:R-:W-:Y:S02]  /*0910*/  UIMAD.WIDE UR8, UR7, 0x2aaaaaab, URZ ;  /* 0x2aaaaaab070878a5 */ /* 0x000fe4000f8e023f */
[----:B------:R-:W-:Y:S02]  /*0920*/  UIMAD.WIDE UR6, UR6, 0x2aaaaaab, URZ ;  /* 0x2aaaaaab060678a5 */ /* 0x000fe4000f8e023f */
[----:B------:R-:W-:Y:S02]  /*0930*/  USHF.R.U32.HI UR13, URZ, 0x1f, UR9 ;  /* 0x0000001f3f0d7899 */ /* 0x000fe40008011609 */
[----:B------:R-:W-:-:S02]  /*0940*/  USHF.R.U32.HI UR6, URZ, 0x1f, UR7 ;  /* 0x0000001f3f067899 */ /* 0x000fc40008011607 */
[----:B------:R-:W-:Y:S02]  /*0950*/  ULEA.HI.SX32 UR13, UR9, UR13, 0x1d ;  /* 0x0000000d090d7291 */ /* 0x000fe4000f8fea3f */
[----:B------:R-:W-:-:S04]  /*0960*/  ULEA.HI.SX32 UR6, UR7, UR6, 0x1d ;  /* 0x0000000607067291 */ /* 0x000fc8000f8fea3f */
[----:B------:R-:W-:-:S04]  /*0970*/  UISETP.LT.AND UP0, UPT, UR13, UR6, UPT ;  /* 0x000000060d00728c */ /* 0x000fc8000bf01270 */
[----:B------:R-:W-:Y:S02]  /*0980*/  USEL UR7, UR13, UR6, UP0 ;  /* 0x000000060d077287 */ /* 0x000fe40008000000 */
[----:B------:R-:W-:Y:S02]  /*0990*/  UIADD3 UR6, -UR5, URZ, URZ ;  /* 0x0000003f05067290 */ /* 0x000fe4000fffe13f */
[----:B------:R-:W-:Y:S02]  /*09a0*/  UIMAD UR7, UR7, 0x30, -UR5 ;  /* 0x00000030070778a4 */ /* 0x000fe4000f8e0a05 */
[----:B------:R-:W-:Y:S02]  /*09b0*/  UISETP.LT.AND UP1, UPT, URZ, UR6, UPT ;  /* 0x000000063f00728c */ /* 0x000fe4000bf21270 */
[----:B------:R-:W-:Y:S02]  /*09c0*/  UISETP.LT.AND UP0, UPT, UR7, UR4, UPT ;  /* 0x000000040700728c */ /* 0x000fe4000bf01270 */
[----:B------:R-:W-:-:S02]  /*09d0*/  USEL UR6, URZ, UR6, !UP1 ;  /* 0x000000063f067287 */ /* 0x000fc4000c800000 */
[----:B------:R-:W-:Y:S02]  /*09e0*/  USEL UR7, UR7, UR4, UP0 ;  /* 0x0000000407077287 */ /* 0x000fe40008000000 */
[----:B------:R-:W-:Y:S02]  /*09f0*/  UIMAD.WIDE.U32 UR10, UR6, -0x55555555, URZ ;  /* 0xaaaaaaab060a78a5 */ /* 0x000fe4000f8e003f */
[----:B------:R-:W-:-:S11]  /*0a00*/  UISETP.GT.AND UP0, UPT, UR7, UR6, UPT ;  /* 0x000000060700728c */ /* 0x000fd6000bf04270 */
[----:B------:R-:W-:-:S04]  /*0a10*/  @UP0 UIADD3 UR7, UR7, 0x2f, URZ ;  /* 0x0000002f07070890 */ /* 0x000fc8000fffe03f */
[----:B------:R-:W-:Y:S02]  /*0a20*/  UIMAD.WIDE UR8, UR7, 0x2aaaaaab, URZ ;  /* 0x2aaaaaab070878a5 */ /* 0x000fe4000f8e023f */
[----:B------:R-:W-:Y:S02]  /*0a30*/  USHF.R.U32.HI UR7, URZ, 0x5, UR11 ;  /* 0x000000053f077899 */ /* 0x000fe4000801160b */
[----:B------:R-:W-:-:S05]  /*0a40*/  @UP0 USHF.R.U32.HI UR6, URZ, 0x1f, UR9 ;  /* 0x0000001f3f060899 */ /* 0x000fca0008011609 */
[----:B------:R-:W-:Y:S02]  /*0a50*/  UMOV UR5, UR7 ;  /* 0x0000000700057c82 */ /* 0x000fe40008000000 */
[----:B------:R-:W-:-:S04]  /*0a60*/  @UP0 ULEA.HI.SX32 UR5, UR9, UR6, 0x1d ;  /* 0x0000000609050291 */ /* 0x000fc8000f8fea3f */
[----:B------:R-:W-:-:S06]  /*0a70*/  UISETP.GT.AND UP0, UPT, UR5, UR7, UPT ;  /* 0x000000070500728c */ /* 0x000fcc000bf04270 */
[----:B------:R-:W-:-:S13]  /*0a80*/  PLOP3.LUT P0, PT, PT, PT, UP0, 0x80, 0x0 ;  /* 0x000000000000781c */ /* 0x000fda0003f0f008 */
[----:B------:R-:W-:Y:S05]  /*0a90*/  @!P0 BRA `(.L_x_1322) ;  /* 0x00006b7000008947 */ /* 0x000fea0003800000 */
[----:B-1----:R-:W-:Y:S01]  /*0aa0*/  SHF.R.S32.HI R5, RZ, 0x1f, R84 ;  /* 0x0000001fff057819 */ /* 0x002fe20000011454 */
[----:B------:R-:W-:Y:S01]  /*0ab0*/  UIADD3 UR6, UR5, -0x1, URZ ;  /* 0xffffffff05067890 */ /* 0x000fe2000fffe03f */
[----:B------:R-:W-:Y:S01]  /*0ac0*/  IMAD.U32 R2, RZ, RZ, UR16 ;  /* 0x00000010ff027e24 */ /* 0x000fe2000f8e00ff */
[----:B------:R-:W-:Y:S01]  /*0ad0*/  ULDC.64 UR8, c[0x0][0x240] ;  /* 0x0000900000087ab9 */ /* 0x000fe20000000a00 */
[----:B------:R-:W-:Y:S01]  /*0ae0*/  LEA.HI R3, R5, R84, RZ, 0x3 ;  /* 0x0000005405037211 */ /* 0x000fe200078f18ff */
[----:B------:R-:W-:Y:S02]  /*0af0*/  UIMAD UR5, UR6, -0x30, UR4 ;  /* 0xffffffd0060578a4 */ /* 0x000fe4000f8e0204 */
[----:B------:R-:W-:Y:S01]  /*0b00*/  UIMAD UR8, UR15, UR8, URZ ;  /* 0x000000080f0872a4 */ /* 0x000fe2000f8e023f */
[----:B------:R-:W-:Y:S01]  /*0b10*/  SHF.R.S32.HI R125, RZ, 0x3, R3 ;  /* 0x00000003ff7d7819 */ /* 0x000fe20000011403 */
[----:B------:R-:W-:Y:S01]  /*0b20*/  UISETP.LT.AND UP0, UPT, UR5, 0x30, UPT ;  /* 0x000000300500788c */ /* 0x000fe2000bf01270 */
[----:B------:R-:W-:Y:S01]  /*0b30*/  LOP3.LUT R3, R3, 0xfffffff8, RZ, 0xc0, !PT ;  /* 0xfffffff803037812 */ /* 0x000fe200078ec0ff */
[----:B------:R-:W-:Y:S01]  /*0b40*/  UMOV UR30, 0x30 ;  /* 0x00000030001e7882 */ /* 0x000fe20000000000 */
[----:B------:R-:W-:Y:S01]  /*0b50*/  SHF.R.S32.HI R88, RZ, 0x1f, R125 ;  /* 0x0000001fff587819 */ /* 0x000fe2000001147d */
[----:B------:R-:W-:Y:S01]  /*0b60*/  ULDC.64 UR10, c[0x0][0x238] ;  /* 0x00008e00000a7ab9 */ /* 0x000fe20000000a00 */
[C---:B-----5:R-:W-:Y:S01]  /*0b70*/  IADD3 R95, P0, R125.reuse, R94, RZ ;  /* 0x0000005e7d5f7210 */ /* 0x060fe20007f1e0ff */
[----:B------:R-:W-:Y:S01]  /*0b80*/  IMAD.IADD R16, R84, 0x1, -R3 ;  /* 0x0000000154107824 */ /* 0x000fe200078e0a03 */
[----:B------:R-:W-:Y:S01]  /*0b90*/  USHF.R.S32.HI UR25, URZ, 0x1f, UR24 ;  /* 0x0000001f3f197899 */ /* 0x000fe20008011418 */
[----:B------:R-:W-:Y:S01]  /*0ba0*/  IMAD.SHL.U32 R21, R125, 0x40, RZ ;  /* 0x000000407d157824 */ /* 0x000fe200078e00ff */
[----:B------:R-:W-:Y:S01]  /*0bb0*/  LEA.HI.X.SX32 R94, R94, R88, 0x1, P0 ;  /* 0x000000585e5e7211 */ /* 0x000fe200000f0eff */
[C---:B------:R-:W-:Y:S01]  /*0bc0*/  IMAD.SHL.U32 R14, R16.reuse, 0x8, RZ ;  /* 0x00000008100e7824 */ /* 0x040fe200078e00ff */
[----:B------:R-:W-:Y:S01]  /*0bd0*/  UIMAD UR31, UR16, UR9, UR8 ;  /* 0x00000009101f72a4 */ /* 0x000fe2000f8e0208 */
[----:B------:R-:W-:Y:S01]  /*0be0*/  IMAD.SHL.U32 R16, R16, 0x4, RZ ;  /* 0x0000000410107824 */ /* 0x000fe200078e00ff */
[----:B------:R-:W-:Y:S01]  /*0bf0*/  UIMAD.WIDE.U32 UR28, UR30, UR10, URZ ;  /* 0x0000000a1e1c72a5 */ /* 0x000fe2000f8e003f */
[----:B------:R-:W-:Y:S01]  /*0c00*/  IMAD R6, R94, c[0x0][0x238], RZ ;  /* 0x00008e005e067a24 */ /* 0x000fe200078e02ff */
[----:B------:R-:W-:Y:S01]  /*0c10*/  SHF.R.S32.HI R15, RZ, 0x1f, R14 ;  /* 0x0000001fff0f7819 */ /* 0x000fe2000001140e */
[----:B------:R-:W-:Y:S01]  /*0c20*/  USEL UR10, UR5, 0x30, UP0 ;  /* 0x00000030050a7887 */ /* 0x000fe20008000000 */
[----:B------:R-:W-:Y:S01]  /*0c30*/  ISETP.GE.AND P2, PT, R14, c[0x0][0x1d4], PT ;  /* 0x000075000e007a0c */ /* 0x000fe20003f46270 */
[C---:B------:R-:W-:Y:S01]  /*0c40*/  IMAD R6, R95.reuse, c[0x0][0x23c], R6 ;  /* 0x00008f005f067a24 */ /* 0x040fe200078e0206 */
[----:B------:R-:W-:Y:S01]  /*0c50*/  USEL UR23, UR24, URZ, !UP3 ;  /* 0x0000003f18177287 */ /* 0x000fe2000d800000 */
[----:B------:R-:W-:Y:S01]  /*0c60*/  IMAD.WIDE.U32 R8, R95, c[0x0][0x238], R14 ;  /* 0x00008e005f087a25 */ /* 0x000fe200078e000e */
[----:B------:R-:W-:Y:S01]  /*0c70*/  USEL UR5, UR25, URZ, !UP3 ;  /* 0x0000003f19057287 */ /* 0x000fe2000d800000 */
[----:B------:R-:W-:Y:S01]  /*0c80*/  IADD3 R4, -R125, UR10, RZ ;  /* 0x0000000a7d047c10 */ /* 0x000fe2000fffe1ff */
[----:B------:R-:W-:Y:S01]  /*0c90*/  ULDC.64 UR8, c[0x0][0x248] ;  /* 0x0000920000087ab9 */ /* 0x000fe20000000a00 */
[----:B------:R-:W-:Y:S01]  /*0ca0*/  IMAD.IADD R7, R9, 0x1, R6 ;  /* 0x0000000109077824 */ /* 0x000fe200078e0206 */
[----:B------:R-:W-:Y:S01]  /*0cb0*/  UIMAD UR8, UR5, UR8, URZ ;  /* 0x00000008050872a4 */ /* 0x000fe2000f8e023f */
[----:B------:R-:W-:Y:S01]  /*0cc0*/  IMAD.MOV.U32 R6, RZ, RZ, R8 ;  /* 0x000000ffff067224 */ /* 0x000fe200078e0008 */
[----:B------:R-:W-:Y:S01]  /*0cd0*/  UIMAD UR11, UR30, UR11, URZ ;  /* 0x0000000b1e0b72a4 */ /* 0x000fe2000f8e023f */
[----:B------:R-:W-:Y:S01]  /*0ce0*/  IMAD.U32 R130, RZ, RZ, UR23 ;  /* 0x00000017ff827e24 */ /* 0x000fe2000f8e00ff */
[----:B------:R-:W-:Y:S01]  /*0cf0*/  UIMAD UR9, UR23, UR9, UR8 ;  /* 0x00000009170972a4 */ /* 0x000fe2000f8e0208 */
[----:B------:R-:W-:Y:S01]  /*0d00*/  IMAD.WIDE.U32 R2, R2, c[0x0][0x240], R6 ;  /* 0x0000900002027a25 */ /* 0x000fe200078e0006 */
[C---:B------:R-:W-:Y:S01]  /*0d10*/  ISETP.GE.AND P1, PT, R4.reuse, 0x1, PT ;  /* 0x000000010400780c */ /* 0x040fe20003f26270 */
[----:B------:R-:W-:Y:S01]  /*0d20*/  USHF.R.S32.HI UR10, URZ, 0x1f, UR6 ;  /* 0x0000001f3f0a7899 */ /* 0x000fe20008011406 */
[----:B------:R-:W-:Y:S01]  /*0d30*/  ISETP.GT.AND P0, PT, R4, 0x20, PT ;  /* 0x000000200400780c */ /* 0x000fe20003f04270 */
[----:B------:R-:W-:Y:S01]  /*0d40*/  IMAD.U32 R86, RZ, RZ, UR28 ;  /* 0x0000001cff567e24 */ /* 0x000fe2000f8e00ff */
[----:B------:R-:W-:Y:S01]  /*0d50*/  IADD3 R3, R3, UR31, RZ ;  /* 0x0000001f03037c10 */ /* 0x000fe2000fffe0ff */
[----:B------:R-:W-:Y:S01]  /*0d60*/  UIADD3 UR31, UR29, UR11, URZ ;  /* 0x0000000b1d1f7290 */ /* 0x000fe2000fffe03f */
[----:B------:R-:W-:Y:S01]  /*0d70*/  LEA.HI R4, R5, R84, RZ, 0x6 ;  /* 0x0000005405047211 */ /* 0x000fe200078f30ff */
[----:B------:R-:W-:Y:S01]  /*0d80*/  ULDC UR33, c[0x0][0x238] ;  /* 0x00008e0000217ab9 */ /* 0x000fe20000000800 */
[----:B------:R-:W-:Y:S01]  /*0d90*/  IADD3 R12, R16, 0x40, RZ ;  /* 0x00000040100c7810 */ /* 0x000fe20007ffe0ff */
[----:B------:R-:W-:Y:S01]  /*0da0*/  IMAD.WIDE.U32 R132, R130, c[0x0][0x248], R2 ;  /* 0x0000920082847a25 */ /* 0x000fe200078e0002 */
[----:B------:R-:W-:Y:S01]  /*0db0*/  UIMAD UR8, UR31, UR6, URZ ;  /* 0x000000061f0872a4 */ /* 0x000fe2000f8e023f */
[----:B------:R-:W-:Y:S01]  /*0dc0*/  P2R R127, PR, RZ, 0x4 ;  /* 0x00000004ff7f7803 */ /* 0x000fe20000000000 */
[----:B------:R-:W-:Y:S01]  /*0dd0*/  UMOV UR36, 0x5 ;  /* 0x0000000500247882 */ /* 0x000fe20000000000 */
[----:B------:R-:W-:Y:S01]  /*0de0*/  IMAD.MOV.U32 R148, RZ, RZ, R132 ;  /* 0x000000ffff947224 */ /* 0x000fe200078e0084 */
[----:B------:R-:W-:Y:S01]  /*0df0*/  IADD3 R149, R133, UR9, RZ ;  /* 0x0000000985957c10 */ /* 0x000fe2000fffe0ff */
[----:B------:R-:W-:Y:S01]  /*0e00*/  UIMAD UR8, UR10, UR28, UR8 ;  /* 0x0000001c0a0872a4 */ /* 0x000fe2000f8e0208 */
[----:B------:R-:W-:Y:S01]  /*0e10*/  IMAD.SHL.U32 R4, R4, 0x8, RZ ;  /* 0x0000000804047824 */ /* 0x000fe200078e00ff */
[----:B------:R-:W-:Y:S01]  /*0e20*/  LOP3.LUT R21, R21, 0x1c0, RZ, 0xc0, !PT ;  /* 0x000001c015157812 */ /* 0x000fe200078ec0ff */
[----:B------:R-:W-:Y:S01]  /*0e30*/  IMAD.IADD R11, R16, 0x1, R12 ;  /* 0x00000001100b7824 */ /* 0x000fe200078e020c */
[----:B------:R-:W-:Y:S01]  /*0e40*/  IADD3 R123, R14, 0x80, RZ ;  /* 0x000000800e7b7810 */ /* 0x000fe20007ffe0ff */
[----:B------:R-:W-:Y:S01]  /*0e50*/  IMAD.WIDE.U32 R6, R86, UR6, R148 ;  /* 0x0000000656067c25 */ /* 0x000fe2000f8e0094 */
[----:B------:R-:W-:Y:S01]  /*0e60*/  LOP3.LUT R4, R4, 0xfffffe00, RZ, 0xc0, !PT ;  /* 0xfffffe0004047812 */ /* 0x000fe200078ec0ff */
[----:B------:R-:W-:Y:S01]  /*0e70*/  ULDC UR32, c[0x0][0x23c] ;  /* 0x00008f0000207ab9 */ /* 0x000fe20000000800 */
[----:B------:R-:W-:Y:S01]  /*0e80*/  LOP3.LUT R124, R21, 0x38, R14, 0xf8, !PT ;  /* 0x00000038157c7812 */ /* 0x000fe200078ef80e */
[----:B------:R-:W-:Y:S01]  /*0e90*/  USHF.L.U64.HI UR32, UR33, UR36, UR32 ;  /* 0x0000002421207299 */ /* 0x000fe20008010220 */
[----:B------:R-:W-:Y:S01]  /*0ea0*/  IADD3 R2, R7, UR8, RZ ;  /* 0x0000000807027c10 */ /* 0x000fe2000fffe0ff */
[----:B------:R-:W-:Y:S01]  /*0eb0*/  USHF.L.U32 UR33, UR33, 0x5, URZ ;  /* 0x0000000521217899 */ /* 0x000fe2000800063f */
[----:B------:R-:W-:Y:S01]  /*0ec0*/  @P1 LEA R18, P2, R6, c[0x0][0x220], 0x1 ;  /* 0x0000880006121a11 */ /* 0x000fe200078408ff */
[----:B------:R-:W-:Y:S01]  /*0ed0*/  UIADD3 UR35, UR19, UR35, URZ ;  /* 0x0000002313237290 */ /* 0x000fe2000fffe03f */
[----:B------:R-:W-:Y:S01]  /*0ee0*/  SHF.R.U32.HI R13, RZ, 0x3, R21 ;  /* 0x00000003ff0d7819 */ /* 0x000fe20000011615 */
[----:B------:R-:W-:Y:S01]  /*0ef0*/  IMAD.MOV.U32 R101, RZ, RZ, c[0x0][0x27c] ;  /* 0x00009f00ff657624 */ /* 0x000fe200078e00ff */
[----:B------:R-:W-:Y:S01]  /*0f00*/  IADD3 R122, R14, 0xc0, RZ ;  /* 0x000000c00e7a7810 */ /* 0x000fe20007ffe0ff */
[----:B------:R-:W-:Y:S01]  /*0f10*/  ULDC.64 UR8, c[0x0][0x1e0] ;  /* 0x0000780000087ab9 */ /* 0x000fe20000000a00 */
[----:B------:R-:W-:-:S02]  /*0f20*/  @P1 LEA.HI.X R19, R6, c[0x0][0x224], R2, 0x1, P2 ;  /* 0x0000890006131a11 */ /* 0x000fc400010f0c02 */
[----:B------:R-:W-:Y:S01]  /*0f30*/  IADD3 R121, R125, 0x20, RZ ;  /* 0x000000207d797810 */ /* 0x000fe20007ffe0ff */
[C---:B------:R-:W-:Y:S01]  /*0f40*/  IMAD R138, R88.reuse, c[0x0][0x280], RZ ;  /* 0x0000a000588a7a24 */ /* 0x040fe200078e02ff */
[----:B------:R-:W-:Y:S01]  /*0f50*/  ISETP.NE.AND P2, PT, R127, RZ, PT ;  /* 0x000000ff7f00720c */ /* 0x000fe20003f45270 */
[----:B------:R-:W-:Y:S01]  /*0f60*/  IMAD R136, R88, c[0x0][0x290], RZ ;  /* 0x0000a40058887a24 */ /* 0x000fe200078e02ff */
[----:B------:R-:W-:Y:S01]  /*0f70*/  ISETP.GE.AND P6, PT, R11, c[0x0][0x1d4], PT ;  /* 0x000075000b007a0c */ /* 0x000fe20003fc6270 */
[----:B------:R-:W-:Y:S01]  /*0f80*/  IMAD.U32 R87, RZ, RZ, UR29 ;  /* 0x0000001dff577e24 */ /* 0x000fe2000f8e00ff */
[----:B------:R-:W-:Y:S02]  /*0f90*/  ISETP.GE.AND P5, PT, R123, c[0x0][0x1d4], PT ;  /* 0x000075007b007a0c */ /* 0x000fe40003fa6270 */
[----:B------:R-:W-:Y:S02]  /*0fa0*/  ISETP.GE.AND P4, PT, R122, c[0x0][0x1d4], PT ;  /* 0x000075007a007a0c */ /* 0x000fe40003f86270 */
[----:B------:R-:W-:-:S05]  /*0fb0*/  LOP3.LUT R124, R4, R124, R13, 0xf6, !PT ;  /* 0x0000007c047c7212 */ /* 0x000fca00078ef60d */
[----:B------:R-:W-:-:S05]  /*0fc0*/  IMAD.SHL.U32 R124, R124, 0x2, RZ ;  /* 0x000000027c7c7824 */ /* 0x000fca00078e00ff */
[----:B------:R-:W-:Y:S01]  /*0fd0*/  @!PT LDS RZ, [RZ] ;  /* 0x00000000fffff984 */ /* 0x000fe20000000800 */
[----:B------:R-:W-:Y:S01]  /*0fe0*/  @!PT LDS RZ, [RZ] ;  /* 0x00000000fffff984 */ /* 0x000fe20000000800 */
[----:B------:R-:W-:Y:S01]  /*0ff0*/  @!PT LDS RZ, [RZ] ;  /* 0x00000000fffff984 */ /* 0x000fe20000000800 */
[----:B------:R1:W-:Y:S04]  /*1000*/  @P1 LDGSTS.E.BYPASS.LTC128B.128 [R124+0xa080], [R18.64], !P2 ;  /* 0x0a080000127c1fae */ /* 0x0003e8000d101d5a */
[----:B------:R1:W-:Y:S04]  /*1010*/  @P1 LDGSTS.E.BYPASS.LTC128B.128 [R124+0xb880], [R18.64+0x80], !P6 ;  /* 0x0b880080127c1fae */ /* 0x0003e8000f101d5a */
[----:B------:R1:W-:Y:S04]  /*1020*/  @P1 LDGSTS.E.BYPASS.LTC128B.128 [R124+0xd080], [R18.64+0x100], !P5 ;  /* 0x0d080100127c1fae */ /* 0x0003e8000e901d5a */
[----:B------:R1:W-:Y:S01]  /*1030*/  @P1 LDGSTS.E.BYPASS.LTC128B.128 [R124+0xe880], [R18.64+0x180], !P4 ;  /* 0x0e880180127c1fae */ /* 0x0003e2000e101d5a */
[----:B------:R-:W-:-:S04]  /*1040*/  @P0 IADD3 R3, P1, R6, UR33, RZ ;  /* 0x0000002106030c10 */ /* 0x000fc8000ff3e0ff */
[----:B------:R-:W-:Y:S02]  /*1050*/  @P0 IADD3.X R2, R2, UR32, RZ, P1, !PT ;  /* 0x0000002002020c10 */ /* 0x000fe40008ffe4ff */
[----:B------:R-:W-:-:S04]  /*1060*/  @P0 LEA R8, P1, R3, c[0x0][0x220], 0x1 ;  /* 0x0000880003080a11 */ /* 0x000fc800078208ff */
[----:B------:R-:W-:Y:S01]  /*1070*/  @P0 LEA.HI.X R9, R3, c[0x0][0x224], R2, 0x1, P1 ;  /* 0x0000890003090a11 */ /* 0x000fe200008f0c02 */
[----:B------:R-:W-:Y:S01]  /*1080*/  IMAD.U32 R3, RZ, RZ, UR24 ;  /* 0x00000018ff037e24 */ /* 0x000fe2000f8e00ff */
[----:B------:R-:W-:-:S03]  /*1090*/  ISETP.NE.U32.AND P1, PT, RZ, c[0x0][0x340], PT ;  /* 0x0000d000ff007a0c */ /* 0x000fc60003f25070 */
[----:B------:R2:W-:Y:S01]  /*10a0*/  @P0 LDGSTS.E.BYPASS.LTC128B.128 [R124+0xb080], [R8.64], !P2 ;  /* 0x0b080000087c0fae */ /* 0x0005e2000d101d5a */
[----:B------:R-:W-:-:S03]  /*10b0*/  ISETP.NE.AND.EX P1, PT, RZ, c[0x0][0x344], PT, P1 ;  /* 0x0000d100ff007a0c */ /* 0x000fc60003f25310 */
[----:B------:R2:W-:Y:S04]  /*10c0*/  @P0 LDGSTS.E.BYPASS.LTC128B.128 [R124+0xc880], [R8.64+0x80], !P6 ;  /* 0x0c880080087c0fae */ /* 0x0005e8000f101d5a */
[----:B------:R2:W-:Y:S04]  /*10d0*/  @P0 LDGSTS.E.BYPASS.LTC128B.128 [R124+0xe080], [R8.64+0x100], !P5 ;  /* 0x0e080100087c0fae */ /* 0x0005e8000e901d5a */
[----:B------:R2:W-:Y:S02]  /*10e0*/  @P0 LDGSTS.E.BYPASS.LTC128B.128 [R124+0xf880], [R8.64+0x180], !P4 ;  /* 0x0f880180087c0fae */ /* 0x0005e4000e101d5a */
[----:B------:R-:W-:Y:S01]  /*10f0*/  @P1 IMAD.WIDE R6, R0, R3, c[0x0][0x340] ;  /* 0x0000d00000061625 */ /* 0x000fe200078e0203 */
[----:B------:R-:W-:Y:S01]  /*1100*/  ISETP.GE.AND P0, PT, R14, c[0x0][0x27c], PT ;  /* 0x00009f000e007a0c */ /* 0x000fe20003f06270 */
[----:B------:R-:W-:Y:S01]  /*1110*/  USHF.R.S32.HI UR34, URZ, 0x1f, UR35 ;  /* 0x0000001f3f227899 */ /* 0x000fe20008011423 */
[----:B------:R-:W-:Y:S01]  /*1120*/  SHF.R.S32.HI R17, RZ, 0x1f, R16 ;  /* 0x0000001fff117819 */ /* 0x000fe20000011410 */
[----:B------:R-:W-:Y:S01]  /*1130*/  IMAD.SHL.U32 R2, R101, 0x2, RZ ;  /* 0x0000000265027824 */ /* 0x000fe200078e00ff */
[----:B------:R-:W-:Y:S01]  /*1140*/  SEL R3, RZ, c[0x0][0x27c], !P0 ;  /* 0x00009f00ff037a07 */ /* 0x000fe20004000000 */
[----:B------:R-:W-:Y:S01]  /*1150*/  UIMAD UR10, UR34, UR8, URZ ;  /* 0x00000008220a72a4 */ /* 0x000fe2000f8e023f */
[----:B------:R3:W4:Y:S01]  /*1160*/  @P1 LDG.E R0, [R6.64] ;  /* 0x0000001a06001981 */ /* 0x000722000c1e1900 */
[----:B------:R-:W-:Y:S01]  /*1170*/  UIMAD.WIDE.U32 UR38, UR35, UR8, URZ ;  /* 0x00000008232672a5 */ /* 0x000fe2000f8e003f */
[----:B------:R-:W-:Y:S01]  /*1180*/  IADD3 R5, -R2, c[0x0][0x1d4], RZ ;  /* 0x0000750002057a10 */ /* 0x000fe20007ffe1ff */
[----:B------:R-:W-:Y:S01]  /*1190*/  IMAD.IADD R3, R14, 0x1, R3 ;  /* 0x000000010e037824 */ /* 0x000fe200078e0203 */
[----:B------:R-:W-:Y:S01]  /*11a0*/  UIMAD UR10, UR35, UR9, UR10 ;  /* 0x00000009230a72a4 */ /* 0x000fe2000f8e020a */
[C---:B------:R-:W-:Y:S01]  /*11b0*/  IMAD R138, R125.reuse, c[0x0][0x284], R138 ;  /* 0x0000a1007d8a7a24 */ /* 0x040fe200078e028a */
[----:B------:R-:W0:Y:S01]  /*11c0*/  LDGDEPBAR ;  /* 0x00000000000079af */ /* 0x000e220000000000 */
[----:B------:R-:W-:Y:S01]  /*11d0*/  ULDC.64 UR8, c[0x0][0x1e8] ;  /* 0x00007a0000087ab9 */ /* 0x000fe20000000a00 */
[----:B-1----:R-:W-:Y:S01]  /*11e0*/  SHF.R.S32.HI R18, RZ, 0x1f, R3 ;  /* 0x0000001fff127819 */ /* 0x002fe20000011403 */
[----:B------:R-:W-:Y:S01]  /*11f0*/  UIADD3 UR39, UR39, UR10, URZ ;  /* 0x0000000a27277290 */ /* 0x000fe2000fffe03f */
[C---:B------:R-:W-:Y:S01]  /*1200*/  IMAD.WIDE.U32 R142, R125.reuse, c[0x0][0x280], R16 ;  /* 0x0000a0007d8e7a25 */ /* 0x040fe200078e0010 */
[----:B------:R-:W-:Y:S01]  /*1210*/  UIMAD UR10, UR15, UR8, URZ ;  /* 0x000000080f0a72a4 */ /* 0x000fe2000f8e023f */
[CC--:B------:R-:W-:Y:S01]  /*1220*/  LEA.HI R120, R18.reuse, R3.reuse, RZ, 0x3 ;  /* 0x0000000312787211 */ /* 0x0c0fe200078f18ff */
[----:B------:R-:W-:Y:S01]  /*1230*/  UIMAD.WIDE.U32 UR38, UR16, UR8, UR38 ;  /* 0x00000008102672a5 */ /* 0x000fe2000f8e0026 */
[----:B------:R-:W-:Y:S01]  /*1240*/  LEA.HI R18, R18, R3, RZ, 0x6 ;  /* 0x0000000312127211 */ /* 0x000fe200078f30ff */
[----:B------:R-:W-:Y:S01]  /*1250*/  IMAD.U32 R3, RZ, RZ, UR16 ;  /* 0x00000010ff037e24 */ /* 0x000fe2000f8e00ff */
[----:B------:R-:W-:Y:S01]  /*1260*/  UIMAD UR9, UR16, UR9, UR10 ;  /* 0x00000009100972a4 */ /* 0x000fe2000f8e020a */
[C---:B------:R-:W-:Y:S01]  /*1270*/  IMAD.WIDE.U32 R24, R125.reuse, c[0x0][0x280], R14 ;  /* 0x0000a0007d187a25 */ /* 0x040fe200078e000e */
[----:B------:R-:W-:Y:S01]  /*1280*/  SHF.R.S32.HI R18, RZ, 0x6, R18 ;  /* 0x00000006ff127819 */ /* 0x000fe20000011412 */
[----:B------:R-:W-:Y:S01]  /*1290*/  ULDC.64 UR10, c[0x0][0x260] ;  /* 0x00009800000a7ab9 */ /* 0x000fe20000000a00 */
[----:B------:R-:W-:Y:S01]  /*12a0*/  IADD3 R118, -R125, 0x30, RZ ;  /* 0x000000307d767810 */ /* 0x000fe20007ffe1ff */
[----:B------:R-:W-:Y:S01]  /*12b0*/  IMAD.WIDE.U32 R22, R3, c[0x0][0x260], R14 ;  /* 0x0000980003167a25 */ /* 0x000fe200078e000e */
[----:B------:R-:W-:-:S02]  /*12c0*/  UIMAD UR10, UR15, UR10, URZ ;  /* 0x0000000a0f0a72a4 */ /* 0x000fc4000f8e023f */
[----:B------:R-:W-:Y:S01]  /*12d0*/  UIADD3 UR37, UR39, UR9, URZ ;  /* 0x0000000927257290 */ /* 0x000fe2000fffe03f */
[CC--:B---3--:R-:W-:Y:S01]  /*12e0*/  SEL R6, R2.reuse, R5.reuse, !P0 ;  /* 0x0000000502067207 */ /* 0x0c8fe20004000000 */
[----:B------:R-:W-:Y:S01]  /*12f0*/  UIMAD UR10, UR16, UR11, UR10 ;  /* 0x0000000b100a72a4 */ /* 0x000fe2000f8e020a */
[----:B------:R-:W-:Y:S01]  /*1300*/  ISETP.GE.AND P0, PT, R11, c[0x0][0x27c], PT ;  /* 0x00009f000b007a0c */ /* 0x000fe20003f06270 */
[----:B------:R-:W-:Y:S01]  /*1310*/  IMAD.SHL.U32 R10, R121, 0x40, RZ ;  /* 0x00000040790a7824 */ /* 0x000fe200078e00ff */
[----:B------:R-:W-:Y:S01]  /*1320*/  SHF.R.S32.HI R117, RZ, 0x1f, R6 ;  /* 0x0000001fff757819 */ /* 0x000fe20000011406 */
[----:B------:R-:W-:Y:S01]  /*1330*/  IMAD.IADD R143, R143, 0x1, R138 ;  /* 0x000000018f8f7824 */ /* 0x000fe200078e028a */
[----:B------:R-:W-:Y:S01]  /*1340*/  SEL R5, R2, R5, !P0 ;  /* 0x0000000502057207 */ /* 0x000fe20004000000 */
[----:B------:R-:W-:Y:S01]  /*1350*/  IMAD.IADD R139, R138, 0x1, R25 ;  /* 0x000000018a8b7824 */ /* 0x000fe200078e0219 */
[----:B------:R-:W-:Y:S01]  /*1360*/  SEL R2, RZ, c[0x0][0x27c], !P0 ;  /* 0x00009f00ff027a07 */ /* 0x000fe20004000000 */
[----:B------:R-:W-:Y:S01]  /*1370*/  IMAD.MOV.U32 R138, RZ, RZ, R24 ;  /* 0x000000ffff8a7224 */ /* 0x000fe200078e0018 */
[----:B------:R-:W-:Y:S01]  /*1380*/  IADD3 R23, R23, UR10, RZ ;  /* 0x0000000a17177c10 */ /* 0x000fe2000fffe0ff */
[----:B------:R-:W-:Y:S01]  /*1390*/  IMAD R136, R125, c[0x0][0x294], R136 ;  /* 0x0000a5007d887a24 */ /* 0x000fe200078e0288 */
[----:B------:R-:W-:Y:S01]  /*13a0*/  LOP3.LUT R24, R21, 0x38, R120, 0xf8, !PT ;  /* 0x0000003815187812 */ /* 0x000fe200078ef878 */
[----:B------:R-:W-:Y:S01]  /*13b0*/  IMAD.IADD R3, R11, 0x1, R2 ;  /* 0x000000010b037824 */ /* 0x000fe200078e0202 */
[----:B------:R-:W-:Y:S01]  /*13c0*/  SHF.R.S32.HI R2, RZ, 0x1f, R121 ;  /* 0x0000001fff027819 */ /* 0x000fe20000011479 */
[----:B------:R-:W-:Y:S01]  /*13d0*/  IMAD.WIDE.U32 R130, R130, c[0x0][0x268], R22 ;  /* 0x00009a0082827a25 */ /* 0x000fe200078e0016 */
[----:B------:R-:W-:Y:S01]  /*13e0*/  LOP3.LUT R10, R10, 0x1c0, RZ, 0xc0, !PT ;  /* 0x000001c00a0a7812 */ /* 0x000fe200078ec0ff */
[----:B------:R-:W-:Y:S01]  /*13f0*/  ULDC.64 UR8, c[0x0][0x210] ;  /* 0x0000840000087ab9 */ /* 0x000fe20000000a00 */
[----:B------:R-:W-:Y:S01]  /*1400*/  SHF.R.S32.HI R20, RZ, 0x1f, R3 ;  /* 0x0000001fff147819 */ /* 0x000fe20000011403 */
[----:B------:R-:W-:Y:S01]  /*1410*/  IMAD R22, R18, 0xc00, R4 ;  /* 0x00000c0012167824 */ /* 0x000fe200078e0204 */
[----:B------:R-:W-:Y:S01]  /*1420*/  LEA.HI R2, R2, R121, RZ, 0x3 ;  /* 0x0000007902027211 */ /* 0x000fe200078f18ff */
[C---:B------:R-:W-:Y:S01]  /*1430*/  IMAD.WIDE.U32 R140, R125.reuse, c[0x0][0x290], R16 ;  /* 0x0000a4007d8c7a25 */ /* 0x040fe200078e0010 */
[CC--:B------:R-:W-:Y:S01]  /*1440*/  LEA.HI R119, R20.reuse, R3.reuse, RZ, 0x3 ;  /* 0x0000000314777211 */ /* 0x0c0fe200078f18ff */
[----:B------:R-:W-:Y:S01]  /*1450*/  UIMAD UR8, UR15, UR8, URZ ;  /* 0x000000080f0872a4 */ /* 0x000fe2000f8e023f */
[----:B------:R-:W-:Y:S01]  /*1460*/  LEA.HI R20, R20, R3, RZ, 0x6 ;  /* 0x0000000314147211 */ /* 0x000fe200078f30ff */
[----:B------:R-:W-:Y:S01]  /*1470*/  IMAD.SHL.U32 R3, R2, 0x40, RZ ;  /* 0x0000004002037824 */ /* 0x000fe200078e00ff */
[-C--:B------:R-:W-:Y:S01]  /*1480*/  LOP3.LUT R115, R24, R13.reuse, RZ, 0x3c, !PT ;  /* 0x0000000d18737212 */ /* 0x080fe200078e3cff */
[----:B--2---:R-:W-:Y:S01]  /*1490*/  IMAD.WIDE.U32 R8, R125, c[0x0][0x290], R14 ;  /* 0x0000a4007d087a25 */ /* 0x004fe200078e000e */
[----:B------:R-:W-:Y:S01]  /*14a0*/  SHF.R.U32.HI R2, RZ, 0x3, R10 ;  /* 0x00000003ff027819 */ /* 0x000fe2000001160a */
[----:B------:R-:W-:Y:S01]  /*14b0*/  UIMAD UR8, UR16, UR9, UR8 ;  /* 0x00000009100872a4 */ /* 0x000fe2000f8e0208 */
[----:B------:R-:W-:Y:S01]  /*14c0*/  LOP3.LUT R3, R3, 0xfffffe00, RZ, 0xc0, !PT ;  /* 0xfffffe0003037812 */ /* 0x000fe200078ec0ff */
[----:B------:R-:W-:Y:S01]  /*14d0*/  IMAD.IADD R115, R22, 0x1, R115 ;  /* 0x0000000116737824 */ /* 0x000fe200078e0273 */
[----:B------:R-:W-:Y:S01]  /*14e0*/  LOP3.LUT R111, R10, 0x38, R120, 0xf8, !PT ;  /* 0x000000380a6f7812 */ /* 0x000fe200078ef878 */
[----:B------:R-:W-:Y:S01]  /*14f0*/  IMAD.IADD R141, R141, 0x1, R136 ;  /* 0x000000018d8d7824 */ /* 0x000fe200078e0288 */
[----:B------:R-:W-:Y:S01]  /*1500*/  LEA.HI R117, R117, R6, RZ, 0x4 ;  /* 0x0000000675757211 */ /* 0x000fe200078f20ff */
[----:B------:R-:W-:Y:S01]  /*1510*/  IMAD R18, R18, 0xc00, R3 ;  /* 0x00000c0012127824 */ /* 0x000fe200078e0203 */
[----:B------:R-:W-:Y:S01]  /*1520*/  LOP3.LUT R111, R111, R2, RZ, 0x3c, !PT ;  /* 0x000000026f6f7212 */ /* 0x000fe200078e3cff */
[----:B------:R-:W-:Y:S01]  /*1530*/  IMAD.IADD R137, R136, 0x1, R9 ;  /* 0x0000000188897824 */ /* 0x000fe200078e0209 */
[----:B------:R-:W-:Y:S01]  /*1540*/  SHF.R.S32.HI R20, RZ, 0x6, R20 ;  /* 0x00000006ff147819 */ /* 0x000fe20000011414 */
[----:B------:R-:W-:Y:S01]  /*1550*/  IMAD.MOV.U32 R136, RZ, RZ, R8 ;  /* 0x000000ffff887224 */ /* 0x000fe200078e0008 */
[----:B------:R-:W-:Y:S01]  /*1560*/  LOP3.LUT R22, R21, 0x38, R119, 0xf8, !PT ;  /* 0x0000003815167812 */ /* 0x000fe200078ef877 */
[----:B------:R-:W-:Y:S01]  /*1570*/  IMAD.IADD R111, R18, 0x1, R111 ;  /* 0x00000001126f7824 */ /* 0x000fe200078e026f */
[----:B------:R-:W-:Y:S01]  /*1580*/  SHF.R.S32.HI R117, RZ, 0x4, R117 ;  /* 0x00000004ff757819 */ /* 0x000fe20000011475 */
[----:B------:R-:W-:Y:S01]  /*1590*/  IMAD R18, R20, 0xc00, R4 ;  /* 0x00000c0014127824 */ /* 0x000fe200078e0204 */
[----:B------:R-:W-:Y:S01]  /*15a0*/  LOP3.LUT R113, R22, R13, RZ, 0x3c, !PT ;  /* 0x0000000d16717212 */ /* 0x000fe200078e3cff */
[----:B------:R-:W-:Y:S01]  /*15b0*/  IMAD R20, R20, 0xc00, R3 ;  /* 0x00000c0014147824 */ /* 0x000fe200078e0203 */
[----:B------:R-:W-:Y:S01]  /*15c0*/  SHF.R.S32.HI R8, RZ, 0x1f, R5 ;  /* 0x0000001fff087819 */ /* 0x000fe20000011405 */
[----:B------:R-:W-:Y:S01]  /*15d0*/  IMAD.U32 R135, RZ, RZ, UR39 ;  /* 0x00000027ff877e24 */ /* 0x000fe2000f8e00ff */
[----:B------:R-:W-:Y:S01]  /*15e0*/  LEA.HI.SX32 R117, R120, R117, 0x1d ;  /* 0x0000007578757211 */ /* 0x000fe200078feaff */
[----:B------:R-:W-:Y:S01]  /*15f0*/  IMAD.IADD R113, R18, 0x1, R113 ;  /* 0x0000000112717824 */ /* 0x000fe200078e0271 */
[----:B------:R-:W-:Y:S01]  /*1600*/  LEA.HI R8, R8, R5, RZ, 0x4 ;  /* 0x0000000508087211 */ /* 0x000fe200078f20ff */
[----:B------:R-:W-:Y:S01]  /*1610*/  IMAD.U32 R134, RZ, RZ, UR38 ;  /* 0x00000026ff867e24 */ /* 0x000fe2000f8e00ff */
[----:B------:R-:W-:Y:S01]  /*1620*/  SHF.R.S32.HI R18, RZ, 0x1f, R117 ;  /* 0x0000001fff127819 */ /* 0x000fe20000011475 */
[----:B------:R-:W-:Y:S01]  /*1630*/  IMAD.U32 R135, RZ, RZ, UR37 ;  /* 0x00000025ff877e24 */ /* 0x000fe2000f8e00ff */
[----:B------:R-:W-:Y:S01]  /*1640*/  SHF.R.S32.HI R8, RZ, 0x4, R8 ;  /* 0x00000004ff087819 */ /* 0x000fe20000011408 */
[----:B------:R-:W-:Y:S01]  /*1650*/  IMAD.WIDE.U32 R146, R125, c[0x0][0x1e0], RZ ;  /* 0x000078007d927a25 */ /* 0x000fe200078e00ff */
[----:B------:R-:W-:Y:S01]  /*1660*/  LEA.HI R9, R18, R117, RZ, 0x3 ;  /* 0x0000007512097211 */ /* 0x000fe200078f18ff */
[----:B------:R-:W-:Y:S01]  /*1670*/  ULDC.U8 UR44, c[0x0][0x298] ;  /* 0x0000a600002c7ab9 */ /* 0x000fe20000000000 */
[----:B------:R-:W-:Y:S01]  /*1680*/  LEA.HI.SX32 R8, R119, R8, 0x1d ;  /* 0x0000000877087211 */ /* 0x000fe200078feaff */
[----:B------:R-:W-:Y:S01]  /*1690*/  IMAD.SHL.U32 R117, R117, 0x8, RZ ;  /* 0x0000000875757824 */ /* 0x000fe200078e00ff */
[----:B------:R-:W-:Y:S01]  /*16a0*/  SHF.R.S32.HI R9, RZ, 0x3, R9 ;  /* 0x00000003ff097819 */ /* 0x000fe20000011409 */
[----:B------:R-:W-:Y:S01]  /*16b0*/  IMAD.WIDE.U32 R144, R121, c[0x0][0x1e0], RZ ;  /* 0x0000780079907a25 */ /* 0x000fe200078e00ff */
[----:B------:R-:W-:Y:S01]  /*16c0*/  SHF.R.S32.HI R5, RZ, 0x1f, R8 ;  /* 0x0000001fff057819 */ /* 0x000fe20000011408 */
[----:B------:R-:W-:Y:S01]  /*16d0*/  ULDC UR46, c[0x0][0x280] ;  /* 0x0000a000002e7ab9 */ /* 0x000fe20000000800 */
[----:B------:R-:W-:Y:S01]  /*16e0*/  LOP3.LUT R114, R21, 0x38, R117, 0xf8, !PT ;  /* 0x0000003815727812 */ /* 0x000fe200078ef875 */
[----:B------:R-:W-:Y:S01]  /*16f0*/  IMAD.SHL.U32 R116, R8, 0x8, RZ ;  /* 0x0000000808747824 */ /* 0x000fe200078e00ff */
[----:B------:R-:W-:Y:S01]  /*1700*/  LEA.HI R5, R5, R8, RZ, 0x3 ;  /* 0x0000000805057211 */ /* 0x000fe200078f18ff */
[C---:B------:R-:W-:Y:S01]  /*1710*/  IMAD R19, R9.reuse, 0xc00, R4 ;  /* 0x00000c0009137824 */ /* 0x040fe200078e0204 */
[----:B------:R-:W-:Y:S01]  /*1720*/  LOP3.LUT R114, R114, R13, RZ, 0x3c, !PT ;  /* 0x0000000d72727212 */ /* 0x000fe200078e3cff */
[----:B------:R-:W-:Y:S01]  /*1730*/  IMAD R109, R9, 0xc00, R3 ;  /* 0x00000c00096d7824 */ /* 0x000fe200078e0203 */
[C---:B------:R-:W-:Y:S01]  /*1740*/  LOP3.LUT R107, R10.reuse, 0x38, R119, 0xf8, !PT ;  /* 0x000000380a6b7812 */ /* 0x040fe200078ef877 */
[----:B------:R-:W-:Y:S01]  /*1750*/  IMAD.WIDE.U32 R142, R85, c[0x0][0x280], R142 ;  /* 0x0000a000558e7a25 */ /* 0x000fe200078e008e */
[----:B------:R-:W-:Y:S01]  /*1760*/  SHF.R.S32.HI R5, RZ, 0x3, R5 ;  /* 0x00000003ff057819 */ /* 0x000fe20000011405 */
[----:B------:R-:W-:Y:S01]  /*1770*/  ULDC UR37, c[0x0][0x290] ;  /* 0x0000a40000257ab9 */ /* 0x000fe20000000800 */
[C---:B------:R-:W-:Y:S01]  /*1780*/  LOP3.LUT R9, R10.reuse, 0x38, R116, 0xf8, !PT ;  /* 0x000000380a097812 */ /* 0x040fe200078ef874 */
[----:B------:R-:W-:Y:S01]  /*1790*/  IMAD.IADD R114, R19, 0x1, R114 ;  /* 0x0000000113727824 */ /* 0x000fe200078e0272 */
[----:B------:R-:W-:Y:S01]  /*17a0*/  LOP3.LUT R19, R10, 0x38, R117, 0xf8, !PT ;  /* 0x000000380a137812 */ /* 0x000fe200078ef875 */
[----:B------:R-:W-:Y:S01]  /*17b0*/  IMAD.WIDE.U32 R138, R85, c[0x0][0x280], R138 ;  /* 0x0000a000558a7a25 */ /* 0x000fe200078e008a */
[-C--:B------:R-:W-:Y:S01]  /*17c0*/  LOP3.LUT R107, R107, R2.reuse, RZ, 0x3c, !PT ;  /* 0x000000026b6b7212 */ /* 0x080fe200078e3cff */
[----:B------:R-:W-:Y:S01]  /*17d0*/  ULDC UR45, c[0x0][0x294] ;  /* 0x0000a500002d7ab9 */ /* 0x000fe20000000800 */
[----:B------:R-:W-:Y:S01]  /*17e0*/  LOP3.LUT R8, R21, 0x38, R116, 0xf8, !PT ;  /* 0x0000003815087812 */ /* 0x000fe200078ef874 */
[----:B------:R-:W-:Y:S01]  /*17f0*/  IMAD.WIDE.U32 R140, R85, c[0x0][0x290], R140 ;  /* 0x0000a400558c7a25 */ /* 0x000fe200078e008c */
[----:B------:R-:W-:-:S02]  /*1800*/  LOP3.LUT R18, R19, R2, RZ, 0x3c, !PT ;  /* 0x0000000213127212 */ /* 0x000fc400078e3cff */
[----:B------:R-:W-:Y:S01]  /*1810*/  LOP3.LUT R9, R9, R2, RZ, 0x3c, !PT ;  /* 0x0000000209097212 */ /* 0x000fe200078e3cff */
[----:B------:R-:W-:Y:S01]  /*1820*/  IMAD R2, R5, 0xc00, R3 ;  /* 0x00000c0005027824 */ /* 0x000fe200078e0203 */
[----:B------:R-:W-:Y:S01]  /*1830*/  ISETP.GE.AND P0, PT, R101, 0x1, PT ;  /* 0x000000016500780c */ /* 0x000fe20003f06270 */
[----:B------:R-:W-:Y:S01]  /*1840*/  IMAD.U32 R3, RZ, RZ, UR25 ;  /* 0x00000019ff037e24 */ /* 0x000fe2000f8e00ff */
[----:B------:R-:W-:Y:S01]  /*1850*/  LOP3.LUT R8, R8, R13, RZ, 0x3c, !PT ;  /* 0x0000000d08087212 */ /* 0x000fe200078e3cff */
[----:B------:R-:W-:Y:S01]  /*1860*/  IMAD R13, R5, 0xc00, R4 ;  /* 0x00000c00050d7824 */ /* 0x000fe200078e0204 */
[----:B------:R-:W-:Y:S01]  /*1870*/  P2R R7, PR, RZ, 0x1 ;  /* 0x00000001ff077803 */ /* 0x000fe20000000000 */
[----:B------:R-:W-:Y:S01]  /*1880*/  IMAD.U32 R4, RZ, RZ, UR24 ;  /* 0x00000018ff047e24 */ /* 0x000fe2000f8e00ff */
[----:B------:R-:W-:Y:S01]  /*1890*/  LOP3.LUT R120, R120, 0xfffffff8, RZ, 0xc0, !PT ;  /* 0xfffffff878787812 */ /* 0x000fe200078ec0ff */
[----:B------:R-:W-:Y:S01]  /*18a0*/  IMAD.U32 R7, RZ, RZ, UR16 ;  /* 0x00000010ff077e24 */ /* 0x000fe2000f8e00ff */
[----:B------:R-:W-:Y:S01]  /*18b0*/  LOP3.LUT R119, R119, 0xfffffff8, RZ, 0xc0, !PT ;  /* 0xfffffff877777812 */ /* 0x000fe200078ec0ff */
[----:B------:R-:W-:Y:S01]  /*18c0*/  IMAD.IADD R109, R109, 0x1, R18 ;  /* 0x000000016d6d7824 */ /* 0x000fe200078e0212 */
[----:B------:R-:W-:Y:S01]  /*18d0*/  IADD3 R10, R16, 0x20, RZ ;  /* 0x00000020100a7810 */ /* 0x000fe20007ffe0ff */
[----:B------:R-:W-:Y:S01]  /*18e0*/  IMAD.WIDE.U32 R6, R7, c[0x0][0x210], R14 ;  /* 0x0000840007067a25 */ /* 0x000fe200078e000e */
[----:B------:R-:W-:Y:S01]  /*18f0*/  SHF.R.S32.HI R110, RZ, 0x1f, R120 ;  /* 0x0000001fff6e7819 */ /* 0x000fe20000011478 */
[----:B------:R-:W-:Y:S01]  /*1900*/  USHF.L.U32 UR25, UR46, 0x5, URZ ;  /* 0x000000052e197899 */ /* 0x000fe2000800063f */
[----:B------:R-:W-:Y:S01]  /*1910*/  SHF.R.S32.HI R106, RZ, 0x1f, R117 ;  /* 0x0000001fff6a7819 */ /* 0x000fe20000011475 */
[----:B------:R-:W-:Y:S01]  /*1920*/  IMAD.IADD R105, R2, 0x1, R9 ;  /* 0x0000000102697824 */ /* 0x000fe200078e0209 */
[----:B------:R-:W-:Y:S01]  /*1930*/  IADD3 R7, R7, UR8, RZ ;  /* 0x0000000807077c10 */ /* 0x000fe2000fffe0ff */
[----:B------:R-:W-:Y:S01]  /*1940*/  ULDC.64 UR8, c[0x0][0x1e0] ;  /* 0x0000780000087ab9 */ /* 0x000fe20000000a00 */
[----:B------:R-:W-:Y:S01]  /*1950*/  SHF.R.S32.HI R2, RZ, 0x1f, R85 ;  /* 0x0000001fff027819 */ /* 0x000fe20000011455 */
[----:B------:R-:W-:Y:S01]  /*1960*/  UIMAD UR10, UR30, UR9, URZ ;  /* 0x000000091e0a72a4 */ /* 0x000fe2000f8e023f */
[----:B------:R-:W-:Y:S01]  /*1970*/  IMAD.IADD R107, R20, 0x1, R107 ;  /* 0x00000001146b7824 */ /* 0x000fe200078e026b */
[----:B------:R-:W-:Y:S01]  /*1980*/  UIMAD.WIDE.U32 UR38, UR30, UR8, URZ ;  /* 0x000000081e2672a5 */ /* 0x000fe2000f8e003f */
[----:B------:R-:W-:Y:S01]  /*1990*/  IMAD.IADD R112, R13, 0x1, R8 ;  /* 0x000000010d707824 */ /* 0x000fe200078e0208 */
[----:B------:R-:W-:Y:S01]  /*19a0*/  IADD3 R9, R16, 0x60, RZ ;  /* 0x0000006010097810 */ /* 0x000fe20007ffe0ff */
[----:B------:R-:W-:Y:S01]  /*19b0*/  ULDC.64 UR8, c[0x0][0x280] ;  /* 0x0000a00000087ab9 */ /* 0x000fe20000000a00 */
[----:B------:R-:W-:Y:S01]  /*19c0*/  IMAD.WIDE.U32 R136, R85, c[0x0][0x290], R136 ;  /* 0x0000a40055887a25 */ /* 0x000fe200078e0088 */
[----:B------:R-:W-:Y:S01]  /*19d0*/  UIMAD UR11, UR30, UR9, URZ ;  /* 0x000000091e0b72a4 */ /* 0x000fe2000f8e023f */
[----:B------:R-:W-:Y:S01]  /*19e0*/  SHF.R.S32.HI R108, RZ, 0x1f, R119 ;  /* 0x0000001fff6c7819 */ /* 0x000fe20000011477 */
[----:B------:R-:W-:Y:S01]  /*19f0*/  UIMAD.WIDE.U32 UR40, UR30, UR8, URZ ;  /* 0x000000081e2872a5 */ /* 0x000fe2000f8e003f */
[----:B------:R-:W-:Y:S01]  /*1a00*/  IMAD.SHL.U32 R115, R115, 0x2, RZ ;  /* 0x0000000273737824 */ /* 0x000fe200078e00ff */
[----:B------:R-:W-:Y:S01]  /*1a10*/  SHF.R.S32.HI R104, RZ, 0x1f, R116 ;  /* 0x0000001fff687819 */ /* 0x000fe20000011474 */
[----:B------:R-:W-:Y:S01]  /*1a20*/  ULDC.64 UR8, c[0x0][0x290] ;  /* 0x0000a40000087ab9 */ /* 0x000fe20000000a00 */
[----:B------:R-:W-:Y:S01]  /*1a30*/  IMAD.SHL.U32 R111, R111, 0x2, RZ ;  /* 0x000000026f6f7824 */ /* 0x000fe200078e00ff */
[----:B------:R-:W-:Y:S01]  /*1a40*/  UIMAD.WIDE.U32 UR42, UR30, UR8, URZ ;  /* 0x000000081e2a72a5 */ /* 0x000fe2000f8e003f */
[----:B------:R-:W-:Y:S01]  /*1a50*/  IMAD.SHL.U32 R113, R113, 0x2, RZ ;  /* 0x0000000271717824 */ /* 0x000fe200078e00ff */
[----:B------:R-:W-:Y:S01]  /*1a60*/  UIMAD UR30, UR30, UR9, URZ ;  /* 0x000000091e1e72a4 */ /* 0x000fe2000f8e023f */
[----:B------:R-:W-:Y:S01]  /*1a70*/  IMAD.SHL.U32 R107, R107, 0x2, RZ ;  /* 0x000000026b6b7824 */ /* 0x000fe200078e00ff */
[----:B------:R-:W-:Y:S01]  /*1a80*/  UIADD3 UR10, UR39, UR10, URZ ;  /* 0x0000000a270a7290 */ /* 0x000fe2000fffe03f */
[----:B------:R-:W-:Y:S01]  /*1a90*/  IMAD.SHL.U32 R114, R114, 0x2, RZ ;  /* 0x0000000272727824 */ /* 0x000fe200078e00ff */
[----:B------:R-:W-:Y:S01]  /*1aa0*/  ULDC.64 UR8, c[0x0][0x268] ;  /* 0x00009a0000087ab9 */ /* 0x000fe20000000a00 */
[----:B------:R-:W-:Y:S01]  /*1ab0*/  IMAD.SHL.U32 R109, R109, 0x2, RZ ;  /* 0x000000026d6d7824 */ /* 0x000fe200078e00ff */
[----:B------:R-:W-:Y:S01]  /*1ac0*/  UIMAD UR5, UR5, UR8, URZ ;  /* 0x00000008050572a4 */ /* 0x000fe2000f8e023f */
[----:B------:R-:W-:Y:S01]  /*1ad0*/  IMAD.SHL.U32 R112, R112, 0x2, RZ ;  /* 0x0000000270707824 */ /* 0x000fe200078e00ff */
[----:B------:R-:W-:Y:S01]  /*1ae0*/  UIADD3 UR11, UR41, UR11, URZ ;  /* 0x0000000b290b7290 */ /* 0x000fe2000fffe03f */
[----:B------:R-:W-:Y:S01]  /*1af0*/  IMAD.SHL.U32 R105, R105, 0x2, RZ ;  /* 0x0000000269697824 */ /* 0x000fe200078e00ff */
[----:B------:R-:W-:-:S02]  /*1b00*/  UIMAD UR5, UR23, UR9, UR5 ;  /* 0x00000009170572a4 */ /* 0x000fc4000f8e0205 */
[----:B------:R-:W-:Y:S02]  /*1b10*/  ULDC UR8, c[0x0][0x1e4] ;  /* 0x0000790000087ab9 */ /* 0x000fe40000000800 */
[----:B------:R-:W-:Y:S02]  /*1b20*/  ULDC UR9, c[0x0][0x1e0] ;  /* 0x0000780000097ab9 */ /* 0x000fe40000000800 */
[----:B------:R-:W-:Y:S01]  /*1b30*/  ULDC UR23, c[0x0][0x284] ;  /* 0x0000a10000177ab9 */ /* 0x000fe20000000800 */
[----:B------:R-:W-:Y:S01]  /*1b40*/  IADD3 R91, R131, UR5, RZ ;  /* 0x00000005835b7c10 */ /* 0x000fe2000fffe0ff */
[----:B------:R-:W-:Y:S02]  /*1b50*/  USHF.L.U64.HI UR8, UR9, UR36, UR8 ;  /* 0x0000002409087299 */ /* 0x000fe40008010208 */
[----:B------:R-:W-:Y:S02]  /*1b60*/  USHF.L.U64.HI UR23, UR46, UR36, UR23 ;  /* 0x000000242e177299 */ /* 0x000fe40008010217 */
[----:B------:R-:W-:-:S02]  /*1b70*/  USHF.L.U64.HI UR36, UR37, UR36, UR45 ;  /* 0x0000002425247299 */ /* 0x000fc4000801022d */
[----:B------:R-:W-:Y:S02]  /*1b80*/  USHF.L.U32 UR9, UR9, 0x5, URZ ;  /* 0x0000000509097899 */ /* 0x000fe4000800063f */
[----:B------:R-:W-:Y:S02]  /*1b90*/  USHF.L.U32 UR37, UR37, 0x5, URZ ;  /* 0x0000000525257899 */ /* 0x000fe4000800063f */
[----:B------:R-:W-:Y:S01]  /*1ba0*/  UIADD3 UR30, UR43, UR30, URZ ;  /* 0x0000001e2b1e7290 */ /* 0x000fe2000fffe03f */
[--C-:B----4-:R-:W-:Y:S01]  /*1bb0*/  @P1 SHF.R.S32.HI R19, RZ, 0x1f, R0.reuse ;  /* 0x0000001fff131819 */ /* 0x110fe20000011400 */
[----:B------:R-:W-:Y:S02]  /*1bc0*/  @!P1 IMAD.MOV.U32 R19, RZ, RZ, R3 ;  /* 0x000000ffff139224 */ /* 0x000fe400078e0003 */
[----:B------:R-:W-:Y:S02]  /*1bd0*/  @P1 IMAD.MOV.U32 R18, RZ, RZ, R0 ;  /* 0x000000ffff121224 */ /* 0x000fe400078e0000 */
[----:B------:R-:W-:Y:S01]  /*1be0*/  @!P1 IMAD.MOV.U32 R18, RZ, RZ, R4 ;  /* 0x000000ffff129224 */ /* 0x000fe200078e0004 */
[----:B------:R-:W-:Y:S01]  /*1bf0*/  SEL R87, R19, RZ, !P3 ;  /* 0x000000ff13577207 */ /* 0x000fe20005800000 */
[----:B------:R-:W-:-:S02]  /*1c00*/  IMAD R0, R88, c[0x0][0x1e0], RZ ;  /* 0x0000780058007a24 */ /* 0x000fc400078e02ff */
[----:B------:R-:W-:Y:S01]  /*1c10*/  IMAD R4, R2, c[0x0][0x280], RZ ;  /* 0x0000a00002047a24 */ /* 0x000fe200078e02ff */
[----:B------:R-:W-:Y:S01]  /*1c20*/  SEL R128, R18, RZ, !P3 ;  /* 0x000000ff12807207 */ /* 0x000fe20005800000 */
[----:B------:R-:W-:Y:S02]  /*1c30*/  IMAD R97, R87, c[0x0][0x1f0], RZ ;  /* 0x00007c0057617a24 */ /* 0x000fe400078e02ff */
[----:B------:R-:W-:Y:S01]  /*1c40*/  IMAD R103, R125, c[0x0][0x1e4], R0 ;  /* 0x000079007d677a24 */ /* 0x000fe200078e0200 */
[----:B------:R-:W-:Y:S01]  /*1c50*/  SHF.R.S32.HI R0, RZ, 0x1f, R121 ;  /* 0x0000001fff007819 */ /* 0x000fe20000011479 */
[C---:B------:R-:W-:Y:S02]  /*1c60*/  IMAD R97, R128.reuse, c[0x0][0x1f4], R97 ;  /* 0x00007d0080617a24 */ /* 0x040fe400078e0261 */
[----:B------:R-:W-:-:S04]  /*1c70*/  IMAD.WIDE.U32 R134, R128, c[0x0][0x1f0], R134 ;  /* 0x00007c0080867a25 */ /* 0x000fc800078e0086 */
[----:B------:R-:W-:Y:S01]  /*1c80*/  IMAD.IADD R103, R147, 0x1, R103 ;  /* 0x0000000193677824 */ /* 0x000fe200078e0267 */
[----:B------:R-:W-:Y:S01]  /*1c90*/  BAR.SYNC.DEFER_BLOCKING 0x0 ;  /* 0x0000000000007b1d */ /* 0x000fe20000010000 */
[----:B------:R-:W-:Y:S01]  /*1ca0*/  IMAD.IADD R97, R135, 0x1, R97 ;  /* 0x0000000187617824 */ /* 0x000fe200078e0261 */
[----:B------:R-:W-:Y:S01]  /*1cb0*/  IADD3 R93, P1, P0, R134, R146, R14 ;  /* 0x00000092865d7210 */ /* 0x000fe2000783e00e */
[----:B------:R-:W-:Y:S02]  /*1cc0*/  IMAD R87, R87, c[0x0][0x218], RZ ;  /* 0x0000860057577a24 */ /* 0x000fe400078e02ff */
[----:B------:R-:W-:Y:S01]  /*1cd0*/  IMAD R2, R2, c[0x0][0x290], RZ ;  /* 0x0000a40002027a24 */ /* 0x000fe200078e02ff */
[----:B------:R-:W-:Y:S01]  /*1ce0*/  IADD3.X R92, R97, R103, R15, P1, P0 ;  /* 0x00000067615c7210 */ /* 0x000fe20000fe040f */
[----:B------:R-:W-:Y:S01]  /*1cf0*/  IMAD R0, R0, c[0x0][0x1e0], RZ ;  /* 0x0000780000007a24 */ /* 0x000fe200078e02ff */
[----:B------:R-:W-:Y:S01]  /*1d00*/  ISETP.NE.AND P0, PT, RZ, UR44, PT ;  /* 0x0000002cff007c0c */ /* 0x000fe2000bf05270 */
[----:B------:R-:W-:-:S02]  /*1d10*/  IMAD R87, R128, c[0x0][0x21c], R87 ;  /* 0x0000870080577a24 */ /* 0x000fc400078e0257 */
[----:B------:R-:W-:Y:S01]  /*1d20*/  IMAD.WIDE.U32 R128, R128, c[0x0][0x218], R6 ;  /* 0x0000860080807a25 */ /* 0x000fe200078e0006 */
[----:B------:R-:W-:Y:S02]  /*1d30*/  P2R R126, PR, RZ, 0x1 ;  /* 0x00000001ff7e7803 */ /* 0x000fe40000000000 */
[----:B------:R-:W-:Y:S01]  /*1d40*/  IADD3 R89, P0, R125, UR35, RZ ;  /* 0x000000237d597c10 */ /* 0x000fe2000ff1e0ff */
[C---:B------:R-:W-:Y:S02]  /*1d50*/  IMAD R5, R85.reuse, c[0x0][0x284], R4 ;  /* 0x0000a10055057a24 */ /* 0x040fe400078e0204 */
[----:B------:R-:W-:Y:S01]  /*1d60*/  IMAD R3, R85, c[0x0][0x294], R2 ;  /* 0x0000a50055037a24 */ /* 0x000fe200078e0202 */
[----:B------:R-:W-:Y:S01]  /*1d70*/  IADD3.X R88, R88, UR34, RZ, P0, !PT ;  /* 0x0000002258587c10 */ /* 0x000fe200087fe4ff */
[----:B------:R-:W-:Y:S02]  /*1d80*/  IMAD R7, R121, c[0x0][0x1e4], R0 ;  /* 0x0000790079077a24 */ /* 0x000fe400078e0200 */
[----:B------:R-:W-:-:S02]  /*1d90*/  IMAD.IADD R100, R143, 0x1, R5 ;  /* 0x000000018f647824 */ /* 0x000fc400078e0205 */
[----:B------:R-:W-:Y:S02]  /*1da0*/  IMAD.IADD R102, R145, 0x1, R7 ;  /* 0x0000000191667824 */ /* 0x000fe400078e0207 */
[----:B------:R-:W-:Y:S02]  /*1db0*/  IMAD.IADD R98, R5, 0x1, R139 ;  /* 0x0000000105627824 */ /* 0x000fe400078e028b */
[----:B------:R-:W-:Y:S02]  /*1dc0*/  IMAD.IADD R99, R141, 0x1, R3 ;  /* 0x000000018d637824 */ /* 0x000fe400078e0203 */
[----:B------:R-:W-:Y:S02]  /*1dd0*/  IMAD.IADD R96, R3, 0x1, R137 ;  /* 0x0000000103607824 */ /* 0x000fe400078e0289 */
[----:B------:R-:W-:Y:S02]  /*1de0*/  IMAD.IADD R87, R129, 0x1, R87 ;  /* 0x0000000181577824 */ /* 0x000fe400078e0257 */
.L_x_1362:
        /* <DEDUP_REMOVED lines=77> */
.L_x_1327:
[----:B------:R-:W-:Y:S05]  /*22c0*/  BSYNC B0 ;  /* 0x0000000000007941 */ /* 0x000fea0003800000 */
.L_x_1326:
        /* <DEDUP_REMOVED lines=42> */
[----:B------:R-:W-:Y:S01]  /*2570*/  CS2R R60, SRZ ;  /* 0x00000000003c7805 */ /* 0x000fe2000001ff00 */
[----:B------:R-:W-:Y:S01]  /*2580*/  CS2R R26, SRZ ;  /* 0x00000000001a7805 */ /* 0x000fe2000001ff00 */
[----:B------:R-:W-:Y:S01]  /*2590*/  CS2R R58, SRZ ;  /* 0x00000000003a7805 */ /* 0x000fe2000001ff00 */
[----:B------:R-:W-:Y:S01]  /*25a0*/  IADD3.X R2, R100, UR44, R3, P1, P0 ;  /* 0x0000002c64027c10 */ /* 0x000fe20008fe0403 */
[----:B------:R-:W-:Y:S01]  /*25b0*/  IMAD.U32 R3, RZ, RZ, UR37 ;  /* 0x00000025ff037e24 */ /* 0x000fe2000f8e00ff */
[----:B------:R-:W-:Y:S01]  /*25c0*/  CS2R R24, SRZ ;  /* 0x0000000000187805 */ /* 0x000fe2000001ff00 */
[----:B------:R-:W-:Y:S01]  /*25d0*/  CS2R R54, SRZ ;  /* 0x0000000000367805 */ /* 0x000fe2000001ff00 */
[----:B------:R-:W-:Y:S02]  /*25e0*/  CS2R R18, SRZ ;  /* 0x0000000000127805 */ /* 0x000fe4000001ff00 */
[----:B------:R-:W-:Y:S04]  /*25f0*/  IADD3 R3, P1, P0, R140, UR48, R3 ;  /* 0x000000308c037c10 */ /* 0x000fe8000f83e003 */
        /* <DEDUP_REMOVED lines=21> */
.L_x_1329:
[----:B------:R-:W-:Y:S05]  /*2750*/  BSYNC B0 ;  /* 0x0000000000007941 */ /* 0x000fea0003800000 */
.L_x_1328:
[----:B-----5:R-:W-:Y:S01]  /*2760*/  MOV R20, R59 ;  /* 0x0000003b00147202 */ /* 0x020fe20000000f00 */
[----:B------:R-:W-:Y:S01]  /*2770*/  IMAD.MOV.U32 R23, RZ, RZ, R54 ;  /* 0x000000ffff177224 */ /* 0x000fe200078e0036 */
[----:B------:R-:W-:Y:S01]  /*2780*/  MOV R3, R19 ;  /* 0x0000001300037202 */ /* 0x000fe20000000f00 */
[----:B------:R-:W-:Y:S01]  /*2790*/  IMAD.MOV.U32 R22, RZ, RZ, R55 ;  /* 0x000000ffff167224 */ /* 0x000fe200078e0037 */
[----:B------:R-:W-:Y:S01]  /*27a0*/  BSSY B1, `(.L_x_1330) ;  /* 0x00000f8000017945 */ /* 0x000fe20003800000 */
[----:B------:R-:W-:Y:S02]  /*27b0*/  IMAD.MOV.U32 R21, RZ, RZ, R58 ;  /* 0x000000ffff157224 */ /* 0x000fe400078e003a */
[----:B-1----:R-:W-:Y:S01]  /*27c0*/  IMAD.MOV.U32 R4, RZ, RZ, R18 ;  /* 0x000000ffff047224 */ /* 0x002fe200078e0012 */
        /* <DEDUP_REMOVED lines=75> */
.L_x_1333:
[----:B------:R-:W-:Y:S05]  /*2c80*/  BSYNC B0 ;  /* 0x0000000000007941 */ /* 0x000fea0003800000 */
.L_x_1332:
        /* <DEDUP_REMOVED lines=56> */
.L_x_1335:
[----:B------:R-:W-:Y:S05]  /*3010*/  BSYNC B0 ;  /* 0x0000000000007941 */ /* 0x000fea0003800000 */
.L_x_1334:
        /* <DEDUP_REMOVED lines=56> */
.L_x_1337:
[----:B------:R-:W-:Y:S05]  /*33a0*/  BSYNC B0 ;  /* 0x0000000000007941 */ /* 0x000fea0003800000 */
.L_x_1336:
        /* <DEDUP_REMOVED lines=55> */
.L_x_1331:
[----:B------:R-:W-:Y:S05]  /*3720*/  BSYNC B1 ;  /* 0x0000000000017941 */ /* 0x000fea0003800000 */
.L_x_1330:
        /* <DEDUP_REMOVED lines=57> */
.L_x_1340:
[----:B------:R-:W-:Y:S05]  /*3ac0*/  BSYNC B0 ;  /* 0x0000000000007941 */ /* 0x000fea0003800000 */
.L_x_1339:
        /* <DEDUP_REMOVED lines=56> */
.L_x_1342:
[----:B------:R-:W-:Y:S05]  /*3e50*/  BSYNC B0 ;  /* 0x0000000000007941 */ /* 0x000fea0003800000 */
.L_x_1341:
        /* <DEDUP_REMOVED lines=56> */
.L_x_1344:
[----:B------:R-:W-:Y:S05]  /*41e0*/  BSYNC B0 ;  /* 0x0000000000007941 */ /* 0x000fea0003800000 */
.L_x_1343:
        /* <DEDUP_REMOVED lines=56> */
.L_x_1325:
        /* <DEDUP_REMOVED lines=36> */
.L_x_1346:
[----:B------:R-:W-:Y:S05]  /*47b0*/  BSYNC B0 ;  /* 0x0000000000007941 */ /* 0x000fea0003800000 */
.L_x_1345:
        /* <DEDUP_REMOVED lines=39> */
[----:B------:R-:W-:Y:S01]  /*4a30*/  CS2R R26, SRZ ;  /* 0x00000000001a7805 */ /* 0x000fe2000001ff00 */
[----:B------:R-:W-:Y:S01]  /*4a40*/  IADD3 R7, P1, P0, R138, UR50, R7 ;  /* 0x000000328a077c10 */ /* 0x000fe2000f83e007 */
[----:B------:R-:W-:Y:S01]  /*4a50*/  IMAD.U32 R5, RZ, RZ, UR37 ;  /* 0x00000025ff057e24 */ /* 0x000fe2000f8e00ff */
[----:B------:R-:W-:Y:S01]  /*4a60*/  CS2R R24, SRZ ;  /* 0x0000000000187805 */ /* 0x000fe2000001ff00 */
[----:B------:R-:W-:Y:S01]  /*4a70*/  CS2R R66, SRZ ;  /* 0x0000000000427805 */ /* 0x000fe2000001ff00 */
[----:B------:R-:W-:Y:S01]  /*4a80*/  IADD3.X R0, R98, UR44, R3, P1, P0 ;  /* 0x0000002c62007c10 */ /* 0x000fe20008fe0403 */
[----:B------:R-:W-:Y:S01]  /*4a90*/  IMAD.U32 R3, RZ, RZ, UR36 ;  /* 0x00000024ff037e24 */ /* 0x000fe2000f8e00ff */
        /* <DEDUP_REMOVED lines=17> */
.L_x_1348:
[----:B------:R-:W-:Y:S05]  /*4bb0*/  BSYNC B0 ;  /* 0x0000000000007941 */ /* 0x000fea0003800000 */
.L_x_1347:
        /* <DEDUP_REMOVED lines=34> */
[CC--:B------:R-:W-:Y:S04]  /*4de0*/  IADD3 R155, P1, P0, R134.reuse, R151.reuse, R120 ;  /* 0x00000097869b7210 */ /* 0x0c0fe8000783e078 */
[CC--:B------:R-:W-:Y:S01]  /*4df0*/  IADD3.X R152, R97.reuse, R90.reuse, R110, P1, P0 ;  /* 0x0000005a61987210 */ /* 0x0c0fe20000fe046e */
        /* <DEDUP_REMOVED lines=107> */
.L_x_1352:
[----:B------:R-:W-:Y:S05]  /*54b0*/  BSYNC B0 ;  /* 0x0000000000007941 */ /* 0x000fea0003800000 */
.L_x_1351:
[----:B------:R-:W-:Y:S11]  /*54c0*/  ISETP.GE.AND P0, PT, R11, c[0x0][0x1d4], PT ;  /* 0x000075000b007a0c */ /* 0x000ff60003f06270 */
[----:B------:R-:W-:Y:S02]  /*54d0*/  @!UPT UIADD3 URZ, URZ, URZ, URZ ;  /* 0x0000003f3f3ff290 */ /* 0x000fe4000fffe03f */
[----:B------:R-:W-:-:S05]  /*54e0*/  @P0 BRA `(.L_x_1350) ;  /* 0x000006f000000947 */ /* 0x000fca0003800000 */
[----:B------:R-:W2:Y:S01]  /*54f0*/  LDS.128 R56, [R112+0xa080] ;  /* 0x00a0800070387984 */ /* 0x000ea20000000c00 */
[----:B------:R-:W-:Y:S02]  /*5500*/  ISETP.GE.AND P2, PT, R116, c[0x0][0x1d4], PT ;  /* 0x0000750074007a0c */ /* 0x000fe40003f46270 */
[CC--:B------:R-:W-:Y:S04]  /*5510*/  IADD3 R61, P1, P0, R134.reuse, R151.reuse, R119 ;  /* 0x00000097863d7210 */ /* 0x0c0fe8000783e077 */
[CC--:B------:R-:W-:Y:S01]  /*5520*/  IADD3.X R60, R97.reuse, R90.reuse, R108, P1, P0 ;  /* 0x0000005a613c7210 */ /* 0x0c0fe20000fe046c */
        /* <DEDUP_REMOVED lines=107> */
.L_x_1350:
[----:B------:R-:W-:Y:S05]  /*5be0*/  BSYNC B1 ;  /* 0x0000000000017941 */ /* 0x000fea0003800000 */
.L_x_1349:
        /* <DEDUP_REMOVED lines=118> */
.L_x_1354:
[----:B------:R-:W-:Y:S05]  /*6350*/  BSYNC B0 ;  /* 0x0000000000007941 */ /* 0x000fea0003800000 */
.L_x_1353:
[----:B------:R-:W-:Y:S11]  /*6360*/  ISETP.GE.AND P0, PT, R11, c[0x0][0x1d4], PT ;  /* 0x000075000b007a0c */ /* 0x000ff60003f06270 */
[----:B------:R-:W-:Y:S02]  /*6370*/  @!UPT UIADD3 URZ, URZ, URZ, URZ ;  /* 0x0000003f3f3ff290 */ /* 0x000fe4000fffe03f */
[----:B------:R-:W-:-:S05]  /*6380*/  @P0 BRA `(.L_x_1338) ;  /* 0x000009d000000947 */ /* 0x000fca0003800000 */
[----:B------:R-:W2:Y:S01]  /*6390*/  LDS.128 R48, [R105+0xa080] ;  /* 0x00a0800069307984 */ /* 0x000ea20000000c00 */
[----:B-1----:R-:W-:Y:S04]  /*63a0*/  IADD3 R53, P1, P0, R134, R57, R119 ;  /* 0x0000003986357210 */ /* 0x002fe8000783e077 */
[----:B------:R-:W-:Y:S02]  /*63b0*/  IADD3.X R46, R97, R56, R108, P1, P0 ;  /* 0x00000038612e7210 */ /* 0x000fe40000fe046c */
        /* <DEDUP_REMOVED lines=105> */
[----:B------:R-:W-:Y:S04]  /*6a50*/  IADD3 R57, P1, P0, R134, R57, R116 ;  /* 0x0000003986397210 */ /* 0x000fe8000783e074 */
[----:B------:R-:W-:Y:S02]  /*6a60*/  IADD3.X R56, R97, R56, R104, P1, P0 ;  /* 0x0000003861387210 */ /* 0x000fe40000fe0468 */
[C---:B------:R-:W-:Y:S04]  /*6a70*/  LEA R2, P0, R57.reuse, c[0x0][0x1c8], 0x1 ;  /* 0x0000720039027a11 */ /* 0x040fe800078008ff */
[----:B------:R-:W-:Y:S05]  /*6a80*/  LEA.HI.X R3, R57, c[0x0][0x1cc], R56, 0x1, P0 ;  /* 0x0000730039037a11 */ /* 0x000fea00000f0c38 */
[----:B------:R2:W-:Y:S01]  /*6a90*/  STG.E.128 [R2.64], R48 ;  /* 0x0000003002007986 */ /* 0x0005e2000c101d1a */
[----:B------:R-:W-:-:S05]  /*6aa0*/  BRA `(.L_x_1338) ;  /* 0x000002b000007947 */ /* 0x000fca0003800000 */
.L_x_1324:
        /* <DEDUP_REMOVED lines=23> */
.L_x_1356:
[----:B------:R-:W-:Y:S05]  /*6c20*/  BSYNC B0 ;  /* 0x0000000000007941 */ /* 0x000fea0003800000 */
.L_x_1355:
        /* <DEDUP_REMOVED lines=19> */
.L_x_1338:
[----:B------:R-:W-:Y:S05]  /*6d60*/  BSYNC B2 ;  /* 0x0000000000027941 */ /* 0x000fea0003800000 */
.L_x_1323:
        /* <DEDUP_REMOVED lines=69> */
.L_x_1358:
[----:B-1----:R-:W-:Y:S05]  /*71c0*/  BSYNC B0 ;  /* 0x0000000000007941 */ /* 0x002fea0003800000 */
.L_x_1357:
        /* <DEDUP_REMOVED lines=30> */
.L_x_1360:
[----:B------:R-:W-:Y:S05]  /*73b0*/  BSYNC B0 ;  /* 0x0000000000007941 */ /* 0x000fea0003800000 */
.L_x_1359:
        /* <DEDUP_REMOVED lines=14> */
[----:B------:R-:W-:Y:S02]  /*74a0*/  @P1 LEA.HI.X R5, R2, c[0x0][0x224], R0, 0x1, P0 ;  /* 0x0000890002051a11 */ /* 0x000fe400000f0c00 */
        /* <DEDUP_REMOVED lines=16> */
.L_x_1361:
[----:B------:R-:W0:Y:S01]  /*75b0*/  LDGDEPBAR ;  /* 0x00000000000079af */ /* 0x000e220000000000 */
[----:B------:R-:W-:Y:S01]  /*75c0*/  UIADD3 UR6, UR6, -0x1, URZ ;  /* 0xffffffff06067890 */ /* 0x000fe2000fffe03f */
[----:B------:R-:W-:Y:S11]  /*75d0*/  PLOP3.LUT P0, PT, PT, PT, UP0, 0x80, 0x0 ;  /* 0x000000000000781c */ /* 0x000ff60003f0f008 */
[----:B------:R-:W-:Y:S02]  /*75e0*/  @!UPT UIADD3 URZ, URZ, URZ, URZ ;  /* 0x0000003f3f3ff290 */ /* 0x000fe4000fffe03f */
[----:B------:R-:W-:-:S05]  /*75f0*/  @P0 BRA `(.L_x_1362) ;  /* 0xffffa7f000000947 */ /* 0x000fca000383ffff */
[----:B------:R-:W-:Y:S06]  /*7600*/  BAR.SYNC.DEFER_BLOCKING 0x0 ;  /* 0x0000000000007b1d */ /* 0x000fec0000010000 */
.L_x_1322:
[----:B-1----:R-:W-:Y:S01]  /*7610*/  UIADD3 UR6, UR18, 0x7f, URZ ;  /* 0x0000007f12067890 */ /* 0x002fe2000fffe03f */
[----:B------:R-:W-:Y:S01]  /*7620*/  PLOP3.LUT P2, PT, PT, PT, PT, 0x80, 0x0 ;  /* 0x000000000000781c */ /* 0x000fe20003f4f070 */
[----:B------:R-:W-:Y:S01]  /*7630*/  ULDC.64 UR4, c[0x0][0x2c8] ;  /* 0x0000b20000047ab9 */ /* 0x000fe20000000a00 */
[----:B------:R-:W-:Y:S01]  /*7640*/  CS2R R130, SRZ ;  /* 0x0000000000827805 */ /* 0x000fe2000001ff00 */
[----:B------:R-:W-:Y:S01]  /*7650*/  UIMAD.WIDE.U32 UR8, UR6, UR4, URZ ;  /* 0x00000004060872a5 */ /* 0x000fe2000f8e003f */
[----:B------:R-:W-:Y:S01]  /*7660*/  CS2R R128, SRZ ;  /* 0x0000000000807805 */ /* 0x000fe2000001ff00 */
[----:B------:R-:W-:Y:S01]  /*7670*/  UIADD3 UR19, UR19, UR20, URZ ;  /* 0x0000001413137290 */ /* 0x000fe2000fffe03f */
[----:B------:R-:W-:Y:S01]  /*7680*/  CS2R R126, SRZ ;  /* 0x00000000007e7805 */ /* 0x000fe2000001ff00 */
[----:B------:R-:W-:Y:S01]  /*7690*/  @UP2 USHF.R.U32.HI UR6, URZ, UR5, UR9 ;  /* 0x000000053f062299 */ /* 0x000fe20008011609 */
[----:B------:R-:W-:Y:S01]  /*76a0*/  CS2R R124, SRZ ;  /* 0x00000000007c7805 */ /* 0x000fe2000001ff00 */
[----:B------:R-:W-:Y:S01]  /*76b0*/  CS2R R122, SRZ ;  /* 0x00000000007a7805 */ /* 0x000fe2000001ff00 */
[----:B------:R-:W-:Y:S01]  /*76c0*/  CS2R R120, SRZ ;  /* 0x0000000000787805 */ /* 0x000fe2000001ff00 */
[----:B------:R-:W-:Y:S01]  /*76d0*/  UIADD3 UR6, UR12, UR6, URZ ;  /* 0x000000060c067290 */ /* 0x000fe2000fffe03f */
[----:B------:R-:W-:Y:S01]  /*76e0*/  CS2R R118, SRZ ;  /* 0x0000000000767805 */ /* 0x000fe2000001ff00 */
[----:B------:R-:W-:Y:S01]  /*76f0*/  CS2R R116, SRZ ;  /* 0x0000000000747805 */ /* 0x000fe2000001ff00 */
[----:B------:R-:W-:Y:S01]  /*7700*/  CS2R R114, SRZ ;  /* 0x0000000000727805 */ /* 0x000fe2000001ff00 */
[----:B------:R-:W-:Y:S01]  /*7710*/  UIMAD.WIDE UR4, UR6, 0x2aaaaaab, URZ ;  /* 0x2aaaaaab060478a5 */ /* 0x000fe2000f8e023f */
[----:B------:R-:W-:Y:S01]  /*7720*/  CS2R R112, SRZ ;  /* 0x0000000000707805 */ /* 0x000fe2000001ff00 */
[----:B------:R-:W-:Y:S01]  /*7730*/  CS2R R110, SRZ ;  /* 0x00000000006e7805 */ /* 0x000fe2000001ff00 */
[----:B------:R-:W-:Y:S01]  /*7740*/  CS2R R108, SRZ ;  /* 0x00000000006c7805 */ /* 0x000fe2000001ff00 */
[----:B------:R-:W-:Y:S01]  /*7750*/  USHF.R.U32.HI UR4, URZ, 0x1f, UR5 ;  /* 0x0000001f3f047899 */ /* 0x000fe20008011605 */
[----:B------:R-:W-:Y:S01]  /*7760*/  CS2R R106, SRZ ;  /* 0x00000000006a7805 */ /* 0x000fe2000001ff00 */
[----:B------:R-:W-:Y:S01]  /*7770*/  CS2R R104, SRZ ;  /* 0x0000000000687805 */ /* 0x000fe2000001ff00 */
[----:B------:R-:W-:Y:S01]  /*7780*/  CS2R R102, SRZ ;  /* 0x0000000000667805 */ /* 0x000fe2000001ff00 */
[----:B------:R-:W-:Y:S01]  /*7790*/  ULEA.HI.SX32 UR4, UR5, UR4, 0x1d ;  /* 0x0000000405047291 */ /* 0x000fe2000f8fea3f */
[----:B------:R-:W-:Y:S01]  /*77a0*/  CS2R R100, SRZ ;  /* 0x0000000000647805 */ /* 0x000fe2000001ff00 */
[----:B------:R-:W-:Y:S01]  /*77b0*/  CS2R R98, SRZ ;  /* 0x0000000000627805 */ /* 0x000fe2000001ff00 */
[----:B------:R-:W-:Y:S01]  /*77c0*/  CS2R R96, SRZ ;  /* 0x0000000000607805 */ /* 0x000fe2000001ff00 */
[----:B------:R-:W-:Y:S01]  /*77d0*/  UISETP.LT.AND UP0, UPT, UR13, UR4, UPT ;  /* 0x000000040d00728c */ /* 0x000fe2000bf01270 */
[----:B-----5:R-:W-:Y:S01]  /*77e0*/  CS2R R94, SRZ ;  /* 0x00000000005e7805 */ /* 0x020fe2000001ff00 */
[----:B------:R-:W-:Y:S01]  /*77f0*/  CS2R R92, SRZ ;  /* 0x00000000005c7805 */ /* 0x000fe2000001ff00 */
[----:B------:R-:W-:Y:S01]  /*7800*/  CS2R R90, SRZ ;  /* 0x00000000005a7805 */ /* 0x000fe2000001ff00 */
[----:B------:R-:W-:Y:S01]  /*7810*/  USEL UR13, UR13, UR4, UP0 ;  /* 0x000000040d0d7287 */ /* 0x000fe20008000000 */
[----:B------:R-:W-:Y:S01]  /*7820*/  CS2R R88, SRZ ;  /* 0x0000000000587805 */ /* 0x000fe2000001ff00 */
[----:B------:R-:W-:Y:S01]  /*7830*/  CS2R R86, SRZ ;  /* 0x0000000000567805 */ /* 0x000fe2000001ff00 */
[----:B------:R-:W-:Y:S01]  /*7840*/  CS2R R6, SRZ ;  /* 0x0000000000067805 */ /* 0x000fe2000001ff00 */
[----:B------:R-:W-:Y:S01]  /*7850*/  UISETP.GE.AND UP0, UPT, UR13, 0x1, UPT ;  /* 0x000000010d00788c */ /* 0x000fe2000bf06270 */
        /* <DEDUP_REMOVED lines=54> */
[----:B------:R-:W-:Y:S02]  /*7bc0*/  USHF.R.S32.HI UR6, URZ, 0x1f, UR21 ;  /* 0x0000001f3f067899 */ /* 0x000fe40008011415 */
[----:B------:R-:W-:Y:S01]  /*7bd0*/  ULDC.64 UR4, c[0x0][0x178] ;  /* 0x00005e0000047ab9 */ /* 0x000fe20000000a00 */
[----:B------:R1:W2:Y:S01]  /*7be0*/  @P0 LDG.E R6, [R6.64] ;  /* 0x0000001a06060981 */ /* 0x0002a2000c1e1900 */
[-C--:B------:R-:W-:Y:S01]  /*7bf0*/  LEA.HI R188, R3, R84.reuse, RZ, 0x3 ;  /* 0x0000005403bc7211 */ /* 0x080fe200078f18ff */
[----:B------:R-:W-:Y:S01]  /*7c00*/  UIMAD UR6, UR6, UR4, URZ ;  /* 0x00000004060672a4 */ /* 0x000fe2000f8e023f */
[----:B------:R-:W-:Y:S01]  /*7c10*/  PLOP3.LUT P2, PT, PT, PT, UP2, 0x80, 0x0 ;  /* 0x000000000000781c */ /* 0x000fe20003f4f028 */
[----:B------:R-:W-:Y:S01]  /*7c20*/  UIMAD.WIDE.U32 UR8, UR21, UR4, URZ ;  /* 0x00000004150872a5 */ /* 0x000fe2000f8e003f */
[----:B------:R-:W-:Y:S01]  /*7c30*/  LOP3.LUT R67, R188, 0xfffffff8, RZ, 0xc0, !PT ;  /* 0xfffffff8bc437812 */ /* 0x000fe200078ec0ff */
[----:B------:R-:W-:Y:S01]  /*7c40*/  UIMAD UR21, UR21, UR5, UR6 ;  /* 0x00000005151572a4 */ /* 0x000fe2000f8e0206 */
[----:B------:R-:W-:Y:S01]  /*7c50*/  SHF.R.S32.HI R188, RZ, 0x3, R188 ;  /* 0x00000003ffbc7819 */ /* 0x000fe200000114bc */
[----:B------:R-:W-:Y:S01]  /*7c60*/  IMAD.U32 R220, RZ, RZ, UR16 ;  /* 0x00000010ffdc7e24 */ /* 0x000fe2000f8e00ff */
[----:B------:R-:W-:Y:S01]  /*7c70*/  ULDC.64 UR6, c[0x0][0x348] ;  /* 0x0000d20000067ab9 */ /* 0x000fe20000000a00 */
[----:B------:R-:W-:Y:S01]  /*7c80*/  IMAD.IADD R67, R84, 0x1, -R67 ;  /* 0x0000000154437824 */ /* 0x000fe200078e0a43 */
[----:B------:R-:W-:Y:S01]  /*7c90*/  UIADD3 UR9, UR9, UR21, URZ ;  /* 0x0000001509097290 */ /* 0x000fe2000fffe03f */
[----:B------:R-:W-:Y:S01]  /*7ca0*/  PLOP3.LUT P1, PT, PT, PT, UP2, 0x80, 0x0 ;  /* 0x000000000000781c */ /* 0x000fe20003f2f028 */
[----:B------:R-:W-:Y:S01]  /*7cb0*/  UISETP.NE.U32.AND UP0, UPT, URZ, UR6, UPT ;  /* 0x000000063f00728c */ /* 0x000fe2000bf05070 */
[C---:B------:R-:W-:Y:S01]  /*7cc0*/  IMAD R0, R67.reuse, 0x20, R188 ;  /* 0x0000002043007824 */ /* 0x040fe200078e02bc */
[----:B------:R-:W-:Y:S01]  /*7cd0*/  ULDC.64 UR4, c[0x0][0x1b8] ;  /* 0x00006e0000047ab9 */ /* 0x000fe20000000a00 */
[----:B------:R-:W-:Y:S01]  /*7ce0*/  IADD3 R12, R188, UR18, RZ ;  /* 0x00000012bc0c7c10 */ /* 0x000fe2000fffe0ff */
[----:B------:R-:W-:Y:S01]  /*7cf0*/  UIMAD.WIDE.U32 UR10, UR16, UR4, UR8 ;  /* 0x00000004100a72a5 */ /* 0x000fe2000f8e0008 */
[C---:B------:R-:W-:Y:S01]  /*7d00*/  IMAD.SHL.U32 R76, R67.reuse, 0x8, RZ ;  /* 0x00000008434c7824 */ /* 0x040fe200078e00ff */
[----:B------:R-:W-:Y:S01]  /*7d10*/  UIMAD UR6, UR15, UR4, URZ ;  /* 0x000000040f0672a4 */ /* 0x000fe2000f8e023f */
[----:B------:R-:W-:Y:S01]  /*7d20*/  IADD3 R0, R0, UR18, RZ ;  /* 0x0000001200007c10 */ /* 0x000fe2000fffe0ff */
[----:B------:R-:W-:Y:S01]  /*7d30*/  UISETP.NE.AND.EX UP0, UPT, URZ, UR7, UPT, UP0 ;  /* 0x000000073f00728c */ /* 0x000fe2000bf05300 */
[----:B------:R-:W-:Y:S01]  /*7d40*/  IADD3 R23, P3, R188, UR19, RZ ;  /* 0x00000013bc177c10 */ /* 0x000fe2000ff7e0ff */
[----:B------:R-:W-:Y:S01]  /*7d50*/  USHF.R.S32.HI UR9, URZ, 0x1f, UR24 ;  /* 0x0000001f3f097899 */ /* 0x000fe20008011418 */
[----:B------:R-:W-:Y:S01]  /*7d60*/  IMAD.SHL.U32 R86, R67, 0x8, RZ ;  /* 0x0000000843567824 */ /* 0x000fe200078e00ff */
[----:B------:R-:W-:Y:S01]  /*7d70*/  UIMAD UR6, UR16, UR5, UR6 ;  /* 0x00000005100672a4 */ /* 0x000fe2000f8e0206 */
[----:B------:R-:W-:Y:S01]  /*7d80*/  @P2 IMAD.HI.U32 R2, R0, c[0x0][0x2c8], RZ ;  /* 0x0000b20000022a27 */ /* 0x000fe200078e00ff */
[----:B------:R-:W-:Y:S01]  /*7d90*/  USEL UR7, UR9, URZ, !UP0 ;  /* 0x0000003f09077287 */ /* 0x000fe2000c000000 */
[----:B-1----:R-:W-:Y:S01]  /*7da0*/  LEA.HI R7, R3, R84, RZ, 0x4 ;  /* 0x0000005403077211 */ /* 0x002fe200078f20ff */
[----:B------:R-:W-:Y:S01]  /*7db0*/  ULDC.64 UR4, c[0x0][0x1c0] ;  /* 0x0000700000047ab9 */ /* 0x000fe20000000a00 */
[----:B------:R-:W-:Y:S01]  /*7dc0*/  IMAD.MOV.U32 R14, RZ, RZ, R0 ;  /* 0x000000ffff0e7224 */ /* 0x000fe200078e0000 */
[----:B------:R-:W-:Y:S01]  /*7dd0*/  USEL UR8, UR24, URZ, !UP0 ;  /* 0x0000003f18087287 */ /* 0x000fe2000c000000 */
[----:B------:R-:W-:Y:S01]  /*7de0*/  @P1 SHF.R.U32.HI R14, RZ, c[0x0][0x2cc], R2 ;  /* 0x0000b300ff0e1a19 */ /* 0x000fe20000011602 */
[----:B------:R-:W-:Y:S01]  /*7df0*/  UIMAD UR7, UR7, UR4, URZ ;  /* 0x00000004070772a4 */ /* 0x000fe2000f8e023f */
[----:B------:R-:W-:Y:S01]  /*7e00*/  SHF.R.S32.HI R2, RZ, 0x4, R7 ;  /* 0x00000004ff027819 */ /* 0x000fe20000011407 */
[----:B------:R-:W-:Y:S01]  /*7e10*/  UIADD3 UR11, UR11, UR6, URZ ;  /* 0x000000060b0b7290 */ /* 0x000fe2000fffe03f */
[--C-:B------:R-:W-:Y:S01]  /*7e20*/  SHF.R.S32.HI R5, RZ, 0x1f, R14.reuse ;  /* 0x0000001fff057819 */ /* 0x100fe2000001140e */
[----:B------:R-:W-:Y:S01]  /*7e30*/  UIMAD UR5, UR8, UR5, UR7 ;  /* 0x00000005080572a4 */ /* 0x000fe2000f8e0207 */
[----:B------:R-:W-:Y:S01]  /*7e40*/  IMAD.MOV R11, RZ, RZ, -R14 ;  /* 0x000000ffff0b7224 */ /* 0x000fe200078e0a0e */
[----:B------:R-:W-:Y:S01]  /*7e50*/  UIMAD.WIDE.U32 UR10, UR8, UR4, UR10 ;  /* 0x00000004080a72a5 */ /* 0x000fe2000f8e000a */
[----:B------:R-:W-:Y:S01]  /*7e60*/  LEA.HI R57, R7, R2, RZ, 0x1 ;  /* 0x0000000207397211 */ /* 0x000fe200078f08ff */
[----:B------:R-:W-:Y:S01]  /*7e70*/  IMAD R5, R5, c[0x0][0x1b0], RZ ;  /* 0x00006c0005057a24 */ /* 0x000fe200078e02ff */
[----:B------:R-:W-:Y:S01]  /*7e80*/  ULDC UR6, c[0x0][0x2c4] ;  /* 0x0000b10000067ab9 */ /* 0x000fe20000000800 */
[----:B------:R-:W-:Y:S01]  /*7e90*/  IMAD R4, R11, c[0x0][0x2c4], R0 ;  /* 0x0000b1000b047a24 */ /* 0x000fe200078e0200 */
[----:B------:R-:W-:Y:S01]  /*7ea0*/  UIADD3 UR5, UR11, UR5, URZ ;  /* 0x000000050b057290 */ /* 0x000fe2000fffe03f */
[----:B------:R-:W-:Y:S01]  /*7eb0*/  IMAD.U32 R9, RZ, RZ, UR11 ;  /* 0x0000000bff097e24 */ /* 0x000fe2000f8e00ff */
[----:B------:R-:W-:Y:S01]  /*7ec0*/  UIMAD UR6, UR22, UR6, URZ ;  /* 0x00000006160672a4 */ /* 0x000fe2000f8e023f */
[----:B------:R-:W-:Y:S01]  /*7ed0*/  IMAD.U32 R8, RZ, RZ, UR10 ;  /* 0x0000000aff087e24 */ /* 0x000fe2000f8e00ff */
[----:B------:R-:W-:Y:S01]  /*7ee0*/  IADD3 R0, R12, 0x20, RZ ;  /* 0x000000200c007810 */ /* 0x000fe20007ffe0ff */
[----:B------:R-:W-:Y:S01]  /*7ef0*/  IMAD R5, R14, c[0x0][0x1b4], R5 ;  /* 0x00006d000e057a24 */ /* 0x000fe200078e0205 */
[----:B------:R-:W-:Y:S01]  /*7f00*/  LOP3.LUT R57, R57, 0xfffffffe, RZ, 0xc0, !PT ;  /* 0xfffffffe39397812 */ /* 0x000fe200078ec0ff */
[----:B------:R-:W-:Y:S01]  /*7f10*/  IMAD.U32 R9, RZ, RZ, UR5 ;  /* 0x00000005ff097e24 */ /* 0x000fe2000f8e00ff */
[----:B------:R-:W-:Y:S01]  /*7f20*/  ISETP.GE.AND P1, PT, R0, UR6, PT ;  /* 0x0000000600007c0c */ /* 0x000fe2000bf26270 */
[----:B------:R-:W-:Y:S01]  /*7f30*/  USHF.R.S32.HI UR4, URZ, 0x1f, UR19 ;  /* 0x0000001f3f047899 */ /* 0x000fe20008011413 */
[----:B------:R-:W-:Y:S01]  /*7f40*/  LOP3.LUT R7, R7, 0xfffffff0, RZ, 0xc0, !PT ;  /* 0xfffffff007077812 */ /* 0x000fe200078ec0ff */
[----:B------:R-:W-:Y:S01]  /*7f50*/  IMAD.WIDE.U32 R14, R14, c[0x0][0x1b0], R8 ;  /* 0x00006c000e0e7a25 */ /* 0x000fe200078e0008 */
[----:B------:R-:W-:Y:S01]  /*7f60*/  SHF.R.S32.HI R9, RZ, 0x1f, R4 ;  /* 0x0000001fff097819 */ /* 0x000fe20000011404 */
[----:B------:R-:W-:Y:S01]  /*7f70*/  @!UP1 UMOV UR8, UR24 ;  /* 0x0000001800089c82 */ /* 0x000fe20008000000 */
[----:B------:R-:W-:Y:S01]  /*7f80*/  P2R R10, PR, RZ, 0x2 ;  /* 0x00000002ff0a7803 */ /* 0x000fe20000000000 */
[----:B------:R-:W-:Y:S01]  /*7f90*/  IMAD.IADD R15, R15, 0x1, R5 ;  /* 0x000000010f0f7824 */ /* 0x000fe200078e0205 */
[----:B------:R-:W-:Y:S01]  /*7fa0*/  LEA.HI.X.SX32 R18, R188, UR4, 0x1, P3 ;  /* 0x00000004bc127c11 */ /* 0x000fe200098f0eff */
[----:B------:R-:W-:Y:S01]  /*7fb0*/  IMAD R9, R9, c[0x0][0x1a8], RZ ;  /* 0x00006a0009097a24 */ /* 0x000fe200078e02ff */
[----:B------:R-:W-:Y:S01]  /*7fc0*/  ISETP.GE.AND P2, PT, R12, UR6, PT ;  /* 0x000000060c007c0c */ /* 0x000fe2000bf46270 */
[----:B------:R-:W-:Y:S01]  /*7fd0*/  IMAD.IADD R57, R2, 0x1, -R57 ;  /* 0x0000000102397824 */ /* 0x000fe200078e0a39 */
[----:B------:R-:W-:Y:S01]  /*7fe0*/  IADD3 R2, R76, 0x80, RZ ;  /* 0x000000804c027810 */ /* 0x000fe20007ffe0ff */
[C---:B------:R-:W-:Y:S01]  /*7ff0*/  IMAD R9, R4.reuse, c[0x0][0x1ac], R9 ;  /* 0x00006b0004097a24 */ /* 0x040fe200078e0209 */
[----:B------:R-:W-:Y:S01]  /*8000*/  SHF.R.S32.HI R87, RZ, 0x1f, R86 ;  /* 0x0000001fff577819 */ /* 0x000fe20000011456 */
[----:B------:R-:W-:Y:S01]  /*8010*/  IMAD.WIDE.U32 R4, R4, c[0x0][0x1a8], R14 ;  /* 0x00006a0004047a25 */ /* 0x000fe200078e000e */
[----:B------:R-:W-:Y:S01]  /*8020*/  ISETP.GE.AND P6, PT, R2, c[0x0][0x198], PT ;  /* 0x0000660002007a0c */ /* 0x000fe20003fc6270 */
[----:B------:R-:W-:Y:S01]  /*8030*/  ULDC.64 UR4, c[0x0][0x1e8] ;  /* 0x00007a0000047ab9 */ /* 0x000fe20000000a00 */
[----:B------:R-:W-:Y:S01]  /*8040*/  LEA.HI R116, R3, R84, RZ, 0x6 ;  /* 0x0000005403747211 */ /* 0x000fe200078f30ff */
[----:B------:R-:W-:Y:S01]  /*8050*/  IMAD.IADD R16, R5, 0x1, R9 ;  /* 0x0000000105107824 */ /* 0x000fe200078e0209 */
[----:B------:R-:W-:Y:S01]  /*8060*/  LEA R17, P1, R4, c[0x0][0x160], 0x1 ;  /* 0x0000580004117a11 */ /* 0x000fe200078208ff */
[----:B------:R-:W-:Y:S01]  /*8070*/  IMAD.IADD R5, R84, 0x1, -R7 ;  /* 0x0000000154057824 */ /* 0x000fe200078e0a07 */
[----:B------:R-:W-:Y:S01]  /*8080*/  P2R R0, PR, RZ, 0x40 ;  /* 0x00000040ff007803 */ /* 0x000fe20000000000 */
[----:B------:R-:W-:Y:S01]  /*8090*/  IMAD R14, R18, c[0x0][0x1e0], RZ ;  /* 0x00007800120e7a24 */ /* 0x000fe200078e02ff */
[----:B------:R-:W-:Y:S01]  /*80a0*/  LEA.HI.X R16, R4, c[0x0][0x164], R16, 0x1, P1 ;  /* 0x0000590004107a11 */ /* 0x000fe200008f0c10 */
[----:B------:R-:W1:Y:S01]  /*80b0*/  SHFL.IDX PT, R20, R17, RZ, 0x181f ;  /* 0x00181fff11147589 */ /* 0x000e6200000e0000 */
[----:B------:R-:W-:Y:S01]  /*80c0*/  SHF.R.S32.HI R0, RZ, 0x1f, R5 ;  /* 0x0000001fff007819 */ /* 0x000fe20000011405 */
[----:B------:R-:W-:Y:S01]  /*80d0*/  IMAD R18, R18, c[0x0][0x208], RZ ;  /* 0x0000820012127a24 */ /* 0x000fe200078e02ff */
[----:B------:R-:W-:Y:S01]  /*80e0*/  IADD3 R4, R76, 0xc0, RZ ;  /* 0x000000c04c047810 */ /* 0x000fe20007ffe0ff */
[----:B------:R-:W3:Y:S01]  /*80f0*/  SHFL.IDX PT, R21, R16, RZ, 0x181f ;  /* 0x00181fff10157589 */ /* 0x000ee200000e0000 */
[----:B------:R-:W-:Y:S01]  /*8100*/  LEA.HI R9, R0, R5, RZ, 0x3 ;  /* 0x0000000500097211 */ /* 0x000fe200078f18ff */
[C---:B------:R-:W-:Y:S01]  /*8110*/  IMAD R14, R23.reuse, c[0x0][0x1e4], R14 ;  /* 0x00007900170e7a24 */ /* 0x040fe200078e020e */
[----:B------:R-:W-:Y:S01]  /*8120*/  ISETP.GE.AND P5, PT, R4, c[0x0][0x198], PT ;  /* 0x0000660004007a0c */ /* 0x000fe20003fa6270 */
[----:B------:R-:W-:Y:S01]  /*8130*/  IMAD R18, R23, c[0x0][0x20c], R18 ;  /* 0x0000830017127a24 */ /* 0x000fe200078e0212 */
[----:B------:R-:W-:Y:S01]  /*8140*/  LOP3.LUT R0, R9, 0xfffffff8, RZ, 0xc0, !PT ;  /* 0xfffffff809007812 */ /* 0x000fe200078ec0ff */
[C---:B------:R-:W-:Y:S01]  /*8150*/  IMAD.WIDE.U32 R24, R23.reuse, c[0x0][0x1e0], R86 ;  /* 0x0000780017187a25 */ /* 0x040fe200078e0056 */
[----:B------:R-:W-:Y:S01]  /*8160*/  @!P2 SHF.R.S32.HI R7, RZ, 0x1f, R4 ;  /* 0x0000001fff07a819 */ /* 0x000fe20000011404 */
[----:B------:R-:W-:Y:S01]  /*8170*/  UIMAD UR4, UR15, UR4, URZ ;  /* 0x000000040f0472a4 */ /* 0x000fe2000f8e023f */
[----:B------:R-:W-:Y:S01]  /*8180*/  IADD3 R56, R86, 0x40, RZ ;  /* 0x0000004056387810 */ /* 0x000fe20007ffe0ff */
[----:B------:R-:W-:Y:S01]  /*8190*/  IMAD.WIDE.U32 R22, R23, c[0x0][0x208], R86 ;  /* 0x0000820017167a25 */ /* 0x000fe200078e0056 */
[----:B------:R-:W-:Y:S01]  /*81a0*/  @!P2 LEA.HI R8, R7, R4, RZ, 0x3 ;  /* 0x000000040708a211 */ /* 0x000fe200078f18ff */
[----:B------:R-:W-:Y:S01]  /*81b0*/  UIMAD UR4, UR16, UR5, UR4 ;  /* 0x00000005100472a4 */ /* 0x000fe2000f8e0204 */
[----:B------:R-:W-:Y:S01]  /*81c0*/  @!P2 SHF.R.S32.HI R11, RZ, 0x1f, R56 ;  /* 0x0000001fff0ba819 */ /* 0x000fe20000011438 */
[----:B------:R-:W-:Y:S01]  /*81d0*/  IMAD.IADD R19, R23, 0x1, R18 ;  /* 0x0000000117137824 */ /* 0x000fe200078e0212 */
[----:B------:R-:W-:Y:S01]  /*81e0*/  @!P2 SHF.R.S32.HI R13, RZ, 0x1f, R2 ;  /* 0x0000001fff0da819 */ /* 0x000fe20000011402 */
[----:B------:R-:W-:Y:S01]  /*81f0*/  IMAD.MOV.U32 R18, RZ, RZ, R22 ;  /* 0x000000ffff127224 */ /* 0x000fe200078e0016 */
[C---:B------:R-:W-:Y:S01]  /*8200*/  ISETP.GE.AND P3, PT, R76.reuse, c[0x0][0x198], PT ;  /* 0x000066004c007a0c */ /* 0x040fe20003f66270 */
[----:B------:R-:W-:Y:S01]  /*8210*/  IMAD.IADD R0, R5, 0x1, -R0 ;  /* 0x0000000105007824 */ /* 0x000fe200078e0a00 */
[----:B------:R-:W-:Y:S01]  /*8220*/  P2R R5, PR, RZ, 0x20 ;  /* 0x00000020ff057803 */ /* 0x000fe20000000000 */
[----:B------:R-:W-:Y:S01]  /*8230*/  IMAD.SHL.U32 R5, R57, 0x8, RZ ;  /* 0x0000000839057824 */ /* 0x000fe200078e00ff */
[----:B-1----:R-:W-:Y:S01]  /*8240*/  @!P2 LEA R22, P1, R76, R20, 0x1 ;  /* 0x000000144c16a211 */ /* 0x002fe200078208ff */
[----:B------:R-:W-:Y:S01]  /*8250*/  IMAD.IADD R15, R25, 0x1, R14 ;  /* 0x00000001190f7824 */ /* 0x000fe200078e020e */
[----:B------:R-:W-:Y:S01]  /*8260*/  LOP3.LUT P4, RZ, R0, 0x4, RZ, 0xc0, !PT ;  /* 0x0000000400ff7812 */ /* 0x000fe2000788c0ff */
[----:B------:R-:W-:Y:S01]  /*8270*/  IMAD.MOV.U32 R14, RZ, RZ, R24 ;  /* 0x000000ffff0e7224 */ /* 0x000fe200078e0018 */
[----:B---3--:R-:W-:Y:S01]  /*8280*/  @!P2 LEA.HI.X R23, R76, R21, R87, 0x1, P1 ;  /* 0x000000154c17a211 */ /* 0x008fe200008f0c57 */
[----:B------:R-:W-:Y:S01]  /*8290*/  IMAD.SHL.U32 R119, R188, 0x40, RZ ;  /* 0x00000040bc777824 */ /* 0x000fe200078e00ff */
[C---:B------:R-:W-:Y:S01]  /*82a0*/  LOP3.LUT P1, RZ, R0.reuse, 0x2, RZ, 0xc0, !PT ;  /* 0x0000000200ff7812 */ /* 0x040fe2000782c0ff */
[----:B------:R-:W-:Y:S01]  /*82b0*/  IMAD.SHL.U32 R0, R0, 0x40, RZ ;  /* 0x0000004000007824 */ /* 0x000fe200078e00ff */
[----:B------:R-:W-:Y:S01]  /*82c0*/  @!P2 LEA.HI R13, R13, R2, RZ, 0x3 ;  /* 0x000000020d0da211 */ /* 0x000fe200078f18ff */
[----:B------:R-:W-:Y:S01]  /*82d0*/  IMAD.WIDE.U32 R220, R220, c[0x0][0x1e8], R14 ;  /* 0x00007a00dcdc7a25 */ /* 0x000fe200078e000e */
[----:B------:R-:W-:Y:S01]  /*82e0*/  LOP3.LUT R119, R119, 0x1c0, RZ, 0xc0, !PT ;  /* 0x000001c077777812 */ /* 0x000fe200078ec0ff */
[----:B------:R-:W-:Y:S01]  /*82f0*/  BSSY B0, `(.L_x_1364) ;  /* 0x0000058000007945 */ /* 0x000fe20003800000 */
[----:B------:R-:W-:Y:S01]  /*8300*/  LOP3.LUT R0, R0, 0x1c0, RZ, 0xc0, !PT ;  /* 0x000001c000007812 */ /* 0x000fe200078ec0ff */
[----:B------:R-:W-:Y:S01]  /*8310*/  IMAD.SHL.U32 R116, R116, 0x8, RZ ;  /* 0x0000000874747824 */ /* 0x000fe200078e00ff */
[----:B------:R-:W-:Y:S01]  /*8320*/  SHF.R.U32.HI R117, RZ, 0x3, R119 ;  /* 0x00000003ff757819 */ /* 0x000fe20000011677 */
[----:B------:R-:W-:Y:S01]  /*8330*/  IMAD.U32 R14, RZ, RZ, UR16 ;  /* 0x00000010ff0e7e24 */ /* 0x000fe2000f8e00ff */
[----:B------:R-:W-:Y:S01]  /*8340*/  LOP3.LUT R5, R0, 0x8, R5, 0xf8, !PT ;  /* 0x0000000800057812 */ /* 0x000fe200078ef805 */
[----:B------:R-:W-:Y:S01]  /*8350*/  IMAD.SHL.U32 R9, R9, 0x40, RZ ;  /* 0x0000004009097824 */ /* 0x000fe200078e00ff */
[----:B------:R-:W-:Y:S01]  /*8360*/  SHF.R.U32.HI R0, RZ, 0x3, R0 ;  /* 0x00000003ff007819 */ /* 0x000fe20000011600 */
[----:B------:R-:W-:Y:S01]  /*8370*/  IMAD.WIDE.U32 R14, R14, c[0x0][0x210], R18 ;  /* 0x000084000e0e7a25 */ /* 0x000fe200078e0012 */
[----:B------:R-:W-:Y:S01]  /*8380*/  LOP3.LUT R116, R116, 0xfffffe00, RZ, 0xc0, !PT ;  /* 0xfffffe0074747812 */ /* 0x000fe200078ec0ff */
[----:B------:R1:W3:Y:S01]  /*8390*/  SHFL.IDX PT, R19, R16, 0x1, 0x181f ;  /* 0x00381f0010137f89 */ /* 0x0002e200000e0000 */
[----:B------:R-:W-:-:S02]  /*83a0*/  LOP3.LUT R0, R5, R0, RZ, 0x3c, !PT ;  /* 0x0000000005007212 */ /* 0x000fc400078e3cff */
[----:B------:R-:W-:Y:S02]  /*83b0*/  @!P2 LEA.HI R18, R11, R56, RZ, 0x3 ;  /* 0x000000380b12a211 */ /* 0x000fe400078f18ff */
[----:B------:R-:W-:Y:S02]  /*83c0*/  @!P2 LOP3.LUT R13, R13, 0xfffffff8, RZ, 0xc0, !PT ;  /* 0xfffffff80d0da812 */ /* 0x000fe400078ec0ff */
[----:B------:R-:W-:Y:S02]  /*83d0*/  @!P2 LOP3.LUT R18, R18, 0xfffffff8, RZ, 0xc0, !PT ;  /* 0xfffffff81212a812 */ /* 0x000fe400078ec0ff */
[----:B------:R-:W-:Y:S01]  /*83e0*/  IADD3 R221, R221, UR4, RZ ;  /* 0x00000004dddd7c10 */ /* 0x000fe2000fffe0ff */
[----:B------:R-:W-:Y:S01]  /*83f0*/  ULDC.64 UR4, c[0x0][0x210] ;  /* 0x0000840000047ab9 */ /* 0x000fe20000000a00 */
[----:B------:R-:W-:Y:S01]  /*8400*/  @!P2 IMAD.WIDE R26, R13, 0x2, R20 ;  /* 0x000000020d1aa825 */ /* 0x000fe200078e0214 */
[----:B------:R-:W-:Y:S01]  /*8410*/  UIMAD UR4, UR15, UR4, URZ ;  /* 0x000000040f0472a4 */ /* 0x000fe2000f8e023f */
[----:B------:R-:W-:-:S02]  /*8420*/  @!P2 LOP3.LUT R8, R8, 0xfffffff8, RZ, 0xc0, !PT ;  /* 0xfffffff80808a812 */ /* 0x000fc400078ec0ff */
[--C-:B------:R-:W-:Y:S01]  /*8430*/  @!P2 IMAD.WIDE R24, R18, 0x2, R20.reuse ;  /* 0x000000021218a825 */ /* 0x100fe200078e0214 */
[----:B------:R-:W-:Y:S01]  /*8440*/  UIMAD UR4, UR16, UR5, UR4 ;  /* 0x00000005100472a4 */ /* 0x000fe2000f8e0204 */
[----:B------:R-:W-:Y:S01]  /*8450*/  LOP3.LUT R215, R215, 0xfffffffe, RZ, 0xc0, !PT ;  /* 0xfffffffed7d77812 */ /* 0x000fe200078ec0ff */
[----:B------:R1:W4:Y:S01]  /*8460*/  SHFL.IDX PT, R18, R17, 0x1, 0x181f ;  /* 0x00381f0011127f89 */ /* 0x00032200000e0000 */
[----:B------:R-:W-:Y:S01]  /*8470*/  @!P2 IMAD.WIDE R20, R8, 0x2, R20 ;  /* 0x000000020814a825 */ /* 0x000fe200078e0214 */
[----:B------:R-:W-:Y:S02]  /*8480*/  IADD3 R8, R86, 0x80, RZ ;  /* 0x0000008056087810 */ /* 0x000fe40007ffe0ff */
[----:B------:R-:W-:Y:S02]  /*8490*/  IADD3 R15, R15, UR4, RZ ;  /* 0x000000040f0f7c10 */ /* 0x000fe4000fffe0ff */
[----:B------:R-:W-:Y:S02]  /*84a0*/  LOP3.LUT R0, R0, 0xfffffe00, R9, 0xf8, !PT ;  /* 0xfffffe0000007812 */ /* 0x000fe400078ef809 */
[----:B--2---:R-:W-:Y:S01]  /*84b0*/  @P0 SHF.R.S32.HI R7, RZ, 0x1f, R6 ;  /* 0x0000001fff070819 */ /* 0x004fe20000011406 */
[----:B------:R-:W-:-:S02]  /*84c0*/  @!P0 IMAD.U32 R6, RZ, RZ, UR8 ;  /* 0x00000008ff068e24 */ /* 0x000fc4000f8e00ff */
[----:B------:R-:W-:Y:S01]  /*84d0*/  @!P0 IMAD.U32 R7, RZ, RZ, UR9 ;  /* 0x00000009ff078e24 */ /* 0x000fe2000f8e00ff */
[----:B------:R-:W-:-:S04]  /*84e0*/  ISETP.NE.U32.AND P0, PT, RZ, c[0x0][0x350], PT ;  /* 0x0000d400ff007a0c */ /* 0x000fc80003f05070 */
[----:B------:R-:W-:-:S04]  /*84f0*/  ISETP.NE.AND.EX P0, PT, RZ, c[0x0][0x354], PT, P0 ;  /* 0x0000d500ff007a0c */ /* 0x000fc80003f05300 */
[----:B------:R-:W-:Y:S01]  /*8500*/  SEL R5, R7, RZ, !P0 ;  /* 0x000000ff07057207 */ /* 0x000fe20004000000 */
[----:B------:R-:W-:Y:S01]  /*8510*/  IMAD.MOV.U32 R7, RZ, RZ, 0x10 ;  /* 0x00000010ff077424 */ /* 0x000fe200078e00ff */
[----:B------:R-:W-:Y:S02]  /*8520*/  SEL R216, R6, RZ, !P0 ;  /* 0x000000ff06d87207 */ /* 0x000fe40004000000 */
[----:B------:R-:W-:Y:S01]  /*8530*/  LOP3.LUT R6, R119, 0x38, R86, 0xf8, !PT ;  /* 0x0000003877067812 */ /* 0x000fe200078ef856 */
[----:B------:R-:W-:Y:S01]  /*8540*/  IMAD R225, R5, c[0x0][0x1f0], RZ ;  /* 0x00007c0005e17a24 */ /* 0x000fe200078e02ff */
[----:B------:R-:W-:Y:S01]  /*8550*/  SEL R7, R7, 0xfffffff0, !P1 ;  /* 0xfffffff007077807 */ /* 0x000fe20004800000 */
[----:B------:R-:W-:Y:S01]  /*8560*/  IMAD R223, R5, c[0x0][0x218], RZ ;  /* 0x0000860005df7a24 */ /* 0x000fe200078e02ff */
[----:B------:R-:W-:Y:S01]  /*8570*/  ISETP.GE.AND P1, PT, R56, c[0x0][0x198], PT ;  /* 0x0000660038007a0c */ /* 0x000fe20003f26270 */
[----:B------:R-:W-:Y:S01]  /*8580*/  IMAD.MOV.U32 R5, RZ, RZ, 0x20 ;  /* 0x00000020ff057424 */ /* 0x000fe200078e00ff */
[----:B------:R-:W-:Y:S01]  /*8590*/  LOP3.LUT R6, R116, R6, R117, 0xf6, !PT ;  /* 0x0000000674067212 */ /* 0x000fe200078ef675 */
[----:B------:R-:W-:Y:S01]  /*85a0*/  IMAD R225, R216, c[0x0][0x1f4], R225 ;  /* 0x00007d00d8e17a24 */ /* 0x000fe200078e02e1 */
[----:B------:R-:W-:Y:S01]  /*85b0*/  ISETP.NE.AND P0, PT, R10, RZ, PT ;  /* 0x000000ff0a00720c */ /* 0x000fe20003f05270 */
[----:B------:R-:W-:Y:S01]  /*85c0*/  IMAD R223, R216, c[0x0][0x21c], R223 ;  /* 0x00008700d8df7a24 */ /* 0x000fe200078e02df */
[----:B------:R-:W-:Y:S01]  /*85d0*/  SEL R5, R5, 0xffffffe0, !P4 ;  /* 0xffffffe005057807 */ /* 0x000fe20006000000 */
[----:B------:R-:W-:-:S02]  /*85e0*/  @!P2 IMAD.SHL.U32 R11, R6, 0x2, RZ ;  /* 0x00000002060ba824 */ /* 0x000fc400078e00ff */
[----:B------:R-:W-:-:S03]  /*85f0*/  IMAD.WIDE.U32 R220, R216, c[0x0][0x1f0], R220 ;  /* 0x00007c00d8dc7a25 */ /* 0x000fc600078e00dc */
[----:B------:R1:W-:Y:S01]  /*8600*/  @!P2 LDGSTS.E.BYPASS.LTC128B.128 [R11+0x10080], [R22.64], !P3 ;  /* 0x10080000160bafae */ /* 0x0003e2000d901d5a */
[----:B------:R-:W-:-:S03]  /*8610*/  IMAD.WIDE.U32 R216, R216, c[0x0][0x218], R14 ;  /* 0x00008600d8d87a25 */ /* 0x000fc600078e000e */
[----:B------:R1:W-:Y:S01]  /*8620*/  @!P2 LDGSTS.E.BYPASS.LTC128B.128 [R11+0x14080], [R24.64], !P1 ;  /* 0x14080000180bafae */ /* 0x0003e2000c901d5a */
[----:B------:R-:W-:Y:S02]  /*8630*/  IMAD.IADD R225, R221, 0x1, R225 ;  /* 0x00000001dde17824 */ /* 0x000fe400078e02e1 */
[----:B------:R-:W-:Y:S01]  /*8640*/  IMAD.IADD R223, R217, 0x1, R223 ;  /* 0x00000001d9df7824 */ /* 0x000fe200078e02df */
[----:B------:R1:W-:Y:S01]  /*8650*/  @!P2 LDGSTS.E.BYPASS.LTC128B.128 [R11+0x18080], [R26.64], !P6 ;  /* 0x180800001a0bafae */ /* 0x0003e2000f101d5a */
[----:B------:R-:W-:-:S03]  /*8660*/  ISETP.GE.AND P6, PT, R86, c[0x0][0x1d4], PT ;  /* 0x0000750056007a0c */ /* 0x000fc60003fc6270 */
[----:B------:R1:W-:Y:S01]  /*8670*/  @!P2 LDGSTS.E.BYPASS.LTC128B.128 [R11+0x1c080], [R20.64], !P5 ;  /* 0x1c080000140bafae */ /* 0x0003e2000e901d5a */
[----:B------:R-:W-:Y:S02]  /*8680*/  ISETP.GE.AND P5, PT, R8, c[0x0][0x1d4], PT ;  /* 0x0000750008007a0c */ /* 0x000fe40003fa6270 */
[----:B------:R-:W-:-:S04]  /*8690*/  IADD3 R8, R86, 0xc0, RZ ;  /* 0x000000c056087810 */ /* 0x000fc80007ffe0ff */
[----:B------:R-:W-:-:S03]  /*86a0*/  ISETP.GE.AND P4, PT, R8, c[0x0][0x1d4], PT ;  /* 0x0000750008007a0c */ /* 0x000fc60003f86270 */
[----:B------:R-:W-:Y:S02]  /*86b0*/  @P6 LOP3.LUT R215, R215, 0x1, RZ, 0xfc, !PT ;  /* 0x00000001d7d76812 */ /* 0x000fe400078efcff */
[----:B------:R-:W-:Y:S01]  /*86c0*/  ISETP.GE.AND P6, PT, R56, c[0x0][0x1d4], PT ;  /* 0x0000750038007a0c */ /* 0x000fe20003fc6270 */
[----:B------:R-:W-:Y:S07]  /*86d0*/  @P0 BRA `(.L_x_1365) ;  /* 0x0000019000000947 */ /* 0x000fee0003800000 */
[----:B---34-:R-:W-:Y:S01]  /*86e0*/  IADD3 R14, R76, 0x80, RZ ;  /* 0x000000804c0e7810 */ /* 0x018fe20007ffe0ff */
[----:B-1----:R-:W-:Y:S01]  /*86f0*/  IMAD.SHL.U32 R23, R6, 0x2, RZ ;  /* 0x0000000206177824 */ /* 0x002fe200078e00ff */
[C---:B------:R-:W-:Y:S02]  /*8700*/  IADD3 R9, R76.reuse, 0xc0, RZ ;  /* 0x000000c04c097810 */ /* 0x040fe40007ffe0ff */
[----:B------:R-:W-:Y:S02]  /*8710*/  SHF.R.S32.HI R13, RZ, 0x1f, R56 ;  /* 0x0000001fff0d7819 */ /* 0x000fe40000011438 */
[----:B------:R-:W-:Y:S02]  /*8720*/  SHF.R.S32.HI R11, RZ, 0x1f, R14 ;  /* 0x0000001fff0b7819 */ /* 0x000fe4000001140e */
[----:B------:R-:W-:-:S02]  /*8730*/  LEA R20, P0, R76, R18, 0x1 ;  /* 0x000000124c147211 */ /* 0x000fc400078008ff */
[----:B------:R-:W-:Y:S02]  /*8740*/  SHF.R.S32.HI R8, RZ, 0x1f, R9 ;  /* 0x0000001fff087819 */ /* 0x000fe40000011409 */
[----:B------:R-:W-:Y:S02]  /*8750*/  LEA.HI R13, R13, R56, RZ, 0x3 ;  /* 0x000000380d0d7211 */ /* 0x000fe400078f18ff */
[----:B------:R-:W-:Y:S02]  /*8760*/  P2R R15, PR, RZ, 0x4 ;  /* 0x00000004ff0f7803 */ /* 0x000fe40000000000 */
[----:B------:R-:W-:Y:S02]  /*8770*/  LEA.HI R11, R11, R14, RZ, 0x3 ;  /* 0x0000000e0b0b7211 */ /* 0x000fe400078f18ff */
[----:B------:R-:W-:Y:S02]  /*8780*/  LEA.HI.X R21, R76, R19, R87, 0x1, P0 ;  /* 0x000000134c157211 */ /* 0x000fe400000f0c57 */
[----:B------:R-:W-:-:S02]  /*8790*/  LEA.HI R8, R8, R9, RZ, 0x3 ;  /* 0x0000000908087211 */ /* 0x000fc400078f18ff */
[----:B------:R-:W-:Y:S01]  /*87a0*/  ISETP.GE.AND P2, PT, R2, c[0x0][0x198], PT ;  /* 0x0000660002007a0c */ /* 0x000fe20003f46270 */
[----:B------:R1:W-:Y:S01]  /*87b0*/  LDGSTS.E.BYPASS.LTC128B.128 [R23+0x11080], [R20.64], !P3 ;  /* 0x1108000014177fae */ /* 0x0003e2000d901d5a */
[----:B------:R-:W-:Y:S02]  /*87c0*/  ISETP.GE.AND P0, PT, R4, c[0x0][0x198], PT ;  /* 0x0000660004007a0c */ /* 0x000fe40003f06270 */
        /* <DEDUP_REMOVED lines=10> */
.L_x_1365:
[----:B---34-:R-:W-:Y:S05]  /*8870*/  BSYNC B0 ;  /* 0x0000000000007941 */ /* 0x018fea0003800000 */
.L_x_1364:
[----:B------:R-:W-:Y:S01]  /*8880*/  IADD3 R8, R12, 0x40, RZ ;  /* 0x000000400c087810 */ /* 0x000fe20007ffe0ff */
[----:B-1----:R1:W2:Y:S01]  /*8890*/  SHFL.IDX PT, R21, R16, 0x2, 0x181f ;  /* 0x00581f0010157f89 */ /* 0x0022a200000e0000 */
        /* <DEDUP_REMOVED lines=31> */
.L_x_1367:
[----:B------:R-:W-:Y:S05]  /*8a90*/  BSYNC B0 ;  /* 0x0000000000007941 */ /* 0x000fea0003800000 */
.L_x_1366:
        /* <DEDUP_REMOVED lines=9> */
[----:B------:R-:W-:Y:S02]  /*8b30*/  P2R R8, PR, RZ, 0x1 ;  /* 0x00000001ff087803 */ /* 0x000fe40000000000 */
[----:B------:R-:W-:-:S06]  /*8b40*/  UIADD3 UR9, UR21, UR5, URZ ;  /* 0x0000000515097290 */ /* 0x000fcc000fffe03f */
[----:B------:R-:W-:Y:S05]  /*8b50*/  @P0 BRA `(.L_x_1369) ;  /* 0x0000018000000947 */ /* 0x000fea0003800000 */
[----:B------:R-:W-:Y:S01]  /*8b60*/  SHF.R.S32.HI R11, RZ, 0x1f, R56 ;  /* 0x0000001fff0b7819 */ /* 0x000fe20000011438 */
[----:B------:R-:W-:Y:S01]  /*8b70*/  IMAD.SHL.U32 R13, R6, 0x2, RZ ;  /* 0x00000002060d7824 */ /* 0x000fe200078e00ff */
[C---:B------:R-:W-:Y:S02]  /*8b80*/  IADD3 R14, R76.reuse, 0x80, RZ ;  /* 0x000000804c0e7810 */ /* 0x040fe40007ffe0ff */
[----:B------:R-:W-:Y:S02]  /*8b90*/  LEA.HI R11, R11, R56, RZ, 0x3 ;  /* 0x000000380b0b7211 */ /* 0x000fe400078f18ff */
[C---:B-12---:R-:W-:Y:S02]  /*8ba0*/  LEA R16, P0, R76.reuse, R18, 0x1 ;  /* 0x000000124c107211 */ /* 0x046fe400078008ff */
[----:B------:R-:W-:Y:S02]  /*8bb0*/  LOP3.LUT R11, R11, 0xfffffff8, RZ, 0xc0, !PT ;  /* 0xfffffff80b0b7812 */ /* 0x000fe400078ec0ff */
[----:B----4-:R-:W-:-:S02]  /*8bc0*/  LEA.HI.X R17, R76, R19, R87, 0x1, P0 ;  /* 0x000000134c117211 */ /* 0x010fc400000f0c57 */
[----:B------:R-:W-:Y:S01]  /*8bd0*/  ISETP.GE.AND P0, PT, R2, c[0x0][0x198], PT ;  /* 0x0000660002007a0c */ /* 0x000fe20003f06270 */
[----:B---3--:R-:W-:Y:S01]  /*8be0*/  IMAD.WIDE R20, R11, 0x2, R18 ;  /* 0x000000020b147825 */ /* 0x008fe200078e0212 */
        /* <DEDUP_REMOVED lines=15> */
.L_x_1369:
[----:B------:R-:W-:Y:S05]  /*8ce0*/  BSYNC B0 ;  /* 0x0000000000007941 */ /* 0x000fea0003800000 */
.L_x_1368:
[----:B------:R-:W-:Y:S01]  /*8cf0*/  UIMAD UR12, UR13, -0x30, UR12 ;  /* 0xffffffd00d0c78a4 */ /* 0x000fe2000f8e020c */
[----:B-12---:R-:W-:Y:S01]  /*8d00*/  IMAD.U32 R16, RZ, RZ, UR20 ;  /* 0x00000014ff107e24 */ /* 0x006fe2000f8e00ff */
[----:B------:R-:W-:Y:S01]  /*8d10*/  UIADD3 UR15, UR13, -0x1, URZ ;  /* 0xffffffff0d0f7890 */ /* 0x000fe2000fffe03f */
[----:B------:R-:W-:Y:S01]  /*8d20*/  IMAD.MOV.U32 R224, RZ, RZ, R220 ;  /* 0x000000ffffe07224 */ /* 0x000fe200078e00dc */
[----:B------:R-:W-:Y:S01]  /*8d30*/  UIADD3 UR11, UR14, UR12, URZ ;  /* 0x0000000c0e0b7290 */ /* 0x000fe2000fffe03f */
[----:B------:R-:W-:Y:S01]  /*8d40*/  IMAD.U32 R17, RZ, RZ, UR21 ;  /* 0x00000015ff117e24 */ /* 0x000fe2000f8e00ff */
[----:B------:R-:W-:Y:S01]  /*8d50*/  USHF.R.S32.HI UR10, URZ, 0x1f, UR15 ;  /* 0x0000001f3f0a7899 */ /* 0x000fe2000801140f */
[----:B------:R-:W0:Y:S01]  /*8d60*/  LDGDEPBAR ;  /* 0x00000000000079af */ /* 0x000e220000000000 */
[----:B------:R-:W-:Y:S01]  /*8d70*/  UISETP.LT.AND UP0, UPT, UR11, 0x30, UPT ;  /* 0x000000300b00788c */ /* 0x000fe2000bf01270 */
[----:B------:R-:W-:Y:S01]  /*8d80*/  IMAD.WIDE.U32 R16, R16, UR15, R224 ;  /* 0x0000000f10107c25 */ /* 0x000fe2000f8e00e0 */
[----:B------:R-:W-:-:S02]  /*8d90*/  UIMAD UR4, UR9, UR15, URZ ;  /* 0x0000000f090472a4 */ /* 0x000fc4000f8e023f */
[----:B------:R-:W-:Y:S02]  /*8da0*/  USEL UR5, UR11, 0x30, UP0 ;  /* 0x000000300b057887 */ /* 0x000fe40008000000 */
[----:B------:R-:W-:Y:S02]  /*8db0*/  UIMAD UR4, UR10, UR20, UR4 ;  /* 0x000000140a0472a4 */ /* 0x000fe4000f8e0204 */
[----:B------:R-:W-:Y:S02]  /*8dc0*/  UMOV UR7, 0x5 ;  /* 0x0000000500077882 */ /* 0x000fe40000000000 */
[----:B------:R-:W-:Y:S02]  /*8dd0*/  IADD3 R4, -R188, UR5, RZ ;  /* 0x00000005bc047c10 */ /* 0x000fe4000fffe1ff */
[----:B------:R-:W-:Y:S01]  /*8de0*/  IADD3 R2, R17, UR4, RZ ;  /* 0x0000000411027c10 */ /* 0x000fe2000fffe0ff */
[----:B------:R-:W-:Y:S01]  /*8df0*/  ULDC.64 UR4, c[0x0][0x1e0] ;  /* 0x0000780000047ab9 */ /* 0x000fe20000000a00 */
[----:B------:R-:W-:Y:S01]  /*8e00*/  BAR.SYNC.DEFER_BLOCKING 0x0 ;  /* 0x0000000000007b1d */ /* 0x000fe20000010000 */
[----:B------:R-:W-:Y:S01]  /*8e10*/  ISETP.GE.AND P1, PT, R4, 0x1, PT ;  /* 0x000000010400780c */ /* 0x000fe20003f26270 */
[----:B------:R-:W-:-:S02]  /*8e20*/  USHF.L.U32 UR8, UR4, 0x5, URZ ;  /* 0x0000000504087899 */ /* 0x000fc4000800063f */
[----:B------:R-:W-:-:S10]  /*8e30*/  USHF.L.U64.HI UR7, UR4, UR7, UR5 ;  /* 0x0000000704077299 */ /* 0x000fd40008010205 */
        /* <DEDUP_REMOVED lines=29> */
.L_x_1370:
        /* <DEDUP_REMOVED lines=12> */
[----:B----4-:R-:W-:-:S04]  /*90d0*/  IADD3 R19, R13, R15, RZ ;  /* 0x0000000f0d137210 */ /* 0x010fc80007ffe0ff */
[----:B------:R-:W-:Y:S01]  /*90e0*/  IADD3 R21, R11, R17, RZ ;  /* 0x000000110b157210 */ /* 0x000fe20007ffe0ff */
[----:B------:R-:W-:Y:S05]  /*90f0*/  @!P0 BRA `(.L_x_1372) ;  /* 0x0000450000008947 */ /* 0x000fea0003800000 */
[----:B------:R-:W-:Y:S01]  /*9100*/  PLOP3.LUT P0, PT, PT, PT, UP2, 0x80, 0x0 ;  /* 0x000000000000781c */ /* 0x000fe20003f0f028 */
[----:B------:R-:W-:Y:S01]  /*9110*/  IMAD.MOV.U32 R18, RZ, RZ, R14 ;  /* 0x000000ffff127224 */ /* 0x000fe200078e000e */
[----:B------:R-:W-:Y:S01]  /*9120*/  BSSY B0, `(.L_x_1373) ;  /* 0x0000049000007945 */ /* 0x000fe20003800000 */
[----:B---3--:R-:W-:Y:S01]  /*9130*/  IMAD.MOV.U32 R20, RZ, RZ, R16 ;  /* 0x000000ffff147224 */ /* 0x008fe200078e0010 */
[----:B------:R-:W-:Y:S01]  /*9140*/  CS2R R72, SRZ ;  /* 0x0000000000487805 */ /* 0x000fe2000001ff00 */
        /* <DEDUP_REMOVED lines=9> */
[----:B------:R-:W-:Y:S01]  /*91e0*/  PLOP3.LUT P0, PT, PT, PT, UP2, 0x80, 0x0 ;  /* 0x000000000000781c */ /* 0x000fe20003f0f028 */
[----:B------:R-:W-:-:S12]  /*91f0*/  CS2R R100, SRZ ;  /* 0x0000000000647805 */ /* 0x000fd8000001ff00 */
[----:B------:R-:W-:-:S04]  /*9200*/  @P0 SHF.R.U32.HI R12, RZ, c[0x0][0x2cc], R11 ;  /* 0x0000b300ff0c0a19 */ /* 0x000fc8000001160b */
[----:B------:R-:W-:Y:S01]  /*9210*/  SHF.R.S32.HI R11, RZ, 0x1f, R12 ;  /* 0x0000001fff0b7819 */ /* 0x000fe2000001140c */
[----:B------:R-:W-:-:S04]  /*9220*/  IMAD.WIDE.U32 R14, R12, c[0x0][0x280], R18 ;  /* 0x0000a0000c0e7a25 */ /* 0x000fc800078e0012 */
[C---:B------:R-:W-:Y:S01]  /*9230*/  IMAD R13, R11.reuse, c[0x0][0x280], RZ ;  /* 0x0000a0000b0d7a24 */ /* 0x040fe200078e02ff */
[----:B------:R-:W-:Y:S01]  /*9240*/  LEA R17, P0, R14, c[0x0][0x270], 0x1 ;  /* 0x00009c000e117a11 */ /* 0x000fe200078008ff */
[----:B------:R-:W-:Y:S02]  /*9250*/  IMAD R11, R11, c[0x0][0x290], RZ ;  /* 0x0000a4000b0b7a24 */ /* 0x000fe400078e02ff */
[C---:B------:R-:W-:Y:S02]  /*9260*/  IMAD R13, R12.reuse, c[0x0][0x284], R13 ;  /* 0x0000a1000c0d7a24 */ /* 0x040fe400078e020d */
[C---:B------:R-:W-:Y:S01]  /*9270*/  IMAD.WIDE.U32 R20, R12.reuse, c[0x0][0x290], R20 ;  /* 0x0000a4000c147a25 */ /* 0x040fe200078e0014 */
[----:B------:R1:W2:Y:S02]  /*9280*/  SHFL.IDX PT, R22, R17, RZ, 0x181f ;  /* 0x00181fff11167589 */ /* 0x0002a400000e0000 */
[----:B------:R-:W-:Y:S01]  /*9290*/  IADD3 R18, R15, R13, RZ ;  /* 0x0000000d0f127210 */ /* 0x000fe20007ffe0ff */
[----:B------:R-:W-:-:S03]  /*92a0*/  IMAD R11, R12, c[0x0][0x294], R11 ;  /* 0x0000a5000c0b7a24 */ /* 0x000fc600078e020b */
[----:B------:R-:W-:Y:S02]  /*92b0*/  LEA.HI.X R18, R14, c[0x0][0x274], R18, 0x1, P0 ;  /* 0x00009d000e127a11 */ /* 0x000fe400000f0c12 */
[----:B------:R-:W-:Y:S02]  /*92c0*/  IADD3 R13, R21, R11, RZ ;  /* 0x0000000b150d7210 */ /* 0x000fe40007ffe0ff */
[C---:B------:R-:W-:Y:S01]  /*92d0*/  LEA R12, P0, R20.reuse, c[0x0][0x288], 0x1 ;  /* 0x0000a200140c7a11 */ /* 0x040fe200078008ff */
[----:B------:R1:W3:Y:S03]  /*92e0*/  SHFL.IDX PT, R23, R18, RZ, 0x181f ;  /* 0x00181fff12177589 */ /* 0x0002e600000e0000 */
[----:B------:R-:W-:Y:S02]  /*92f0*/  LEA.HI.X R13, R20, c[0x0][0x28c], R13, 0x1, P0 ;  /* 0x0000a300140d7a11 */ /* 0x000fe400000f0c0d */
        /* <DEDUP_REMOVED lines=43> */
.L_x_1374:
[----:B------:R-:W-:Y:S05]  /*95b0*/  BSYNC B0 ;  /* 0x0000000000007941 */ /* 0x000fea0003800000 */
.L_x_1373:
        /* <DEDUP_REMOVED lines=9> */
[----:B--23--:R-:W-:Y:S01]  /*9650*/  IMAD.MOV.U32 R22, RZ, RZ, R106 ;  /* 0x000000ffff167224 */ /* 0x00cfe200078e006a */
        /* <DEDUP_REMOVED lines=68> */
.L_x_1376:
[----:B------:R-:W-:Y:S05]  /*9aa0*/  BSYNC B0 ;  /* 0x0000000000007941 */ /* 0x000fea0003800000 */
.L_x_1375:
        /* <DEDUP_REMOVED lines=80> */
.L_x_1378:
[----:B---34-:R-:W-:Y:S05]  /*9fb0*/  BSYNC B0 ;  /* 0x0000000000007941 */ /* 0x018fea0003800000 */
.L_x_1377:
        /* <DEDUP_REMOVED lines=78> */
.L_x_1380:
[----:B---3--:R-:W-:Y:S05]  /*a4a0*/  BSYNC B0 ;  /* 0x0000000000007941 */ /* 0x008fea0003800000 */
.L_x_1379:
        /* <DEDUP_REMOVED lines=79> */
.L_x_1384:
[----:B------:R-:W-:Y:S05]  /*a9a0*/  BSYNC B0 ;  /* 0x0000000000007941 */ /* 0x000fea0003800000 */
.L_x_1383:
        /* <DEDUP_REMOVED lines=46> */
.L_x_1386:
[----:B------:R-:W-:Y:S05]  /*ac90*/  BSYNC B0 ;  /* 0x0000000000007941 */ /* 0x000fea0003800000 */
.L_x_1385:
        /* <DEDUP_REMOVED lines=46> */
.L_x_1388:
[----:B------:R-:W-:Y:S05]  /*af80*/  BSYNC B0 ;  /* 0x0000000000007941 */ /* 0x000fea0003800000 */
.L_x_1387:
        /* <DEDUP_REMOVED lines=45> */
.L_x_1382:
[----:B------:R-:W-:Y:S05]  /*b260*/  BSYNC B1 ;  /* 0x0000000000017941 */ /* 0x000fea0003800000 */
.L_x_1381:
        /* <DEDUP_REMOVED lines=35> */
[-C--:B------:R-:W-:Y:S02]  /*b4a0*/  FMUL.FTZ R74, R10, R11.reuse ;  /* 0x0000000b0a4a7220 */ /* 0x080fe40000410000 */
[----:B------:R-:W-:Y:S02]  /*b4b0*/  FMUL.FTZ R11, R8, R11 ;  /* 0x0000000b080b7220 */ /* 0x000fe40000410000 */
[----:B------:R-:W-:Y:S02]  /*b4c0*/  FMUL.FTZ R79, R90, R79 ;  /* 0x0000004f5a4f7220 */ /* 0x000fe40000410000 */
[----:B------:R-:W-:Y:S02]  /*b4d0*/  FFMA.FTZ R74, R8, R75, -R74 ;  /* 0x0000004b084a7223 */ /* 0x000fe4000001084a */
[----:B------:R-:W-:-:S02]  /*b4e0*/  FFMA.FTZ R83, R90, R78, -R83 ;  /* 0x0000004e5a537223 */ /* 0x000fc40000010853 */
[----:B------:R-:W-:Y:S02]  /*b4f0*/  FFMA.FTZ R91, R82, R94, -R91 ;  /* 0x0000005e525b7223 */ /* 0x000fe4000001085b */
[----:B------:R-:W-:Y:S02]  /*b500*/  FFMA.FTZ R96, R85, R98, R96 ;  /* 0x0000006255607223 */ /* 0x000fe40000010060 */
[----:B------:R-:W-:Y:S01]  /*b510*/  FFMA.FTZ R75, R10, R75, R11 ;  /* 0x0000004b0a4b7223 */ /* 0x000fe2000001000b */
[----:B------:R-:W-:Y:S01]  /*b520*/  F2FP.PACK_AB R11, R92, R91 ;  /* 0x0000005b5c0b723e */ /* 0x000fe200000000ff */
[----:B------:R-:W-:Y:S01]  /*b530*/  FFMA.FTZ R78, R9, R78, R79 ;  /* 0x0000004e094e7223 */ /* 0x000fe2000001004f */
[----:B------:R-:W-:Y:S02]  /*b540*/  F2FP.PACK_AB R8, R96, R93 ;  /* 0x0000005d6008723e */ /* 0x000fe400000000ff */
[----:B------:R-:W-:Y:S02]  /*b550*/  F2FP.PACK_AB R10, R75, R74 ;  /* 0x0000004a4b0a723e */ /* 0x000fe400000000ff */
[----:B------:R-:W-:-:S05]  /*b560*/  F2FP.PACK_AB R9, R78, R83 ;  /* 0x000000534e09723e */ /* 0x000fca00000000ff */
[----:B------:R1:W-:Y:S02]  /*b570*/  STS.128 [R118+0x11080], R8 ;  /* 0x0110800876007388 */ /* 0x0003e40000000c00 */
.L_x_1392:
[----:B------:R-:W-:Y:S05]  /*b580*/  BSYNC B0 ;  /* 0x0000000000007941 */ /* 0x000fea0003800000 */
.L_x_1391:
        /* <DEDUP_REMOVED lines=8> */
[--C-:B------:R-:W-:Y:S02]  /*b610*/  SHF.R.U64 R74, R88, 0x10, R89.reuse ;  /* 0x00000010584a7819 */ /* 0x100fe40000001259 */
        /* <DEDUP_REMOVED lines=27> */
[----:B------:R-:W-:Y:S02]  /*b7d0*/  FFMA.FTZ R66, R8, R75, -R66 ;  /* 0x0000004b08427223 */ /* 0x000fe40000010842 */
        /* <DEDUP_REMOVED lines=9> */
.L_x_1394:
[----:B------:R-:W-:Y:S05]  /*b870*/  BSYNC B0 ;  /* 0x0000000000007941 */ /* 0x000fea0003800000 */
.L_x_1393:
        /* <DEDUP_REMOVED lines=35> */
[----:B------:R-:W-:Y:S02]  /*bab0*/  FFMA.FTZ R79, R74, R80, -R79 ;  /* 0x000000504a4f7223 */ /* 0x000fe4000001084f */
[----:B------:R-:W-:-:S02]  /*bac0*/  FFMA.FTZ R82, R77, R86, R82 ;  /* 0x000000564d527223 */ /* 0x000fc40000010052 */
[-C--:B------:R-:W-:Y:S02]  /*bad0*/  FFMA.FTZ R56, R8, R11.reuse, -R56 ;  /* 0x0000000b08387223 */ /* 0x080fe40000010838 */
        /* <DEDUP_REMOVED lines=8> */
.L_x_1396:
[----:B------:R-:W-:Y:S05]  /*bb60*/  BSYNC B0 ;  /* 0x0000000000007941 */ /* 0x000fea0003800000 */
.L_x_1395:
        /* <DEDUP_REMOVED lines=45> */
.L_x_1390:
[----:B------:R-:W-:Y:S05]  /*be40*/  BSYNC B1 ;  /* 0x0000000000017941 */ /* 0x000fea0003800000 */
.L_x_1389:
        /* <DEDUP_REMOVED lines=49> */
.L_x_1400:
[----:B------:R-:W-:Y:S05]  /*c160*/  BSYNC B0 ;  /* 0x0000000000007941 */ /* 0x000fea0003800000 */
.L_x_1399:
        /* <DEDUP_REMOVED lines=46> */
.L_x_1402:
[----:B------:R-:W-:Y:S05]  /*c450*/  BSYNC B0 ;  /* 0x0000000000007941 */ /* 0x000fea0003800000 */
.L_x_1401:
        /* <DEDUP_REMOVED lines=46> */
.L_x_1404:
[----:B------:R-:W-:Y:S05]  /*c740*/  BSYNC B0 ;  /* 0x0000000000007941 */ /* 0x000fea0003800000 */
.L_x_1403:
        /* <DEDUP_REMOVED lines=45> */
.L_x_1398:
[----:B------:R-:W-:Y:S05]  /*ca20*/  BSYNC B1 ;  /* 0x0000000000017941 */ /* 0x000fea0003800000 */
.L_x_1397:
        /* <DEDUP_REMOVED lines=48> */
.L_x_1407:
[----:B------:R-:W-:Y:S05]  /*cd30*/  BSYNC B0 ;  /* 0x0000000000007941 */ /* 0x000fea0003800000 */
.L_x_1406:
        /* <DEDUP_REMOVED lines=46> */
.L_x_1409:
[----:B------:R-:W-:Y:S05]  /*d020*/  BSYNC B0 ;  /* 0x0000000000007941 */ /* 0x000fea0003800000 */
.L_x_1408:
        /* <DEDUP_REMOVED lines=46> */
.L_x_1411:
[----:B------:R-:W-:Y:S05]  /*d310*/  BSYNC B0 ;  /* 0x0000000000007941 */ /* 0x000fea0003800000 */
.L_x_1410:
        /* <DEDUP_REMOVED lines=46> */
.L_x_1372:
[----:B------:R-:W-:Y:S01]  /*d600*/  PLOP3.LUT P0, PT, PT, PT, UP2, 0x80, 0x0 ;  /* 0x000000000000781c */ /* 0x000fe20003f0f028 */
        /* <DEDUP_REMOVED lines=41> */
[----:B----4-:R-:W-:Y:S01]  /*d8a0*/  @!P0 IMAD.X R23, R19, 0x1, R11, P1 ;  /* 0x0000000113178824 */ /* 0x010fe200008e060b */
[----:B---3--:R-:W-:-:S04]  /*d8b0*/  @!P0 IADD3 R20, P1, R16, R21, RZ ;  /* 0x0000001510148210 */ /* 0x008fc80007f3e0ff */
        /* <DEDUP_REMOVED lines=15> */
.L_x_1413:
[----:B------:R-:W-:Y:S05]  /*d9b0*/  BSYNC B0 ;  /* 0x0000000000007941 */ /* 0x000fea0003800000 */
.L_x_1412:
[----:B------:R-:W-:Y:S01]  /*d9c0*/  ISETP.NE.AND P0, PT, R10, RZ, PT ;  /* 0x000000ff0a00720c */ /* 0x000fe20003f05270 */
[----:B-----5:R-:W-:Y:S01]  /*d9d0*/  IMAD.MOV.U32 R11, RZ, RZ, R94 ;  /* 0x000000ffff0b7224 */ /* 0x020fe200078e005e */
[----:B--23--:R-:W-:Y:S01]  /*d9e0*/  MOV R16, R93 ;  /* 0x0000005d00107202 */ /* 0x00cfe20000000f00 */
        /* <DEDUP_REMOVED lines=16> */
[----:B----4-:R2:W4:Y:S01]  /*daf0*/  SHFL.IDX PT, R19, R12, 0x1, 0x181f ;  /* 0x00381f000c137f89 */ /* 0x01052200000e0000 */
        /* <DEDUP_REMOVED lines=18> */
[----:B---3--:R-:W-:Y:S01]  /*dc20*/  ISETP.GE.AND P0, PT, R76, c[0x0][0x27c], PT ;  /* 0x00009f004c007a0c */ /* 0x008fe20003f06270 */
        /* <DEDUP_REMOVED lines=10> */
[----:B----4-:R-:W-:-:S05]  /*dcd0*/  @!P0 IMAD.X R17, R19, 0x1, R17, P1 ;  /* 0x0000000113118824 */ /* 0x010fca00008e0611 */
        /* <DEDUP_REMOVED lines=13> */
.L_x_1415:
[----:B---3--:R-:W-:Y:S05]  /*ddb0*/  BSYNC B0 ;  /* 0x0000000000007941 */ /* 0x008fea0003800000 */
.L_x_1414:
        /* <DEDUP_REMOVED lines=22> */
[----:B----4-:R1:W4:Y:S01]  /*df20*/  SHFL.IDX PT, R19, R12, 0x2, 0x181f ;  /* 0x00581f000c137f89 */ /* 0x01032200000e0000 */
        /* <DEDUP_REMOVED lines=32> */
[----:B----4-:R-:W-:Y:S01]  /*e130*/  @!P0 IMAD.X R23, R19, 0x1, R10, P1 ;  /* 0x0000000113178824 */ /* 0x010fe200008e060a */
        /* <DEDUP_REMOVED lines=9> */
.L_x_1417:
[----:B--23--:R-:W-:Y:S05]  /*e1d0*/  BSYNC B0 ;  /* 0x0000000000007941 */ /* 0x00cfea0003800000 */
.L_x_1416:
[----:B------:R-:W-:Y:S01]  /*e1e0*/  ISETP.NE.AND P0, PT, R8, RZ, PT ;  /* 0x000000ff0800720c */ /* 0x000fe20003f05270 */
[----:B-----5:R-:W-:Y:S01]  /*e1f0*/  IMAD.MOV.U32 R9, RZ, RZ, R46 ;  /* 0x000000ffff097224 */ /* 0x020fe200078e002e */
        /* <DEDUP_REMOVED lines=32> */
[----:B----4-:R-:W-:Y:S01]  /*e400*/  CS2R R18, SRZ ;  /* 0x0000000000127805 */ /* 0x010fe2000001ff00 */
[----:B------:R-:W-:Y:S01]  /*e410*/  CS2R R16, SRZ ;  /* 0x0000000000107805 */ /* 0x000fe2000001ff00 */
[----:B------:R-:W-:Y:S01]  /*e420*/  PRMT R81, R8, 0x5410, R9 ;  /* 0x0000541008517816 */ /* 0x000fe20000000009 */
[----:B------:R-:W-:Y:S05]  /*e430*/  @P0 BRA `(.L_x_1419) ;  /* 0x0000019000000947 */ /* 0x000fea0003800000 */
[----:B---3--:R-:W-:Y:S01]  /*e440*/  ISETP.GE.AND P0, PT, R76, c[0x0][0x27c], PT ;  /* 0x00009f004c007a0c */ /* 0x008fe20003f06270 */
        /* <DEDUP_REMOVED lines=24> */
.L_x_1419:
[----:B---3--:R-:W-:Y:S05]  /*e5d0*/  BSYNC B0 ;  /* 0x0000000000007941 */ /* 0x008fea0003800000 */
.L_x_1418:
        /* <DEDUP_REMOVED lines=133> */
.L_x_1423:
[----:B------:R-:W-:Y:S05]  /*ee30*/  BSYNC B0 ;  /* 0x0000000000007941 */ /* 0x000fea0003800000 */
.L_x_1422:
[----:B------:R-:W-:-:S13]  /*ee40*/  ISETP.GE.AND P0, PT, R56, c[0x0][0x27c], PT ;  /* 0x00009f0038007a0c */ /* 0x000fda0003f06270 */
[----:B------:R-:W-:Y:S05]  /*ee50*/  @P0 BRA `(.L_x_1421) ;  /* 0x0000067000000947 */ /* 0x000fea0003800000 */
[----:B-1----:R-:W-:Y:S01]  /*ee60*/  SHF.R.S32.HI R9, RZ, 0x1f, R56 ;  /* 0x0000001fff097819 */ /* 0x002fe20000011438 */
[----:B------:R-:W-:Y:S01]  /*ee70*/  HADD2.F32 R124, -RZ, R113.H0_H0 ;  /* 0x20000071ff7c7230 */ /* 0x000fe20000004100 */
[----:B------:R-:W-:Y:S01]  /*ee80*/  SHF.R.U32.HI R98, RZ, 0x10, R89 ;  /* 0x00000010ff627819 */ /* 0x000fe20000011659 */
[----:B------:R-:W-:Y:S01]  /*ee90*/  HADD2.F32 R102, -RZ, R112.H0_H0 ;  /* 0x20000070ff667230 */ /* 0x000fe20000004100 */
[CC--:B------:R-:W-:Y:S01]  /*eea0*/  LEA.HI R10, R9.reuse, R56.reuse, RZ, 0x3 ;  /* 0x00000038090a7211 */ /* 0x0c0fe200078f18ff */
[----:B------:R-:W-:Y:S01]  /*eeb0*/  HADD2.F32 R130, -RZ, R115.H0_H0 ;  /* 0x20000073ff827230 */ /* 0x000fe20000004100 */
[----:B--2---:R-:W-:Y:S01]  /*eec0*/  LEA.HI R12, R9, R56, RZ, 0x6 ;  /* 0x00000038090c7211 */ /* 0x004fe200078f30ff */
        /* <DEDUP_REMOVED lines=96> */
.L_x_1421:
[----:B------:R-:W-:Y:S05]  /*f4d0*/  BSYNC B1 ;  /* 0x0000000000017941 */ /* 0x000fea0003800000 */
.L_x_1420:
        /* <DEDUP_REMOVED lines=114> */
.L_x_1427:
[----:B------:R-:W-:Y:S05]  /*fc00*/  BSYNC B0 ;  /* 0x0000000000007941 */ /* 0x000fea0003800000 */
.L_x_1426:
        /* <DEDUP_REMOVED lines=105> */
.L_x_1425:
[----:B------:R-:W-:Y:S05]  /*102a0*/  BSYNC B1 ;  /* 0x0000000000017941 */ /* 0x000fea0003800000 */
.L_x_1424:
        /* <DEDUP_REMOVED lines=114> */
.L_x_1431:
[----:B------:R-:W-:Y:S05]  /*109d0*/  BSYNC B0 ;  /* 0x0000000000007941 */ /* 0x000fea0003800000 */
.L_x_1430:
        /* <DEDUP_REMOVED lines=105> */
.L_x_1429:
[----:B------:R-:W-:Y:S05]  /*11070*/  BSYNC B1 ;  /* 0x0000000000017941 */ /* 0x000fea0003800000 */
.L_x_1428:
        /* <DEDUP_REMOVED lines=113> */
.L_x_1433:
[----:B------:R-:W-:Y:S05]  /*11790*/  BSYNC B0 ;  /* 0x0000000000007941 */ /* 0x000fea0003800000 */
.L_x_1432:
[----:B------:R-:W-:-:S13]  /*117a0*/  ISETP.GE.AND P0, PT, R56, c[0x0][0x27c], PT ;  /* 0x00009f0038007a0c */ /* 0x000fda0003f06270 */
[----:B------:R-:W-:Y:S05]  /*117b0*/  @P0 BRA `(.L_x_1405) ;  /* 0x0000067000000947 */ /* 0x000fea0003800000 */
[----:B-1----:R-:W-:Y:S01]  /*117c0*/  SHF.R.S32.HI R11, RZ, 0x1f, R56 ;  /* 0x0000001fff0b7819 */ /* 0x002fe20000011438 */
[----:B------:R-:W-:Y:S01]  /*117d0*/  HADD2.F32 R37, -RZ, R66.H0_H0 ;  /* 0x20000042ff257230 */ /* 0x000fe20000004100 */
        /* <DEDUP_REMOVED lines=8> */
[----:B--2---:R-:W-:-:S02]  /*11860*/  LOP3.LUT R12, R35, 0x38, R8, 0xf8, !PT ;  /* 0x00000038230c7812 */ /* 0x004fc400078ef808 */
[----:B------:R-:W-:Y:S02]  /*11870*/  SHF.R.S32.HI R8, RZ, 0x1f, R9 ;  /* 0x0000001fff087819 */ /* 0x000fe40000011409 */
[----:B------:R-:W-:Y:S02]  /*11880*/  SHF.L.U32 R11, R11, 0x7, RZ ;  /* 0x000000070b0b7819 */ /* 0x000fe400000006ff */
[----:B------:R-:W-:Y:S02]  /*11890*/  SHF.L.U32 R10, R9, 0x3, RZ ;  /* 0x00000003090a7819 */ /* 0x000fe400000006ff */
[----:B------:R-:W-:Y:S02]  /*118a0*/  LEA.HI R8, R8, R9, RZ, 0x3 ;  /* 0x0000000908087211 */ /* 0x000fe400078f18ff */
[----:B------:R-:W-:Y:S02]  /*118b0*/  LOP3.LUT R11, R11, 0x7fffe000, RZ, 0xc0, !PT ;  /* 0x7fffe0000b0b7812 */ /* 0x000fe400078ec0ff */
[----:B------:R-:W-:-:S02]  /*118c0*/  LOP3.LUT R12, R12, R33, RZ, 0x3c, !PT ;  /* 0x000000210c0c7212 */ /* 0x000fc400078e3cff */
[----:B------:R-:W-:Y:S02]  /*118d0*/  LOP3.LUT R10, R35, 0x38, R10, 0xf8, !PT ;  /* 0x00000038230a7812 */ /* 0x000fe400078ef80a */
[----:B------:R-:W-:Y:S02]  /*118e0*/  SHF.L.U32 R8, R8, 0xa, RZ ;  /* 0x0000000a08087819 */ /* 0x000fe400000006ff */
[----:B------:R-:W-:Y:S02]  /*118f0*/  IADD3 R11, R12, R11, R32 ;  /* 0x0000000b0c0b7210 */ /* 0x000fe40007ffe020 */
        /* <DEDUP_REMOVED lines=29> */
[----:B------:R-:W-:Y:S01]  /*11ad0*/  HADD2.F32 R33, -RZ, R8.H0_H0 ;  /* 0x20000008ff217230 */ /* 0x000fe20000004100 */
[----:B------:R-:W-:Y:S01]  /*11ae0*/  FFMA.FTZ R35, R32, R37, R35 ;  /* 0x0000002520237223 */ /* 0x000fe20000010023 */
[----:B------:R-:W-:Y:S01]  /*11af0*/  HADD2.F32 R32, -RZ, R30.H0_H0 ;  /* 0x2000001eff207230 */ /* 0x000fe20000004100 */
[-C--:B------:R-:W-:Y:S01]  /*11b00*/  FMUL.FTZ R30, R15, R36.reuse ;  /* 0x000000240f1e7220 */ /* 0x080fe20000410000 */
        /* <DEDUP_REMOVED lines=13> */
[C---:B------:R-:W-:Y:S01]  /*11be0*/  FMUL.FTZ R38, R31.reuse, R38 ;  /* 0x000000261f267220 */ /* 0x040fe20000410000 */
[----:B------:R-:W-:Y:S01]  /*11bf0*/  HADD2.F32 R14, -RZ, R14.H1_H1 ;  /* 0x3000000eff0e7230 */ /* 0x000fe20000004100 */
[----:B------:R-:W-:Y:S01]  /*11c00*/  FFMA.FTZ R40, R31, R42, R40 ;  /* 0x0000002a1f287223 */ /* 0x000fe20000010028 */
[----:B------:R-:W-:Y:S01]  /*11c10*/  HADD2.F32 R31, -RZ, R19.H0_H0 ;  /* 0x20000013ff1f7230 */ /* 0x000fe20000004100 */
[----:B------:R-:W-:Y:S01]  /*11c20*/  FMUL.FTZ R23, R12, R61 ;  /* 0x0000003d0c177220 */ /* 0x000fe20000410000 */
[----:B------:R-:W-:Y:S01]  /*11c30*/  HADD2.F32 R9, -RZ, R9.H1_H1 ;  /* 0x30000009ff097230 */ /* 0x000fe20000004100 */
[----:B------:R-:W-:Y:S01]  /*11c40*/  FMUL.FTZ R28, R13, R44 ;  /* 0x0000002c0d1c7220 */ /* 0x000fe20000410000 */
[----:B------:R-:W-:Y:S01]  /*11c50*/  HADD2.F32 R10, -RZ, R10.H1_H1 ;  /* 0x3000000aff0a7230 */ /* 0x000fe20000004100 */
[C---:B------:R-:W-:Y:S01]  /*11c60*/  FFMA.FTZ R19, R8.reuse, R11, R23 ;  /* 0x0000000b08137223 */ /* 0x040fe20000010017 */
[----:B------:R-:W-:Y:S01]  /*11c70*/  HADD2.F32 R23, -RZ, R18.H0_H0 ;  /* 0x20000012ff177230 */ /* 0x000fe20000004100 */
[----:B------:R-:W-:-:S02]  /*11c80*/  FMUL.FTZ R61, R8, R61 ;  /* 0x0000003d083d7220 */ /* 0x000fc40000410000 */
[----:B------:R-:W-:Y:S02]  /*11c90*/  FMUL.FTZ R39, R27, R20 ;  /* 0x000000141b277220 */ /* 0x000fe40000410000 */
[-C--:B------:R-:W-:Y:S02]  /*11ca0*/  FMUL.FTZ R18, R14, R31.reuse ;  /* 0x0000001f0e127220 */ /* 0x080fe40000410000 */
[----:B------:R-:W-:Y:S02]  /*11cb0*/  FMUL.FTZ R44, R9, R44 ;  /* 0x0000002c092c7220 */ /* 0x000fe40000410000 */
[----:B------:R-:W-:Y:S02]  /*11cc0*/  FMUL.FTZ R20, R34, R20 ;  /* 0x0000001422147220 */ /* 0x000fe40000410000 */
[----:B------:R-:W-:Y:S02]  /*11cd0*/  FMUL.FTZ R31, R10, R31 ;  /* 0x0000001f0a1f7220 */ /* 0x000fe40000410000 */
[----:B------:R-:W-:Y:S01]  /*11ce0*/  FFMA.FTZ R61, R12, R11, -R61 ;  /* 0x0000000b0c3d7223 */ /* 0x000fe2000001083d */
[----:B------:R-:W-:Y:S01]  /*11cf0*/  F2FP.PACK_AB R11, R30, R35 ;  /* 0x000000231e0b723e */ /* 0x000fe200000000ff */
        /* <DEDUP_REMOVED lines=17> */
[----:B------:R-:W-:-:S05]  /*11e10*/  F2FP.PACK_AB R10, R10, R19 ;  /* 0x000000130a0a723e */ /* 0x000fca00000000ff */
[----:B------:R1:W-:Y:S02]  /*11e20*/  STS.128 [R17+0x10080], R8 ;  /* 0x0100800811007388 */ /* 0x0003e40000000c00 */
.L_x_1405:
[----:B------:R-:W-:Y:S05]  /*11e30*/  BSYNC B2 ;  /* 0x0000000000027941 */ /* 0x000fea0003800000 */
.L_x_1371:
[----:B------:R-:W-:Y:S01]  /*11e40*/  ULDC.64 UR4, c[0x0][0x208] ;  /* 0x0000820000047ab9 */ /* 0x000fe20000000a00 */
[----:B------:R-:W-:Y:S01]  /*11e50*/  ISETP.GT.AND P3, PT, R84, 0x7f, PT ;  /* 0x0000007f5400780c */ /* 0x000fe20003f64270 */
[----:B------:R-:W-:Y:S01]  /*11e60*/  UIMAD UR10, UR10, UR4, URZ ;  /* 0x000000040a0a72a4 */ /* 0x000fe2000f8e023f */
[----:B------:R-:W-:Y:S01]  /*11e70*/  IMAD.MOV.U32 R222, RZ, RZ, R216 ;  /* 0x000000ffffde7224 */ /* 0x000fe200078e00d8 */
[----:B------:R-:W-:Y:S01]  /*11e80*/  UIMAD.WIDE.U32 UR28, UR15, UR4, URZ ;  /* 0x000000040f1c72a5 */ /* 0x000fe2000f8e003f */
[----:B-12---:R-:W-:Y:S01]  /*11e90*/  IMAD.SHL.U32 R12, R67, 0x40, RZ ;  /* 0x00000040430c7824 */ /* 0x006fe200078e00ff */
[----:B------:R-:W-:Y:S01]  /*11ea0*/  UIMAD UR5, UR15, UR5, UR10 ;  /* 0x000000050f0572a4 */ /* 0x000fe2000f8e020a */
[----:B------:R-:W-:Y:S01]  /*11eb0*/  IMAD.SHL.U32 R9, R188, 0x8, RZ ;  /* 0x00000008bc097824 */ /* 0x000fe200078e00ff */
[----:B------:R-:W-:Y:S01]  /*11ec0*/  SEL R13, RZ, 0x2, P6 ;  /* 0x00000002ff0d7807 */ /* 0x000fe20003000000 */
[----:B------:R-:W-:-:S04]  /*11ed0*/  DEPBAR.LE SB0, 0x0 ;  /* 0x000080000000791a */ /* 0x000fc80000000000 */
[----:B------:R-:W-:Y:S01]  /*11ee0*/  UIADD3 UR4, UR29, UR5, URZ ;  /* 0x000000051d047290 */ /* 0x000fe2000fffe03f */
[----:B------:R-:W-:Y:S01]  /*11ef0*/  IMAD.U32 R14, RZ, RZ, UR28 ;  /* 0x0000001cff0e7e24 */ /* 0x000fe2000f8e00ff */
[----:B------:R-:W-:Y:S01]  /*11f00*/  LOP3.LUT R12, R12, 0x1c0, RZ, 0xc0, !PT ;  /* 0x000001c00c0c7812 */ /* 0x000fe200078ec0ff */
[----:B------:R-:W-:Y:S01]  /*11f10*/  IMAD.U32 R15, RZ, RZ, UR29 ;  /* 0x0000001dff0f7e24 */ /* 0x000fe2000f8e00ff */
[----:B------:R-:W-:Y:S01]  /*11f20*/  UIMAD UR4, UR4, 0x30, URZ ;  /* 0x00000030040478a4 */ /* 0x000fe2000f8e023f */
[----:B------:R-:W-:Y:S01]  /*11f30*/  IMAD.WIDE.U32 R14, R14, 0x30, R222 ;  /* 0x000000300e0e7825 */ /* 0x000fe200078e00de */
[----:B------:R-:W-:Y:S01]  /*11f40*/  SEL R11, RZ, 0x4, P5 ;  /* 0x00000004ff0b7807 */ /* 0x000fe20002800000 */
[----:B------:R-:W-:Y:S01]  /*11f50*/  UISETP.GE.AND UP0, UPT, UR13, 0x2, UPT ;  /* 0x000000020d00788c */ /* 0x000fe2000bf06270 */
[----:B------:R-:W-:Y:S01]  /*11f60*/  LOP3.LUT R9, R12, 0x8, R9, 0xf8, !PT ;  /* 0x000000080c097812 */ /* 0x000fe200078ef809 */
[----:B------:R-:W-:Y:S01]  /*11f70*/  IMAD.SHL.U32 R218, R6, 0x2, RZ ;  /* 0x0000000206da7824 */ /* 0x000fe200078e00ff */
[----:B------:R-:W-:Y:S01]  /*11f80*/  IADD3 R8, R15, UR4, RZ ;  /* 0x000000040f087c10 */ /* 0x000fe2000fffe0ff */
[----:B------:R-:W-:Y:S01]  /*11f90*/  @!P3 IMAD.MOV.U32 R15, RZ, RZ, c[0x0][0x208] ;  /* 0x00008200ff0fb624 */ /* 0x000fe200078e00ff */
[----:B------:R-:W-:Y:S01]  /*11fa0*/  BAR.SYNC.DEFER_BLOCKING 0x0 ;  /* 0x0000000000007b1d */ /* 0x000fe20000010000 */
[----:B------:R-:W-:-:S02]  /*11fb0*/  LEA R32, P0, R14, c[0x0][0x1f8], 0x1 ;  /* 0x00007e000e207a11 */ /* 0x000fc400078008ff */
[----:B------:R-:W-:Y:S01]  /*11fc0*/  IADD3 R2, R11, R13, R2 ;  /* 0x0000000d0b027210 */ /* 0x000fe20007ffe002 */
[----:B------:R-:W-:Y:S01]  /*11fd0*/  @!P3 IMAD.MOV.U32 R13, RZ, RZ, c[0x0][0x20c] ;  /* 0x00008300ff0db624 */ /* 0x000fe200078e00ff */
[----:B------:R-:W-:Y:S02]  /*11fe0*/  SHF.R.U32.HI R12, RZ, 0x3, R12 ;  /* 0x00000003ff0c7819 */ /* 0x000fe4000001160c */
[----:B------:R-:W-:Y:S02]  /*11ff0*/  LEA.HI.X R33, R14, c[0x0][0x1fc], R8, 0x1, P0 ;  /* 0x00007f000e217a11 */ /* 0x000fe400000f0c08 */
[----:B------:R-:W-:Y:S02]  /*12000*/  SEL R11, RZ, 0x8, P4 ;  /* 0x00000008ff0b7807 */ /* 0x000fe40002000000 */
[----:B------:R-:W-:Y:S02]  /*12010*/  @!P3 LEA R68, P0, R15, R32, 0x6 ;  /* 0x000000200f44b211 */ /* 0x000fe400078030ff */
[----:B------:R-:W-:Y:S01]  /*12020*/  LOP3.LUT R12, R9, R12, RZ, 0x3c, !PT ;  /* 0x0000000c090c7212 */ /* 0x000fe200078e3cff */
[----:B------:R-:W-:Y:S01]  /*12030*/  IMAD.IADD R11, R11, 0x1, R2 ;  /* 0x000000010b0b7824 */ /* 0x000fe200078e0202 */
[----:B------:R-:W-:Y:S01]  /*12040*/  @!P3 LEA.HI.X R69, R15, R33, R13, 0x6, P0 ;  /* 0x000000210f45b211 */ /* 0x000fe200000f340d */
[----:B------:R-:W-:Y:S01]  /*12050*/  IMAD.U32 R13, RZ, RZ, UR12 ;  /* 0x0000000cff0d7e24 */ /* 0x000fe2000f8e00ff */
[----:B------:R-:W-:Y:S01]  /*12060*/  LOP3.LUT P1, RZ, R67, 0x2, RZ, 0xc0, !PT ;  /* 0x0000000243ff7812 */ /* 0x000fe2000782c0ff */
[----:B------:R-:W-:Y:S01]  /*12070*/  IMAD R213, R57, 0x200, R12 ;  /* 0x0000020039d57824 */ /* 0x000fe200078e020c */
[----:B------:R-:W-:Y:S01]  /*12080*/  P2R R9, PR, RZ, 0x40 ;  /* 0x00000040ff097803 */ /* 0x000fe20000000000 */
[----:B------:R-:W-:Y:S01]  /*12090*/  IMAD R2, R65, 0x400, R0 ;  /* 0x0000040041027824 */ /* 0x000fe200078e0200 */
[----:B------:R-:W-:Y:S01]  /*120a0*/  IADD3 R8, R13, UR14, -R188 ;  /* 0x0000000e0d087c10 */ /* 0x000fe2000fffe8bc */
[----:B------:R-:W-:Y:S01]  /*120b0*/  IMAD.SHL.U32 R213, R213, 0x2, RZ ;  /* 0x00000002d5d57824 */ /* 0x000fe200078e00ff */
[----:B------:R-:W-:Y:S01]  /*120c0*/  LOP3.LUT P6, RZ, R11, 0x1, RZ, 0xc0, !PT ;  /* 0x000000010bff7812 */ /* 0x000fe200078cc0ff */
[C---:B------:R-:W-:Y:S01]  /*120d0*/  IMAD.SHL.U32 R60, R2.reuse, 0x2, RZ ;  /* 0x00000002023c7824 */ /* 0x040fe200078e00ff */
[----:B------:R-:W-:Y:S01]  /*120e0*/  LEA R214, R2, 0x10080, 0x1 ;  /* 0x0001008002d67811 */ /* 0x000fe200078e08ff */
[----:B------:R-:W-:Y:S01]  /*120f0*/  IMAD.MOV.U32 R2, RZ, RZ, 0x40 ;  /* 0x00000040ff027424 */ /* 0x000fe200078e00ff */
[----:B------:R-:W-:Y:S01]  /*12100*/  ISETP.LT.OR P0, PT, R8, 0x1, !P6 ;  /* 0x000000010800780c */ /* 0x000fe20007701670 */
[----:B---3--:R-:W-:Y:S01]  /*12110*/  LDSM.16.M88.4 R20, [R213+0xa080] ;  /* 0x00a08000d514783b */ /* 0x008fe20000000200 */
[----:B------:R-:W-:Y:S01]  /*12120*/  IADD3 R12, R213, 0xa080, RZ ;  /* 0x0000a080d50c7810 */ /* 0x000fe20007ffe0ff */
[--C-:B------:R-:W-:Y:S01]  /*12130*/  IMAD R212, R7, 0x2, R214.reuse ;  /* 0x0000000207d47824 */ /* 0x100fe200078e02d6 */
[----:B------:R-:W-:Y:S01]  /*12140*/  IADD3 R211, R213, 0xa0a0, RZ ;  /* 0x0000a0a0d5d37810 */ /* 0x000fe20007ffe0ff */
[----:B------:R-:W1:Y:S01]  /*12150*/  LDSM.16.M88.4 R60, [R60+0x10080] ;  /* 0x010080003c3c783b */ /* 0x000e620000000200 */
[----:B------:R-:W-:Y:S01]  /*12160*/  @P1 IADD3 R211, R12, -0x20, RZ ;  /* 0xffffffe00cd31810 */ /* 0x000fe20007ffe0ff */
[----:B------:R-:W-:Y:S01]  /*12170*/  IMAD R210, R5, 0x2, R214 ;  /* 0x0000000205d27824 */ /* 0x000fe200078e02d6 */
[C---:B------:R-:W-:Y:S01]  /*12180*/  LOP3.LUT P2, RZ, R11.reuse, 0x2, RZ, 0xc0, !PT ;  /* 0x000000020bff7812 */ /* 0x040fe2000784c0ff */
[----:B------:R-:W-:Y:S01]  /*12190*/  LDSM.16.M88.4 R44, [R212] ;  /* 0x00000000d42c783b */ /* 0x000fe20000000200 */
[----:B------:R-:W-:Y:S01]  /*121a0*/  LOP3.LUT P1, RZ, R11, 0x4, RZ, 0xc0, !PT ;  /* 0x000000040bff7812 */ /* 0x000fe2000782c0ff */
[----:B------:R-:W-:Y:S01]  /*121b0*/  IMAD R209, R5, 0x2, R212 ;  /* 0x0000000205d17824 */ /* 0x000fe200078e02d4 */
[----:B------:R-:W-:Y:S01]  /*121c0*/  P2R R10, PR, RZ, 0x20 ;  /* 0x00000020ff0a7803 */ /* 0x000fe20000000000 */
[----:B------:R-:W2:Y:S01]  /*121d0*/  LDSM.16.M88.4 R12, [R213+0xa880] ;  /* 0x00a88000d50c783b */ /* 0x000ea20000000200 */
[----:B------:R-:W-:-:S02]  /*121e0*/  @!P3 ISETP.LT.OR P6, PT, R8, 0x21, !P6 ;  /* 0x000000210800b80c */ /* 0x000fc400077c1670 */
[C---:B------:R-:W-:Y:S01]  /*121f0*/  IADD3 R203, R211.reuse, 0x800, RZ ;  /* 0x00000800d3cb7810 */ /* 0x040fe20007ffe0ff */
[----:B------:R-:W-:Y:S01]  /*12200*/  LDSM.16.M88.4 R28, [R213+0xb080] ;  /* 0x00b08000d51c783b */ /* 0x000fe20000000200 */
[C---:B------:R-:W-:Y:S02]  /*12210*/  IADD3 R202, R211.reuse, 0x1000, RZ ;  /* 0x00001000d3ca7810 */ /* 0x040fe40007ffe0ff */
[C---:B------:R-:W-:Y:S01]  /*12220*/  IADD3 R200, R211.reuse, 0x1800, RZ ;  /* 0x00001800d3c87810 */ /* 0x040fe20007ffe0ff */
[----:B------:R-:W3:Y:S01]  /*12230*/  LDSM.16.M88.4 R56, [R211] ;  /* 0x00000000d338783b */ /* 0x000ee20000000200 */
[C---:B------:R-:W-:Y:S02]  /*12240*/  IADD3 R199, R211.reuse, 0x2000, RZ ;  /* 0x00002000d3c77810 */ /* 0x040fe40007ffe0ff */
[C---:B------:R-:W-:Y:S01]  /*12250*/  IADD3 R198, R211.reuse, 0x2800, RZ ;  /* 0x00002800d3c67810 */ /* 0x040fe20007ffe0ff */
[----:B------:R-:W5:Y:S01]  /*12260*/  LDSM.16.M88.4 R52, [R211+0x800] ;  /* 0x00080000d334783b */ /* 0x000f620000000200 */
[----:B------:R-:W-:-:S02]  /*12270*/  IADD3 R197, R211, 0x3000, RZ ;  /* 0x00003000d3c57810 */ /* 0x000fc40007ffe0ff */
[C---:B------:R-:W-:Y:S01]  /*12280*/  IADD3 R196, R211.reuse, 0x3800, RZ ;  /* 0x00003800d3c47810 */ /* 0x040fe20007ffe0ff */
[----:B------:R-:W4:Y:S01]  /*12290*/  LDSM.16.M88.4 R48, [R211+0x1000] ;  /* 0x00100000d330783b */ /* 0x000f220000000200 */
[C---:B------:R-:W-:Y:S02]  /*122a0*/  IADD3 R195, R211.reuse, 0x4000, RZ ;  /* 0x00004000d3c37810 */ /* 0x040fe40007ffe0ff */
[----:B------:R-:W-:Y:S01]  /*122b0*/  IADD3 R194, R211, 0x4800, RZ ;  /* 0x00004800d3c27810 */ /* 0x000fe20007ffe0ff */
[----:B------:R-:W-:Y:S01]  /*122c0*/  @!PT LDS RZ, [RZ] ;  /* 0x00000000fffff984 */ /* 0x000fe20000000800 */
[----:B------:R-:W-:Y:S01]  /*122d0*/  @!PT LDS RZ, [RZ] ;  /* 0x00000000fffff984 */ /* 0x000fe20000000800 */
[----:B------:R-:W-:Y:S01]  /*122e0*/  @!PT LDS RZ, [RZ] ;  /* 0x00000000fffff984 */ /* 0x000fe20000000800 */
[----:B------:R3:W-:Y:S01]  /*122f0*/  LDGSTS.E.BYPASS.LTC128B.128 [R218+0x4080], [R32.64], !P0 ;  /* 0x0408000020da7fae */ /* 0x0007e2000c101d5a */
[----:B------:R-:W-:Y:S02]  /*12300*/  LOP3.LUT P0, RZ, R67, 0x4, RZ, 0xc0, !PT ;  /* 0x0000000443ff7812 */ /* 0x000fe4000780c0ff */
[----:B------:R-:W-:Y:S02]  /*12310*/  IADD3 R193, R211, 0x5000, RZ ;  /* 0x00005000d3c17810 */ /* 0x000fe40007ffe0ff */
[----:B------:R-:W-:-:S02]  /*12320*/  SEL R2, R2, 0xffffffc0, !P0 ;  /* 0xffffffc002027807 */ /* 0x000fc40004000000 */
[C---:B------:R-:W-:Y:S02]  /*12330*/  ISETP.LT.OR P0, PT, R8.reuse, 0x1, !P2 ;  /* 0x000000010800780c */ /* 0x040fe40005701670 */
[----:B------:R-:W-:Y:S01]  /*12340*/  @!P3 ISETP.LT.OR P2, PT, R8, 0x21, !P2 ;  /* 0x000000210800b80c */ /* 0x000fe20005741670 */
[--C-:B------:R-:W-:Y:S01]  /*12350*/  IMAD.IADD R207, R213, 0x1, R2.reuse ;  /* 0x00000001d5cf7824 */ /* 0x100fe200078e0202 */
[C---:B------:R-:W-:Y:S01]  /*12360*/  IADD3 R192, R211.reuse, 0x5800, RZ ;  /* 0x00005800d3c07810 */ /* 0x040fe20007ffe0ff */
[----:B-1----:R-:W-:Y:S01]  /*12370*/  HMMA.16816.F32 R24, R60, R20, RZ ;  /* 0x000000143c18723c */ /* 0x002fe200000018ff */
[----:B------:R-:W-:-:S07]  /*12380*/  IMAD.IADD R201, R211, 0x1, R2 ;  /* 0x00000001d3c97824 */ /* 0x000fce00078e0202 */
[----:B------:R1:W-:Y:S01]  /*12390*/  LDGSTS.E.BYPASS.LTC128B.128 [R218+0x5880], [R32.64+0x80], !P0 ;  /* 0x0588008020da7fae */ /* 0x0003e2000c101d5a */
[C---:B------:R-:W-:Y:S01]  /*123a0*/  ISETP.LT.OR P0, PT, R8.reuse, 0x1, !P1 ;  /* 0x000000010800780c */ /* 0x040fe20004f01670 */
[----:B--2-4-:R-:W-:Y:S01]  /*123b0*/  HMMA.16816.F32 R16, R60, R12, RZ ;  /* 0x0000000c3c10723c */ /* 0x014fe200000018ff */
[----:B------:R-:W-:-:S07]  /*123c0*/  @!P3 ISETP.LT.OR P1, PT, R8, 0x21, !P1 ;  /* 0x000000210800b80c */ /* 0x000fce0004f21670 */
[----:B------:R-:W-:Y:S04]  /*123d0*/  HMMA.16816.F32 R20, R60, R22, RZ ;  /* 0x000000163c14723c */ /* 0x000fe800000018ff */
[----:B------:R1:W-:Y:S01]  /*123e0*/  LDGSTS.E.BYPASS.LTC128B.128 [R218+0x7080], [R32.64+0x100], !P0 ;  /* 0x0708010020da7fae */ /* 0x0003e2000c101d5a */
[----:B------:R-:W-:-:S03]  /*123f0*/  LOP3.LUT P0, RZ, R11, 0x8, RZ, 0xc0, !PT ;  /* 0x000000080bff7812 */ /* 0x000fc6000780c0ff */
[----:B------:R-:W-:Y:S01]  /*12400*/  HMMA.16816.F32 R12, R60, R14, RZ ;  /* 0x0000000e3c0c723c */ /* 0x000fe200000018ff */
[C---:B------:R-:W-:Y:S02]  /*12410*/  ISETP.LT.OR P5, PT, R8.reuse, 0x1, !P0 ;  /* 0x000000010800780c */ /* 0x040fe400047a1670 */
[----:B------:R-:W-:-:S05]  /*12420*/  @!P3 ISETP.LT.OR P0, PT, R8, 0x21, !P0 ;  /* 0x000000210800b80c */ /* 0x000fca0004701670 */
[C---:B---3--:R-:W-:Y:S06]  /*12430*/  HMMA.16816.F32 R24, R44.reuse, R56, R24 ;  /* 0x000000382c18723c */ /* 0x048fec0000001818 */
[----:B------:R1:W-:Y:S01]  /*12440*/  LDGSTS.E.BYPASS.LTC128B.128 [R218+0x8880], [R32.64+0x180], !P5 ;  /* 0x0888018020da7fae */ /* 0x0003e2000e901d5a */
[----:B------:R-:W-:Y:S01]  /*12450*/  ISETP.NE.AND P5, PT, R10, RZ, PT ;  /* 0x000000ff0a00720c */ /* 0x000fe20003fa5270 */
[----:B------:R-:W-:Y:S02]  /*12460*/  HMMA.16816.F32 R20, R44, R58, R20 ;  /* 0x0000003a2c14723c */ /* 0x000fe40000001814 */
[----:B------:R2:W-:Y:S01]  /*12470*/  @!P3 LDGSTS.E.BYPASS.LTC128B.128 [R218+0x5080], [R68.64], !P6 ;  /* 0x0508000044dabfae */ /* 0x0005e2000f101d5a */
[----:B------:R-:W-:-:S03]  /*12480*/  ISETP.NE.AND P6, PT, R9, RZ, PT ;  /* 0x000000ff0900720c */ /* 0x000fc60003fc5270 */
[----:B------:R2:W-:Y:S02]  /*12490*/  @!P3 LDGSTS.E.BYPASS.LTC128B.128 [R218+0x6880], [R68.64+0x80], !P2 ;  /* 0x0688008044dabfae */ /* 0x0005e4000d101d5a */
[C---:B------:R-:W-:Y:S02]  /*124a0*/  HMMA.16816.F32 R8, R60.reuse, R28, RZ ;  /* 0x0000001c3c08723c */ /* 0x040fe400000018ff */
[----:B------:R2:W-:Y:S04]  /*124b0*/  @!P3 LDGSTS.E.BYPASS.LTC128B.128 [R218+0x8080], [R68.64+0x100], !P1 ;  /* 0x0808010044dabfae */ /* 0x0005e8000c901d5a */
[----:B------:R2:W-:Y:S01]  /*124c0*/  @!P3 LDGSTS.E.BYPASS.LTC128B.128 [R218+0x9880], [R68.64+0x180], !P0 ;  /* 0x0988018044dabfae */ /* 0x0005e2000c101d5a */
[----:B------:R-:W-:Y:S01]  /*124d0*/  PLOP3.LUT P0, PT, PT, PT, UP0, 0x80, 0x0 ;  /* 0x000000000000781c */ /* 0x000fe20003f0f008 */
[----:B------:R-:W-:Y:S02]  /*124e0*/  HMMA.16816.F32 R60, R60, R30, RZ ;  /* 0x0000001e3c3c723c */ /* 0x000fe400000018ff */
[----:B------:R-:W-:Y:S04]  /*124f0*/  LDSM.16.M88.4 R40, [R210] ;  /* 0x00000000d228783b */ /* 0x000fe80000000200 */
[----:B------:R-:W3:Y:S02]  /*12500*/  LDSM.16.M88.4 R36, [R207+0xa080] ;  /* 0x00a08000cf24783b */ /* 0x000ee40000000200 */
[C---:B-----5:R-:W-:Y:S02]  /*12510*/  HMMA.16816.F32 R16, R44.reuse, R52, R16 ;  /* 0x000000342c10723c */ /* 0x060fe40000001810 */
[----:B-1----:R-:W1:Y:S04]  /*12520*/  LDSM.16.M88.4 R32, [R207+0xa880] ;  /* 0x00a88000cf20783b */ /* 0x002e680000000200 */
[----:B------:R-:W4:Y:S02]  /*12530*/  LDSM.16.M88.4 R28, [R207+0xb080] ;  /* 0x00b08000cf1c783b */ /* 0x000f240000000200 */
[C---:B------:R-:W-:Y:S02]  /*12540*/  HMMA.16816.F32 R12, R44.reuse, R54, R12 ;  /* 0x000000362c0c723c */ /* 0x040fe4000000180c */
[----:B------:R-:W-:Y:S04]  /*12550*/  LDSM.16.M88.4 R56, [R209] ;  /* 0x00000000d138783b */ /* 0x000fe80000000200 */
[----:B------:R-:W5:Y:S02]  /*12560*/  LDSM.16.M88.4 R52, [R201] ;  /* 0x00000000c934783b */ /* 0x000f640000000200 */
[C---:B------:R-:W-:Y:S02]  /*12570*/  HMMA.16816.F32 R8, R44.reuse, R48, R8 ;  /* 0x000000302c08723c */ /* 0x040fe40000001808 */
[----:B------:R-:W0:Y:S06]  /*12580*/  LDGDEPBAR ;  /* 0x00000000000079af */ /* 0x000e2c0000000000 */
        /* <DEDUP_REMOVED lines=169> */
.L_x_1434:
[----:B-1----:R-:W-:Y:S01]  /*13020*/  LOP3.LUT R31, R4, 0xffffffe0, RZ, 0xc0, !PT ;  /* 0xffffffe0041f7812 */ /* 0x002fe200078ec0ff */
[----:B------:R-:W-:Y:S01]  /*13030*/  IMAD.SHL.U32 R208, R0, 0x2, RZ ;  /* 0x0000000200d07824 */ /* 0x000fe200078e00ff */
[----:B------:R-:W-:Y:S01]  /*13040*/  LEA.HI R29, R3, R84, RZ, 0x2 ;  /* 0x00000054031d7211 */ /* 0x000fe200078f10ff */
[----:B------:R-:W-:Y:S01]  /*13050*/  @UP2 USHF.L.U32 UR17, UR17, 0x7, URZ ;  /* 0x0000000711112899 */ /* 0x000fe2000800063f */
[----:B------:R-:W-:Y:S01]  /*13060*/  SHF.R.S32.HI R6, RZ, 0x1f, R65 ;  /* 0x0000001fff067819 */ /* 0x000fe20000011441 */
[----:B------:R-:W-:Y:S01]  /*13070*/  IMAD.IADD R2, R84, 0x1, -R31 ;  /* 0x0000000154027824 */ /* 0x000fe200078e0a1f */
[----:B------:R-:W-:Y:S01]  /*13080*/  LOP3.LUT R29, R29, 0xfffffffc, RZ, 0xc0, !PT ;  /* 0xfffffffc1d1d7812 */ /* 0x000fe200078ec0ff */
[----:B------:R-:W-:Y:S01]  /*13090*/  LDSM.16.MT88.4 R132, [R208+0x4080] ;  /* 0x00408000d084783b */ /* 0x000fe20000004200 */
[----:B------:R-:W-:Y:S01]  /*130a0*/  LEA.HI R6, R6, R65, RZ, 0x3 ;  /* 0x0000004106067211 */ /* 0x000fe200078f18ff */
[----:B------:R-:W-:Y:S01]  /*130b0*/  IMAD R206, R7, 0x2, R208 ;  /* 0x0000000207ce7824 */ /* 0x000fe200078e02d0 */
[----:B------:R-:W-:Y:S01]  /*130c0*/  SHF.R.S32.HI R3, RZ, 0x1f, R2 ;  /* 0x0000001fff037819 */ /* 0x000fe20000011402 */
[----:B------:R-:W-:Y:S01]  /*130d0*/  IMAD.IADD R84, R84, 0x1, -R29 ;  /* 0x0000000154547824 */ /* 0x000fe200078e0a1d */
[----:B------:R-:W-:Y:S01]  /*130e0*/  LOP3.LUT R6, R6, 0xffffff8, RZ, 0xc0, !PT ;  /* 0x0ffffff806067812 */ /* 0x000fe200078ec0ff */
[----:B------:R-:W-:Y:S01]  /*130f0*/  IMAD R205, R5, 0x2, R208 ;  /* 0x0000000205cd7824 */ /* 0x000fe200078e02d0 */
[----:B------:R-:W-:Y:S01]  /*13100*/  LEA.HI R3, R3, R2, RZ, 0x2 ;  /* 0x0000000203037211 */ /* 0x000fe200078f10ff */
[----:B------:R-:W-:Y:S01]  /*13110*/  IMAD R204, R5, 0x2, R206 ;  /* 0x0000000205cc7824 */ /* 0x000fe200078e02ce */
[----:B------:R-:W-:Y:S01]  /*13120*/  LEA.HI R4, R84, R84, RZ, 0x1 ;  /* 0x0000005454047211 */ /* 0x000fe200078f08ff */
[----:B------:R-:W-:Y:S01]  /*13130*/  IMAD.IADD R65, R65, 0x1, -R6 ;  /* 0x0000000141417824 */ /* 0x000fe200078e0a06 */
[----:B------:R-:W-:Y:S01]  /*13140*/  PLOP3.LUT P1, PT, PT, PT, UP2, 0x80, 0x0 ;  /* 0x000000000000781c */ /* 0x000fe20003f2f028 */
[----:B------:R-:W-:Y:S01]  /*13150*/  LDSM.16.MT88.4 R140, [R206+0x4080] ;  /* 0x00408000ce8c783b */ /* 0x000fe20000004200 */
[----:B------:R-:W-:Y:S01]  /*13160*/  LEA.HI.SX32 R6, R3, UR18, 0x1e ;  /* 0x0000001203067c11 */ /* 0x000fe2000f8ff2ff */
[----:B------:R-:W-:Y:S01]  /*13170*/  ULDC.64 UR4, c[0x0][0x2c8] ;  /* 0x0000b20000047ab9 */ /* 0x000fe20000000a00 */
[----:B------:R-:W-:Y:S01]  /*13180*/  LOP3.LUT R29, R4, 0x1ffffffe, RZ, 0xc0, !PT ;  /* 0x1ffffffe041d7812 */ /* 0x000fe200078ec0ff */
[----:B------:R-:W-:Y:S01]  /*13190*/  LDSM.16.MT88.4 R148, [R205+0x4080] ;  /* 0x00408000cd94783b */ /* 0x000fe20000004200 */
[----:B------:R-:W-:Y:S01]  /*131a0*/  PLOP3.LUT P0, PT, PT, PT, UP2, 0x80, 0x0 ;  /* 0x000000000000781c */ /* 0x000fe20003f0f028 */
[----:B------:R-:W-:Y:S01]  /*131b0*/  IMAD R6, R65, 0x10, R6 ;  /* 0x0000001041067824 */ /* 0x000fe200078e0206 */
[----:B------:R-:W-:Y:S01]  /*131c0*/  LOP3.LUT R3, R3, 0x7ffffffc, RZ, 0xc0, !PT ;  /* 0x7ffffffc03037812 */ /* 0x000fe200078ec0ff */
[----:B------:R-:W-:Y:S01]  /*131d0*/  IMAD.IADD R29, R84, 0x1, -R29 ;  /* 0x00000001541d7824 */ /* 0x000fe200078e0a1d */
[----:B------:R-:W-:Y:S01]  /*131e0*/  LDSM.16.MT88.4 R40, [R208+0x5880] ;  /* 0x00588000d028783b */ /* 0x000fe20000004200 */
[----:B------:R-:W-:-:S02]  /*131f0*/  UIADD3 UR13, UR13, -0x2, URZ ;  /* 0xfffffffe0d0d7890 */ /* 0x000fc4000fffe03f */
[----:B------:R-:W-:Y:S01]  /*13200*/  IMAD R189, R29, 0x8, R6 ;  /* 0x000000081dbd7824 */ /* 0x000fe200078e0206 */
[----:B------:R-:W-:Y:S01]  /*13210*/  LDSM.16.MT88.4 R48, [R206+0x5880] ;  /* 0x00588000ce30783b */ /* 0x000fe20000004200 */
[----:B------:R-:W-:Y:S02]  /*13220*/  IMAD.IADD R190, R2, 0x1, -R3 ;  /* 0x0000000102be7824 */ /* 0x000fe400078e0a03 */
[----:B------:R-:W-:Y:S01]  /*13230*/  @P1 IMAD.HI.U32 R4, R189, c[0x0][0x2c8], RZ ;  /* 0x0000b200bd041a27 */ /* 0x000fe200078e00ff */
[----:B------:R-:W-:Y:S03]  /*13240*/  LDSM.16.MT88.4 R56, [R205+0x5880] ;  /* 0x00588000cd38783b */ /* 0x000fe60000004200 */
[----:B------:R-:W-:Y:S01]  /*13250*/  IMAD.MOV.U32 R28, RZ, RZ, R189 ;  /* 0x000000ffff1c7224 */ /* 0x000fe200078e00bd */
[----:B------:R-:W-:Y:S01]  /*13260*/  @P0 SHF.R.U32.HI R28, RZ, c[0x0][0x2cc], R4 ;  /* 0x0000b300ff1c0a19 */ /* 0x000fe20000011604 */
[----:B------:R-:W-:Y:S01]  /*13270*/  IMAD.U32 R3, RZ, RZ, UR11 ;  /* 0x0000000bff037e24 */ /* 0x000fe2000f8e00ff */
[----:B------:R-:W-:Y:S01]  /*13280*/  LDSM.16.MT88.4 R64, [R204+0x5880] ;  /* 0x00588000cc40783b */ /* 0x000fe20000004200 */
[----:B------:R-:W-:-:S03]  /*13290*/  IMAD.SHL.U32 R190, R190, 0x2, RZ ;  /* 0x00000002bebe7824 */ /* 0x000fc600078e00ff */
[----:B------:R-:W1:Y:S02]  /*132a0*/  SHFL.IDX PT, R6, R28, RZ, 0x1c1f ;  /* 0x001c1fff1c067589 */ /* 0x000e6400000e0000 */
[C---:B------:R-:W-:Y:S02]  /*132b0*/  IADD3 R3, -R190.reuse, 0x1, R3 ;  /* 0x00000001be037810 */ /* 0x040fe40007ffe103 */
[----:B------:R-:W2:Y:S01]  /*132c0*/  SHFL.IDX PT, R4, R28, 0x1, 0x1c1f ;  /* 0x003c1f001c047f89 */ /* 0x000ea200000e0000 */
[----:B------:R-:W-:Y:S01]  /*132d0*/  IADD3 R2, -R190, UR11, RZ ;  /* 0x0000000bbe027c10 */ /* 0x000fe2000fffe1ff */
[----:B------:R-:W-:Y:S01]  /*132e0*/  UIMAD.WIDE.U32 UR10, UR17, UR4, URZ ;  /* 0x00000004110a72a5 */ /* 0x000fe2000f8e003f */
[----:B------:R-:W-:Y:S01]  /*132f0*/  IADD3 R35, R3, -UR22, RZ ;  /* 0x8000001603237c10 */ /* 0x000fe2000fffe0ff */
[----:B------:R-:W-:Y:S04]  /*13300*/  LDSM.16.MT88.4 R72, [R208+0x7080] ;  /* 0x00708000d048783b */ /* 0x000fe80000004200 */
[----:B------:R-:W-:Y:S01]  /*13310*/  LDSM.16.MT88.4 R80, [R206+0x7080] ;  /* 0x00708000ce50783b */ /* 0x000fe20000004200 */
[----:B------:R-:W-:-:S02]  /*13320*/  @UP2 UMOV UR9, UR11 ;  /* 0x0000000b00092c82 */ /* 0x000fc40008000000 */
[----:B------:R-:W-:Y:S01]  /*13330*/  @UP2 USHF.R.U32.HI UR18, URZ, UR5, UR9 ;  /* 0x000000053f122299 */ /* 0x000fe20008011609 */
[----:B------:R-:W-:Y:S03]  /*13340*/  LDSM.16.MT88.4 R88, [R205+0x7080] ;  /* 0x00708000cd58783b */ /* 0x000fe60000004200 */
[----:B------:R-:W-:Y:S01]  /*13350*/  UIADD3 UR18, UR18, UR14, -UR22 ;  /* 0x0000000e12127290 */ /* 0x000fe2000fffe816 */
[----:B------:R-:W-:Y:S03]  /*13360*/  LDSM.16.MT88.4 R96, [R204+0x7080] ;  /* 0x00708000cc60783b */ /* 0x000fe60000004200 */
[----:B------:R-:W-:Y:S01]  /*13370*/  UIMAD.WIDE UR4, UR18, 0x2aaaaaab, URZ ;  /* 0x2aaaaaab120478a5 */ /* 0x000fe2000f8e023f */
[C---:B-1----:R-:W-:Y:S01]  /*13380*/  IMAD.IADD R3, R35.reuse, 0x1, R6 ;  /* 0x0000000123037824 */ /* 0x042fe200078e0206 */
[----:B------:R-:W-:Y:S02]  /*13390*/  LDSM.16.MT88.4 R104, [R208+0x8880] ;  /* 0x00888000d068783b */ /* 0x000fe40000004200 */
[----:B------:R-:W-:Y:S01]  /*133a0*/  USHF.R.U32.HI UR4, URZ, 0x1f, UR5 ;  /* 0x0000001f3f047899 */ /* 0x000fe20008011605 */
[----:B--2---:R-:W-:Y:S01]  /*133b0*/  IMAD.IADD R35, R35, 0x1, R4 ;  /* 0x0000000123237824 */ /* 0x004fe200078e0204 */
[----:B------:R-:W-:Y:S01]  /*133c0*/  IMNMX R3, R2, R3, PT ;  /* 0x0000000302037217 */ /* 0x000fe20003800200 */
[----:B------:R-:W-:Y:S01]  /*133d0*/  LDSM.16.MT88.4 R112, [R206+0x8880] ;  /* 0x00888000ce70783b */ /* 0x000fe20000004200 */
[----:B------:R-:W-:-:S02]  /*133e0*/  ULEA.HI.SX32 UR4, UR5, UR4, 0x1d ;  /* 0x0000000405047291 */ /* 0x000fc4000f8fea3f */
[C---:B------:R-:W-:Y:S01]  /*133f0*/  ISETP.GT.AND P0, PT, R3.reuse, RZ, PT ;  /* 0x000000ff0300720c */ /* 0x040fe20003f04270 */
[----:B------:R-:W-:Y:S01]  /*13400*/  LDSM.16.MT88.4 R120, [R205+0x8880] ;  /* 0x00888000cd78783b */ /* 0x000fe20000004200 */
[C---:B------:R-:W-:Y:S02]  /*13410*/  ISETP.GT.AND P1, PT, R3.reuse, 0x1, PT ;  /* 0x000000010300780c */ /* 0x040fe40003f24270 */
[----:B------:R-:W-:Y:S01]  /*13420*/  FSEL R24, R24, -INF , P0 ;  /* 0xff80000018187808 */ /* 0x000fe20000000000 */
[----:B------:R-:W-:Y:S01]  /*13430*/  LDSM.16.MT88.4 R172, [R204+0x4880] ;  /* 0x00488000ccac783b */ /* 0x000fe20000004200 */
[----:B------:R-:W-:Y:S02]  /*13440*/  ISETP.GT.AND P0, PT, R3, 0x8, PT ;  /* 0x000000080300780c */ /* 0x000fe40003f04270 */
[----:B------:R-:W-:Y:S01]  /*13450*/  FSEL R33, R25, -INF , P1 ;  /* 0xff80000019217808 */ /* 0x000fe20000800000 */
[----:B------:R-:W-:Y:S01]  /*13460*/  LDSM.16.MT88.4 R168, [R208+0x6080] ;  /* 0x00608000d0a8783b */ /* 0x000fe20000004200 */
[----:B------:R-:W-:-:S02]  /*13470*/  ISETP.GT.AND P1, PT, R3, 0x9, PT ;  /* 0x000000090300780c */ /* 0x000fc40003f24270 */
[----:B------:R-:W-:Y:S01]  /*13480*/  FSEL R31, R20, -INF , P0 ;  /* 0xff800000141f7808 */ /* 0x000fe20000000000 */
[----:B------:R-:W-:Y:S01]  /*13490*/  LDSM.16.MT88.4 R164, [R205+0x6080] ;  /* 0x00608000cda4783b */ /* 0x000fe20000004200 */
[----:B------:R-:W-:Y:S02]  /*134a0*/  ISETP.GT.AND P0, PT, R3, 0x10, PT ;  /* 0x000000100300780c */ /* 0x000fe40003f04270 */
[----:B------:R-:W-:Y:S01]  /*134b0*/  FSEL R29, R21, -INF , P1 ;  /* 0xff800000151d7808 */ /* 0x000fe20000800000 */
[----:B------:R-:W-:Y:S01]  /*134c0*/  LDSM.16.MT88.4 R160, [R208+0x7880] ;  /* 0x00788000d0a0783b */ /* 0x000fe20000004200 */
[C---:B------:R-:W-:Y:S02]  /*134d0*/  ISETP.GT.AND P1, PT, R3.reuse, 0x11, PT ;  /* 0x000000110300780c */ /* 0x040fe40003f24270 */
[----:B------:R-:W-:Y:S01]  /*134e0*/  FSEL R103, R16, -INF , P0 ;  /* 0xff80000010677808 */ /* 0x000fe20000000000 */
[----:B------:R-:W0:Y:S01]  /*134f0*/  LDGDEPBAR ;  /* 0x00000000000079af */ /* 0x000e220000000000 */
[----:B------:R-:W-:-:S02]  /*13500*/  ISETP.GT.AND P0, PT, R3, 0x18, PT ;  /* 0x000000180300780c */ /* 0x000fc40003f04270 */
[----:B------:R-:W-:Y:S02]  /*13510*/  FSEL R101, R17, -INF , P1 ;  /* 0xff80000011657808 */ /* 0x000fe40000800000 */
[C---:B------:R-:W-:Y:S02]  /*13520*/  ISETP.GT.AND P1, PT, R3.reuse, 0x19, PT ;  /* 0x000000190300780c */ /* 0x040fe40003f24270 */
[----:B------:R-:W-:Y:S02]  /*13530*/  FSEL R25, R12, -INF , P0 ;  /* 0xff8000000c197808 */ /* 0x000fe40000000000 */
[----:B------:R-:W-:Y:S02]  /*13540*/  ISETP.GT.AND P0, PT, R3, 0x20, PT ;  /* 0x000000200300780c */ /* 0x000fe40003f04270 */
[----:B------:R-:W-:Y:S02]  /*13550*/  IMNMX R2, R2, R35, PT ;  /* 0x0000002302027217 */ /* 0x000fe40003800200 */
[----:B------:R-:W-:-:S02]  /*13560*/  FSEL R21, R13, -INF , P1 ;  /* 0xff8000000d157808 */ /* 0x000fc40000800000 */
[----:B------:R-:W-:Y:S02]  /*13570*/  ISETP.GT.AND P1, PT, R3, 0x21, PT ;  /* 0x000000210300780c */ /* 0x000fe40003f24270 */
[----:B------:R-:W-:Y:S02]  /*13580*/  FSEL R239, R8, -INF , P0 ;  /* 0xff80000008ef7808 */ /* 0x000fe40000000000 */
[C---:B------:R-:W-:Y:S02]  /*13590*/  ISETP.GT.AND P0, PT, R2.reuse, RZ, PT ;  /* 0x000000ff0200720c */ /* 0x040fe40003f04270 */
[----:B------:R-:W-:Y:S02]  /*135a0*/  FSEL R233, R9, -INF , P1 ;  /* 0xff80000009e97808 */ /* 0x000fe40000800000 */
[----:B------:R-:W-:Y:S02]  /*135b0*/  ISETP.GT.AND P1, PT, R2, 0x1, PT ;  /* 0x000000010200780c */ /* 0x000fe40003f24270 */
[----:B------:R-:W-:-:S02]  /*135c0*/  FSEL R26, R26, -INF , P0 ;  /* 0xff8000001a1a7808 */ /* 0x000fc40000000000 */
[----:B------:R-:W-:Y:S02]  /*135d0*/  ISETP.GT.AND P0, PT, R2, 0x8, PT ;  /* 0x000000080200780c */ /* 0x000fe40003f04270 */
[----:B------:R-:W-:Y:S02]  /*135e0*/  FMNMX.FTZ R4, R24, R33, !PT ;  /* 0x0000002118047209 */ /* 0x000fe40007810000 */
[----:B------:R-:W-:Y:S02]  /*135f0*/  FSEL R35, R27, -INF , P1 ;  /* 0xff8000001b237808 */ /* 0x000fe40000800000 */
[----:B------:R-:W-:Y:S02]  /*13600*/  FSEL R27, R22, -INF , P0 ;  /* 0xff800000161b7808 */ /* 0x000fe40000000000 */
[----:B------:R-:W-:Y:S02]  /*13610*/  FMNMX.FTZ R4, R31, R4, !PT ;  /* 0x000000041f047209 */ /* 0x000fe40007810000 */
[----:B------:R-:W-:-:S02]  /*13620*/  ISETP.GT.AND P0, PT, R3, 0x28, PT ;  /* 0x000000280300780c */ /* 0x000fc40003f04270 */
[----:B------:R-:W-:Y:S02]  /*13630*/  ISETP.GT.AND P1, PT, R2, 0x9, PT ;  /* 0x000000090200780c */ /* 0x000fe40003f24270 */
[----:B------:R-:W-:Y:S02]  /*13640*/  FMNMX.FTZ R6, R26, R35, !PT ;  /* 0x000000231a067209 */ /* 0x000fe40007810000 */
[----:B------:R-:W-:Y:S02]  /*13650*/  FMNMX.FTZ R4, R29, R4, !PT ;  /* 0x000000041d047209 */ /* 0x000fe40007810000 */
[----:B------:R-:W-:Y:S02]  /*13660*/  FSEL R237, R60, -INF , P0 ;  /* 0xff8000003ced7808 */ /* 0x000fe40000000000 */
[----:B------:R-:W-:Y:S02]  /*13670*/  FSEL R23, R23, -INF , P1 ;  /* 0xff80000017177808 */ /* 0x000fe40000800000 */
[----:B------:R-:W-:-:S02]  /*13680*/  ISETP.GT.AND P0, PT, R2, 0x10, PT ;  /* 0x000000100200780c */ /* 0x000fc40003f04270 */
[----:B------:R-:W-:Y:S02]  /*13690*/  FMNMX.FTZ R6, R27, R6, !PT ;  /* 0x000000061b067209 */ /* 0x000fe40007810000 */
[----:B------:R-:W-:Y:S02]  /*136a0*/  FMNMX.FTZ R4, R103, R4, !PT ;  /* 0x0000000467047209 */ /* 0x000fe40007810000 */
[----:B------:R-:W-:Y:S02]  /*136b0*/  ISETP.GT.AND P1, PT, R2, 0x11, PT ;  /* 0x000000110200780c */ /* 0x000fe40003f24270 */
[----:B------:R-:W-:Y:S02]  /*136c0*/  FSEL R9, R18, -INF , P0 ;  /* 0xff80000012097808 */ /* 0x000fe40000000000 */
[----:B------:R-:W-:Y:S02]  /*136d0*/  FMNMX.FTZ R6, R23, R6, !PT ;  /* 0x0000000617067209 */ /* 0x000fe40007810000 */
[----:B------:R-:W-:-:S02]  /*136e0*/  FMNMX.FTZ R4, R101, R4, !PT ;  /* 0x0000000465047209 */ /* 0x000fc40007810000 */
[----:B------:R-:W-:Y:S02]  /*136f0*/  ISETP.GT.AND P0, PT, R3, 0x29, PT ;  /* 0x000000290300780c */ /* 0x000fe40003f04270 */
[----:B------:R-:W-:Y:S02]  /*13700*/  FSEL R13, R19, -INF , P1 ;  /* 0xff800000130d7808 */ /* 0x000fe40000800000 */
        /* <DEDUP_REMOVED lines=33> */
[----:B-1----:R-:W-:-:S03]  /*13920*/  FMNMX.FTZ R3, R4, R3, !PT ;  /* 0x0000000304037209 */ /* 0x002fc60007810000 */
[----:B------:R-:W-:Y:S01]  /*13930*/  LDSM.16.MT88.4 R4, [R204+0x8880] ;  /* 0x00888000cc04783b */ /* 0x000fe20000004200 */
        /* <DEDUP_REMOVED lines=9> */
[--C-:B------:R-:W-:Y:S02]  /*139d0*/  FFMA.FTZ R185, R31, c[0x0][0x2d0], -R178.reuse ;  /* 0x0000b4001fb97a23 */ /* 0x100fe400000108b2 */
[----:B------:R-:W-:Y:S01]  /*139e0*/  FFMA.FTZ R2, R29, c[0x0][0x2d0], -R178 ;  /* 0x0000b4001d027a23 */ /* 0x000fe200000108b2 */
[----:B------:R-:W-:Y:S01]  /*139f0*/  MUFU.EX2 R187, R187 ;  /* 0x000000bb00bb7308 */ /* 0x000fe20000000800 */
[----:B------:R-:W-:-:S02]  /*13a00*/  FFMA.FTZ R191, R26, c[0x0][0x2d0], -R176 ;  /* 0x0000b4001abf7a23 */ /* 0x000fc400000108b0 */
[--C-:B------:R-:W-:Y:S02]  /*13a10*/  FFMA.FTZ R158, R35, c[0x0][0x2d0], -R176.reuse ;  /* 0x0000b400239e7a23 */ /* 0x100fe400000108b0 */
[--C-:B------:R-:W-:Y:S01]  /*13a20*/  FFMA.FTZ R0, R27, c[0x0][0x2d0], -R176.reuse ;  /* 0x0000b4001b007a23 */ /* 0x100fe200000108b0 */
[----:B------:R-:W1:Y:S01]  /*13a30*/  LDSM.16.MT88.4 R32, [R204+0x4080] ;  /* 0x00408000cc20783b */ /* 0x000e620000004200 */
[--C-:B------:R-:W-:Y:S01]  /*13a40*/  FFMA.FTZ R159, R23, c[0x0][0x2d0], -R176.reuse ;  /* 0x0000b400179f7a23 */ /* 0x100fe200000108b0 */
[----:B------:R-:W2:Y:S01]  /*13a50*/  MUFU.EX2 R156, R156 ;  /* 0x0000009c009c7308 */ /* 0x000ea20000000800 */
[----:B------:R-:W-:Y:S02]  /*13a60*/  FFMA.FTZ R228, R9, c[0x0][0x2d0], -R176 ;  /* 0x0000b40009e47a23 */ /* 0x000fe400000108b0 */
[----:B------:R-:W3:Y:S01]  /*13a70*/  LDSM.16.MT88.4 R8, [R208+0x4880] ;  /* 0x00488000d008783b */ /* 0x000ee20000004200 */
[--C-:B------:R-:W-:Y:S02]  /*13a80*/  FFMA.FTZ R186, R103, c[0x0][0x2d0], -R178.reuse ;  /* 0x0000b40067ba7a23 */ /* 0x100fe400000108b2 */
[----:B------:R-:W-:-:S02]  /*13a90*/  FFMA.FTZ R227, R101, c[0x0][0x2d0], -R178 ;  /* 0x0000b40065e37a23 */ /* 0x000fc400000108b2 */
[----:B------:R-:W-:Y:S01]  /*13aa0*/  MUFU.EX2 R185, R185 ;  /* 0x000000b900b97308 */ /* 0x000fe20000000800 */
[--C-:B------:R-:W-:Y:S02]  /*13ab0*/  FFMA.FTZ R184, R25, c[0x0][0x2d0], -R178.reuse ;  /* 0x0000b40019b87a23 */ /* 0x100fe400000108b2 */
[----:B------:R-:W-:Y:S01]  /*13ac0*/  FFMA.FTZ R219, R21, c[0x0][0x2d0], -R178 ;  /* 0x0000b40015db7a23 */ /* 0x000fe200000108b2 */
[----:B------:R-:W-:Y:S01]  /*13ad0*/  LDSM.16.MT88.4 R24, [R206+0x7880] ;  /* 0x00788000ce18783b */ /* 0x000fe20000004200 */
[--C-:B------:R-:W-:Y:S02]  /*13ae0*/  FFMA.FTZ R231, R13, c[0x0][0x2d0], -R176.reuse ;  /* 0x0000b4000de77a23 */ /* 0x100fe400000108b0 */
[--C-:B------:R-:W-:Y:S01]  /*13af0*/  FFMA.FTZ R226, R19, c[0x0][0x2d0], -R176.reuse ;  /* 0x0000b40013e27a23 */ /* 0x100fe200000108b0 */
[----:B------:R-:W4:Y:S01]  /*13b00*/  MUFU.EX2 R2, R2 ;  /* 0x0000000200027308 */ /* 0x000f220000000800 */
[----:B--2---:R-:W-:Y:S01]  /*13b10*/  F2FP.PACK_AB R128, R156, R187 ;  /* 0x000000bb9c80723e */ /* 0x004fe200000000ff */
[----:B------:R-:W-:Y:S01]  /*13b20*/  FFMA.FTZ R229, R17, c[0x0][0x2d0], -R176 ;  /* 0x0000b40011e57a23 */ /* 0x000fe200000108b0 */
[----:B------:R-:W2:Y:S01]  /*13b30*/  LDSM.16.MT88.4 R12, [R206+0x4880] ;  /* 0x00488000ce0c783b */ /* 0x000ea20000004200 */
[----:B------:R-:W-:-:S02]  /*13b40*/  FFMA.FTZ R230, R239, c[0x0][0x2d0], -R178 ;  /* 0x0000b400efe67a23 */ /* 0x000fc400000108b2 */
[--C-:B------:R-:W-:Y:S01]  /*13b50*/  FFMA.FTZ R232, R237, c[0x0][0x2d0], -R178.reuse ;  /* 0x0000b400ede87a23 */ /* 0x100fe200000108b2 */
[----:B------:R-:W5:Y:S01]  /*13b60*/  LDSM.16.MT88.4 R20, [R205+0x4880] ;  /* 0x00488000cd14783b */ /* 0x000f620000004200 */
[----:B------:R-:W-:Y:S01]  /*13b70*/  MUFU.EX2 R191, R191 ;  /* 0x000000bf00bf7308 */ /* 0x000fe20000000800 */
[--C-:B------:R-:W-:Y:S02]  /*13b80*/  FFMA.FTZ R233, R233, c[0x0][0x2d0], -R178.reuse ;  /* 0x0000b400e9e97a23 */ /* 0x100fe400000108b2 */
[----:B------:R-:W1:Y:S01]  /*13b90*/  LDSM.16.MT88.4 R16, [R206+0x6080] ;  /* 0x00608000ce10783b */ /* 0x000e620000004200 */
[----:B------:R-:W-:Y:S02]  /*13ba0*/  FFMA.FTZ R235, R235, c[0x0][0x2d0], -R178 ;  /* 0x0000b400ebeb7a23 */ /* 0x000fe400000108b2 */
[--C-:B------:R-:W-:Y:S02]  /*13bb0*/  FFMA.FTZ R234, R183, c[0x0][0x2d0], -R176.reuse ;  /* 0x0000b400b7ea7a23 */ /* 0x100fe400000108b0 */
[----:B------:R-:W3:Y:S01]  /*13bc0*/  MUFU.EX2 R158, R158 ;  /* 0x0000009e009e7308 */ /* 0x000ee20000000800 */
[----:B----4-:R-:W-:Y:S01]  /*13bd0*/  F2FP.PACK_AB R130, R2, R185 ;  /* 0x000000b90282723e */ /* 0x010fe200000000ff */
[----:B------:R-:W-:-:S02]  /*13be0*/  FFMA.FTZ R237, R181, c[0x0][0x2d0], -R176 ;  /* 0x0000b400b5ed7a23 */ /* 0x000fc400000108b0 */
[--C-:B------:R-:W-:Y:S01]  /*13bf0*/  FFMA.FTZ R236, R179, c[0x0][0x2d0], -R176.reuse ;  /* 0x0000b400b3ec7a23 */ /* 0x100fe200000108b0 */
[----:B------:R-:W-:Y:S01]  /*13c00*/  LDSM.16.MT88.4 R180, [R206+0x6880] ;  /* 0x00688000ceb4783b */ /* 0x000fe20000004200 */
[----:B------:R-:W-:Y:S02]  /*13c10*/  FFMA.FTZ R239, R177, c[0x0][0x2d0], -R176 ;  /* 0x0000b400b1ef7a23 */ /* 0x000fe400000108b0 */
[----:B------:R-:W-:Y:S01]  /*13c20*/  MUFU.EX2 R0, R0 ;  /* 0x0000000000007308 */ /* 0x000fe20000000800 */
[----:B------:R-:W-:Y:S01]  /*13c30*/  LDSM.16.MT88.4 R176, [R205+0x6880] ;  /* 0x00688000cdb0783b */ /* 0x000fe20000004200 */
[----:B------:R-:W-:-:S04]  /*13c40*/  FADD.FTZ R156, R187, R156 ;  /* 0x0000009cbb9c7221 */ /* 0x000fc80000010000 */
[----:B------:R-:W-:Y:S02]  /*13c50*/  FADD.FTZ R185, R185, R156 ;  /* 0x0000009cb9b97221 */ /* 0x000fe40000010000 */
[----:B------:R-:W4:Y:S01]  /*13c60*/  MUFU.EX2 R159, R159 ;  /* 0x0000009f009f7308 */ /* 0x000f220000000800 */
[----:B---3--:R-:W-:Y:S01]  /*13c70*/  F2FP.PACK_AB R129, R158, R191 ;  /* 0x000000bf9e81723e */ /* 0x008fe200000000ff */
[----:B------:R-:W-:Y:S02]  /*13c80*/  FADD.FTZ R191, R191, R158 ;  /* 0x0000009ebfbf7221 */ /* 0x000fe40000010000 */
[----:B------:R-:W-:-:S04]  /*13c90*/  FADD.FTZ R185, R2, R185 ;  /* 0x000000b902b97221 */ /* 0x000fc80000010000 */
[----:B------:R-:W-:Y:S01]  /*13ca0*/  MUFU.EX2 R186, R186 ;  /* 0x000000ba00ba7308 */ /* 0x000fe20000000800 */
[----:B----4-:R-:W-:-:S07]  /*13cb0*/  F2FP.PACK_AB R131, R159, R0 ;  /* 0x000000009f83723e */ /* 0x010fce00000000ff */
        /* <DEDUP_REMOVED lines=11> */
[C---:B-1----:R-:W-:Y:S02]  /*13d70*/  HMMA.16816.F32 R28, R128.reuse, R32, RZ ;  /* 0x00000020801c723c */ /* 0x042fe400000018ff */
        /* <DEDUP_REMOVED lines=38> */
[----:B----4-:R-:W-:Y:S01]  /*13fe0*/  F2FP.PACK_AB R5, R231, R228 ;  /* 0x000000e4e705723e */ /* 0x010fe200000000ff */
[----:B------:R-:W-:-:S02]  /*13ff0*/  FADD.FTZ R186, R186, R185 ;  /* 0x000000b9baba7221 */ /* 0x000fc40000010000 */
[----:B------:R-:W-:Y:S02]  /*14000*/  FADD.FTZ R228, R228, R159 ;  /* 0x0000009fe4e47221 */ /* 0x000fe40000010000 */
[----:B------:R-:W-:Y:S01]  /*14010*/  FADD.FTZ R227, R227, R186 ;  /* 0x000000bae3e37221 */ /* 0x000fe20000010000 */
[----:B------:R-:W-:Y:S01]  /*14020*/  F2FP.PACK_AB R6, R219, R184 ;  /* 0x000000b8db06723e */ /* 0x000fe200000000ff */
[----:B------:R-:W-:Y:S01]  /*14030*/  FADD.FTZ R231, R231, R228 ;  /* 0x000000e4e7e77221 */ /* 0x000fe20000010000 */
[----:B-1----:R-:W-:Y:S01]  /*14040*/  F2FP.PACK_AB R7, R229, R226 ;  /* 0x000000e2e507723e */ /* 0x002fe200000000ff */
[----:B------:R-:W-:Y:S01]  /*14050*/  FADD.FTZ R184, R184, R227 ;  /* 0x000000e3b8b87221 */ /* 0x000fe20000010000 */
[----:B------:R-:W-:Y:S01]  /*14060*/  IMNMX R228, RZ, UR4, !PT ;  /* 0x00000004ffe47c17 */ /* 0x000fe2000f800200 */
[----:B------:R-:W-:Y:S02]  /*14070*/  FADD.FTZ R226, R226, R231 ;  /* 0x000000e7e2e27221 */ /* 0x000fe40000010000 */
[----:B------:R-:W-:Y:S01]  /*14080*/  FADD.FTZ R219, R219, R184 ;  /* 0x000000b8dbdb7221 */ /* 0x000fe20000010000 */
[----:B------:R-:W-:Y:S01]  /*14090*/  ISETP.LE.AND P0, PT, R228, UR13, PT ;  /* 0x0000000de4007c0c */ /* 0x000fe2000bf03270 */
[----:B------:R-:W-:Y:S01]  /*140a0*/  HMMA.16816.F32 R152, R4, R8, R152 ;  /* 0x000000080498723c */ /* 0x000fe20000001898 */
[----:B------:R-:W-:-:S07]  /*140b0*/  FADD.FTZ R229, R229, R226 ;  /* 0x000000e2e5e57221 */ /* 0x000fce0000010000 */
[C---:B------:R-:W-:Y:S01]  /*140c0*/  HMMA.16816.F32 R132, R4.reuse, R10, R132 ;  /* 0x0000000a0484723c */ /* 0x040fe20000001884 */
[----:B------:R-:W1:Y:S07]  /*140d0*/  LDSM.16.MT88.4 R8, [R204+0x6080] ;  /* 0x00608000cc08783b */ /* 0x000e6e0000004200 */
[C---:B--2---:R-:W-:Y:S08]  /*140e0*/  HMMA.16816.F32 R136, R4.reuse, R12, R136 ;  /* 0x0000000c0488723c */ /* 0x044ff00000001888 */
[C---:B------:R-:W-:Y:S01]  /*140f0*/  HMMA.16816.F32 R140, R4.reuse, R14, R140 ;  /* 0x0000000e048c723c */ /* 0x040fe2000000188c */
[----:B------:R-:W2:Y:S07]  /*14100*/  LDSM.16.MT88.4 R12, [R205+0x7880] ;  /* 0x00788000cd0c783b */ /* 0x000eae0000004200 */
[C---:B-----5:R-:W-:Y:S08]  /*14110*/  HMMA.16816.F32 R144, R4.reuse, R20, R144 ;  /* 0x000000140490723c */ /* 0x060ff00000001890 */
[C---:B------:R-:W-:Y:S01]  /*14120*/  HMMA.16816.F32 R148, R4.reuse, R22, R148 ;  /* 0x000000160494723c */ /* 0x040fe20000001894 */
[----:B------:R-:W-:Y:S07]  /*14130*/  LDSM.16.MT88.4 R20, [R204+0x7880] ;  /* 0x00788000cc14783b */ /* 0x000fee0000004200 */
[C---:B------:R-:W-:Y:S08]  /*14140*/  HMMA.16816.F32 R44, R4.reuse, R16, R44 ;  /* 0x00000010042c723c */ /* 0x040ff0000000182c */
[C---:B-1----:R-:W-:Y:S08]  /*14150*/  HMMA.16816.F32 R60, R4.reuse, R8, R60 ;  /* 0x00000008043c723c */ /* 0x042ff0000000183c */
[C---:B------:R-:W-:Y:S01]  /*14160*/  HMMA.16816.F32 R64, R4.reuse, R10, R64 ;  /* 0x0000000a0440723c */ /* 0x040fe20000001840 */
[----:B------:R-:W1:Y:S07]  /*14170*/  LDSM.16.MT88.4 R8, [R206+0x9080] ;  /* 0x00908000ce08783b */ /* 0x000e6e0000004200 */
        /* <DEDUP_REMOVED lines=37> */
[----:B------:R-:W-:Y:S01]  /*143d0*/  F2FP.PACK_AB R5, R237, R234 ;  /* 0x000000eaed05723e */ /* 0x000fe200000000ff */
[----:B------:R-:W-:Y:S01]  /*143e0*/  FADD.FTZ R234, R234, R229 ;  /* 0x000000e5eaea7221 */ /* 0x000fe20000010000 */
[----:B------:R-:W-:Y:S01]  /*143f0*/  F2FP.PACK_AB R6, R235, R232 ;  /* 0x000000e8eb06723e */ /* 0x000fe200000000ff */
[----:B------:R-:W-:Y:S01]  /*14400*/  FADD.FTZ R233, R233, R230 ;  /* 0x000000e6e9e97221 */ /* 0x000fe20000010000 */
[----:B------:R-:W-:Y:S01]  /*14410*/  F2FP.PACK_AB R7, R239, R236 ;  /* 0x000000ecef07723e */ /* 0x000fe200000000ff */
[----:B------:R-:W-:-:S02]  /*14420*/  FADD.FTZ R237, R237, R234 ;  /* 0x000000eaeded7221 */ /* 0x000fc40000010000 */
[----:B------:R-:W-:Y:S02]  /*14430*/  FADD.FTZ R232, R232, R233 ;  /* 0x000000e9e8e87221 */ /* 0x000fe40000010000 */
[----:B------:R-:W-:Y:S02]  /*14440*/  FADD.FTZ R236, R236, R237 ;  /* 0x000000edecec7221 */ /* 0x000fe40000010000 */
[----:B-1----:R-:W-:Y:S01]  /*14450*/  HMMA.16816.F32 R152, R4, R8, R152 ;  /* 0x000000080498723c */ /* 0x002fe20000001898 */
[----:B------:R-:W-:Y:S02]  /*14460*/  FADD.FTZ R227, R235, R232 ;  /* 0x000000e8ebe37221 */ /* 0x000fe40000010000 */
[----:B------:R-:W-:-:S05]  /*14470*/  FADD.FTZ R219, R239, R236 ;  /* 0x000000ecefdb7221 */ /* 0x000fca0000010000 */
[C---:B------:R-:W-:Y:S01]  /*14480*/  HMMA.16816.F32 R132, R4.reuse, R10, R132 ;  /* 0x0000000a0484723c */ /* 0x040fe20000001884 */
[----:B------:R-:W1:Y:S07]  /*14490*/  LDSM.16.MT88.4 R8, [R208+0x6880] ;  /* 0x00688000d008783b */ /* 0x000e6e0000004200 */
        /* <DEDUP_REMOVED lines=28> */
[C---:B---3--:R-:W-:Y:S08]  /*14660*/  HMMA.16816.F32 R108, R4.reuse, R16, R108 ;  /* 0x00000010046c723c */ /* 0x048ff0000000186c */
[C---:B------:R-:W-:Y:S08]  /*14670*/  HMMA.16816.F32 R112, R4.reuse, R18, R112 ;  /* 0x000000120470723c */ /* 0x040ff00000001870 */
[C---:B--2---:R-:W-:Y:S08]  /*14680*/  HMMA.16816.F32 R116, R4.reuse, R12, R116 ;  /* 0x0000000c0474723c */ /* 0x044ff00000001874 */
[C---:B------:R-:W-:Y:S08]  /*14690*/  HMMA.16816.F32 R120, R4.reuse, R14, R120 ;  /* 0x0000000e0478723c */ /* 0x040ff00000001878 */
[C---:B-1----:R-:W-:Y:S08]  /*146a0*/  HMMA.16816.F32 R124, R4.reuse, R8, R124 ;  /* 0x00000008047c723c */ /* 0x042ff0000000187c */
[----:B------:R-:W-:Y:S01]  /*146b0*/  HMMA.16816.F32 R128, R4, R10, R128 ;  /* 0x0000000a0480723c */ /* 0x000fe20000001880 */
[----:B------:R-:W-:Y:S07]  /*146c0*/  @!P0 BRA `(.L_x_1435) ;  /* 0x0000309000008947 */ /* 0x000fee0003800000 */
[----:B------:R-:W-:Y:S01]  /*146d0*/  PLOP3.LUT P0, PT, PT, PT, UP2, 0x80, 0x0 ;  /* 0x000000000000781c */ /* 0x000fe20003f0f028 */
[----:B------:R-:W-:Y:S01]  /*146e0*/  IMAD.MOV.U32 R0, RZ, RZ, R157 ;  /* 0x000000ffff007224 */ /* 0x000fe200078e009d */
[----:B------:R-:W-:Y:S01]  /*146f0*/  PLOP3.LUT P1, PT, PT, PT, UP2, 0x80, 0x0 ;  /* 0x000000000000781c */ /* 0x000fe20003f2f028 */
[----:B------:R-:W-:-:S10]  /*14700*/  IMAD.MOV.U32 R2, RZ, RZ, R3 ;  /* 0x000000ffff027224 */ /* 0x000fd400078e0003 */
[----:B------:R-:W-:Y:S01]  /*14710*/  @P0 IMAD.HI.U32 R191, R189, c[0x0][0x2c8], RZ ;  /* 0x0000b200bdbf0a27 */ /* 0x000fe200078e00ff */
[----:B------:R-:W-:-:S04]  /*14720*/  IADD3 RZ, P0, R220, 0xc0, RZ ;  /* 0x000000c0dcff7810 */ /* 0x000fc80007f1e0ff */
[----:B------:R-:W-:Y:S01]  /*14730*/  @P1 SHF.R.U32.HI R191, RZ, c[0x0][0x2cc], R191 ;  /* 0x0000b300ffbf1a19 */ /* 0x000fe200000116bf */
[----:B------:R-:W-:Y:S02]  /*14740*/  IMAD.X R226, RZ, RZ, R225, P0 ;  /* 0x000000ffffe27224 */ /* 0x000fe400000e06e1 */
.L_x_1438:
[----:B------:R-:W-:Y:S04]  /*14750*/  DEPBAR.LE SB0, 0x0 ;  /* 0x000080000000791a */ /* 0x000fe80000000000 */
[----:B------:R-:W-:Y:S01]  /*14760*/  BAR.SYNC.DEFER_BLOCKING 0x0 ;  /* 0x0000000000007b1d */ /* 0x000fe20000010000 */
[----:B------:R-:W-:Y:S05]  /*14770*/  ISETP.LE.AND P0, PT, RZ, UR13, PT ;  /* 0x0000000dff007c0c */ /* 0x000fea000bf03270 */
        /* <DEDUP_REMOVED lines=8> */
[----:B------:R-:W-:-:S05]  /*14800*/  @!P0 BRA `(.L_x_1436) ;  /* 0x000003f000008947 */ /* 0x000fca0003800000 */
[----:B------:R-:W-:Y:S01]  /*14810*/  IADD3 R6, P0, R216, 0x40, RZ ;  /* 0x00000040d8067810 */ /* 0x000fe20007f1e0ff */
[----:B------:R-:W-:Y:S01]  /*14820*/  USHF.R.S32.HI UR6, URZ, 0x1f, UR13 ;  /* 0x0000001f3f067899 */ /* 0x000fe2000801140d */
[----:B------:R-:W-:Y:S01]  /*14830*/  @!P3 IMAD.MOV.U32 R8, RZ, RZ, c[0x0][0x208] ;  /* 0x00008200ff08b624 */ /* 0x000fe200078e00ff */
[----:B------:R-:W-:Y:S01]  /*14840*/  ULDC.64 UR4, c[0x0][0x208] ;  /* 0x0000820000047ab9 */ /* 0x000fe20000000a00 */
[----:B------:R-:W-:Y:S01]  /*14850*/  @!P3 IMAD.MOV.U32 R13, RZ, RZ, c[0x0][0x20c] ;  /* 0x00008300ff0db624 */ /* 0x000fe200078e00ff */
[----:B------:R-:W-:Y:S01]  /*14860*/  UIMAD UR6, UR6, UR4, URZ ;  /* 0x00000004060672a4 */ /* 0x000fe2000f8e023f */
[----:B------:R-:W-:Y:S01]  /*14870*/  IMAD.X R4, RZ, RZ, R223, P0 ;  /* 0x000000ffff047224 */ /* 0x000fe200000e06df */
[----:B------:R-:W-:Y:S02]  /*14880*/  UIMAD.WIDE.U32 UR10, UR13, UR4, URZ ;  /* 0x000000040d0a72a5 */ /* 0x000fe4000f8e003f */
[----:B------:R-:W-:Y:S04]  /*14890*/  UIMAD UR6, UR13, UR5, UR6 ;  /* 0x000000050d0672a4 */ /* 0x000fe8000f8e0206 */
[----:B------:R-:W-:Y:S02]  /*148a0*/  UIADD3 UR4, UR11, UR6, URZ ;  /* 0x000000060b047290 */ /* 0x000fe4000fffe03f */
[----:B------:R-:W-:Y:S02]  /*148b0*/  UIMAD.WIDE.U32 UR10, UR10, 0x30, URZ ;  /* 0x000000300a0a78a5 */ /* 0x000fe4000f8e003f */
[----:B------:R-:W-:Y:S04]  /*148c0*/  UIMAD UR4, UR4, 0x30, URZ ;  /* 0x00000030040478a4 */ /* 0x000fe8000f8e023f */
[----:B------:R-:W-:Y:S01]  /*148d0*/  @!P3 LEA R15, P1, R8, UR10, 0x5 ;  /* 0x0000000a080fbc11 */ /* 0x000fe2000f8228ff */
[----:B------:R-:W-:Y:S01]  /*148e0*/  UIADD3 UR4, UR11, UR4, URZ ;  /* 0x000000040b047290 */ /* 0x000fe2000fffe03f */
[----:B------:R-:W-:Y:S05]  /*148f0*/  IADD3 R10, P2, R216, UR10, RZ ;  /* 0x0000000ad80a7c10 */ /* 0x000fea000ff5e0ff */
[----:B------:R-:W-:Y:S02]  /*14900*/  @!P3 LEA.HI.X R13, R8, UR4, R13, 0x5, P1 ;  /* 0x00000004080dbc11 */ /* 0x000fe400088f2c0d */
[----:B------:R-:W-:Y:S02]  /*14910*/  IADD3 R8, P0, R6, UR10, RZ ;  /* 0x0000000a06087c10 */ /* 0x000fe4000ff1e0ff */
[----:B------:R-:W-:Y:S02]  /*14920*/  IADD3.X R5, R223, UR4, RZ, P2, !PT ;  /* 0x00000004df057c10 */ /* 0x000fe400097fe4ff */
[----:B------:R-:W-:Y:S02]  /*14930*/  LEA R22, P1, R10, c[0x0][0x1f8], 0x1 ;  /* 0x00007e000a167a11 */ /* 0x000fe400078208ff */
[----:B------:R-:W-:Y:S02]  /*14940*/  IADD3.X R3, R4, UR4, RZ, P0, !PT ;  /* 0x0000000404037c10 */ /* 0x000fe400087fe4ff */
[----:B------:R-:W-:Y:S02]  /*14950*/  LEA R20, P0, R8, c[0x0][0x1f8], 0x1 ;  /* 0x00007e0008147a11 */ /* 0x000fe400078008ff */
[----:B------:R-:W-:Y:S02]  /*14960*/  LEA.HI.X R23, R10, c[0x0][0x1fc], R5, 0x1, P1 ;  /* 0x00007f000a177a11 */ /* 0x000fe400008f0c05 */
[----:B------:R-:W-:Y:S02]  /*14970*/  IADD3 R5, P1, R216, 0x80, RZ ;  /* 0x00000080d8057810 */ /* 0x000fe40007f3e0ff */
[----:B------:R-:W-:Y:S02]  /*14980*/  LEA.HI.X R21, R8, c[0x0][0x1fc], R3, 0x1, P0 ;  /* 0x00007f0008157a11 */ /* 0x000fe400000f0c03 */
[----:B------:R-:W-:Y:S01]  /*14990*/  IADD3 R8, P0, R216, 0xc0, RZ ;  /* 0x000000c0d8087810 */ /* 0x000fe20007f1e0ff */
[--C-:B------:R-:W-:Y:S01]  /*149a0*/  IMAD.X R3, RZ, RZ, R223.reuse, P1 ;  /* 0x000000ffff037224 */ /* 0x100fe200008e06df */
[----:B------:R-:W-:Y:S02]  /*149b0*/  IADD3 R10, P1, R5, UR10, RZ ;  /* 0x0000000a050a7c10 */ /* 0x000fe4000ff3e0ff */
[----:B------:R-:W-:Y:S01]  /*149c0*/  @!P3 IADD3 R6, P2, R15, R6, RZ ;  /* 0x000000060f06b210 */ /* 0x000fe20007f5e0ff */
[----:B------:R-:W-:Y:S01]  /*149d0*/  IMAD.X R7, RZ, RZ, R223, P0 ;  /* 0x000000ffff077224 */ /* 0x000fe200000e06df */
[----:B------:R-:W-:Y:S02]  /*149e0*/  IADD3 R12, P0, R8, UR10, RZ ;  /* 0x0000000a080c7c10 */ /* 0x000fe4000ff1e0ff */
[----:B------:R-:W-:Y:S02]  /*149f0*/  IADD3.X R9, R3, UR4, RZ, P1, !PT ;  /* 0x0000000403097c10 */ /* 0x000fe40008ffe4ff */
[----:B------:R-:W-:Y:S02]  /*14a00*/  LEA R18, P1, R10, c[0x0][0x1f8], 0x1 ;  /* 0x00007e000a127a11 */ /* 0x000fe400078208ff */
[----:B------:R-:W-:Y:S02]  /*14a10*/  IADD3.X R11, R7, UR4, RZ, P0, !PT ;  /* 0x00000004070b7c10 */ /* 0x000fe400087fe4ff */
[----:B------:R-:W-:Y:S02]  /*14a20*/  LEA R16, P0, R12, c[0x0][0x1f8], 0x1 ;  /* 0x00007e000c107a11 */ /* 0x000fe400078008ff */
[----:B------:R-:W-:Y:S01]  /*14a30*/  LEA.HI.X R19, R10, c[0x0][0x1fc], R9, 0x1, P1 ;  /* 0x00007f000a137a11 */ /* 0x000fe200008f0c09 */
[----:B------:R-:W-:Y:S01]  /*14a40*/  @!P3 IMAD.X R9, R13, 0x1, R4, P2 ;  /* 0x000000010d09b824 */ /* 0x000fe200010e0604 */
[----:B------:R-:W-:Y:S02]  /*14a50*/  LEA.HI.X R17, R12, c[0x0][0x1fc], R11, 0x1, P0 ;  /* 0x00007f000c117a11 */ /* 0x000fe400000f0c0b */
[C---:B------:R-:W-:Y:S02]  /*14a60*/  @!P3 IADD3 R5, P1, R15.reuse, R5, RZ ;  /* 0x000000050f05b210 */ /* 0x040fe40007f3e0ff */
[C---:B------:R-:W-:Y:S02]  /*14a70*/  @!P3 IADD3 R8, P0, R15.reuse, R8, RZ ;  /* 0x000000080f08b210 */ /* 0x040fe40007f1e0ff */
[----:B------:R-:W-:Y:S01]  /*14a80*/  @!P3 IADD3 R15, P2, R15, R216, RZ ;  /* 0x000000d80f0fb210 */ /* 0x000fe20007f5e0ff */
[C---:B------:R-:W-:Y:S02]  /*14a90*/  @!P3 IMAD.X R4, R13.reuse, 0x1, R3, P1 ;  /* 0x000000010d04b824 */ /* 0x040fe400008e0603 */
[----:B------:R-:W-:Y:S01]  /*14aa0*/  @!P3 IMAD.X R7, R13, 0x1, R7, P0 ;  /* 0x000000010d07b824 */ /* 0x000fe200000e0607 */
[----:B------:R-:W-:Y:S01]  /*14ab0*/  @!P3 LEA R12, P1, R15, c[0x0][0x1f8], 0x1 ;  /* 0x00007e000f0cba11 */ /* 0x000fe200078208ff */
[----:B------:R-:W-:Y:S01]  /*14ac0*/  @!P3 IMAD.X R10, R13, 0x1, R223, P2 ;  /* 0x000000010d0ab824 */ /* 0x000fe200010e06df */
[----:B------:R-:W-:Y:S02]  /*14ad0*/  LOP3.LUT P2, RZ, R215, 0x1, RZ, 0xc0, !PT ;  /* 0x00000001d7ff7812 */ /* 0x000fe4000784c0ff */
[C---:B------:R-:W-:Y:S02]  /*14ae0*/  @!P3 LEA R14, P0, R6.reuse, c[0x0][0x1f8], 0x1 ;  /* 0x00007e00060eba11 */ /* 0x040fe400078008ff */
[----:B------:R-:W-:Y:S02]  /*14af0*/  @!P3 LEA.HI.X R13, R15, c[0x0][0x1fc], R10, 0x1, P1 ;  /* 0x00007f000f0dba11 */ /* 0x000fe400008f0c0a */
[----:B------:R-:W-:Y:S02]  /*14b00*/  @!P3 LEA.HI.X R15, R6, c[0x0][0x1fc], R9, 0x1, P0 ;  /* 0x00007f00060fba11 */ /* 0x000fe400000f0c09 */
[C---:B------:R-:W-:Y:S02]  /*14b10*/  @!P3 LEA R10, P1, R5.reuse, c[0x0][0x1f8], 0x1 ;  /* 0x00007e00050aba11 */ /* 0x040fe400078208ff */
[C---:B------:R-:W-:Y:S02]  /*14b20*/  @!P3 LEA R6, P0, R8.reuse, c[0x0][0x1f8], 0x1 ;  /* 0x00007e000806ba11 */ /* 0x040fe400078008ff */
[----:B------:R-:W-:Y:S01]  /*14b30*/  @!P3 LEA.HI.X R11, R5, c[0x0][0x1fc], R4, 0x1, P1 ;  /* 0x00007f00050bba11 */ /* 0x000fe200008f0c04 */
[----:B------:R-:W-:Y:S01]  /*14b40*/  @!PT LDS RZ, [RZ] ;  /* 0x00000000fffff984 */ /* 0x000fe20000000800 */
[----:B------:R-:W-:Y:S01]  /*14b50*/  @!PT LDS RZ, [RZ] ;  /* 0x00000000fffff984 */ /* 0x000fe20000000800 */
[----:B------:R-:W-:Y:S01]  /*14b60*/  @!PT LDS RZ, [RZ] ;  /* 0x00000000fffff984 */ /* 0x000fe20000000800 */
[----:B------:R4:W-:Y:S01]  /*14b70*/  LDGSTS.E.BYPASS.LTC128B.128 [R218+0x4080], [R22.64], !P2 ;  /* 0x0408000016da7fae */ /* 0x0009e2000d101d5a */
[----:B------:R-:W-:Y:S04]  /*14b80*/  @!P3 LEA.HI.X R7, R8, c[0x0][0x1fc], R7, 0x1, P0 ;  /* 0x00007f000807ba11 */ /* 0x000fe800000f0c07 */
[----:B------:R4:W-:Y:S05]  /*14b90*/  LDGSTS.E.BYPASS.LTC128B.128 [R218+0x5880], [R20.64], !P6 ;  /* 0x0588000014da7fae */ /* 0x0009ea000f101d5a */
[----:B------:R4:W-:Y:S05]  /*14ba0*/  LDGSTS.E.BYPASS.LTC128B.128 [R218+0x7080], [R18.64], !P5 ;  /* 0x0708000012da7fae */ /* 0x0009ea000e901d5a */
[----:B------:R4:W-:Y:S05]  /*14bb0*/  LDGSTS.E.BYPASS.LTC128B.128 [R218+0x8880], [R16.64], !P4 ;  /* 0x0888000010da7fae */ /* 0x0009ea000e101d5a */
[----:B------:R4:W-:Y:S05]  /*14bc0*/  @!P3 LDGSTS.E.BYPASS.LTC128B.128 [R218+0x5080], [R12.64], !P2 ;  /* 0x050800000cdabfae */ /* 0x0009ea000d101d5a */
[----:B------:R4:W-:Y:S05]  /*14bd0*/  @!P3 LDGSTS.E.BYPASS.LTC128B.128 [R218+0x6880], [R14.64], !P6 ;  /* 0x068800000edabfae */ /* 0x0009ea000f101d5a */
[----:B------:R4:W-:Y:S05]  /*14be0*/  @!P3 LDGSTS.E.BYPASS.LTC128B.128 [R218+0x8080], [R10.64], !P5 ;  /* 0x080800000adabfae */ /* 0x0009ea000e901d5a */
[----:B------:R4:W-:Y:S02]  /*14bf0*/  @!P3 LDGSTS.E.BYPASS.LTC128B.128 [R218+0x9880], [R6.64], !P4 ;  /* 0x0988000006dabfae */ /* 0x0009e4000e101d5a */
.L_x_1436:
[C---:B--234-:R-:W-:Y:S01]  /*14c00*/  HMMA.16816.F32 R4, R156.reuse, R160, RZ ;  /* 0x000000a09c04723c */ /* 0x05cfe200000018ff */
[----:B------:R-:W0:Y:S01]  /*14c10*/  LDGDEPBAR ;  /* 0x00000000000079af */ /* 0x000e220000000000 */
[----:B------:R-:W-:Y:S06]  /*14c20*/  UISETP.GE.AND UP0, UPT, UR13, 0x1, UPT ;  /* 0x000000010d00788c */ /* 0x000fec000bf06270 */
[C---:B------:R-:W-:Y:S01]  /*14c30*/  HMMA.16816.F32 R8, R156.reuse, R162, RZ ;  /* 0x000000a29c08723c */ /* 0x040fe200000018ff */
        /* <DEDUP_REMOVED lines=153> */
[----:B------:R-:W-:-:S07]  /*155d0*/  @!P0 BRA `(.L_x_1437) ;  /* 0x0000043000008947 */ /* 0x000fce0003800000 */
[----:B------:R-:W-:Y:S01]  /*155e0*/  IADD3 R159, -R188, 0x30, RZ ;  /* 0x00000030bc9f7810 */ /* 0x000fe20007ffe1ff */
[----:B------:R-:W-:Y:S01]  /*155f0*/  UIADD3 UR9, UR13, -0x1, URZ ;  /* 0xffffffff0d097890 */ /* 0x000fe2000fffe03f */
[C---:B------:R-:W-:Y:S01]  /*15600*/  IADD3 R158, P0, R220.reuse, 0x40, RZ ;  /* 0x00000040dc9e7810 */ /* 0x040fe20007f1e0ff */
[----:B------:R-:W-:Y:S01]  /*15610*/  ULDC.64 UR4, c[0x0][0x1e0] ;  /* 0x0000780000047ab9 */ /* 0x000fe20000000a00 */
[----:B------:R-:W-:Y:S01]  /*15620*/  ISETP.GE.AND P1, PT, R159, 0x1, PT ;  /* 0x000000019f00780c */ /* 0x000fe20003f26270 */
[----:B------:R-:W-:Y:S02]  /*15630*/  USHF.R.S32.HI UR6, URZ, 0x1f, UR9 ;  /* 0x0000001f3f067899 */ /* 0x000fe40008011409 */
[----:B------:R-:W-:Y:S01]  /*15640*/  UIMAD.WIDE.U32 UR10, UR9, UR4, URZ ;  /* 0x00000004090a72a5 */ /* 0x000fe2000f8e003f */
[--C-:B------:R-:W-:Y:S01]  /*15650*/  IMAD.X R3, RZ, RZ, R225.reuse, P0 ;  /* 0x000000ffff037224 */ /* 0x100fe200000e06e1 */
[C---:B------:R-:W-:Y:S01]  /*15660*/  IADD3 R157, P0, R220.reuse, 0x80, RZ ;  /* 0x00000080dc9d7810 */ /* 0x040fe20007f1e0ff */
[----:B------:R-:W-:Y:S04]  /*15670*/  UIMAD UR6, UR6, UR4, URZ ;  /* 0x00000004060672a4 */ /* 0x000fe8000f8e023f */
[----:B------:R-:W-:Y:S01]  /*15680*/  UIMAD UR6, UR9, UR5, UR6 ;  /* 0x00000005090672a4 */ /* 0x000fe2000f8e0206 */
[----:B------:R-:W-:Y:S03]  /*15690*/  IMAD.X R156, RZ, RZ, R225, P0 ;  /* 0x000000ffff9c7224 */ /* 0x000fe600000e06e1 */
        /* <DEDUP_REMOVED lines=12> */
[C---:B------:R-:W-:Y:S02]  /*15760*/  @P1 LEA R168, P0, R163.reuse, c[0x0][0x1c8], 0x1 ;  /* 0x00007200a3a81a11 */ /* 0x040fe400078008ff */
[----:B------:R-:W-:Y:S02]  /*15770*/  IADD3 R160, R220, 0xc0, RZ ;  /* 0x000000c0dca07810 */ /* 0x000fe40007ffe0ff */
[----:B------:R-:W-:Y:S02]  /*15780*/  @P1 LEA.HI.X R169, R163, c[0x0][0x1cc], R162, 0x1, P0 ;  /* 0x00007300a3a91a11 */ /* 0x000fe400000f0ca2 */
[C---:B------:R-:W-:Y:S04]  /*15790*/  @P1 LEA R170, P0, R165.reuse, c[0x0][0x1c8], 0x1 ;  /* 0x00007200a5aa1a11 */ /* 0x040fe800078008ff */
        /* <DEDUP_REMOVED lines=39> */
.L_x_1437:
[----:B------:R-:W-:Y:S01]  /*15a10*/  PLOP3.LUT P0, PT, PT, PT, UP2, 0x80, 0x0 ;  /* 0x000000000000781c */ /* 0x000fe20003f0f028 */
[----:B------:R-:W-:Y:S01]  /*15a20*/  UIMAD UR4, UR13, -0x30, URZ ;  /* 0xffffffd00d0478a4 */ /* 0x000fe2000f8e023f */
[----:B-1----:R-:W-:Y:S01]  /*15a30*/  MOV R159, R189 ;  /* 0x000000bd009f7202 */ /* 0x002fe20000000f00 */
[----:B------:R-:W-:Y:S01]  /*15a40*/  LDSM.16.MT88.4 R172, [R208+0x7880] ;  /* 0x00788000d0ac783b */ /* 0x000fe20000004200 */
[----:B------:R-:W-:Y:S03]  /*15a50*/  MOV R3, UR22 ;  /* 0x0000001600037c02 */ /* 0x000fe60008000f00 */
[----:B------:R-:W-:Y:S04]  /*15a60*/  MOV R157, UR4 ;  /* 0x00000004009d7c02 */ /* 0x000fe80008000f00 */
[----:B------:R-:W-:Y:S01]  /*15a70*/  IADD3 R160, -R190, 0x1, R157 ;  /* 0x00000001bea07810 */ /* 0x000fe20007ffe19d */
[----:B------:R-:W0:Y:S01]  /*15a80*/  LDGDEPBAR ;  /* 0x00000000000079af */ /* 0x000e220000000000 */
[----:B------:R-:W-:Y:S02]  /*15a90*/  @P0 MOV R159, R191 ;  /* 0x000000bf009f0202 */ /* 0x000fe40000000f00 */
[----:B------:R-:W-:Y:S05]  /*15aa0*/  IADD3 R157, -R3, UR14, R160 ;  /* 0x0000000e039d7c10 */ /* 0x000fea000fffe1a0 */
[----:B------:R-:W-:Y:S08]  /*15ab0*/  SHFL.IDX PT, R158, R159, 0x1, 0x1c1f ;  /* 0x003c1f009f9e7f89 */ /* 0x000ff000000e0000 */
[----:B------:R-:W1:Y:S02]  /*15ac0*/  SHFL.IDX PT, R156, R159, RZ, 0x1c1f ;  /* 0x001c1fff9f9c7589 */ /* 0x000e6400000e0000 */
[C---:B-1----:R-:W-:Y:S02]  /*15ad0*/  IADD3 R156, R157.reuse, R156, RZ ;  /* 0x0000009c9d9c7210 */ /* 0x042fe40007ffe0ff */
[----:B------:R-:W-:Y:S04]  /*15ae0*/  IADD3 R3, R157, R158, RZ ;  /* 0x0000009e9d037210 */ /* 0x000fe80007ffe0ff */
[C---:B------:R-:W-:Y:S02]  /*15af0*/  ISETP.GT.AND P1, PT, R3.reuse, RZ, PT ;  /* 0x000000ff0300720c */ /* 0x040fe40003f24270 */
[----:B------:R-:W-:Y:S02]  /*15b00*/  ISETP.GT.AND P0, PT, R3, 0x1, PT ;  /* 0x000000010300780c */ /* 0x000fe40003f04270 */
[----:B------:R-:W-:Y:S02]  /*15b10*/  FSEL R161, R6, -INF , P1 ;  /* 0xff80000006a17808 */ /* 0x000fe40000800000 */
[----:B------:R-:W-:Y:S02]  /*15b20*/  ISETP.GT.AND P1, PT, R156, RZ, PT ;  /* 0x000000ff9c00720c */ /* 0x000fe40003f24270 */
        /* <DEDUP_REMOVED lines=8> */
[----:B------:R-:W-:Y:S02]  /*15bb0*/  FMNMX.FTZ R4, R161, R0, !PT ;  /* 0x00000000a1047209 */ /* 0x000fe40007810000 */
[----:B------:R-:W-:Y:S02]  /*15bc0*/  FSEL R11, R11, -INF , P0 ;  /* 0xff8000000b0b7808 */ /* 0x000fe40000000000 */
[----:B------:R-:W-:Y:S02]  /*15bd0*/  FSEL R10, R8, -INF , P1 ;  /* 0xff800000080a7808 */ /* 0x000fe40000800000 */
[----:B------:R-:W-:Y:S02]  /*15be0*/  ISETP.GT.AND P1, PT, R3, 0x10, PT ;  /* 0x000000100300780c */ /* 0x000fe40003f24270 */
        /* <DEDUP_REMOVED lines=15> */
[----:B------:R-:W-:Y:S01]  /*15ce0*/  FSEL R167, R18, -INF , P1 ;  /* 0xff80000012a77808 */ /* 0x000fe20000800000 */
[----:B------:R-:W-:Y:S01]  /*15cf0*/  LDSM.16.MT88.4 R12, [R208+0x4080] ;  /* 0x00408000d00c783b */ /* 0x000fe20000004200 */
        /* <DEDUP_REMOVED lines=22> */
[----:B------:R-:W-:Y:S02]  /*15e60*/  FMNMX.FTZ R9, R166, R9, !PT ;  /* 0x00000009a6097209 */ /* 0x000fe40007810000 */
[----:B------:R-:W-:Y:S02]  /*15e70*/  ISETP.GT.AND P1, PT, R156, 0x20, PT ;  /* 0x000000209c00780c */ /* 0x000fe40003f24270 */
[----:B------:R-:W-:Y:S02]  /*15e80*/  FMNMX.FTZ R4, R229, R4, !PT ;  /* 0x00000004e5047209 */ /* 0x000fe40007810000 */
[----:B------:R-:W-:Y:S02]  /*15e90*/  FSEL R232, R20, -INF , P1 ;  /* 0xff80000014e87808 */ /* 0x000fe40000800000 */
[----:B------:R-:W-:Y:S02]  /*15ea0*/  FMNMX.FTZ R9, R164, R9, !PT ;  /* 0x00000009a4097209 */ /* 0x000fe40007810000 */
[C---:B------:R-:W-:Y:S02]  /*15eb0*/  ISETP.GT.AND P0, PT, R156.reuse, 0x21, PT ;  /* 0x000000219c00780c */ /* 0x040fe40003f04270 */
[----:B------:R-:W-:Y:S02]  /*15ec0*/  FMNMX.FTZ R4, R179, R4, !PT ;  /* 0x00000004b3047209 */ /* 0x000fe40007810000 */
[----:B------:R-:W-:Y:S02]  /*15ed0*/  FSEL R230, R21, -INF , P0 ;  /* 0xff80000015e67808 */ /* 0x000fe40000000000 */
[----:B------:R-:W-:Y:S01]  /*15ee0*/  ISETP.GT.AND P1, PT, R156, 0x28, PT ;  /* 0x000000289c00780c */ /* 0x000fe20003f24270 */
[----:B------:R-:W-:Y:S01]  /*15ef0*/  LDSM.16.MT88.4 R20, [R206+0x4080] ;  /* 0x00408000ce14783b */ /* 0x000fe20000004200 */
[----:B------:R-:W-:Y:S02]  /*15f00*/  FMNMX.FTZ R9, R232, R9, !PT ;  /* 0x00000009e8097209 */ /* 0x000fe40007810000 */
[----:B------:R-:W-:Y:S02]  /*15f10*/  FMNMX.FTZ R6, R177, R4, !PT ;  /* 0x00000004b1067209 */ /* 0x000fe40007810000 */
[----:B------:R-:W-:Y:S02]  /*15f20*/  ISETP.GT.AND P0, PT, R156, 0x29, PT ;  /* 0x000000299c00780c */ /* 0x000fe40003f04270 */
[----:B------:R-:W-:Y:S02]  /*15f30*/  FSEL R186, R24, -INF , P1 ;  /* 0xff80000018ba7808 */ /* 0x000fe40000800000 */
[----:B------:R-:W-:Y:S02]  /*15f40*/  FMNMX.FTZ R9, R230, R9, !PT ;  /* 0x00000009e6097209 */ /* 0x000fe40007810000 */
[----:B------:R-:W-:Y:S02]  /*15f50*/  FMNMX.FTZ R4, R157, R6, !PT ;  /* 0x000000069d047209 */ /* 0x000fe40007810000 */
[----:B------:R-:W-:Y:S02]  /*15f60*/  FSEL R178, R25, -INF , P0 ;  /* 0xff80000019b27808 */ /* 0x000fe40000000000 */
[----:B------:R-:W-:Y:S01]  /*15f70*/  FMNMX.FTZ R9, R186, R9, !PT ;  /* 0x00000009ba097209 */ /* 0x000fe20007810000 */
[----:B------:R-:W1:Y:S03]  /*15f80*/  SHFL.BFLY PT, R3, R4, 0x2, 0x1f ;  /* 0x0c401f0004037f89 */ /* 0x000e6600000e0000 */
[----:B------:R-:W-:Y:S05]  /*15f90*/  FMNMX.FTZ R6, R178, R9, !PT ;  /* 0x00000009b2067209 */ /* 0x000fea0007810000 */
[----:B------:R-:W2:Y:S01]  /*15fa0*/  SHFL.BFLY PT, R9, R6, 0x2, 0x1f ;  /* 0x0c401f0006097f89 */ /* 0x000ea200000e0000 */
[----:B-1----:R-:W-:Y:S07]  /*15fb0*/  FMNMX.FTZ R3, R4, R3, !PT ;  /* 0x0000000304037209 */ /* 0x002fee0007810000 */
[----:B------:R-:W1:Y:S01]  /*15fc0*/  SHFL.BFLY PT, R156, R3, 0x1, 0x1f ;  /* 0x0c201f00039c7f89 */ /* 0x000e6200000e0000 */
[----:B--2---:R-:W-:Y:S07]  /*15fd0*/  FMNMX.FTZ R4, R6, R9, !PT ;  /* 0x0000000906047209 */ /* 0x004fee0007810000 */
[----:B------:R-:W2:Y:S01]  /*15fe0*/  SHFL.BFLY PT, R9, R4, 0x1, 0x1f ;  /* 0x0c201f0004097f89 */ /* 0x000ea200000e0000 */
[----:B-1----:R-:W-:Y:S04]  /*15ff0*/  FMNMX.FTZ R156, R3, R156, !PT ;  /* 0x0000009c039c7209 */ /* 0x002fe80007810000 */
[C---:B------:R-:W-:Y:S01]  /*16000*/  FSETP.NEU.FTZ.AND P0, PT, R156.reuse, -INF , PT ;  /* 0xff8000009c00780b */ /* 0x040fe20003f1d000 */
[----:B------:R-:W-:Y:S01]  /*16010*/  FMUL.FTZ R176, R156, c[0x0][0x2d0] ;  /* 0x0000b4009cb07a20 */ /* 0x000fe20000410000 */
[----:B--2---:R-:W-:Y:S04]  /*16020*/  FMNMX.FTZ R3, R4, R9, !PT ;  /* 0x0000000904037209 */ /* 0x004fe80007810000 */
[----:B------:R-:W-:Y:S02]  /*16030*/  FSEL R176, R176, RZ, P0 ;  /* 0x000000ffb0b07208 */ /* 0x000fe40000000000 */
[C---:B------:R-:W-:Y:S01]  /*16040*/  FSETP.NEU.FTZ.AND P1, PT, R3.reuse, -INF , PT ;  /* 0xff8000000300780b */ /* 0x040fe20003f3d000 */
[----:B------:R-:W-:Y:S02]  /*16050*/  FMUL.FTZ R187, R3, c[0x0][0x2d0] ;  /* 0x0000b40003bb7a20 */ /* 0x000fe40000410000 */
[--C-:B------:R-:W-:Y:S02]  /*16060*/  FFMA.FTZ R180, R159, c[0x0][0x2d0], -R176.reuse ;  /* 0x0000b4009fb47a23 */ /* 0x100fe400000108b0 */
[--C-:B------:R-:W-:Y:S01]  /*16070*/  FFMA.FTZ R159, R5, c[0x0][0x2d0], -R176.reuse ;  /* 0x0000b400059f7a23 */ /* 0x100fe200000108b0 */
[----:B------:R-:W-:Y:S01]  /*16080*/  FSEL R5, R3, RZ, P1 ;  /* 0x000000ff03057208 */ /* 0x000fe20000800000 */
[--C-:B------:R-:W-:Y:S01]  /*16090*/  FFMA.FTZ R181, R161, c[0x0][0x2d0], -R176.reuse ;  /* 0x0000b400a1b57a23 */ /* 0x100fe200000108b0 */
[----:B------:R-:W-:Y:S01]  /*160a0*/  FSEL R187, R187, RZ, P1 ;  /* 0x000000ffbbbb7208 */ /* 0x000fe20000800000 */
[----:B------:R-:W-:Y:S01]  /*160b0*/  FFMA.FTZ R158, R11, c[0x0][0x2d0], -R176 ;  /* 0x0000b4000b9e7a23 */ /* 0x000fe200000108b0 */
[----:B------:R-:W-:Y:S01]  /*160c0*/  MUFU.EX2 R180, R180 ;  /* 0x000000b400b47308 */ /* 0x000fe20000000800 */
[----:B------:R-:W-:Y:S01]  /*160d0*/  FADD.FTZ R4, -R5, R2 ;  /* 0x0000000205047221 */ /* 0x000fe20000010100 */
[----:B------:R-:W-:Y:S01]  /*160e0*/  FSEL R5, R156, RZ, P0 ;  /* 0x000000ff9c057208 */ /* 0x000fe20000000000 */
[--C-:B------:R-:W-:Y:S01]  /*160f0*/  FFMA.FTZ R185, R7, c[0x0][0x2d0], -R187.reuse ;  /* 0x0000b40007b97a23 */ /* 0x100fe200000108bb */
[----:B------:R-:W-:Y:S01]  /*16100*/  ISETP.LT.AND P0, PT, R228, UR13, PT ;  /* 0x0000000de4007c0c */ /* 0x000fe2000bf01270 */
[--C-:B------:R-:W-:Y:S01]  /*16110*/  FFMA.FTZ R184, R160, c[0x0][0x2d0], -R187.reuse ;  /* 0x0000b400a0b87a23 */ /* 0x100fe200000108bb */
[----:B------:R-:W-:Y:S01]  /*16120*/  UIADD3 UR13, UR13, -0x1, URZ ;  /* 0xffffffff0d0d7890 */ /* 0x000fe2000fffe03f */
[----:B------:R-:W-:Y:S02]  /*16130*/  FADD.FTZ R5, -R5, R0 ;  /* 0x0000000005057221 */ /* 0x000fe40000010100 */
[--C-:B------:R-:W-:Y:S01]  /*16140*/  FFMA.FTZ R183, R10, c[0x0][0x2d0], -R187.reuse ;  /* 0x0000b4000ab77a23 */ /* 0x100fe200000108bb */
[----:B------:R-:W1:Y:S01]  /*16150*/  MUFU.EX2 R181, R181 ;  /* 0x000000b500b57308 */ /* 0x000e620000000800 */
[--C-:B------:R-:W-:Y:S02]  /*16160*/  FFMA.FTZ R182, R8, c[0x0][0x2d0], -R187.reuse ;  /* 0x0000b40008b67a23 */ /* 0x100fe400000108bb */
[----:B------:R-:W-:Y:S02]  /*16170*/  FMUL.FTZ R2, R4, c[0x0][0x2d0] ;  /* 0x0000b40004027a20 */ /* 0x000fe40000410000 */
[----:B------:R-:W-:Y:S02]  /*16180*/  FMUL.FTZ R0, R5, c[0x0][0x2d0] ;  /* 0x0000b40005007a20 */ /* 0x000fe40000410000 */
[--C-:B------:R-:W-:Y:S02]  /*16190*/  FFMA.FTZ R231, R170, c[0x0][0x2d0], -R187.reuse ;  /* 0x0000b400aae77a23 */ /* 0x100fe400000108bb */
[--C-:B------:R-:W-:Y:S01]  /*161a0*/  FFMA.FTZ R234, R168, c[0x0][0x2d0], -R187.reuse ;  /* 0x0000b400a8ea7a23 */ /* 0x100fe200000108bb */
[----:B------:R-:W-:Y:S01]  /*161b0*/  MUFU.EX2 R159, R159 ;  /* 0x0000009f009f7308 */ /* 0x000fe20000000800 */
[--C-:B------:R-:W-:Y:S02]  /*161c0*/  FFMA.FTZ R233, R171, c[0x0][0x2d0], -R176.reuse ;  /* 0x0000b400abe97a23 */ /* 0x100fe400000108b0 */
[--C-:B------:R-:W-:Y:S02]  /*161d0*/  FFMA.FTZ R236, R169, c[0x0][0x2d0], -R176.reuse ;  /* 0x0000b400a9ec7a23 */ /* 0x100fe400000108b0 */
[----:B------:R-:W-:Y:S01]  /*161e0*/  LDSM.16.MT88.4 R168, [R204+0x6080] ;  /* 0x00608000cca8783b */ /* 0x000fe20000004200 */
[--C-:B------:R-:W-:Y:S02]  /*161f0*/  FFMA.FTZ R238, R166, c[0x0][0x2d0], -R187.reuse ;  /* 0x0000b400a6ee7a23 */ /* 0x100fe400000108bb */
[--C-:B------:R-:W-:Y:S02]  /*16200*/  FFMA.FTZ R235, R164, c[0x0][0x2d0], -R187.reuse ;  /* 0x0000b400a4eb7a23 */ /* 0x100fe400000108bb */
[----:B------:R-:W2:Y:S01]  /*16210*/  MUFU.EX2 R158, R158 ;  /* 0x0000009e009e7308 */ /* 0x000ea20000000800 */
        /* <DEDUP_REMOVED lines=8> */
[--C-:B------:R-:W-:Y:S02]  /*162a0*/  FFMA.FTZ R230, R179, c[0x0][0x2d0], -R176.reuse ;  /* 0x0000b400b3e67a23 */ /* 0x100fe400000108b0 */
[--C-:B------:R-:W-:Y:S02]  /*162b0*/  FFMA.FTZ R229, R229, c[0x0][0x2d0], -R176.reuse ;  /* 0x0000b400e5e57a23 */ /* 0x100fe400000108b0 */
[----:B------:R-:W-:Y:S01]  /*162c0*/  FFMA.FTZ R176, R157, c[0x0][0x2d0], -R176 ;  /* 0x0000b4009db07a23 */ /* 0x000fe200000108b0 */
[----:B------:R-:W-:Y:S01]  /*162d0*/  MOV R157, R156 ;  /* 0x0000009c009d7202 */ /* 0x000fe20000000f00 */
[--C-:B------:R-:W-:Y:S01]  /*162e0*/  FFMA.FTZ R186, R186, c[0x0][0x2d0], -R187.reuse ;  /* 0x0000b400baba7a23 */ /* 0x100fe200000108bb */
[----:B------:R-:W1:Y:S01]  /*162f0*/  MUFU.EX2 R184, R184 ;  /* 0x000000b800b87308 */ /* 0x000e620000000800 */
[----:B------:R-:W-:Y:S01]  /*16300*/  FFMA.FTZ R187, R178, c[0x0][0x2d0], -R187 ;  /* 0x0000b400b2bb7a23 */ /* 0x000fe200000108bb */
[----:B--2---:R-:W-:Y:S08]  /*16310*/  F2FP.PACK_AB R163, R158, R159 ;  /* 0x0000009f9ea3723e */ /* 0x004ff000000000ff */
[----:B------:R-:W-:Y:S10]  /*16320*/  MUFU.EX2 R183, R183 ;  /* 0x000000b700b77308 */ /* 0x000ff40000000800 */
[----:B------:R-:W2:Y:S01]  /*16330*/  MUFU.EX2 R182, R182 ;  /* 0x000000b600b67308 */ /* 0x000ea20000000800 */
[----:B-1----:R-:W-:Y:S09]  /*16340*/  F2FP.PACK_AB R160, R184, R185 ;  /* 0x000000b9b8a0723e */ /* 0x002ff200000000ff */
[----:B------:R-:W1:Y:S10]  /*16350*/  MUFU.EX2 R2, R2 ;  /* 0x0000000200027308 */ /* 0x000e740000000800 */
[----:B------:R-:W3:Y:S01]  /*16360*/  MUFU.EX2 R0, R0 ;  /* 0x0000000000007308 */ /* 0x000ee20000000800 */
[----:B--2---:R-:W-:Y:S09]  /*16370*/  F2FP.PACK_AB R162, R182, R183 ;  /* 0x000000b7b6a2723e */ /* 0x004ff200000000ff */
[----:B------:R2:W-:Y:S01]  /*16380*/  MUFU.EX2 R242, R176 ;  /* 0x000000b000f27308 */ /* 0x0005e20000000800 */
[C---:B-1----:R-:W-:Y:S02]  /*16390*/  FMUL.FTZ R4, R2.reuse, R152 ;  /* 0x0000009802047220 */ /* 0x042fe40000410000 */
[C---:B------:R-:W-:Y:S02]  /*163a0*/  FMUL.FTZ R5, R2.reuse, R153 ;  /* 0x0000009902057220 */ /* 0x040fe40000410000 */
[C---:B------:R-:W-:Y:S02]  /*163b0*/  FMUL.FTZ R8, R2.reuse, R132 ;  /* 0x0000008402087220 */ /* 0x040fe40000410000 */
[C---:B------:R-:W-:Y:S03]  /*163c0*/  FMUL.FTZ R9, R2.reuse, R133 ;  /* 0x0000008502097220 */ /* 0x040fe60000410000 */
[----:B------:R-:W-:Y:S01]  /*163d0*/  MUFU.EX2 R231, R231 ;  /* 0x000000e700e77308 */ /* 0x000fe20000000800 */
[----:B------:R-:W-:Y:S02]  /*163e0*/  FMUL.FTZ R16, R2, R140 ;  /* 0x0000008c02107220 */ /* 0x000fe40000410000 */
[C---:B---3--:R-:W-:Y:S02]  /*163f0*/  FMUL.FTZ R6, R0.reuse, R154 ;  /* 0x0000009a00067220 */ /* 0x048fe40000410000 */
[C---:B------:R-:W-:Y:S02]  /*16400*/  FMUL.FTZ R7, R0.reuse, R155 ;  /* 0x0000009b00077220 */ /* 0x040fe40000410000 */
[----:B------:R-:W1:Y:S01]  /*16410*/  LDSM.16.MT88.4 R152, [R205+0x4080] ;  /* 0x00408000cd98783b */ /* 0x000e620000004200 */
[C---:B------:R-:W-:Y:S02]  /*16420*/  FMUL.FTZ R10, R0.reuse, R134 ;  /* 0x00000086000a7220 */ /* 0x040fe40000410000 */
[----:B------:R-:W-:Y:S01]  /*16430*/  FMUL.FTZ R11, R0, R135 ;  /* 0x00000087000b7220 */ /* 0x000fe20000410000 */
[----:B------:R-:W3:Y:S01]  /*16440*/  MUFU.EX2 R234, R234 ;  /* 0x000000ea00ea7308 */ /* 0x000ee20000000800 */
[C---:B------:R-:W-:Y:S03]  /*16450*/  HMMA.16816.F32 R4, R160.reuse, R12, R4 ;  /* 0x0000000ca004723c */ /* 0x040fe60000001804 */
[----:B------:R-:W4:Y:S02]  /*16460*/  LDSM.16.MT88.4 R132, [R204+0x4080] ;  /* 0x00408000cc84783b */ /* 0x000f240000004200 */
[C---:B------:R-:W-:Y:S02]  /*16470*/  FMUL.FTZ R17, R2.reuse, R141 ;  /* 0x0000008d02117220 */ /* 0x040fe40000410000 */
[C---:B------:R-:W-:Y:S01]  /*16480*/  FMUL.FTZ R12, R2.reuse, R136 ;  /* 0x00000088020c7220 */ /* 0x040fe20000410000 */
[C---:B------:R-:W-:Y:S01]  /*16490*/  HMMA.16816.F32 R8, R160.reuse, R14, R8 ;  /* 0x0000000ea008723c */ /* 0x040fe20000001808 */
[----:B------:R-:W-:Y:S02]  /*164a0*/  MUFU.EX2 R233, R233 ;  /* 0x000000e900e97308 */ /* 0x000fe40000000800 */
[----:B--2---:R-:W-:Y:S01]  /*164b0*/  LDSM.16.MT88.4 R176, [R208+0x6880] ;  /* 0x00688000d0b0783b */ /* 0x004fe20000004200 */
[----:B------:R-:W-:Y:S02]  /*164c0*/  FMUL.FTZ R13, R2, R137 ;  /* 0x00000089020d7220 */ /* 0x000fe40000410000 */
[C---:B------:R-:W-:Y:S02]  /*164d0*/  FMUL.FTZ R18, R0.reuse, R142 ;  /* 0x0000008e00127220 */ /* 0x040fe40000410000 */
[C---:B------:R-:W-:Y:S03]  /*164e0*/  FMUL.FTZ R14, R0.reuse, R138 ;  /* 0x0000008a000e7220 */ /* 0x040fe60000410000 */
[----:B------:R-:W2:Y:S01]  /*164f0*/  MUFU.EX2 R236, R236 ;  /* 0x000000ec00ec7308 */ /* 0x000ea20000000800 */
[C---:B------:R-:W-:Y:S02]  /*16500*/  FMUL.FTZ R15, R0.reuse, R139 ;  /* 0x0000008b000f7220 */ /* 0x040fe40000410000 */
[----:B------:R-:W5:Y:S01]  /*16510*/  LDSM.16.MT88.4 R136, [R208+0x5880] ;  /* 0x00588000d088783b */ /* 0x000f620000004200 */
[----:B------:R-:W-:Y:S02]  /*16520*/  FMUL.FTZ R19, R0, R143 ;  /* 0x0000008f00137220 */ /* 0x000fe40000410000 */
[C---:B------:R-:W-:Y:S02]  /*16530*/  FMUL.FTZ R24, R2.reuse, R148 ;  /* 0x0000009402187220 */ /* 0x040fe40000410000 */
[C---:B------:R-:W-:Y:S02]  /*16540*/  HMMA.16816.F32 R12, R160.reuse, R20, R12 ;  /* 0x00000014a00c723c */ /* 0x040fe4000000180c */
[----:B------:R-:W-:Y:S01]  /*16550*/  MUFU.EX2 R238, R238 ;  /* 0x000000ee00ee7308 */ /* 0x000fe20000000800 */
[----:B------:R-:W2:Y:S01]  /*16560*/  LDSM.16.MT88.4 R140, [R206+0x5880] ;  /* 0x00588000ce8c783b */ /* 0x000ea20000004200 */
[----:B------:R-:W-:Y:S02]  /*16570*/  FMUL.FTZ R25, R2, R149 ;  /* 0x0000009502197220 */ /* 0x000fe40000410000 */
[----:B------:R-:W-:Y:S02]  /*16580*/  FMUL.FTZ R26, R0, R150 ;  /* 0x00000096001a7220 */ /* 0x000fe40000410000 */
[C---:B------:R-:W-:Y:S04]  /*16590*/  HMMA.16816.F32 R16, R160.reuse, R22, R16 ;  /* 0x00000016a010723c */ /* 0x040fe80000001810 */
[C---:B------:R-:W-:Y:S01]  /*165a0*/  FMUL.FTZ R20, R2.reuse, R144 ;  /* 0x0000009002147220 */ /* 0x040fe20000410000 */
[----:B------:R-:W2:Y:S01]  /*165b0*/  MUFU.EX2 R235, R235 ;  /* 0x000000eb00eb7308 */ /* 0x000ea20000000800 */
[----:B------:R-:W-:Y:S02]  /*165c0*/  FMUL.FTZ R21, R2, R145 ;  /* 0x0000009102157220 */ /* 0x000fe40000410000 */
[C---:B------:R-:W-:Y:S04]  /*165d0*/  FMUL.FTZ R22, R0.reuse, R146 ;  /* 0x0000009200167220 */ /* 0x040fe80000410000 */
[C---:B------:R-:W-:Y:S02]  /*165e0*/  FMUL.FTZ R23, R0.reuse, R147 ;  /* 0x0000009300177220 */ /* 0x040fe40000410000 */
[----:B------:R-:W-:Y:S01]  /*165f0*/  LDSM.16.MT88.4 R144, [R205+0x4880] ;  /* 0x00488000cd90783b */ /* 0x000fe20000004200 */
[----:B------:R-:W-:Y:S01]  /*16600*/  FMUL.FTZ R27, R0, R151 ;  /* 0x00000097001b7220 */ /* 0x000fe20000410000 */
[----:B------:R-:W-:Y:S01]  /*16610*/  MUFU.EX2 R237, R237 ;  /* 0x000000ed00ed7308 */ /* 0x000fe20000000800 */
[C---:B------:R-:W-:Y:S02]  /*16620*/  FMUL.FTZ R28, R2.reuse, R28 ;  /* 0x0000001c021c7220 */ /* 0x040fe40000410000 */
[C---:B-1----:R-:W-:Y:S03]  /*16630*/  HMMA.16816.F32 R20, R160.reuse, R152, R20 ;  /* 0x00000098a014723c */ /* 0x042fe60000001814 */
[----:B------:R-:W-:Y:S01]  /*16640*/  LDSM.16.MT88.4 R148, [R204+0x4880] ;  /* 0x00488000cc94783b */ /* 0x000fe20000004200 */
[----:B------:R-:W-:Y:S02]  /*16650*/  FMUL.FTZ R29, R2, R29 ;  /* 0x0000001d021d7220 */ /* 0x000fe40000410000 */
[C---:B------:R-:W-:Y:S01]  /*16660*/  FMUL.FTZ R30, R0.reuse, R30 ;  /* 0x0000001e001e7220 */ /* 0x040fe20000410000 */
[----:B------:R-:W1:Y:S01]  /*16670*/  MUFU.EX2 R240, R240 ;  /* 0x000000f000f07308 */ /* 0x000e620000000800 */
[C---:B------:R-:W-:Y:S03]  /*16680*/  HMMA.16816.F32 R24, R160.reuse, R154, R24 ;  /* 0x0000009aa018723c */ /* 0x040fe60000001818 */
[----:B------:R-:W-:Y:S01]  /*16690*/  LDSM.16.MT88.4 R152, [R208+0x6080] ;  /* 0x00608000d098783b */ /* 0x000fe20000004200 */
[----:B------:R-:W-:Y:S02]  /*166a0*/  FMUL.FTZ R31, R0, R31 ;  /* 0x0000001f001f7220 */ /* 0x000fe40000410000 */
[C---:B------:R-:W-:Y:S02]  /*166b0*/  FMUL.FTZ R32, R2.reuse, R32 ;  /* 0x0000002002207220 */ /* 0x040fe40000410000 */
[----:B------:R-:W-:Y:S01]  /*166c0*/  FMUL.FTZ R33, R2, R33 ;  /* 0x0000002102217220 */ /* 0x000fe20000410000 */
[----:B------:R-:W-:Y:S02]  /*166d0*/  MUFU.EX2 R232, R232 ;  /* 0x000000e800e87308 */ /* 0x000fe40000000800 */
[C---:B----4-:R-:W-:Y:S03]  /*166e0*/  HMMA.16816.F32 R28, R160.reuse, R132, R28 ;  /* 0x00000084a01c723c */ /* 0x050fe6000000181c */
[C---:B------:R-:W-:Y:S02]  /*166f0*/  FMUL.FTZ R34, R0.reuse, R34 ;  /* 0x0000002200227220 */ /* 0x040fe40000410000 */
[----:B------:R-:W-:Y:S02]  /*16700*/  FMUL.FTZ R35, R0, R35 ;  /* 0x0000002300237220 */ /* 0x000fe40000410000 */
[C---:B------:R-:W-:Y:S01]  /*16710*/  FMUL.FTZ R36, R2.reuse, R36 ;  /* 0x0000002402247220 */ /* 0x040fe20000410000 */
[----:B------:R-:W4:Y:S01]  /*16720*/  MUFU.EX2 R239, R239 ;  /* 0x000000ef00ef7308 */ /* 0x000f220000000800 */
[----:B------:R-:W-:Y:S03]  /*16730*/  FMUL.FTZ R37, R2, R37 ;  /* 0x0000002502257220 */ /* 0x000fe60000410000 */
[C---:B------:R-:W-:Y:S01]  /*16740*/  HMMA.16816.F32 R32, R160.reuse, R134, R32 ;  /* 0x00000086a020723c */ /* 0x040fe20000001820 */
[----:B------:R-:W1:Y:S02]  /*16750*/  LDSM.16.MT88.4 R132, [R205+0x5880] ;  /* 0x00588000cd84783b */ /* 0x000e640000004200 */
[C---:B------:R-:W-:Y:S02]  /*16760*/  FMUL.FTZ R38, R0.reuse, R38 ;  /* 0x0000002600267220 */ /* 0x040fe40000410000 */
[----:B------:R-:W-:Y:S01]  /*16770*/  FMUL.FTZ R39, R0, R39 ;  /* 0x0000002700277220 */ /* 0x000fe20000410000 */
[----:B------:R-:W-:Y:S01]  /*16780*/  MUFU.EX2 R229, R229 ;  /* 0x000000e500e57308 */ /* 0x000fe20000000800 */
[C---:B------:R-:W-:Y:S02]  /*16790*/  FMUL.FTZ R40, R2.reuse, R40 ;  /* 0x0000002802287220 */ /* 0x040fe40000410000 */
[----:B------:R-:W-:Y:S03]  /*167a0*/  FMUL.FTZ R41, R2, R41 ;  /* 0x0000002902297220 */ /* 0x000fe60000410000 */
[C---:B-----5:R-:W-:Y:S03]  /*167b0*/  HMMA.16816.F32 R36, R160.reuse, R136, R36 ;  /* 0x00000088a024723c */ /* 0x060fe60000001824 */
[C---:B------:R-:W-:Y:S01]  /*167c0*/  FMUL.FTZ R42, R0.reuse, R42 ;  /* 0x0000002a002a7220 */ /* 0x040fe20000410000 */
[----:B------:R-:W5:Y:S01]  /*167d0*/  MUFU.EX2 R230, R230 ;  /* 0x000000e600e67308 */ /* 0x000f620000000800 */
[----:B------:R-:W-:Y:S02]  /*167e0*/  FMUL.FTZ R43, R0, R43 ;  /* 0x0000002b002b7220 */ /* 0x000fe40000410000 */
[C---:B------:R-:W-:Y:S02]  /*167f0*/  FMUL.FTZ R44, R2.reuse, R44 ;  /* 0x0000002c022c7220 */ /* 0x040fe40000410000 */
[----:B------:R-:W-:Y:S03]  /*16800*/  FMUL.FTZ R45, R2, R45 ;  /* 0x0000002d022d7220 */ /* 0x000fe60000410000 */
[C---:B------:R-:W-:Y:S01]  /*16810*/  HMMA.16816.F32 R40, R160.reuse, R138, R40 ;  /* 0x0000008aa028723c */ /* 0x040fe20000001828 */
[----:B------:R-:W3:Y:S01]  /*16820*/  LDSM.16.MT88.4 R136, [R204+0x5880] ;  /* 0x00588000cc88783b */ /* 0x000ee20000004200 */
[----:B------:R-:W-:Y:S01]  /*16830*/  MUFU.EX2 R186, R186 ;  /* 0x000000ba00ba7308 */ /* 0x000fe20000000800 */
[C---:B------:R-:W-:Y:S02]  /*16840*/  FMUL.FTZ R46, R0.reuse, R46 ;  /* 0x0000002e002e7220 */ /* 0x040fe40000410000 */
[----:B------:R-:W-:Y:S02]  /*16850*/  FMUL.FTZ R47, R0, R47 ;  /* 0x0000002f002f7220 */ /* 0x000fe40000410000 */
[C---:B------:R-:W-:Y:S02]  /*16860*/  FMUL.FTZ R48, R2.reuse, R48 ;  /* 0x0000003002307220 */ /* 0x040fe40000410000 */
[----:B------:R-:W-:Y:S03]  /*16870*/  FMUL.FTZ R49, R2, R49 ;  /* 0x0000003102317220 */ /* 0x000fe60000410000 */
[C---:B--2---:R-:W-:Y:S01]  /*16880*/  HMMA.16816.F32 R44, R160.reuse, R140, R44 ;  /* 0x0000008ca02c723c */ /* 0x044fe2000000182c */
[----:B------:R-:W2:Y:S02]  /*16890*/  MUFU.EX2 R187, R187 ;  /* 0x000000bb00bb7308 */ /* 0x000ea40000000800 */
[C---:B------:R-:W-:Y:S02]  /*168a0*/  FMUL.FTZ R50, R0.reuse, R50 ;  /* 0x0000003200327220 */ /* 0x040fe40000410000 */
[----:B------:R-:W-:Y:S02]  /*168b0*/  FMUL.FTZ R51, R0, R51 ;  /* 0x0000003300337220 */ /* 0x000fe40000410000 */
[C---:B------:R-:W-:Y:S02]  /*168c0*/  FMUL.FTZ R52, R2.reuse, R52 ;  /* 0x0000003402347220 */ /* 0x040fe40000410000 */
[----:B------:R-:W-:Y:S02]  /*168d0*/  FMUL.FTZ R53, R2, R53 ;  /* 0x0000003502357220 */ /* 0x000fe40000410000 */
[----:B------:R-:W2:Y:S01]  /*168e0*/  MUFU.EX2 R241, R241 ;  /* 0x000000f100f17308 */ /* 0x000ea20000000800 */
        /* <DEDUP_REMOVED lines=108> */
[----:B------:R-:W-:Y:S01]  /*16fb0*/  F2FP.PACK_AB R132, R234, R231 ;  /* 0x000000e7ea84723e */ /* 0x000fe200000000ff */
[----:B------:R-:W-:Y:S01]  /*16fc0*/  FFMA.FTZ R181, R0, R219, R181 ;  /* 0x000000db00b57223 */ /* 0x000fe200000100b5 */
[----:B------:R-:W-:Y:S03]  /*16fd0*/  F2FP.PACK_AB R133, R236, R233 ;  /* 0x000000e9ec85723e */ /* 0x000fe600000000ff */
[----:B------:R-:W-:Y:S01]  /*16fe0*/  HMMA.16816.F32 R128, R160, R134, R128 ;  /* 0x00000086a080723c */ /* 0x000fe20000001880 */
[----:B------:R-:W1:Y:S02]  /*16ff0*/  LDSM.16.MT88.4 R160, [R206+0x6080] ;  /* 0x00608000cea0783b */ /* 0x000e640000004200 */
[----:B------:R-:W-:Y:S01]  /*17000*/  MOV R0, R156 ;  /* 0x0000009c00007202 */ /* 0x000fe20000000f00 */
[----:B------:R-:W-:Y:S01]  /*17010*/  FFMA.FTZ R185, R2, R227, R185 ;  /* 0x000000e302b97223 */ /* 0x000fe200000100b9 */
[----:B------:R-:W-:Y:S01]  /*17020*/  MOV R2, R3 ;  /* 0x0000000300027202 */ /* 0x000fe20000000f00 */
[----:B------:R-:W-:Y:S01]  /*17030*/  FADD.FTZ R180, R180, R181 ;  /* 0x000000b5b4b47221 */ /* 0x000fe20000010000 */
[----:B------:R-:W-:Y:S01]  /*17040*/  F2FP.PACK_AB R134, R235, R238 ;  /* 0x000000eeeb86723e */ /* 0x000fe200000000ff */
[----:B------:R-:W-:Y:S01]  /*17050*/  FADD.FTZ R184, R184, R185 ;  /* 0x000000b9b8b87221 */ /* 0x000fe20000010000 */
[----:B------:R-:W-:Y:S03]  /*17060*/  F2FP.PACK_AB R135, R240, R237 ;  /* 0x000000edf087723e */ /* 0x000fe600000000ff */
[----:B------:R-:W-:Y:S02]  /*17070*/  FADD.FTZ R159, R159, R180 ;  /* 0x000000b49f9f7221 */ /* 0x000fe40000010000 */
[----:B------:R-:W-:Y:S02]  /*17080*/  FADD.FTZ R183, R183, R184 ;  /* 0x000000b8b7b77221 */ /* 0x000fe40000010000 */
[C---:B---3--:R-:W-:Y:S05]  /*17090*/  HMMA.16816.F32 R4, R132.reuse, R136, R4 ;  /* 0x000000888404723c */ /* 0x048fea0000001804 */
[----:B------:R-:W-:Y:S02]  /*170a0*/  FADD.FTZ R158, R158, R159 ;  /* 0x0000009f9e9e7221 */ /* 0x000fe40000010000 */
[----:B------:R-:W-:Y:S01]  /*170b0*/  FADD.FTZ R182, R182, R183 ;  /* 0x000000b7b6b67221 */ /* 0x000fe20000010000 */
[C---:B------:R-:W-:Y:S01]  /*170c0*/  HMMA.16816.F32 R8, R132.reuse, R138, R8 ;  /* 0x0000008a8408723c */ /* 0x040fe20000001808 */
[----:B------:R-:W3:Y:S03]  /*170d0*/  LDSM.16.MT88.4 R136, [R206+0x7880] ;  /* 0x00788000ce88783b */ /* 0x000ee60000004200 */
        /* <DEDUP_REMOVED lines=9> */
[----:B------:R-:W2:Y:S07]  /*17170*/  LDSM.16.MT88.4 R144, [R204+0x7880] ;  /* 0x00788000cc90783b */ /* 0x000eae0000004200 */
[C---:B------:R-:W-:Y:S08]  /*17180*/  HMMA.16816.F32 R28, R132.reuse, R148, R28 ;  /* 0x00000094841c723c */ /* 0x040ff0000000181c */
[C---:B------:R-:W-:Y:S01]  /*17190*/  HMMA.16816.F32 R32, R132.reuse, R150, R32 ;  /* 0x000000968420723c */ /* 0x040fe20000001820 */
[----:B------:R-:W2:Y:S07]  /*171a0*/  LDSM.16.MT88.4 R148, [R208+0x9080] ;  /* 0x00908000d094783b */ /* 0x000eae0000004200 */
[C---:B------:R-:W-:Y:S08]  /*171b0*/  HMMA.16816.F32 R36, R132.reuse, R152, R36 ;  /* 0x000000988424723c */ /* 0x040ff00000001824 */
[C---:B------:R-:W-:Y:S08]  /*171c0*/  HMMA.16816.F32 R40, R132.reuse, R154, R40 ;  /* 0x0000009a8428723c */ /* 0x040ff00000001828 */
[C---:B-1----:R-:W-:Y:S07]  /*171d0*/  HMMA.16816.F32 R44, R132.reuse, R160, R44 ;  /* 0x000000a0842c723c */ /* 0x042fee000000182c */
[----:B----4-:R-:W-:Y:S01]  /*171e0*/  F2FP.PACK_AB R160, R239, R232 ;  /* 0x000000e8efa0723e */ /* 0x010fe200000000ff */
[C---:B------:R-:W-:Y:S04]  /*171f0*/  HMMA.16816.F32 R48, R132.reuse, R162, R48 ;  /* 0x000000a28430723c */ /* 0x040fe80000001830 */
[----:B-----5:R-:W-:Y:S01]  /*17200*/  F2FP.PACK_AB R161, R230, R229 ;  /* 0x000000e5e6a1723e */ /* 0x020fe200000000ff */
[----:B------:R-:W-:Y:S02]  /*17210*/  FADD.FTZ R229, R229, R240 ;  /* 0x000000f0e5e57221 */ /* 0x000fe40000010000 */
[----:B------:R-:W-:Y:S01]  /*17220*/  F2FP.PACK_AB R162, R187, R186 ;  /* 0x000000babba2723e */ /* 0x000fe200000000ff */
[C---:B------:R-:W-:Y:S04]  /*17230*/  HMMA.16816.F32 R52, R132.reuse, R164, R52 ;  /* 0x000000a48434723c */ /* 0x040fe80000001834 */
[----:B------:R-:W-:Y:S01]  /*17240*/  F2FP.PACK_AB R163, R242, R241 ;  /* 0x000000f1f2a3723e */ /* 0x000fe200000000ff */
        /* <DEDUP_REMOVED lines=24> */
[C---:B------:R-:W-:Y:S08]  /*173d0*/  HMMA.16816.F32 R112, R132.reuse, R138, R112 ;  /* 0x0000008a8470723c */ /* 0x040ff00000001870 */
[C---:B--2---:R-:W-:Y:S08]  /*173e0*/  HMMA.16816.F32 R116, R132.reuse, R140, R116 ;  /* 0x0000008c8474723c */ /* 0x044ff00000001874 */
[C---:B------:R-:W-:Y:S08]  /*173f0*/  HMMA.16816.F32 R120, R132.reuse, R142, R120 ;  /* 0x0000008e8478723c */ /* 0x040ff00000001878 */
[C---:B---3--:R-:W-:Y:S08]  /*17400*/  HMMA.16816.F32 R124, R132.reuse, R144, R124 ;  /* 0x00000090847c723c */ /* 0x048ff0000000187c */
[----:B------:R-:W-:Y:S08]  /*17410*/  HMMA.16816.F32 R128, R132, R146, R128 ;  /* 0x000000928480723c */ /* 0x000ff00000001880 */
[C---:B----4-:R-:W-:Y:S01]  /*17420*/  HMMA.16816.F32 R152, R160.reuse, R148, R4 ;  /* 0x00000094a098723c */ /* 0x050fe20000001804 */
        /* <DEDUP_REMOVED lines=11> */
[C---:B------:R-:W-:Y:S01]  /*174e0*/  HMMA.16816.F32 R28, R160.reuse, R172, R28 ;  /* 0x000000aca01c723c */ /* 0x040fe2000000181c */
[----:B------:R-:W2:Y:S07]  /*174f0*/  LDSM.16.MT88.4 R164, [R204+0x8080] ;  /* 0x00808000cca4783b */ /* 0x000eae0000004200 */
[C---:B------:R-:W-:Y:S01]  /*17500*/  HMMA.16816.F32 R32, R160.reuse, R174, R32 ;  /* 0x000000aea020723c */ /* 0x040fe20000001820 */
[----:B------:R-:W3:Y:S07]  /*17510*/  LDSM.16.MT88.4 R168, [R208+0x9880] ;  /* 0x00988000d0a8783b */ /* 0x000eee0000004200 */
[C---:B------:R-:W-:Y:S01]  /*17520*/  HMMA.16816.F32 R36, R160.reuse, R176, R36 ;  /* 0x000000b0a024723c */ /* 0x040fe20000001824 */
[----:B------:R-:W3:Y:S07]  /*17530*/  LDSM.16.MT88.4 R172, [R206+0x9880] ;  /* 0x00988000ceac783b */ /* 0x000eee0000004200 */
[C---:B------:R-:W-:Y:S01]  /*17540*/  HMMA.16816.F32 R40, R160.reuse, R178, R40 ;  /* 0x000000b2a028723c */ /* 0x040fe20000001828 */
[----:B------:R-:W4:Y:S07]  /*17550*/  LDSM.16.MT88.4 R176, [R205+0x9880] ;  /* 0x00988000cdb0783b */ /* 0x000f2e0000004200 */
[C---:B-1----:R-:W-:Y:S08]  /*17560*/  HMMA.16816.F32 R44, R160.reuse, R4, R44 ;  /* 0x00000004a02c723c */ /* 0x042ff0000000182c */
[C---:B------:R-:W-:Y:S01]  /*17570*/  HMMA.16816.F32 R48, R160.reuse, R6, R48 ;  /* 0x00000006a030723c */ /* 0x040fe20000001830 */
[----:B------:R-:W1:Y:S07]  /*17580*/  LDSM.16.MT88.4 R4, [R204+0x9880] ;  /* 0x00988000cc04783b */ /* 0x000e6e0000004200 */
[C---:B--2---:R-:W-:Y:S07]  /*17590*/  HMMA.16816.F32 R52, R160.reuse, R8, R52 ;  /* 0x00000008a034723c */ /* 0x044fee0000001834 */
[----:B------:R-:W-:Y:S01]  /*175a0*/  FADD.FTZ R9, R231, R182 ;  /* 0x000000b6e7097221 */ /* 0x000fe20000010000 */
[C---:B------:R-:W-:Y:S04]  /*175b0*/  HMMA.16816.F32 R56, R160.reuse, R10, R56 ;  /* 0x0000000aa038723c */ /* 0x040fe80000001838 */
[----:B------:R-:W-:Y:S04]  /*175c0*/  FADD.FTZ R9, R234, R9 ;  /* 0x00000009ea097221 */ /* 0x000fe80000010000 */
[C---:B---3--:R-:W-:Y:S04]  /*175d0*/  HMMA.16816.F32 R60, R160.reuse, R12, R60 ;  /* 0x0000000ca03c723c */ /* 0x048fe8000000183c */
[----:B------:R-:W-:Y:S04]  /*175e0*/  FADD.FTZ R238, R238, R9 ;  /* 0x00000009eeee7221 */ /* 0x000fe80000010000 */
[C---:B------:R-:W-:Y:S04]  /*175f0*/  HMMA.16816.F32 R64, R160.reuse, R14, R64 ;  /* 0x0000000ea040723c */ /* 0x040fe80000001840 */
[----:B------:R-:W-:Y:S04]  /*17600*/  FADD.FTZ R235, R235, R238 ;  /* 0x000000eeebeb7221 */ /* 0x000fe80000010000 */
[C---:B----4-:R-:W-:Y:S04]  /*17610*/  HMMA.16816.F32 R68, R160.reuse, R16, R68 ;  /* 0x00000010a044723c */ /* 0x050fe80000001844 */
[----:B------:R-:W-:Y:S04]  /*17620*/  FADD.FTZ R232, R232, R235 ;  /* 0x000000ebe8e87221 */ /* 0x000fe80000010000 */
[C---:B------:R-:W-:Y:S04]  /*17630*/  HMMA.16816.F32 R72, R160.reuse, R18, R72 ;  /* 0x00000012a048723c */ /* 0x040fe80000001848 */
[----:B------:R-:W-:Y:S04]  /*17640*/  FADD.FTZ R239, R239, R232 ;  /* 0x000000e8efef7221 */ /* 0x000fe80000010000 */
[C---:B-----5:R-:W-:Y:S04]  /*17650*/  HMMA.16816.F32 R76, R160.reuse, R20, R76 ;  /* 0x00000014a04c723c */ /* 0x060fe8000000184c */
        /* <DEDUP_REMOVED lines=16> */
.L_x_1435:
[----:B------:R-:W-:-:S13]  /*17760*/  ISETP.LE.AND P0, PT, RZ, UR13, PT ;  /* 0x0000000dff007c0c */ /* 0x000fda000bf03270 */
[----:B------:R-:W-:Y:S05]  /*17770*/  @!P0 BRA `(.L_x_1439) ;  /* 0x00002c5000008947 */ /* 0x000fea0003800000 */
[C---:B------:R-:W-:Y:S01]  /*17780*/  IADD3 RZ, P0, R216.reuse, 0x40, RZ ;  /* 0x00000040d8ff7810 */ /* 0x040fe20007f1e0ff */
[----:B------:R-:W-:Y:S01]  /*17790*/  ULDC.64 UR4, c[0x0][0x208] ;  /* 0x0000820000047ab9 */ /* 0x000fe20000000a00 */
[----:B------:R-:W-:Y:S01]  /*177a0*/  IADD3 RZ, P1, R216, 0x80, RZ ;  /* 0x00000080d8ff7810 */ /* 0x000fe20007f3e0ff */
[----:B------:R-:W-:Y:S01]  /*177b0*/  UIMAD.WIDE.U32 UR14, UR4, 0x30, URZ ;  /* 0x00000030040e78a5 */ /* 0x000fe2000f8e003f */
[----:B------:R-:W-:Y:S01]  /*177c0*/  IADD3 RZ, P2, R220, 0x40, RZ ;  /* 0x00000040dcff7810 */ /* 0x000fe20007f5e0ff */
[--C-:B------:R-:W-:Y:S01]  /*177d0*/  IMAD.X R230, RZ, RZ, R223.reuse, P0 ;  /* 0x000000ffffe67224 */ /* 0x100fe200000e06df */
[----:B------:R-:W-:Y:S01]  /*177e0*/  IADD3 RZ, P0, R216, 0xc0, RZ ;  /* 0x000000c0d8ff7810 */ /* 0x000fe20007f1e0ff */
[----:B------:R-:W-:Y:S01]  /*177f0*/  IMAD.X R229, RZ, RZ, R223, P1 ;  /* 0x000000ffffe57224 */ /* 0x000fe200008e06df */
[----:B------:R-:W-:Y:S01]  /*17800*/  IADD3 RZ, P1, R220, 0x80, RZ ;  /* 0x00000080dcff7810 */ /* 0x000fe20007f3e0ff */
[----:B------:R-:W-:Y:S01]  /*17810*/  UIMAD UR5, UR5, 0x30, URZ ;  /* 0x00000030050578a4 */ /* 0x000fe2000f8e023f */
[----:B------:R-:W-:Y:S01]  /*17820*/  IMAD.X R226, RZ, RZ, R225, P2 ;  /* 0x000000ffffe27224 */ /* 0x000fe200010e06e1 */
[----:B------:R-:W-:Y:S01]  /*17830*/  IADD3 R238, -R188, 0x30, RZ ;  /* 0x00000030bcee7810 */ /* 0x000fe20007ffe1ff */
[----:B------:R-:W-:Y:S01]  /*17840*/  IMAD.X R228, RZ, RZ, R223, P0 ;  /* 0x000000ffffe47224 */ /* 0x000fe200000e06df */
[----:B------:R-:W-:Y:S01]  /*17850*/  IADD3 RZ, P0, R220, 0xc0, RZ ;  /* 0x000000c0dcff7810 */ /* 0x000fe20007f1e0ff */
[--C-:B------:R-:W-:Y:S01]  /*17860*/  IMAD.X R237, RZ, RZ, R225.reuse, P1 ;  /* 0x000000ffffed7224 */ /* 0x100fe200008e06e1 */
[C---:B------:R-:W-:Y:S01]  /*17870*/  IADD3 R233, R216.reuse, 0x40, RZ ;  /* 0x00000040d8e97810 */ /* 0x040fe20007ffe0ff */
[----:B------:R-:W-:Y:S01]  /*17880*/  IMAD.MOV.U32 R235, RZ, RZ, c[0x0][0x208] ;  /* 0x00008200ffeb7624 */ /* 0x000fe200078e00ff */
[C---:B------:R-:W-:Y:S01]  /*17890*/  IADD3 R232, R216.reuse, 0x80, RZ ;  /* 0x00000080d8e87810 */ /* 0x040fe20007ffe0ff */
[----:B------:R-:W-:Y:S01]  /*178a0*/  IMAD.X R236, RZ, RZ, R225, P0 ;  /* 0x000000ffffec7224 */ /* 0x000fe200000e06e1 */
[----:B------:R-:W-:Y:S01]  /*178b0*/  IADD3 R231, R216, 0xc0, RZ ;  /* 0x000000c0d8e77810 */ /* 0x000fe20007ffe0ff */
[----:B------:R-:W-:Y:S01]  /*178c0*/  IMAD.MOV.U32 R234, RZ, RZ, c[0x0][0x20c] ;  /* 0x00008300ffea7624 */ /* 0x000fe200078e00ff */
[----:B------:R-:W-:Y:S01]  /*178d0*/  UIADD3 UR9, UR15, UR5, URZ ;  /* 0x000000050f097290 */ /* 0x000fe2000fffe03f */
[----:B------:R-:W-:Y:S05]  /*178e0*/  BRA `(.L_x_1440) ;  /* 0x0000041000007947 */ /* 0x000fea0003800000 */
.L_x_1442:
        /* <DEDUP_REMOVED lines=63> */
[----:B------:R1:W-:Y:S01]  /*17ce0*/  @P0 LDGSTS.E.BYPASS.LTC128B.128 [R218+0xf880], [R158.64], !P4 ;  /* 0x0f8800009eda0fae */ /* 0x0003e2000e101d5a */
[----:B------:R-:W-:-:S05]  /*17cf0*/  BRA `(.L_x_1441) ;  /* 0x00000dc000007947 */ /* 0x000fca0003800000 */
.L_x_1440:
[----:B------:R-:W-:Y:S04]  /*17d00*/  DEPBAR.LE SB0, 0x0 ;  /* 0x000080000000791a */ /* 0x000fe80000000000 */
[----:B------:R-:W-:Y:S01]  /*17d10*/  BAR.SYNC.DEFER_BLOCKING 0x0 ;  /* 0x0000000000007b1d */ /* 0x000fe20000010000 */
[----:B------:R-:W-:Y:S02]  /*17d20*/  USHF.R.S32.HI UR5, URZ, 0x1f, UR13 ;  /* 0x0000001f3f057899 */ /* 0x000fe4000801140d */
[----:B------:R-:W-:Y:S02]  /*17d30*/  UIMAD UR4, UR9, UR13, URZ ;  /* 0x0000000d090472a4 */ /* 0x000fe4000f8e023f */
[----:B------:R-:W-:Y:S02]  /*17d40*/  UIMAD.WIDE.U32 UR10, UR14, UR13, URZ ;  /* 0x0000000d0e0a72a5 */ /* 0x000fe4000f8e003f */
[----:B------:R-:W-:Y:S02]  /*17d50*/  UIMAD UR4, UR5, UR14, UR4 ;  /* 0x0000000e050472a4 */ /* 0x000fe4000f8e0204 */
[----:B------:R-:W-:Y:S02]  /*17d60*/  UISETP.GT.AND UP1, UPT, UR13, URZ, UPT ;  /* 0x0000003f0d00728c */ /* 0x000fe4000bf24270 */
[----:B------:R-:W-:Y:S01]  /*17d70*/  UIADD3 UR4, UR11, UR4, URZ ;  /* 0x000000040b047290 */ /* 0x000fe2000fffe03f */
[----:B------:R-:W-:Y:S02]  /*17d80*/  IADD3 R5, P0, R216, UR10, RZ ;  /* 0x0000000ad8057c10 */ /* 0x000fe4000ff1e0ff */
[----:B------:R-:W-:Y:S02]  /*17d90*/  IADD3 R7, P1, R233, UR10, RZ ;  /* 0x0000000ae9077c10 */ /* 0x000fe4000ff3e0ff */
[----:B------:R-:W-:Y:S02]  /*17da0*/  LEA R184, P2, R5, c[0x0][0x1f8], 0x1 ;  /* 0x00007e0005b87a11 */ /* 0x000fe400078408ff */
        /* <DEDUP_REMOVED lines=13> */
[----:B------:R-:W-:Y:S02]  /*17e80*/  @!P3 LEA R21, P0, R235, UR10, 0x5 ;  /* 0x0000000aeb15bc11 */ /* 0x000fe4000f8028ff */
[----:B------:R-:W-:Y:S01]  /*17e90*/  IADD3 R7, P1, R231, UR10, RZ ;  /* 0x0000000ae7077c10 */ /* 0x000fe2000ff3e0ff */
[----:B------:R-:W-:Y:S01]  /*17ea0*/  LDSM.16.M88.4 R164, [R212] ;  /* 0x00000000d4a4783b */ /* 0x000fe20000000200 */
[----:B------:R-:W-:Y:S02]  /*17eb0*/  @!P3 LEA.HI.X R13, R235, UR4, R234, 0x5, P0 ;  /* 0x00000004eb0dbc11 */ /* 0x000fe400080f2cea */
[----:B------:R-:W-:Y:S01]  /*17ec0*/  @!P3 IADD3 R5, P0, R21, R216, RZ ;  /* 0x000000d81505b210 */ /* 0x000fe20007f1e0ff */
[----:B------:R-:W4:Y:S01]  /*17ed0*/  LDSM.16.M88.4 R168, [R211] ;  /* 0x00000000d3a8783b */ /* 0x000f220000000200 */
[----:B------:R-:W-:Y:S02]  /*17ee0*/  IADD3.X R0, R228, UR4, RZ, P1, !PT ;  /* 0x00000004e4007c10 */ /* 0x000fe40008ffe4ff */
[----:B------:R-:W-:Y:S01]  /*17ef0*/  LEA R246, P1, R7, c[0x0][0x1f8], 0x1 ;  /* 0x00007e0007f67a11 */ /* 0x000fe200078208ff */
[----:B------:R-:W-:Y:S01]  /*17f00*/  @!P3 IMAD.X R2, R13, 0x1, R223, P0 ;  /* 0x000000010d02b824 */ /* 0x000fe200000e06df */
[----:B------:R-:W5:Y:S02]  /*17f10*/  LDSM.16.M88.4 R172, [R203] ;  /* 0x00000000cbac783b */ /* 0x000f640000000200 */
[----:B------:R-:W-:Y:S02]  /*17f20*/  LEA.HI.X R247, R7, c[0x0][0x1fc], R0, 0x1, P1 ;  /* 0x00007f0007f77a11 */ /* 0x000fe400008f0c00 */
        /* <DEDUP_REMOVED lines=15> */
[----:B------:R-:W-:Y:S01]  /*18020*/  @!P3 IMAD.X R0, R13, 0x1, R228, P1 ;  /* 0x000000010d00b824 */ /* 0x000fe200008e06e4 */
[C---:B------:R-:W-:Y:S01]  /*18030*/  @!P3 LEA R242, P0, R21.reuse, c[0x0][0x1f8], 0x1 ;  /* 0x00007e0015f2ba11 */ /* 0x040fe200078008ff */
[C---:B--2---:R-:W-:Y:S03]  /*18040*/  HMMA.16816.F32 R12, R24.reuse, R16, RZ ;  /* 0x00000010180c723c */ /* 0x044fe600000018ff */
[----:B------:R-:W-:Y:S01]  /*18050*/  @!P3 LEA.HI.X R243, R21, c[0x0][0x1fc], R0, 0x1, P0 ;  /* 0x00007f0015f3ba11 */ /* 0x000fe200000f0c00 */
[----:B------:R-:W-:Y:S01]  /*18060*/  IMAD.MOV.U32 R0, RZ, RZ, R3 ;  /* 0x000000ffff007224 */ /* 0x000fe200078e0003 */
[----:B------:R-:W-:Y:S03]  /*18070*/  PLOP3.LUT P0, PT, PT, PT, UP1, 0x80, 0x0 ;  /* 0x000000000000781c */ /* 0x000fe60003f0f018 */
[C---:B------:R-:W-:Y:S02]  /*18080*/  HMMA.16816.F32 R16, R24.reuse, R18, RZ ;  /* 0x000000121810723c */ /* 0x040fe400000018ff */
[----:B------:R-:W-:Y:S01]  /*18090*/  @!PT LDS RZ, [RZ] ;  /* 0x00000000fffff984 */ /* 0x000fe20000000800 */
[----:B------:R-:W-:Y:S01]  /*180a0*/  @!PT LDS RZ, [RZ] ;  /* 0x00000000fffff984 */ /* 0x000fe20000000800 */
[----:B------:R-:W-:Y:S01]  /*180b0*/  @!PT LDS RZ, [RZ] ;  /* 0x00000000fffff984 */ /* 0x000fe20000000800 */
[----:B------:R1:W-:Y:S04]  /*180c0*/  LDGSTS.E.BYPASS.LTC128B.128 [R218+0x4080], [R184.64], !P2 ;  /* 0x04080000b8da7fae */ /* 0x0003e8000d101d5a */
[----:B------:R2:W-:Y:S02]  /*180d0*/  LDGSTS.E.BYPASS.LTC128B.128 [R218+0x5880], [R190.64], !P6 ;  /* 0x05880000beda7fae */ /* 0x0005e4000f101d5a */
[C---:B---3--:R-:W-:Y:S02]  /*180e0*/  HMMA.16816.F32 R20, R24.reuse, R160, RZ ;  /* 0x000000a01814723c */ /* 0x048fe400000018ff */
[----:B------:R2:W-:Y:S04]  /*180f0*/  LDGSTS.E.BYPASS.LTC128B.128 [R218+0x7080], [R188.64], !P5 ;  /* 0x07080000bcda7fae */ /* 0x0005e8000e901d5a */
[----:B------:R3:W-:Y:S02]  /*18100*/  LDGSTS.E.BYPASS.LTC128B.128 [R218+0x8880], [R246.64], !P4 ;  /* 0x08880000f6da7fae */ /* 0x0007e4000e101d5a */
[----:B------:R-:W-:Y:S02]  /*18110*/  HMMA.16816.F32 R24, R24, R162, RZ ;  /* 0x000000a21818723c */ /* 0x000fe400000018ff */
[----:B------:R3:W-:Y:S04]  /*18120*/  @!P3 LDGSTS.E.BYPASS.LTC128B.128 [R218+0x5080], [R244.64], !P2 ;  /* 0x05080000f4dabfae */ /* 0x0007e8000d101d5a */
[----:B------:R3:W-:Y:S02]  /*18130*/  @!P3 LDGSTS.E.BYPASS.LTC128B.128 [R218+0x6880], [R158.64], !P6 ;  /* 0x068800009edabfae */ /* 0x0007e4000f101d5a */
[C---:B----4-:R-:W-:Y:S02]  /*18140*/  HMMA.16816.F32 R4, R164.reuse, R168, R4 ;  /* 0x000000a8a404723c */ /* 0x050fe40000001804 */
[----:B------:R3:W-:Y:S04]  /*18150*/  @!P3 LDGSTS.E.BYPASS.LTC128B.128 [R218+0x8080], [R240.64], !P5 ;  /* 0x08080000f0dabfae */ /* 0x0007e8000e901d5a */
[----:B------:R3:W-:Y:S02]  /*18160*/  @!P3 LDGSTS.E.BYPASS.LTC128B.128 [R218+0x9880], [R242.64], !P4 ;  /* 0x09880000f2dabfae */ /* 0x0007e4000e101d5a */
[C---:B------:R-:W-:Y:S02]  /*18170*/  HMMA.16816.F32 R8, R164.reuse, R170, R8 ;  /* 0x000000aaa408723c */ /* 0x040fe40000001808 */
[----:B------:R-:W-:Y:S04]  /*18180*/  LDSM.16.M88.4 R180, [R210] ;  /* 0x00000000d2b4783b */ /* 0x000fe80000000200 */
[----:B-1----:R-:W1:Y:S02]  /*18190*/  LDSM.16.M88.4 R184, [R207+0xa080] ;  /* 0x00a08000cfb8783b */ /* 0x002e640000000200 */
[C---:B-----5:R-:W-:Y:S02]  /*181a0*/  HMMA.16816.F32 R12, R164.reuse, R172, R12 ;  /* 0x000000aca40c723c */ /* 0x060fe4000000180c */
[----:B------:R-:W0:Y:S04]  /*181b0*/  LDGDEPBAR ;  /* 0x00000000000079af */ /* 0x000e280000000000 */
[----:B------:R-:W4:Y:S02]  /*181c0*/  LDSM.16.M88.4 R160, [R207+0xa880] ;  /* 0x00a88000cfa0783b */ /* 0x000f240000000200 */
[C---:B------:R-:W-:Y:S02]  /*181d0*/  HMMA.16816.F32 R16, R164.reuse, R174, R16 ;  /* 0x000000aea410723c */ /* 0x040fe40000001810 */
[----:B--2---:R-:W2:Y:S04]  /*181e0*/  LDSM.16.M88.4 R188, [R207+0xb080] ;  /* 0x00b08000cfbc783b */ /* 0x004ea80000000200 */
[----:B------:R-:W-:Y:S02]  /*181f0*/  LDSM.16.M88.4 R168, [R209] ;  /* 0x00000000d1a8783b */ /* 0x000fe40000000200 */
[C---:B------:R-:W-:Y:S02]  /*18200*/  HMMA.16816.F32 R20, R164.reuse, R176, R20 ;  /* 0x000000b0a414723c */ /* 0x040fe40000001814 */
[----:B------:R-:W5:Y:S06]  /*18210*/  LDSM.16.M88.4 R172, [R201] ;  /* 0x00000000c9ac783b */ /* 0x000f6c0000000200 */
        /* <DEDUP_REMOVED lines=138> */
.L_x_1441:
        /* <DEDUP_REMOVED lines=67> */
[----:B------:R-:W-:Y:S02]  /*18ef0*/  FFMA.FTZ R246, R19, c[0x0][0x2d0], -R189 ;  /* 0x0000b40013f67a23 */ /* 0x000fe400000108bd */
[----:B------:R-:W-:Y:S01]  /*18f00*/  LDSM.16.MT88.4 R16, [R206+0x4880] ;  /* 0x00488000ce10783b */ /* 0x000fe20000004200 */
[----:B------:R-:W-:Y:S02]  /*18f10*/  FFMA.FTZ R247, R24, c[0x0][0x2d0], -R191 ;  /* 0x0000b40018f77a23 */ /* 0x000fe400000108bf */
[--C-:B------:R-:W-:Y:S02]  /*18f20*/  FFMA.FTZ R249, R26, c[0x0][0x2d0], -R189.reuse ;  /* 0x0000b4001af97a23 */ /* 0x100fe400000108bd */
        /* <DEDUP_REMOVED lines=85> */
[----:B------:R-:W2:Y:S01]  /*19480*/  LDSM.16.MT88.4 R160, [R205+0x5880] ;  /* 0x00588000cda0783b */ /* 0x000ea20000004200 */
[----:B------:R-:W-:Y:S02]  /*19490*/  MUFU.EX2 R247, R247 ;  /* 0x000000f700f77308 */ /* 0x000fe40000000800 */
[C---:B------:R-:W-:Y:S02]  /*194a0*/  FMUL.FTZ R45, R2.reuse, R45 ;  /* 0x0000002d022d7220 */ /* 0x040fe40000410000 */
[C---:B------:R-:W-:Y:S02]  /*194b0*/  FMUL.FTZ R48, R2.reuse, R48 ;  /* 0x0000003002307220 */ /* 0x040fe40000410000 */
[C---:B----4-:R-:W-:Y:S04]  /*194c0*/  HMMA.16816.F32 R36, R152.reuse, R164, R36 ;  /* 0x000000a49824723c */ /* 0x050fe80000001824 */
[C---:B------:R-:W-:Y:S01]  /*194d0*/  FMUL.FTZ R49, R2.reuse, R49 ;  /* 0x0000003102317220 */ /* 0x040fe20000410000 */
[----:B------:R-:W-:Y:S01]  /*194e0*/  MUFU.EX2 R249, R249 ;  /* 0x000000f900f97308 */ /* 0x000fe20000000800 */
        /* <DEDUP_REMOVED lines=114> */
[----:B------:R-:W-:Y:S02]  /*19c10*/  FADD.FTZ R157, R157, R6 ;  /* 0x000000069d9d7221 */ /* 0x000fe40000010000 */
[C---:B--2---:R-:W-:Y:S05]  /*19c20*/  HMMA.16816.F32 R8, R12.reuse, R160, R8 ;  /* 0x000000a00c08723c */ /* 0x044fea0000001808 */
[----:B------:R-:W-:Y:S02]  /*19c30*/  FADD.FTZ R188, R188, R159 ;  /* 0x0000009fbcbc7221 */ /* 0x000fe40000010000 */
[----:B------:R-:W-:Y:S01]  /*19c40*/  FADD.FTZ R190, R190, R157 ;  /* 0x0000009dbebe7221 */ /* 0x000fe20000010000 */
[C---:B------:R-:W-:Y:S01]  /*19c50*/  HMMA.16816.F32 R132, R12.reuse, R162, R132 ;  /* 0x000000a20c84723c */ /* 0x040fe20000001884 */
[----:B------:R-:W2:Y:S03]  /*19c60*/  LDSM.16.MT88.4 R160, [R206+0x7880] ;  /* 0x00788000cea0783b */ /* 0x000ea60000004200 */
[----:B------:R-:W-:Y:S01]  /*19c70*/  MOV R157, R156 ;  /* 0x0000009c009d7202 */ /* 0x000fe20000000f00 */
[----:B------:R-:W-:Y:S02]  /*19c80*/  FADD.FTZ R239, R239, R188 ;  /* 0x000000bcefef7221 */ /* 0x000fe40000010000 */
[----:B------:R-:W-:Y:S01]  /*19c90*/  FADD.FTZ R241, R241, R190 ;  /* 0x000000bef1f17221 */ /* 0x000fe20000010000 */
[C---:B------:R-:W-:Y:S04]  /*19ca0*/  HMMA.16816.F32 R136, R12.reuse, R16, R136 ;  /* 0x000000100c88723c */ /* 0x040fe80000001888 */
[----:B------:R-:W-:Y:S02]  /*19cb0*/  FADD.FTZ R240, R240, R239 ;  /* 0x000000eff0f07221 */ /* 0x000fe40000010000 */
[----:B------:R-:W-:Y:S02]  /*19cc0*/  FADD.FTZ R242, R242, R241 ;  /* 0x000000f1f2f27221 */ /* 0x000fe40000010000 */
        /* <DEDUP_REMOVED lines=30> */
[C---:B--2---:R-:W-:Y:S04]  /*19eb0*/  HMMA.16816.F32 R76, R12.reuse, R160, R76 ;  /* 0x000000a00c4c723c */ /* 0x044fe8000000184c */
[--C-:B------:R-:W-:Y:S02]  /*19ec0*/  FFMA.FTZ R186, R22, c[0x0][0x2d0], -R189.reuse ;  /* 0x0000b40016ba7a23 */ /* 0x100fe400000108bd */
[--C-:B------:R-:W-:Y:S01]  /*19ed0*/  FFMA.FTZ R187, R23, c[0x0][0x2d0], -R189.reuse ;  /* 0x0000b40017bb7a23 */ /* 0x100fe200000108bd */
[----:B------:R-:W2:Y:S01]  /*19ee0*/  MUFU.EX2 R185, R185 ;  /* 0x000000b900b97308 */ /* 0x000ea20000000800 */
[C---:B------:R-:W-:Y:S01]  /*19ef0*/  HMMA.16816.F32 R80, R12.reuse, R162, R80 ;  /* 0x000000a20c50723c */ /* 0x040fe20000001850 */
[----:B------:R-:W3:Y:S03]  /*19f00*/  LDSM.16.MT88.4 R160, [R206+0x9080] ;  /* 0x00908000cea0783b */ /* 0x000ee60000004200 */
[----:B------:R-:W-:Y:S04]  /*19f10*/  FFMA.FTZ R189, R27, c[0x0][0x2d0], -R189 ;  /* 0x0000b4001bbd7a23 */ /* 0x000fe800000108bd */
[C---:B-----5:R-:W-:Y:S01]  /*19f20*/  HMMA.16816.F32 R84, R12.reuse, R16, R84 ;  /* 0x000000100c54723c */ /* 0x060fe20000001854 */
[----:B------:R-:W-:Y:S01]  /*19f30*/  LDSM.16.MT88.4 R20, [R204+0x9080] ;  /* 0x00908000cc14783b */ /* 0x000fe20000004200 */
[----:B------:R-:W-:Y:S06]  /*19f40*/  MUFU.EX2 R186, R186 ;  /* 0x000000ba00ba7308 */ /* 0x000fec0000000800 */
[C---:B------:R-:W-:Y:S01]  /*19f50*/  HMMA.16816.F32 R88, R12.reuse, R18, R88 ;  /* 0x000000120c58723c */ /* 0x040fe20000001858 */
[----:B------:R-:W4:Y:S03]  /*19f60*/  LDSM.16.MT88.4 R16, [R205+0x9080] ;  /* 0x00908000cd10783b */ /* 0x000f260000004200 */
[----:B------:R-:W5:Y:S04]  /*19f70*/  MUFU.EX2 R187, R187 ;  /* 0x000000bb00bb7308 */ /* 0x000f680000000800 */
[C---:B-1----:R-:W-:Y:S01]  /*19f80*/  HMMA.16816.F32 R92, R12.reuse, R152, R92 ;  /* 0x000000980c5c723c */ /* 0x042fe2000000185c */
[----:B------:R-:W-:Y:S05]  /*19f90*/  LDSM.16.MT88.4 R24, [R205+0x5080] ;  /* 0x00508000cd18783b */ /* 0x000fea0000004200 */
[----:B------:R-:W1:Y:S02]  /*19fa0*/  MUFU.EX2 R248, R191 ;  /* 0x000000bf00f87308 */ /* 0x000e640000000800 */
[C---:B------:R-:W-:Y:S08]  /*19fb0*/  HMMA.16816.F32 R96, R12.reuse, R154, R96 ;  /* 0x0000009a0c60723c */ /* 0x040ff00000001860 */
[C---:B------:R-:W-:Y:S01]  /*19fc0*/  HMMA.16816.F32 R100, R12.reuse, R164, R100 ;  /* 0x000000a40c64723c */ /* 0x040fe20000001864 */
[----:B------:R-:W1:Y:S07]  /*19fd0*/  MUFU.EX2 R250, R189 ;  /* 0x000000bd00fa7308 */ /* 0x000e6e0000000800 */
[C---:B------:R-:W-:Y:S01]  /*19fe0*/  HMMA.16816.F32 R104, R12.reuse, R166, R104 ;  /* 0x000000a60c68723c */ /* 0x040fe20000001868 */
[----:B------:R-:W1:Y:S07]  /*19ff0*/  LDSM.16.MT88.4 R164, [R208+0x5080] ;  /* 0x00508000d0a4783b */ /* 0x000e6e0000004200 */
[C---:B---3--:R-:W-:Y:S08]  /*1a000*/  HMMA.16816.F32 R108, R12.reuse, R160, R108 ;  /* 0x000000a00c6c723c */ /* 0x048ff0000000186c */
[C---:B------:R-:W-:Y:S01]  /*1a010*/  HMMA.16816.F32 R112, R12.reuse, R162, R112 ;  /* 0x000000a20c70723c */ /* 0x040fe20000001870 */
[----:B------:R-:W-:Y:S07]  /*1a020*/  LDSM.16.MT88.4 R160, [R204+0x6880] ;  /* 0x00688000cca0783b */ /* 0x000fee0000004200 */
[C---:B----4-:R-:W-:Y:S08]  /*1a030*/  HMMA.16816.F32 R116, R12.reuse, R16, R116 ;  /* 0x000000100c74723c */ /* 0x050ff00000001874 */
[C---:B------:R-:W-:Y:S01]  /*1a040*/  HMMA.16816.F32 R120, R12.reuse, R18, R120 ;  /* 0x000000120c78723c */ /* 0x040fe20000001878 */
[----:B------:R-:W3:Y:S07]  /*1a050*/  LDSM.16.MT88.4 R16, [R204+0x5080] ;  /* 0x00508000cc10783b */ /* 0x000eee0000004200 */
[C---:B------:R-:W-:Y:S08]  /*1a060*/  HMMA.16816.F32 R124, R12.reuse, R20, R124 ;  /* 0x000000140c7c723c */ /* 0x040ff0000000187c */
[----:B------:R-:W-:Y:S01]  /*1a070*/  HMMA.16816.F32 R128, R12, R22, R128 ;  /* 0x000000160c80723c */ /* 0x000fe20000001880 */
[----:B------:R-:W4:Y:S06]  /*1a080*/  LDSM.16.MT88.4 R20, [R208+0x6880] ;  /* 0x00688000d014783b */ /* 0x000f2c0000004200 */
[----:B--2---:R-:W-:Y:S01]  /*1a090*/  F2FP.PACK_AB R12, R185, R184 ;  /* 0x000000b8b90c723e */ /* 0x004fe200000000ff */
[----:B------:R-:W-:Y:S01]  /*1a0a0*/  FADD.FTZ R184, R184, R5 ;  /* 0x00000005b8b87221 */ /* 0x000fe20000010000 */
[----:B-----5:R-:W-:Y:S03]  /*1a0b0*/  F2FP.PACK_AB R13, R187, R186 ;  /* 0x000000babb0d723e */ /* 0x020fe600000000ff */
[----:B-1----:R-:W-:Y:S01]  /*1a0c0*/  F2FP.PACK_AB R14, R248, R247 ;  /* 0x000000f7f80e723e */ /* 0x002fe200000000ff */
[----:B------:R-:W-:Y:S01]  /*1a0d0*/  FADD.FTZ R186, R186, R7 ;  /* 0x00000007baba7221 */ /* 0x000fe20000010000 */
[----:B------:R-:W-:Y:S01]  /*1a0e0*/  F2FP.PACK_AB R15, R250, R249 ;  /* 0x000000f9fa0f723e */ /* 0x000fe200000000ff */
[----:B------:R-:W-:Y:S02]  /*1a0f0*/  FADD.FTZ R184, R185, R184 ;  /* 0x000000b8b9b87221 */ /* 0x000fe40000010000 */
        /* <DEDUP_REMOVED lines=8> */
[----:B------:R-:W-:Y:S07]  /*1a180*/  LDSM.16.MT88.4 R164, [R208+0x8080] ;  /* 0x00808000d0a4783b */ /* 0x000fee0000004200 */
        /* <DEDUP_REMOVED lines=33> */
[C---:B-1----:R-:W-:Y:S08]  /*1a3a0*/  HMMA.16816.F32 R124, R12.reuse, R8, R124 ;  /* 0x000000080c7c723c */ /* 0x042ff0000000187c */
[----:B------:R-:W-:Y:S01]  /*1a3b0*/  HMMA.16816.F32 R128, R12, R10, R128 ;  /* 0x0000000a0c80723c */ /* 0x000fe20000001880 */
[----:B------:R-:W-:-:S07]  /*1a3c0*/  @P0 BRA `(.L_x_1440) ;  /* 0xffffd93000000947 */ /* 0x000fce000383ffff */
.L_x_1439:
        /* <DEDUP_REMOVED lines=155> */
.L_x_1363:
[----:B------:R-:W-:Y:S01]  /*1ad80*/  USHF.R.S32.HI UR8, URZ, 0x1f, UR16 ;  /* 0x0000001f3f087899 */ /* 0x000fe20008011410 */
[----:B------:R-:W-:Y:S05]  /*1ad90*/  @P2 BRA `(.L_x_1443) ;  /* 0x00001c3000002947 */ /* 0x000fea0003800000 */
[----:B------:R-:W1:Y:S01]  /*1ada0*/  S2R R0, SR_TID.X ;  /* 0x0000000000007919 */ /* 0x000e620000002100 */
[----:B------:R-:W-:Y:S01]  /*1adb0*/  F2FP.PACK_AB R6, R7, R6 ;  /* 0x000000060706723e */ /* 0x000fe200000000ff */
[----:B------:R-:W-:Y:S01]  /*1adc0*/  ULDC.64 UR6, c[0x0][0x500] ;  /* 0x0001400000067ab9 */ /* 0x000fe20000000a00 */
[----:B------:R-:W-:Y:S01]  /*1add0*/  F2FP.PACK_AB R152, R153, R152 ;  /* 0x000000989998723e */ /* 0x000fe200000000ff */
[----:B------:R-:W-:Y:S01]  /*1ade0*/  ULDC.64 UR4, c[0x0][0x508] ;  /* 0x0001420000047ab9 */ /* 0x000fe20000000a00 */
[----:B------:R-:W-:Y:S01]  /*1adf0*/  F2FP.PACK_AB R154, R155, R154 ;  /* 0x0000009a9b9a723e */ /* 0x000fe200000000ff */
[----:B------:R-:W-:Y:S01]  /*1ae00*/  UISETP.NE.U32.AND UP1, UPT, URZ, UR6, UPT ;  /* 0x000000063f00728c */ /* 0x000fe2000bf25070 */
[----:B------:R-:W-:Y:S01]  /*1ae10*/  F2FP.PACK_AB R132, R133, R132 ;  /* 0x000000848584723e */ /* 0x000fe200000000ff */
[----:B------:R-:W-:Y:S01]  /*1ae20*/  UISETP.NE.U32.AND UP0, UPT, URZ, UR4, UPT ;  /* 0x000000043f00728c */ /* 0x000fe2000bf05070 */
[----:B------:R-:W-:Y:S01]  /*1ae30*/  F2FP.PACK_AB R134, R135, R134 ;  /* 0x000000868786723e */ /* 0x000fe200000000ff */
[----:B------:R-:W-:Y:S01]  /*1ae40*/  UISETP.NE.AND.EX UP1, UPT, URZ, UR7, UPT, UP1 ;  /* 0x000000073f00728c */ /* 0x000fe2000bf25310 */
[----:B------:R-:W-:Y:S01]  /*1ae50*/  F2FP.PACK_AB R136, R137, R136 ;  /* 0x000000888988723e */ /* 0x000fe200000000ff */
[----:B------:R-:W-:Y:S01]  /*1ae60*/  UISETP.NE.AND.EX UP0, UPT, URZ, UR5, UPT, UP0 ;  /* 0x000000053f00728c */ /* 0x000fe2000bf05300 */
[----:B------:R-:W-:Y:S01]  /*1ae70*/  F2FP.PACK_AB R138, R139, R138 ;  /* 0x0000008a8b8a723e */ /* 0x000fe200000000ff */
[----:B------:R-:W-:Y:S01]  /*1ae80*/  UMOV UR4, 0x4 ;  /* 0x0000000400047882 */ /* 0x000fe20000000000 */
[----:B------:R-:W-:Y:S01]  /*1ae90*/  F2FP.PACK_AB R140, R141, R140 ;  /* 0x0000008c8d8c723e */ /* 0x000fe200000000ff */
[----:B------:R-:W-:Y:S01]  /*1aea0*/  ULDC.64 UR6, c[0x0][0x500] ;  /* 0x0001400000067ab9 */ /* 0x000fe20000000a00 */
[----:B------:R-:W-:Y:S01]  /*1aeb0*/  F2FP.PACK_AB R142, R143, R142 ;  /* 0x0000008e8f8e723e */ /* 0x000fe200000000ff */
[----:B------:R-:W-:Y:S01]  /*1aec0*/  UIMAD.WIDE UR6, UR24, UR4, UR6 ;  /* 0x00000004180672a5 */ /* 0x000fe2000f8e0206 */
[----:B------:R-:W-:-:S02]  /*1aed0*/  F2FP.PACK_AB R144, R145, R144 ;  /* 0x000000909190723e */ /* 0x000fc400000000ff */
[----:B------:R-:W-:Y:S02]  /*1aee0*/  F2FP.PACK_AB R146, R147, R146 ;  /* 0x000000929392723e */ /* 0x000fe400000000ff */
[----:B------:R-:W-:Y:S02]  /*1aef0*/  F2FP.PACK_AB R148, R149, R148 ;  /* 0x000000949594723e */ /* 0x000fe400000000ff */
[----:B-1----:R-:W-:Y:S02]  /*1af00*/  SHF.R.S32.HI R3, RZ, 0x1f, R0 ;  /* 0x0000001fff037819 */ /* 0x002fe40000011400 */
[----:B------:R-:W-:Y:S02]  /*1af10*/  F2FP.PACK_AB R150, R151, R150 ;  /* 0x000000969796723e */ /* 0x000fe400000000ff */
[----:B------:R-:W-:Y:S02]  /*1af20*/  LEA.HI R2, R3, R0, RZ, 0x2 ;  /* 0x0000000003027211 */ /* 0x000fe400078f10ff */
[----:B------:R-:W-:-:S02]  /*1af30*/  F2FP.PACK_AB R28, R29, R28 ;  /* 0x0000001c1d1c723e */ /* 0x000fc400000000ff */
        /* <DEDUP_REMOVED lines=28> */
[C---:B------:R-:W-:Y:S01]  /*1b100*/  IMAD.IADD R13, R11.reuse, 0x1, R10 ;  /* 0x000000010b0d7824 */ /* 0x040fe200078e020a */
[C---:B------:R-:W-:Y:S02]  /*1b110*/  IADD3 R12, R11.reuse, 0x80, RZ ;  /* 0x000000800b0c7810 */ /* 0x040fe40007ffe0ff */
[----:B------:R-:W-:Y:S02]  /*1b120*/  IADD3 R9, R11, 0x70, RZ ;  /* 0x000000700b097810 */ /* 0x000fe40007ffe0ff */
[----:B------:R-:W-:Y:S01]  /*1b130*/  @P0 IADD3 R9, R12, 0x10, RZ ;  /* 0x000000100c090810 */ /* 0x000fe20007ffe0ff */
[----:B------:R-:W-:Y:S01]  /*1b140*/  IMAD.MOV.U32 R12, RZ, RZ, 0x40 ;  /* 0x00000040ff0c7424 */ /* 0x000fe200078e00ff */
[----:B------:R-:W-:-:S02]  /*1b150*/  F2FP.PACK_AB R44, R45, R44 ;  /* 0x0000002c2d2c723e */ /* 0x000fc400000000ff */
[----:B------:R-:W-:Y:S01]  /*1b160*/  F2FP.PACK_AB R46, R47, R46 ;  /* 0x0000002e2f2e723e */ /* 0x000fe200000000ff */
[--C-:B------:R-:W-:Y:S01]  /*1b170*/  IMAD.IADD R15, R10, 0x1, R9.reuse ;  /* 0x000000010a0f7824 */ /* 0x100fe200078e0209 */
[----:B------:R-:W-:Y:S01]  /*1b180*/  SEL R12, R12, 0xffffffc0, !P2 ;  /* 0xffffffc00c0c7807 */ /* 0x000fe20005000000 */
[----:B------:R-:W-:Y:S01]  /*1b190*/  IMAD.U32 R10, RZ, RZ, UR6 ;  /* 0x00000006ff0a7e24 */ /* 0x000fe2000f8e00ff */
        /* <DEDUP_REMOVED lines=9> */
[----:B------:R-:W-:-:S02]  /*1b230*/  F2FP.PACK_AB R56, R57, R56 ;  /* 0x000000383938723e */ /* 0x000fc400000000ff */
[----:B------:R-:W-:Y:S01]  /*1b240*/  STS [R11+0x480], R154 ;  /* 0x0004809a0b007388 */ /* 0x000fe20000000800 */
[----:B------:R-:W-:Y:S02]  /*1b250*/  F2FP.PACK_AB R58, R59, R58 ;  /* 0x0000003a3b3a723e */ /* 0x000fe400000000ff */
        /* <DEDUP_REMOVED lines=53> */
[----:B------:R-:W-:-:S02]  /*1b5b0*/  PLOP3.LUT P0, PT, PT, PT, UP1, 0x80, 0x0 ;  /* 0x000000000000781c */ /* 0x000fc40003f0f018 */
[----:B------:R-:W-:Y:S01]  /*1b5c0*/  PLOP3.LUT P1, PT, PT, PT, UP0, 0x80, 0x0 ;  /* 0x000000000000781c */ /* 0x000fe20003f2f008 */
        /* <DEDUP_REMOVED lines=35> */
[----:B------:R2:W-:Y:S01]  /*1b800*/  STS [R15+0xc400], R114 ;  /* 0x00c400720f007388 */ /* 0x0005e20000000800 */
[----:B-1----:R-:W-:Y:S01]  /*1b810*/  IMAD.U32 R11, RZ, RZ, UR7 ;  /* 0x00000007ff0b7e24 */ /* 0x002fe2000f8e00ff */
[----:B------:R-:W-:-:S02]  /*1b820*/  ULDC.64 UR6, c[0x0][0x508] ;  /* 0x0001420000067ab9 */ /* 0x000fc40000000a00 */
[----:B------:R1:W-:Y:S01]  /*1b830*/  STS [R17+0xc080], R116 ;  /* 0x00c0807411007388 */ /* 0x0003e20000000800 */
[----:B------:R-:W-:-:S03]  /*1b840*/  @UP0 UIMAD.WIDE UR6, UR24, UR4, UR6 ;  /* 0x00000004180602a5 */ /* 0x000fc6000f8e0206 */
        /* <DEDUP_REMOVED lines=9> */
[----:B------:R-:W-:Y:S02]  /*1b8e0*/  IMAD.U32 R14, RZ, RZ, UR6 ;  /* 0x00000006ff0e7e24 */ /* 0x000fe4000f8e00ff */
[----:B--2---:R-:W-:Y:S01]  /*1b8f0*/  IMAD.U32 R15, RZ, RZ, UR7 ;  /* 0x00000007ff0f7e24 */ /* 0x004fe2000f8e00ff */
        /* <DEDUP_REMOVED lines=10> */
.L_x_1444:
[----:B-1----:R-:W-:Y:S01]  /*1b9a0*/  SHF.R.S32.HI R9, RZ, 0x1f, R2 ;  /* 0x0000001fff097819 */ /* 0x002fe20000011402 */
[----:B------:R-:W-:Y:S01]  /*1b9b0*/  IMAD.MOV.U32 R10, RZ, RZ, c[0x0][0x4e8] ;  /* 0x00013a00ff0a7624 */ /* 0x000fe200078e00ff */
[----:B------:R-:W-:Y:S01]  /*1b9c0*/  LOP3.LUT R5, R5, 0xffffffe0, RZ, 0xc0, !PT ;  /* 0xffffffe005057812 */ /* 0x000fe200078ec0ff */
[----:B------:R-:W1:Y:S01]  /*1b9d0*/  S2R R75, SR_CTAID.X ;  /* 0x00000000004b7919 */ /* 0x000e620000002500 */
[----:B------:R-:W-:Y:S01]  /*1b9e0*/  LEA.HI R9, R9, R2, RZ, 0x3 ;  /* 0x0000000209097211 */ /* 0x000fe200078f18ff */
[----:B------:R-:W2:Y:S01]  /*1b9f0*/  R2UR UR12, R12 ;  /* 0x000000000c0c73c2 */ /* 0x000ea200000e0000 */
[----:B------:R-:W-:Y:S01]  /*1ba00*/  ISETP.NE.AND P1, PT, R10, 0x1, PT ;  /* 0x000000010a00780c */ /* 0x000fe20003f25270 */
[----:B------:R-:W-:Y:S01]  /*1ba10*/  IMAD.IADD R5, R0, 0x1, -R5 ;  /* 0x0000000100057824 */ /* 0x000fe200078e0a05 */
[----:B------:R-:W-:Y:S01]  /*1ba20*/  LOP3.LUT R9, R9, 0xffffff8, RZ, 0xc0, !PT ;  /* 0x0ffffff809097812 */ /* 0x000fe200078ec0ff */
[----:B------:R-:W-:Y:S01]  /*1ba30*/  ULDC.64 UR4, c[0x0][0x490] ;  /* 0x0001240000047ab9 */ /* 0x000fe20000000a00 */
[----:B------:R-:W-:Y:S01]  /*1ba40*/  LEA.HI R10, R7, R7, RZ, 0x1 ;  /* 0x00000007070a7211 */ /* 0x000fe200078f08ff */
[----:B------:R-:W-:Y:S01]  /*1ba50*/  USHF.R.S32.HI UR9, URZ, 0x1f, UR24 ;  /* 0x0000001f3f097899 */ /* 0x000fe20008011418 */
[----:B------:R-:W-:Y:S01]  /*1ba60*/  SHF.R.S32.HI R14, RZ, 0x1f, R5 ;  /* 0x0000001fff0e7819 */ /* 0x000fe20000011405 */
[----:B------:R-:W-:Y:S01]  /*1ba70*/  IMAD.IADD R2, R2, 0x1, -R9 ;  /* 0x0000000102027824 */ /* 0x000fe200078e0a09 */
[----:B------:R-:W3:Y:S01]  /*1ba80*/  R2UR UR7, R13 ;  /* 0x000000000d0773c2 */ /* 0x000ee200000e0000 */
[----:B------:R-:W-:Y:S01]  /*1ba90*/  LOP3.LUT R10, R10, 0x1ffffffe, RZ, 0xc0, !PT ;  /* 0x1ffffffe0a0a7812 */ /* 0x000fe200078ec0ff */
[----:B------:R-:W-:Y:S01]  /*1baa0*/  ULDC UR14, c[0x0][0x3a0] ;  /* 0x0000e800000e7ab9 */ /* 0x000fe20000000800 */
[----:B------:R-:W-:Y:S01]  /*1bab0*/  LEA.HI R9, R14, R5, RZ, 0x2 ;  /* 0x000000050e097211 */ /* 0x000fe200078f10ff */
[----:B------:R-:W-:Y:S01]  /*1bac0*/  USEL UR9, UR9, URZ, !UP1 ;  /* 0x0000003f09097287 */ /* 0x000fe2000c800000 */
[----:B------:R-:W-:Y:S01]  /*1bad0*/  LOP3.LUT P2, RZ, R5, 0x3, RZ, 0xc0, !PT ;  /* 0x0000000305ff7812 */ /* 0x000fe2000784c0ff */
[----:B------:R-:W-:Y:S01]  /*1bae0*/  IMAD.IADD R7, R7, 0x1, -R10 ;  /* 0x0000000107077824 */ /* 0x000fe200078e0a0a */
[----:B------:R-:W-:Y:S01]  /*1baf0*/  SHF.R.S32.HI R9, RZ, 0x2, R9 ;  /* 0x00000002ff097819 */ /* 0x000fe20000011409 */
[----:B------:R-:W4:Y:S01]  /*1bb00*/  R2UR UR18, R12 ;  /* 0x000000000c1273c2 */ /* 0x000f2200000e0000 */
[----:B------:R-:W-:Y:S01]  /*1bb10*/  USEL UR24, UR24, URZ, !UP1 ;  /* 0x0000003f18187287 */ /* 0x000fe2000c800000 */
[CC--:B------:R-:W-:Y:S01]  /*1bb20*/  LEA.HI R16, R3.reuse, R0.reuse, RZ, 0x3 ;  /* 0x0000000003107211 */ /* 0x0c0fe200078f18ff */
[----:B------:R-:W-:Y:S01]  /*1bb30*/  BSSY B0, `(.L_x_1445) ;  /* 0x000008c000007945 */ /* 0x000fe20003800000 */
[----:B------:R-:W-:Y:S01]  /*1bb40*/  IMAD R2, R2, 0x10, R9 ;  /* 0x0000001002027824 */ /* 0x000fe200078e0209 */
[----:B------:R-:W-:-:S03]  /*1bb50*/  LEA.HI R3, R3, R0, RZ, 0x6 ;  /* 0x0000000003037211 */ /* 0x000fc600078f30ff */
[----:B------:R-:W4:Y:S01]  /*1bb60*/  R2UR UR11, R13 ;  /* 0x000000000d0b73c2 */ /* 0x000f2200000e0000 */
[----:B------:R-:W-:-:S05]  /*1bb70*/  IMAD R10, R7, 0x8, R2 ;  /* 0x00000008070a7824 */ /* 0x000fca00078e0202 */
[----:B-1----:R-:W-:Y:S02]  /*1bb80*/  LEA R7, R75, R10, 0x7 ;  /* 0x0000000a4b077211 */ /* 0x002fe400078e38ff */
[----:B------:R1:W2:Y:S02]  /*1bb90*/  R2UR UR6, R12 ;  /* 0x000000000c0673c2 */ /* 0x0002a400000e0000 */
[----:B--2---:R-:W-:Y:S02]  /*1bba0*/  UMOV UR6, UR12 ;  /* 0x0000000c00067c82 */ /* 0x004fe40008000000 */
[----:B------:R-:W-:Y:S01]  /*1bbb0*/  UIMAD UR12, UR8, UR4, URZ ;  /* 0x00000004080c72a4 */ /* 0x000fe2000f8e023f */
[----:B------:R-:W-:Y:S01]  /*1bbc0*/  @P1 IMAD.HI.U32 R5, R7, c[0x0][0x4ec], RZ ;  /* 0x00013b0007051a27 */ /* 0x000fe200078e00ff */
[----:B---3--:R-:W-:Y:S02]  /*1bbd0*/  UIMAD.WIDE.U32 UR20, UR16, UR4, UR6 ;  /* 0x00000004101472a5 */ /* 0x008fe4000f8e0006 */
[----:B------:R-:W-:Y:S01]  /*1bbe0*/  UIMAD UR12, UR16, UR5, UR12 ;  /* 0x00000005100c72a4 */ /* 0x000fe2000f8e020c */
[----:B------:R2:W4:Y:S01]  /*1bbf0*/  R2UR UR19, R13 ;  /* 0x000000000d1373c2 */ /* 0x00052200000e0000 */
[----:B------:R-:W-:-:S02]  /*1bc00*/  ULDC.64 UR6, c[0x0][0x498] ;  /* 0x0001260000067ab9 */ /* 0x000fc40000000a00 */
[----:B----4-:R-:W-:Y:S02]  /*1bc10*/  UIMAD.WIDE.U32 UR18, UR18, UR14, URZ ;  /* 0x0000000e121272a5 */ /* 0x010fe4000f8e003f */
[----:B------:R-:W-:Y:S02]  /*1bc20*/  UIADD3 UR21, UR21, UR12, URZ ;  /* 0x0000000c15157290 */ /* 0x000fe4000fffe03f */
[----:B------:R-:W-:Y:S01]  /*1bc30*/  ULDC.64 UR4, c[0x0][0x3e8] ;  /* 0x0000fa0000047ab9 */ /* 0x000fe20000000a00 */
[----:B------:R1:W3:Y:S01]  /*1bc40*/  R2UR UR10, R12 ;  /* 0x000000000c0a73c2 */ /* 0x0002e200000e0000 */
[----:B------:R-:W-:Y:S02]  /*1bc50*/  UIMAD UR14, UR11, UR14, URZ ;  /* 0x0000000e0b0e72a4 */ /* 0x000fe4000f8e023f */
[----:B------:R-:W-:Y:S02]  /*1bc60*/  UIMAD UR11, UR9, UR6, URZ ;  /* 0x00000006090b72a4 */ /* 0x000fe4000f8e023f */
[----:B------:R-:W-:-:S02]  /*1bc70*/  UIMAD.WIDE.U32 UR20, UR24, UR6, UR20 ;  /* 0x00000006181472a5 */ /* 0x000fc4000f8e0014 */
[----:B------:R-:W-:Y:S01]  /*1bc80*/  UIMAD UR7, UR24, UR7, UR11 ;  /* 0x00000007180772a4 */ /* 0x000fe2000f8e020b */
[----:B------:R2:W4:Y:S02]  /*1bc90*/  R2UR UR13, R13 ;  /* 0x000000000d0d73c2 */ /* 0x00052400000e0000 */
[----:B----4-:R-:W-:Y:S02]  /*1bca0*/  ULDC UR13, c[0x0][0x3a4] ;  /* 0x0000e900000d7ab9 */ /* 0x010fe40000000800 */
[----:B------:R-:W-:-:S04]  /*1bcb0*/  UIMAD UR8, UR8, UR4, URZ ;  /* 0x00000004080872a4 */ /* 0x000fc8000f8e023f */
[----:B------:R-:W-:Y:S01]  /*1bcc0*/  UIMAD UR5, UR16, UR5, UR8 ;  /* 0x00000005100572a4 */ /* 0x000fe2000f8e0208 */
[----:B-1----:R-:W-:Y:S01]  /*1bcd0*/  IMAD.MOV.U32 R12, RZ, RZ, R7 ;  /* 0x000000ffff0c7224 */ /* 0x002fe200078e0007 */
[----:B------:R-:W-:Y:S01]  /*1bce0*/  @P1 SHF.R.U32.HI R12, RZ, c[0x0][0x4f0], R5 ;  /* 0x00013c00ff0c1a19 */ /* 0x000fe20000011605 */
[----:B---3--:R-:W-:Y:S01]  /*1bcf0*/  UIMAD UR13, UR10, UR13, UR14 ;  /* 0x0000000d0a0d72a4 */ /* 0x008fe2000f8e020e */
[----:B------:R-:W-:Y:S02]  /*1bd00*/  LOP3.LUT R5, R16, 0xfffffff8, RZ, 0xc0, !PT ;  /* 0xfffffff810057812 */ /* 0x000fe400078ec0ff */
[----:B------:R-:W-:Y:S01]  /*1bd10*/  SHF.R.S32.HI R16, RZ, 0x3, R16 ;  /* 0x00000003ff107819 */ /* 0x000fe20000011410 */
[--C-:B------:R-:W-:Y:S01]  /*1bd20*/  IMAD.MOV R10, RZ, RZ, -R12.reuse ;  /* 0x000000ffff0a7224 */ /* 0x100fe200078e0a0c */
[----:B------:R-:W-:Y:S01]  /*1bd30*/  UIADD3 UR19, UR19, UR13, URZ ;  /* 0x0000000d13137290 */ /* 0x000fe2000fffe03f */
[----:B------:R-:W-:Y:S02]  /*1bd40*/  IMAD.IADD R5, R0, 0x1, -R5 ;  /* 0x0000000100057824 */ /* 0x000fe400078e0a05 */
[----:B------:R-:W-:Y:S01]  /*1bd50*/  IMAD R10, R10, c[0x0][0x4e8], R7 ;  /* 0x00013a000a0a7a24 */ /* 0x000fe200078e0207 */
[----:B------:R-:W-:Y:S01]  /*1bd60*/  SHF.R.S32.HI R7, RZ, 0x1f, R12 ;  /* 0x0000001fff077819 */ /* 0x000fe2000001140c */
[----:B------:R-:W-:Y:S01]  /*1bd70*/  IMAD.U32 R0, RZ, RZ, UR7 ;  /* 0x00000007ff007e24 */ /* 0x000fe2000f8e00ff */
[----:B------:R-:W-:Y:S01]  /*1bd80*/  IADD3 R12, P0, R12, UR20, RZ ;  /* 0x000000140c0c7c10 */ /* 0x000fe2000ff1e0ff */
[----:B------:R-:W-:Y:S01]  /*1bd90*/  IMAD.SHL.U32 R17, R16, 0x40, RZ ;  /* 0x0000004010117824 */ /* 0x000fe200078e00ff */
[----:B------:R-:W-:Y:S01]  /*1bda0*/  SHF.R.S32.HI R11, RZ, 0x1f, R10 ;  /* 0x0000001fff0b7819 */ /* 0x000fe2000001140a */
[----:B------:R-:W-:Y:S01]  /*1bdb0*/  UIMAD.WIDE.U32 UR16, UR16, UR4, UR18 ;  /* 0x00000004101072a5 */ /* 0x000fe2000f8e0012 */
[----:B--2---:R-:W-:Y:S01]  /*1bdc0*/  IADD3.X R13, R7, UR21, R0, P0, !PT ;  /* 0x00000015070d7c10 */ /* 0x004fe200087fe400 */
[----:B------:R-:W-:Y:S01]  /*1bdd0*/  ULDC.64 UR6, c[0x0][0x3f0] ;  /* 0x0000fc0000067ab9 */ /* 0x000fe20000000a00 */
[----:B------:R-:W-:Y:S01]  /*1bde0*/  LEA R0, R5, R16, 0x5 ;  /* 0x0000001005007211 */ /* 0x000fe200078e28ff */
[----:B------:R-:W-:Y:S01]  /*1bdf0*/  IMAD R11, R11, c[0x0][0x488], RZ ;  /* 0x000122000b0b7a24 */ /* 0x000fe200078e02ff */
[----:B------:R-:W-:Y:S01]  /*1be00*/  LOP3.LUT R17, R17, 0x1c0, RZ, 0xc0, !PT ;  /* 0x000001c011117812 */ /* 0x000fe200078ec0ff */
[----:B------:R-:W-:Y:S01]  /*1be10*/  IMAD.WIDE.U32 R12, R10, c[0x0][0x488], R12 ;  /* 0x000122000a0c7a25 */ /* 0x000fe200078e000c */
[----:B------:R-:W-:-:S02]  /*1be20*/  UIMAD UR9, UR9, UR6, URZ ;  /* 0x00000006090972a4 */ /* 0x000fc4000f8e023f */
[----:B------:R-:W-:Y:S01]  /*1be30*/  UIADD3 UR17, UR17, UR5, URZ ;  /* 0x0000000511117290 */ /* 0x000fe2000fffe03f */
[----:B------:R-:W-:Y:S01]  /*1be40*/  IMAD R15, R75, 0x80, R0 ;  /* 0x000000804b0f7824 */ /* 0x000fe200078e0200 */
[----:B------:R-:W-:Y:S01]  /*1be50*/  UIMAD UR7, UR24, UR7, UR9 ;  /* 0x00000007180772a4 */ /* 0x000fe2000f8e0209 */
[----:B------:R-:W-:Y:S01]  /*1be60*/  IMAD.SHL.U32 R0, R5, 0x8, RZ ;  /* 0x0000000805007824 */ /* 0x000fe200078e00ff */
[----:B------:R-:W-:Y:S01]  /*1be70*/  SHF.R.U32.HI R5, RZ, 0x3, R17 ;  /* 0x00000003ff057819 */ /* 0x000fe20000011611 */
[----:B------:R-:W-:Y:S01]  /*1be80*/  IMAD R11, R10, c[0x0][0x48c], R11 ;  /* 0x000123000a0b7a24 */ /* 0x000fe200078e020b */
[----:B------:R-:W-:Y:S01]  /*1be90*/  UIMAD.WIDE.U32 UR16, UR24, UR6, UR16 ;  /* 0x00000006181072a5 */ /* 0x000fe2000f8e0010 */
[----:B------:R-:W-:Y:S01]  /*1bea0*/  @P1 IMAD.HI.U32 R9, R15, c[0x0][0x4ec], RZ ;  /* 0x00013b000f091a27 */ /* 0x000fe200078e00ff */
[----:B------:R-:W-:Y:S02]  /*1beb0*/  LOP3.LUT R10, R17, 0x38, R0, 0xf8, !PT ;  /* 0x00000038110a7812 */ /* 0x000fe400078ef800 */
[----:B------:R-:W-:Y:S01]  /*1bec0*/  LEA R17, P0, R12, c[0x0][0x450], 0x2 ;  /* 0x000114000c117a11 */ /* 0x000fe200078010ff */
[----:B------:R-:W-:Y:S01]  /*1bed0*/  IMAD.IADD R14, R13, 0x1, R11 ;  /* 0x000000010d0e7824 */ /* 0x000fe200078e020b */
[----:B------:R-:W-:Y:S01]  /*1bee0*/  LOP3.LUT R5, R10, R5, RZ, 0x3c, !PT ;  /* 0x000000050a057212 */ /* 0x000fe200078e3cff */
[----:B------:R-:W-:Y:S01]  /*1bef0*/  IMAD.MOV.U32 R7, RZ, RZ, R15 ;  /* 0x000000ffff077224 */ /* 0x000fe200078e000f */
[----:B------:R-:W-:Y:S01]  /*1bf00*/  @P1 SHF.R.U32.HI R7, RZ, c[0x0][0x4f0], R9 ;  /* 0x00013c00ff071a19 */ /* 0x000fe20000011609 */
[----:B------:R-:W-:Y:S01]  /*1bf10*/  SHFL.IDX PT, R10, R17, 0x1, 0x1c1f ;  /* 0x003c1f00110a7f89 */ /* 0x000fe200000e0000 */
[----:B------:R-:W-:Y:S01]  /*1bf20*/  LEA.HI.X R14, R12, c[0x0][0x454], R14, 0x2, P0 ;  /* 0x000115000c0e7a11 */ /* 0x000fe200000f140e */
[----:B------:R-:W-:Y:S01]  /*1bf30*/  UIADD3 UR7, UR17, UR7, URZ ;  /* 0x0000000711077290 */ /* 0x000fe2000fffe03f */
[--C-:B------:R-:W-:Y:S01]  /*1bf40*/  SHF.R.S32.HI R9, RZ, 0x1f, R7.reuse ;  /* 0x0000001fff097819 */ /* 0x100fe20000011407 */
[----:B------:R-:W-:Y:S01]  /*1bf50*/  IMAD.MOV R18, RZ, RZ, -R7 ;  /* 0x000000ffff127224 */ /* 0x000fe200078e0a07 */
[----:B------:R-:W-:Y:S01]  /*1bf60*/  SHFL.IDX PT, R12, R17, RZ, 0x1c1f ;  /* 0x001c1fff110c7589 */ /* 0x000fe200000e0000 */
[----:B------:R-:W-:Y:S01]  /*1bf70*/  MOV R20, UR16 ;  /* 0x0000001000147c02 */ /* 0x000fe20008000f00 */
[----:B------:R-:W-:-:S02]  /*1bf80*/  IMAD.U32 R21, RZ, RZ, UR17 ;  /* 0x00000011ff157e24 */ /* 0x000fc4000f8e00ff */
[----:B------:R-:W1:Y:S01]  /*1bf90*/  SHFL.IDX PT, R13, R14, RZ, 0x1c1f ;  /* 0x001c1fff0e0d7589 */ /* 0x000e6200000e0000 */
[----:B------:R-:W-:Y:S02]  /*1bfa0*/  IMAD R18, R18, c[0x0][0x4e8], R15 ;  /* 0x00013a0012127a24 */ /* 0x000fe400078e020f */
[----:B------:R-:W-:Y:S01]  /*1bfb0*/  IMAD R15, R75, 0x80, R2 ;  /* 0x000000804b0f7824 */ /* 0x000fe200078e0202 */
[----:B------:R2:W3:Y:S01]  /*1bfc0*/  SHFL.IDX PT, R11, R14, 0x1, 0x1c1f ;  /* 0x003c1f000e0b7f89 */ /* 0x0004e200000e0000 */
[----:B-----5:R-:W-:Y:S01]  /*1bfd0*/  IMAD R2, R6, c[0x0][0x4e8], RZ ;  /* 0x00013a0006027a24 */ /* 0x020fe200078e02ff */
[----:B------:R-:W-:Y:S01]  /*1bfe0*/  SHF.R.S32.HI R6, RZ, 0x1f, R18 ;  /* 0x0000001fff067819 */ /* 0x000fe20000011412 */
[----:B------:R-:W-:Y:S01]  /*1bff0*/  IMAD R22, R9, c[0x0][0x3e0], RZ ;  /* 0x0000f80009167a24 */ /* 0x000fe200078e02ff */
[C---:B------:R-:W-:Y:S01]  /*1c000*/  IADD3 R9, R15.reuse, 0x8, RZ ;  /* 0x000000080f097810 */ /* 0x040fe20007ffe0ff */
[----:B------:R-:W-:Y:S01]  /*1c010*/  IMAD.U32 R21, RZ, RZ, UR7 ;  /* 0x00000007ff157e24 */ /* 0x000fe2000f8e00ff */
[-C--:B------:R-:W-:Y:S01]  /*1c020*/  ISETP.GE.OR P1, PT, R15, R2.reuse, P2 ;  /* 0x000000020f00720c */ /* 0x080fe20001726670 */
[----:B------:R-:W-:Y:S01]  /*1c030*/  IMAD R22, R7, c[0x0][0x3e4], R22 ;  /* 0x0000f90007167a24 */ /* 0x000fe200078e0216 */
[----:B------:R-:W-:Y:S01]  /*1c040*/  ISETP.GE.OR P0, PT, R9, R2, P2 ;  /* 0x000000020900720c */ /* 0x000fe20001706670 */
[----:B------:R-:W-:-:S04]  /*1c050*/  IMAD.WIDE.U32 R20, R7, c[0x0][0x3e0], R20 ;  /* 0x0000f80007147a25 */ /* 0x000fc800078e0014 */
[----:B------:R-:W-:Y:S01]  /*1c060*/  IMAD R75, R75, 0x80, R16 ;  /* 0x000000804b4b7824 */ /* 0x000fe200078e0210 */
[----:B------:R-:W-:-:S05]  /*1c070*/  IADD3 R21, R21, R22, RZ ;  /* 0x0000001615157210 */ /* 0x000fca0007ffe0ff */
        /* <DEDUP_REMOVED lines=55> */
.L_x_1446:
[----:B--234-:R-:W-:Y:S05]  /*1c3f0*/  BSYNC B0 ;  /* 0x0000000000007941 */ /* 0x01cfea0003800000 */
.L_x_1445:
        /* <DEDUP_REMOVED lines=30> */
.L_x_1448:
[----:B------:R-:W-:Y:S05]  /*1c5e0*/  BSYNC B0 ;  /* 0x0000000000007941 */ /* 0x000fea0003800000 */
.L_x_1447:
        /* <DEDUP_REMOVED lines=30> */
.L_x_1450:
[----:B------:R-:W-:Y:S05]  /*1c7d0*/  BSYNC B0 ;  /* 0x0000000000007941 */ /* 0x000fea0003800000 */
.L_x_1449:
        /* <DEDUP_REMOVED lines=31> */
.L_x_1443:
[----:B------:R-:W-:Y:S02]  /*1c9d0*/  ULDC.64 UR6, c[0x0][0x500] ;  /* 0x0001400000067ab9 */ /* 0x000fe40000000a00 */
[----:B------:R-:W-:Y:S02]  /*1c9e0*/  ULDC.64 UR4, c[0x0][0x508] ;  /* 0x0001420000047ab9 */ /* 0x000fe40000000a00 */
[----:B------:R-:W-:Y:S02]  /*1c9f0*/  UISETP.NE.U32.AND UP1, UPT, URZ, UR6, UPT ;  /* 0x000000063f00728c */ /* 0x000fe4000bf25070 */
[----:B------:R-:W-:Y:S02]  /*1ca00*/  UISETP.NE.U32.AND UP0, UPT, URZ, UR4, UPT ;  /* 0x000000043f00728c */ /* 0x000fe4000bf05070 */
[----:B------:R-:W-:Y:S02]  /*1ca10*/  UISETP.NE.AND.EX UP1, UPT, URZ, UR7, UPT, UP1 ;  /* 0x000000073f00728c */ /* 0x000fe4000bf25310 */
[----:B------:R-:W-:-:S02]  /*1ca20*/  UMOV UR4, 0x4 ;  /* 0x0000000400047882 */ /* 0x000fc40000000000 */
[----:B------:R-:W-:Y:S02]  /*1ca30*/  UISETP.NE.AND.EX UP0, UPT, URZ, UR5, UPT, UP0 ;  /* 0x000000053f00728c */ /* 0x000fe4000bf05300 */
[----:B------:R-:W-:Y:S01]  /*1ca40*/  ULDC.64 UR6, c[0x0][0x500] ;  /* 0x0001400000067ab9 */ /* 0x000fe20000000a00 */
[----:B------:R-:W-:Y:S01]  /*1ca50*/  PLOP3.LUT P0, PT, PT, PT, UP1, 0x80, 0x0 ;  /* 0x000000000000781c */ /* 0x000fe20003f0f018 */
[----:B------:R-:W-:Y:S02]  /*1ca60*/  UIMAD.WIDE UR6, UR24, UR4, UR6 ;  /* 0x00000004180672a5 */ /* 0x000fe4000f8e0206 */
[----:B------:R-:W-:-:S04]  /*1ca70*/  PLOP3.LUT P1, PT, PT, PT, UP0, 0x80, 0x0 ;  /* 0x000000000000781c */ /* 0x000fc80003f2f008 */
[----:B------:R-:W-:Y:S02]  /*1ca80*/  IMAD.U32 R6, RZ, RZ, UR6 ;  /* 0x00000006ff067e24 */ /* 0x000fe4000f8e00ff */
[----:B------:R-:W-:Y:S01]  /*1ca90*/  IMAD.U32 R7, RZ, RZ, UR7 ;  /* 0x00000007ff077e24 */ /* 0x000fe2000f8e00ff */
[----:B------:R-:W-:Y:S02]  /*1caa0*/  ULDC.64 UR6, c[0x0][0x508] ;  /* 0x0001420000067ab9 */ /* 0x000fe40000000a00 */
[----:B------:R-:W-:Y:S01]  /*1cab0*/  @UP0 UIMAD.WIDE UR6, UR24, UR4, UR6 ;  /* 0x00000004180602a5 */ /* 0x000fe2000f8e0206 */
[----:B------:R-:W-:Y:S01]  /*1cac0*/  MOV R4, c[0x0][0x388] ;  /* 0x0000e20000047a02 */ /* 0x000fe20000000f00 */
[----:B------:R-:W2:Y:S04]  /*1cad0*/  @P0 LDG.E R3, [R6.64] ;  /* 0x0000001a06030981 */ /* 0x000ea8000c1e1900 */
[----:B------:R-:W-:Y:S01]  /*1cae0*/  IMAD.U32 R8, RZ, RZ, UR6 ;  /* 0x00000006ff087e24 */ /* 0x000fe2000f8e00ff */
[----:B------:R-:W-:-:S05]  /*1caf0*/  MOV R9, UR7 ;  /* 0x0000000700097c02 */ /* 0x000fca0008000f00 */
        /* <DEDUP_REMOVED lines=9> */
.L_x_1451:
        /* <DEDUP_REMOVED lines=12> */
[----:B------:R-:W1:Y:S01]  /*1cc50*/  R2UR UR12, R10 ;  /* 0x000000000a0c73c2 */ /* 0x000e6200000e0000 */
[----:B------:R-:W-:Y:S01]  /*1cc60*/  IMAD.MOV.U32 R2, RZ, RZ, c[0x0][0x4e8] ;  /* 0x00013a00ff027624 */ /* 0x000fe200078e00ff */
[----:B------:R-:W-:Y:S01]  /*1cc70*/  ULDC.64 UR4, c[0x0][0x490] ;  /* 0x0001240000047ab9 */ /* 0x000fe20000000a00 */
[----:B------:R-:W-:Y:S01]  /*1cc80*/  IMAD.MOV.U32 R6, RZ, RZ, R0 ;  /* 0x000000ffff067224 */ /* 0x000fe200078e0000 */
[----:B------:R-:W-:Y:S02]  /*1cc90*/  UIMAD UR7, UR8, UR4, URZ ;  /* 0x00000004080772a4 */ /* 0x000fe4000f8e023f */
[----:B------:R-:W-:Y:S02]  /*1cca0*/  ISETP.NE.AND P0, PT, R2, 0x1, PT ;  /* 0x000000010200780c */ /* 0x000fe40003f05270 */
[----:B------:R-:W2:Y:S01]  /*1ccb0*/  R2UR UR11, R11 ;  /* 0x000000000b0b73c2 */ /* 0x000ea200000e0000 */
[----:B------:R-:W-:-:S07]  /*1ccc0*/  UIMAD UR7, UR16, UR5, UR7 ;  /* 0x00000005100772a4 */ /* 0x000fce000f8e0207 */
[----:B------:R3:W1:Y:S03]  /*1ccd0*/  R2UR UR10, R10 ;  /* 0x000000000a0a73c2 */ /* 0x00066600000e0000 */
[----:B------:R-:W-:Y:S01]  /*1cce0*/  @P0 IMAD.HI.U32 R2, R0, c[0x0][0x4ec], RZ ;  /* 0x00013b0000020a27 */ /* 0x000fe200078e00ff */
[----:B-1----:R-:W-:-:S04]  /*1ccf0*/  UMOV UR10, UR12 ;  /* 0x0000000c000a7c82 */ /* 0x002fc80008000000 */
[----:B------:R-:W-:Y:S01]  /*1cd00*/  @P0 SHF.R.U32.HI R6, RZ, c[0x0][0x4f0], R2 ;  /* 0x00013c00ff060a19 */ /* 0x000fe20000011602 */
[----:B------:R3:W1:Y:S03]  /*1cd10*/  R2UR UR13, R11 ;  /* 0x000000000b0d73c2 */ /* 0x00066600000e0000 */
[----:B------:R-:W-:Y:S02]  /*1cd20*/  IADD3 R5, -R6, RZ, RZ ;  /* 0x000000ff06057210 */ /* 0x000fe40007ffe1ff */
[----:B------:R-:W-:Y:S01]  /*1cd30*/  SHF.R.S32.HI R3, RZ, 0x1f, R6 ;  /* 0x0000001fff037819 */ /* 0x000fe20000011406 */
[----:B--2---:R-:W-:Y:S02]  /*1cd40*/  UIMAD.WIDE.U32 UR10, UR16, UR4, UR10 ;  /* 0x00000004100a72a5 */ /* 0x004fe4000f8e000a */
[----:B------:R-:W-:Y:S01]  /*1cd50*/  IMAD R5, R5, c[0x0][0x4e8], R0 ;  /* 0x00013a0005057a24 */ /* 0x000fe200078e0200 */
[----:B------:R-:W-:-:S02]  /*1cd60*/  ULDC.64 UR4, c[0x0][0x498] ;  /* 0x0001260000047ab9 */ /* 0x000fc40000000a00 */
[----:B------:R-:W-:Y:S02]  /*1cd70*/  UIADD3 UR11, UR7, UR11, URZ ;  /* 0x0000000b070b7290 */ /* 0x000fe4000fffe03f */
[----:B------:R-:W-:Y:S01]  /*1cd80*/  UIMAD UR7, UR6, UR4, URZ ;  /* 0x00000004060772a4 */ /* 0x000fe2000f8e023f */
[----:B------:R-:W-:Y:S01]  /*1cd90*/  SHF.R.S32.HI R2, RZ, 0x1f, R5 ;  /* 0x0000001fff027819 */ /* 0x000fe20000011405 */
[----:B------:R-:W-:Y:S02]  /*1cda0*/  UIMAD.WIDE.U32 UR10, UR24, UR4, UR10 ;  /* 0x00000004180a72a5 */ /* 0x000fe4000f8e000a */
[----:B------:R-:W-:-:S04]  /*1cdb0*/  UIMAD UR5, UR24, UR5, UR7 ;  /* 0x00000005180572a4 */ /* 0x000fc8000f8e0207 */
[----:B------:R-:W-:Y:S02]  /*1cdc0*/  IADD3 R6, P0, R6, UR10, RZ ;  /* 0x0000000a06067c10 */ /* 0x000fe4000ff1e0ff */
[----:B------:R-:W-:-:S05]  /*1cdd0*/  IMAD.U32 R0, RZ, RZ, UR5 ;  /* 0x00000005ff007e24 */ /* 0x000fca000f8e00ff */
[----:B------:R-:W-:Y:S01]  /*1cde0*/  IADD3.X R7, R3, UR11, R0, P0, !PT ;  /* 0x0000000b03077c10 */ /* 0x000fe200087fe400 */
[----:B------:R-:W-:-:S04]  /*1cdf0*/  IMAD R0, R2, c[0x0][0x488], RZ ;  /* 0x0001220002007a24 */ /* 0x000fc800078e02ff */
[C---:B------:R-:W-:Y:S02]  /*1ce00*/  IMAD R0, R5.reuse, c[0x0][0x48c], R0 ;  /* 0x0001230005007a24 */ /* 0x040fe400078e0200 */
[----:B------:R-:W-:-:S05]  /*1ce10*/  IMAD.WIDE.U32 R6, R5, c[0x0][0x488], R6 ;  /* 0x0001220005067a25 */ /* 0x000fca00078e0006 */
[----:B------:R-:W-:Y:S02]  /*1ce20*/  IADD3 R0, R7, R0, RZ ;  /* 0x0000000007007210 */ /* 0x000fe40007ffe0ff */
[----:B------:R-:W-:-:S04]  /*1ce30*/  LEA R2, P0, R6, c[0x0][0x450], 0x2 ;  /* 0x0001140006027a11 */ /* 0x000fc800078010ff */
[----:B------:R-:W-:Y:S01]  /*1ce40*/  LEA.HI.X R3, R6, c[0x0][0x454], R0, 0x2, P0 ;  /* 0x0001150006037a11 */ /* 0x000fe200000f1400 */
[----:B------:R-:W-:-:S05]  /*1ce50*/  IMAD.MOV.U32 R0, RZ, RZ, -0x800000 ;  /* 0xff800000ff007424 */ /* 0x000fca00078e00ff */
[----:B------:R3:W-:Y:S01]  /*1ce60*/  STG.E [R2.64], R0 ;  /* 0x0000000002007986 */ /* 0x0007e2000c10191a */
[----:B------:R-:W-:-:S04]  /*1ce70*/  DEPBAR.LE SB1, 0x0, {3} ;  /* 0x000090080000791a */ /* 0x000fc80000000000 */
.L_x_1453:
[----:B------:R-:W-:Y:S05]  /*1ce80*/  BSYNC B0 ;  /* 0x0000000000007941 */ /* 0x000fea0003800000 */
.L_x_1452:
[----:B------:R-:W1:Y:S01]  /*1ce90*/  R2UR UR13, R11 ;  /* 0x000000000b0d73c2 */ /* 0x000e6200000e0000 */
[----:B------:R-:W2:Y:S01]  /*1cea0*/  S2R R5, SR_CTAID.X ;  /* 0x0000000000057919 */ /* 0x000ea20000002500 */
[----:B------:R-:W-:Y:S01]  /*1ceb0*/  SHF.R.S32.HI R0, RZ, 0x1f, R9 ;  /* 0x0000001fff007819 */ /* 0x000fe20000011409 */
[----:B------:R-:W-:Y:S01]  /*1cec0*/  ULDC UR10, c[0x0][0x3a0] ;  /* 0x0000e800000a7ab9 */ /* 0x000fe20000000800 */
[----:B------:R-:W-:Y:S01]  /*1ced0*/  IMAD.MOV.U32 R2, RZ, RZ, c[0x0][0x4e8] ;  /* 0x00013a00ff027624 */ /* 0x000fe200078e00ff */
[----:B------:R-:W-:Y:S01]  /*1cee0*/  ULDC UR7, c[0x0][0x3a4] ;  /* 0x0000e90000077ab9 */ /* 0x000fe20000000800 */
[----:B------:R-:W-:Y:S01]  /*1cef0*/  LEA.HI R0, R0, R9, RZ, 0x3 ;  /* 0x0000000900007211 */ /* 0x000fe200078f18ff */
[----:B-----5:R-:W-:Y:S01]  /*1cf00*/  IMAD R4, R4, c[0x0][0x4e8], RZ ;  /* 0x00013a0004047a24 */ /* 0x020fe200078e02ff */
[----:B------:R-:W3:Y:S01]  /*1cf10*/  R2UR UR12, R10 ;  /* 0x000000000a0c73c2 */ /* 0x000ee200000e0000 */
[----:B------:R-:W-:Y:S01]  /*1cf20*/  ISETP.NE.AND P0, PT, R2, 0x1, PT ;  /* 0x000000010200780c */ /* 0x000fe20003f05270 */
[----:B------:R-:W-:Y:S01]  /*1cf30*/  BSSY B0, `(.L_x_1454) ;  /* 0x0000048000007945 */ /* 0x000fe20003800000 */
[----:B------:R-:W-:-:S02]  /*1cf40*/  LOP3.LUT R6, R0, 0xfffffff8, RZ, 0xc0, !PT ;  /* 0xfffffff800067812 */ /* 0x000fc400078ec0ff */
[----:B------:R-:W-:-:S03]  /*1cf50*/  SHF.R.S32.HI R0, RZ, 0x3, R0 ;  /* 0x00000003ff007819 */ /* 0x000fc60000011400 */
[----:B------:R-:W4:Y:S01]  /*1cf60*/  R2UR UR14, R10 ;  /* 0x000000000a0e73c2 */ /* 0x000f2200000e0000 */
[----:B------:R-:W-:-:S05]  /*1cf70*/  IMAD.IADD R9, R9, 0x1, -R6 ;  /* 0x0000000109097824 */ /* 0x000fca00078e0a06 */
[C---:B------:R-:W-:Y:S01]  /*1cf80*/  LEA R2, R9.reuse, R0, 0x5 ;  /* 0x0000000009027211 */ /* 0x040fe200078e28ff */
[----:B-1----:R-:W-:Y:S01]  /*1cf90*/  UIMAD UR4, UR13, UR10, URZ ;  /* 0x0000000a0d0472a4 */ /* 0x002fe2000f8e023f */
[----:B------:R1:W1:Y:S01]  /*1cfa0*/  R2UR UR15, R11 ;  /* 0x000000000b0f73c2 */ /* 0x00026200000e0000 */
[----:B------:R-:W-:Y:S02]  /*1cfb0*/  SHF.L.U32 R9, R9, 0x3, RZ ;  /* 0x0000000309097819 */ /* 0x000fe400000006ff */
[C---:B--2---:R-:W-:Y:S02]  /*1cfc0*/  IMAD R3, R5.reuse, 0x80, R2 ;  /* 0x0000008005037824 */ /* 0x044fe400078e0202 */
[----:B------:R-:W-:Y:S01]  /*1cfd0*/  IMAD R5, R5, 0x80, R0 ;  /* 0x0000008005057824 */ /* 0x000fe200078e0200 */
[----:B------:R-:W-:Y:S01]  /*1cfe0*/  IADD3 R8, R9, 0x40, RZ ;  /* 0x0000004009087810 */ /* 0x000fe20007ffe0ff */
[----:B------:R-:W-:Y:S01]  /*1cff0*/  @P0 IMAD.HI.U32 R2, R3, c[0x0][0x4ec], RZ ;  /* 0x00013b0003020a27 */ /* 0x000fe200078e00ff */
[----:B---3--:R-:W-:-:S03]  /*1d000*/  UIMAD UR7, UR12, UR7, UR4 ;  /* 0x000000070c0772a4 */ /* 0x008fc6000f8e0204 */
[----:B------:R-:W-:Y:S01]  /*1d010*/  ULDC.64 UR4, c[0x0][0x3e8] ;  /* 0x0000fa0000047ab9 */ /* 0x000fe20000000a00 */
[----:B------:R-:W-:Y:S01]  /*1d020*/  IMAD.MOV.U32 R7, RZ, RZ, R3 ;  /* 0x000000ffff077224 */ /* 0x000fe200078e0003 */
[----:B------:R-:W-:Y:S01]  /*1d030*/  @P0 SHF.R.U32.HI R7, RZ, c[0x0][0x4f0], R2 ;  /* 0x00013c00ff070a19 */ /* 0x000fe20000011602 */
[----:B----4-:R-:W-:-:S03]  /*1d040*/  UIMAD.WIDE.U32 UR10, UR14, UR10, URZ ;  /* 0x0000000a0e0a72a5 */ /* 0x010fc6000f8e003f */
[C---:B------:R-:W-:Y:S02]  /*1d050*/  IADD3 R6, -R7.reuse, RZ, RZ ;  /* 0x000000ff07067210 */ /* 0x040fe40007ffe1ff */
[----:B------:R-:W-:Y:S01]  /*1d060*/  SHF.R.S32.HI R2, RZ, 0x1f, R7 ;  /* 0x0000001fff027819 */ /* 0x000fe20000011407 */
[----:B------:R-:W-:Y:S02]  /*1d070*/  UIADD3 UR11, UR11, UR7, URZ ;  /* 0x000000070b0b7290 */ /* 0x000fe4000fffe03f */
[----:B------:R-:W-:Y:S01]  /*1d080*/  UIMAD UR7, UR8, UR4, URZ ;  /* 0x00000004080772a4 */ /* 0x000fe2000f8e023f */
[----:B------:R-:W-:Y:S01]  /*1d090*/  IMAD R6, R6, c[0x0][0x4e8], R3 ;  /* 0x00013a0006067a24 */ /* 0x000fe200078e0203 */
[----:B------:R-:W-:Y:S01]  /*1d0a0*/  UIMAD.WIDE.U32 UR10, UR16, UR4, UR10 ;  /* 0x00000004100a72a5 */ /* 0x000fe2000f8e000a */
[----:B------:R-:W-:Y:S01]  /*1d0b0*/  IMAD R2, R2, c[0x0][0x3e0], RZ ;  /* 0x0000f80002027a24 */ /* 0x000fe200078e02ff */
[----:B------:R-:W-:Y:S02]  /*1d0c0*/  UIMAD UR7, UR16, UR5, UR7 ;  /* 0x00000005100772a4 */ /* 0x000fe4000f8e0207 */
[----:B------:R-:W-:Y:S01]  /*1d0d0*/  SHF.R.S32.HI R3, RZ, 0x1f, R6 ;  /* 0x0000001fff037819 */ /* 0x000fe20000011406 */
[----:B------:R-:W-:Y:S01]  /*1d0e0*/  ULDC.64 UR4, c[0x0][0x3f0] ;  /* 0x0000fc0000047ab9 */ /* 0x000fe20000000a00 */
[----:B------:R-:W-:Y:S01]  /*1d0f0*/  IMAD R2, R7, c[0x0][0x3e4], R2 ;  /* 0x0000f90007027a24 */ /* 0x000fe200078e0202 */
[----:B------:R-:W-:-:S02]  /*1d100*/  UIMAD UR6, UR6, UR4, URZ ;  /* 0x00000004060672a4 */ /* 0x000fc4000f8e023f */
[----:B------:R-:W-:Y:S01]  /*1d110*/  UIADD3 UR11, UR7, UR11, URZ ;  /* 0x0000000b070b7290 */ /* 0x000fe2000fffe03f */
[----:B------:R-:W-:Y:S01]  /*1d120*/  IMAD R3, R3, c[0x0][0x3d8], RZ ;  /* 0x0000f60003037a24 */ /* 0x000fe200078e02ff */
[----:B------:R-:W-:Y:S02]  /*1d130*/  UIMAD UR5, UR24, UR5, UR6 ;  /* 0x00000005180572a4 */ /* 0x000fe4000f8e0206 */
[----:B------:R-:W-:Y:S01]  /*1d140*/  UIMAD.WIDE.U32 UR10, UR24, UR4, UR10 ;  /* 0x00000004180a72a5 */ /* 0x000fe2000f8e000a */
[----:B------:R-:W-:-:S03]  /*1d150*/  IMAD R3, R6, c[0x0][0x3dc], R3 ;  /* 0x0000f70006037a24 */ /* 0x000fc600078e0203 */
[----:B------:R-:W-:Y:S02]  /*1d160*/  UIADD3 UR5, UR11, UR5, URZ ;  /* 0x000000050b057290 */ /* 0x000fe4000fffe03f */
[----:B-1----:R-:W-:Y:S02]  /*1d170*/  IMAD.U32 R11, RZ, RZ, UR11 ;  /* 0x0000000bff0b7e24 */ /* 0x002fe4000f8e00ff */
[----:B------:R-:W-:Y:S02]  /*1d180*/  IMAD.U32 R10, RZ, RZ, UR10 ;  /* 0x0000000aff0a7e24 */ /* 0x000fe4000f8e00ff */
[----:B------:R-:W-:-:S05]  /*1d190*/  MOV R11, UR5 ;  /* 0x00000005000b7c02 */ /* 0x000fca0008000f00 */
[----:B------:R-:W-:Y:S01]  /*1d1a0*/  IMAD.WIDE.U32 R10, R7, c[0x0][0x3e0], R10 ;  /* 0x0000f800070a7a25 */ /* 0x000fe200078e000a */
[----:B------:R-:W-:-:S03]  /*1d1b0*/  IADD3 R7, R9, 0x80, RZ ;  /* 0x0000008009077810 */ /* 0x000fc60007ffe0ff */
[----:B------:R-:W-:-:S04]  /*1d1c0*/  IMAD.IADD R11, R11, 0x1, R2 ;  /* 0x000000010b0b7824 */ /* 0x000fc800078e0202 */
        /* <DEDUP_REMOVED lines=30> */
.L_x_1455:
[----:B------:R-:W-:Y:S05]  /*1d3b0*/  BSYNC B0 ;  /* 0x0000000000007941 */ /* 0x000fea0003800000 */
.L_x_1454:
        /* <DEDUP_REMOVED lines=27> */
.L_x_1457:
[----:B------:R-:W-:Y:S05]  /*1d570*/  BSYNC B0 ;  /* 0x0000000000007941 */ /* 0x000fea0003800000 */
.L_x_1456:
        /* <DEDUP_REMOVED lines=27> */
.L_x_1459:
[----:B------:R-:W-:Y:S05]  /*1d730*/  BSYNC B0 ;  /* 0x0000000000007941 */ /* 0x000fea0003800000 */
.L_x_1458:
        /* <DEDUP_REMOVED lines=28> */
.L_x_1460:
        /* <DEDUP_REMOVED lines=16> */
.L_x_1482:


//--------------------- .nv.shared._ZN7cutlass13device_kernelIN5flash19enable_sm80_to_sm89INS1_16FlashAttnFwdSm80INS1_25CollectiveMainloopFwdSm80ILi8ELi1ELb1EN4cute5tupleIJNS5_1CILi128EEENS7_ILi64EEENS7_ILi256EEEEEELi256ENS_6half_tEfNS_4arch4Sm80ELb0ELb0ELb0ELb0ELb0ELb0ELb1ELb0EEENS1_21CollectiveEpilogueFwdINS6_IJS8_SA_S9_EEENS6_IJNS7_ILi1EEESI_SI_EEESC_SE_Li256ELb0ELb1ELb0ELb0EEENS1_19SingleTileSchedulerILb0ELb0ELb1ELi128EEEEEEEEEvNT_6ParamsE --------------------------
	.section	.nv.shared._ZN7cutlass13device_kernelIN5flash19enable_sm80_to_sm89INS1_16FlashAttnFwdSm80INS1_25CollectiveMainloopFwdSm80ILi8ELi1ELb1EN4cute5tupleIJNS5_1CILi128EEENS7_ILi64EEENS7_ILi256EEEEEELi256ENS_6half_tEfNS_4arch4Sm80ELb0ELb0ELb0ELb0ELb0ELb0ELb1ELb0EEENS1_21CollectiveEpilogueFwdINS6_IJS8_SA_S9_EEENS6_IJNS7_ILi1EEESI_SI_EEESC_SE_Li256ELb0ELb1ELb0ELb0EEENS1_19SingleTileSchedulerILb0ELb0ELb1ELi128EEEEEEEEEvNT_6ParamsE,"aw",@nobits
	.sectionflags	@""
	.align	16


//--------------------- .nv.global                --------------------------
	.section	.nv.global,"aw",@nobits
.nv.global:
	.type		_ZN66_INTERNAL_7fe396b5_30_flash_fwd_hdim256_fp16_sm80_cu_a6473388_32894cute1_E,@object
	.size		_ZN66_INTERNAL_7fe396b5_30_flash_fwd_hdim256_fp16_sm80_cu_a6473388_32894cute1_E,(_ZN66_INTERNAL_7fe396b5_30_flash_fwd_hdim256_fp16_sm80_cu_a6473388_32894cuda3std3__45__cpo6cbeginE - _ZN66_INTERNAL_7fe396b5_30_flash_fwd_hdim256_fp16_sm80_cu_a6473388_32894cute1_E)
_ZN66_INTERNAL_7fe396b5_30_flash_fwd_hdim256_fp16_sm80_cu_a6473388_32894cute1_E:
	.zero		1
	.type		_ZN66_INTERNAL_7fe396b5_30_flash_fwd_hdim256_fp16_sm80_cu_a6473388_32894cuda3std3__45__cpo6cbeginE,@object
	.size		_ZN66_INTERNAL_7fe396b5_30_flash_fwd_hdim256_fp16_sm80_cu_a6473388_32894cuda3std3__45__cpo6cbeginE,(_ZN66_INTERNAL_7fe396b5_30_flash_fwd_hdim256_fp16_sm80_cu_a6473388_32894cuda3std3__48in_placeE - _ZN66_INTERNAL_7fe396b5_30_flash_fwd_hdim256_fp16_sm80_cu_a6473388_32894cuda3std3__45__cpo6cbeginE)
_ZN66_INTERNAL_7fe396b5_30_flash_fwd_hdim256_fp16_sm80_cu_a6473388_32894cuda3std3__45__cpo6cbeginE:
	.zero		1
	.type		_ZN66_INTERNAL_7fe396b5_30_flash_fwd_hdim256_fp16_sm80_cu_a6473388_32894cuda3std3__48in_placeE,@object
	.size		_ZN66_INTERNAL_7fe396b5_30_flash_fwd_hdim256_fp16_sm80_cu_a6473388_32894cuda3std3__48in_placeE,(_ZN66_INTERNAL_7fe396b5_30_flash_fwd_hdim256_fp16_sm80_cu_a6473388_32894cuda3std6ranges3__45__cpo9iter_moveE - _ZN66_INTERNAL_7fe396b5_30_flash_fwd_hdim256_fp16_sm80_cu_a6473388_32894cuda3std3__48in_placeE)
_ZN66_INTERNAL_7fe396b5_30_flash_fwd_hdim256_fp16_sm80_cu_a6473388_32894cuda3std3__48in_placeE:
	.zero		1
	.type		_ZN66_INTERNAL_7fe396b5_30_flash_fwd_hdim256_fp16_sm80_cu_a6473388_32894cuda3std6ranges3__45__cpo9iter_moveE,@object
	.size		_ZN66_INTERNAL_7fe396b5_30_flash_fwd_hdim256_fp16_sm80_cu_a6473388_32894cuda3std6ranges3__45__cpo9iter_moveE,(_ZN66_INTERNAL_7fe396b5_30_flash_fwd_hdim256_fp16_sm80_cu_a6473388_32894cuda3std3__45__cpo5beginE - _ZN66_INTERNAL_7fe396b5_30_flash_fwd_hdim256_fp16_sm80_cu_a6473388_32894cuda3std6ranges3__45__cpo9iter_moveE)
_ZN66_INTERNAL_7fe396b5_30_flash_fwd_hdim256_fp16_sm80_cu_a6473388_32894cuda3std6ranges3__45__cpo9iter_moveE:
	.zero		1
	.type		_ZN66_INTERNAL_7fe396b5_30_flash_fwd_hdim256_fp16_sm80_cu_a6473388_32894cuda3std3__45__cpo5beginE,@object
	.size		_ZN66_INTERNAL_7fe396b5_30_flash_fwd_hdim256_fp16_sm80_cu_a6473388_32894cuda3std3__45__cpo5beginE,(_ZN66_INTERNAL_7fe396b5_30_flash_fwd_hdim256_fp16_sm80_cu_a6473388_32894cuda3std3__468_GLOBAL__N__7fe396b5_30_flash_fwd_hdim256_fp16_sm80_cu_a6473388_32896ignoreE - _ZN66_INTERNAL_7fe396b5_30_flash_fwd_hdim256_fp16_sm80_cu_a6473388_32894cuda3std3__45__cpo5beginE)
_ZN66_INTERNAL_7fe396b5_30_flash_fwd_hdim256_fp16_sm80_cu_a6473388_32894cuda3std3__45__cpo5beginE:
	.zero		1
	.type		_ZN66_INTERNAL_7fe396b5_30_flash_fwd_hdim256_fp16_sm80_cu_a6473388_32894cuda3std3__468_GLOBAL__N__7fe396b5_30_flash_fwd_hdim256_fp16_sm80_cu_a6473388_32896ignoreE,@object
	.size		_ZN66_INTERNAL_7fe396b5_30_flash_fwd_hdim256_fp16_sm80_cu_a6473388_32894cuda3std3__468_GLOBAL__N__7fe396b5_30_flash_fwd_hdim256_fp16_sm80_cu_a6473388_32896ignoreE,(_ZN66_INTERNAL_7fe396b5_30_flash_fwd_hdim256_fp16_sm80_cu_a6473388_32894cute7productE - _ZN66_INTERNAL_7fe396b5_30_flash_fwd_hdim256_fp16_sm80_cu_a6473388_32894cuda3std3__468_GLOBAL__N__7fe396b5_30_flash_fwd_hdim256_fp16_sm80_cu_a6473388_32896ignoreE)
_ZN66_INTERNAL_7fe396b5_30_flash_fwd_hdim256_fp16_sm80_cu_a6473388_32894cuda3std3__468_GLOBAL__N__7fe396b5_30_flash_fwd_hdim256_fp16_sm80_cu_a6473388_32896ignoreE:
	.zero		1
	.type		_ZN66_INTERNAL_7fe396b5_30_flash_fwd_hdim256_fp16_sm80_cu_a6473388_32894cute7productE,@object
	.size		_ZN66_INTERNAL_7fe396b5_30_flash_fwd_hdim256_fp16_sm80_cu_a6473388_32894cute7productE,(_ZN66_INTERNAL_7fe396b5_30_flash_fwd_hdim256_fp16_sm80_cu_a6473388_32894cuda3std3__45__cpo3endE - _ZN66_INTERNAL_7fe396b5_30_flash_fwd_hdim256_fp16_sm80_cu_a6473388_32894cute7productE)
_ZN66_INTERNAL_7fe396b5_30_flash_fwd_hdim256_fp16_sm80_cu_a6473388_32894cute7productE:
	.zero		1
	.type		_ZN66_INTERNAL_7fe396b5_30_flash_fwd_hdim256_fp16_sm80_cu_a6473388_32894cuda3std3__45__cpo3endE,@object
	.size		_ZN66_INTERNAL_7fe396b5_30_flash_fwd_hdim256_fp16_sm80_cu_a6473388_32894cuda3std3__45__cpo3endE,(_ZN66_INTERNAL_7fe396b5_30_flash_fwd_hdim256_fp16_sm80_cu_a6473388_32894cuda3std3__419piecewise_constructE - _ZN66_INTERNAL_7fe396b5_30_flash_fwd_hdim256_fp16_sm80_cu_a6473388_32894cuda3std3__45__cpo3endE)
_ZN66_INTERNAL_7fe396b5_30_flash_fwd_hdim256_fp16_sm80_cu_a6473388_32894cuda3std3__45__cpo3endE:
	.zero		1
	.type		_ZN66_INTERNAL_7fe396b5_30_flash_fwd_hdim256_fp16_sm80_cu_a6473388_32894cuda3std3__419piecewise_constructE,@object
	.size		_ZN66_INTERNAL_7fe396b5_30_flash_fwd_hdim256_fp16_sm80_cu_a6473388_32894cuda3std3__419piecewise_constructE,(_ZN66_INTERNAL_7fe396b5_30_flash_fwd_hdim256_fp16_sm80_cu_a6473388_32894cuda3std3__45__cpo4cendE - _ZN66_INTERNAL_7fe396b5_30_flash_fwd_hdim256_fp16_sm80_cu_a6473388_32894cuda3std3__419piecewise_constructE)
_ZN66_INTERNAL_7fe396b5_30_flash_fwd_hdim256_fp16_sm80_cu_a6473388_32894cuda3std3__419piecewise_constructE:
	.zero		1
	.type		_ZN66_INTERNAL_7fe396b5_30_flash_fwd_hdim256_fp16_sm80_cu_a6473388_32894cuda3std3__45__cpo4cendE,@object
	.size		_ZN66_INTERNAL_7fe396b5_30_flash_fwd_hdim256_fp16_sm80_cu_a6473388_32894cuda3std3__45__cpo4cendE,(_ZN66_INTERNAL_7fe396b5_30_flash_fwd_hdim256_fp16_sm80_cu_a6473388_32894cuda3std6ranges3__45__cpo4swapE - _ZN66_INTERNAL_7fe396b5_30_flash_fwd_hdim256_fp16_sm80_cu_a6473388_32894cuda3std3__45__cpo4cendE)
_ZN66_INTERNAL_7fe396b5_30_flash_fwd_hdim256_fp16_sm80_cu_a6473388_32894cuda3std3__45__cpo4cendE:
	.zero		1
	.type		_ZN66_INTERNAL_7fe396b5_30_flash_fwd_hdim256_fp16_sm80_cu_a6473388_32894cuda3std6ranges3__45__cpo4swapE,@object
	.size		_ZN66_INTERNAL_7fe396b5_30_flash_fwd_hdim256_fp16_sm80_cu_a6473388_32894cuda3std6ranges3__45__cpo4swapE,(.L_7 - _ZN66_INTERNAL_7fe396b5_30_flash_fwd_hdim256_fp16_sm80_cu_a6473388_32894cuda3std6ranges3__45__cpo4swapE)
_ZN66_INTERNAL_7fe396b5_30_flash_fwd_hdim256_fp16_sm80_cu_a6473388_32894cuda3std6ranges3__45__cpo4swapE:
	.zero		1
.L_7:


//--------------------- .nv.shared._ZN7cutlass13device_kernelIN5flash19enable_sm80_to_sm89INS1_16FlashAttnFwdSm80INS1_25CollectiveMainloopFwdSm80ILi8ELi1ELb1EN4cute5tupleIJNS5_1CILi128EEENS7_ILi64EEENS7_ILi256EEEEEELi256ENS_6half_tEfNS_4arch4Sm80ELb0ELb0ELb0ELb1ELb0ELb0ELb1ELb0EEENS1_21CollectiveEpilogueFwdINS6_IJS8_SA_S9_EEENS6_IJNS7_ILi1EEESI_SI_EEESC_SE_Li256ELb1ELb1ELb0ELb0EEENS1_19SingleTileSchedulerILb1ELb0ELb1ELi128EEEEEEEEEvNT_6ParamsE --------------------------
	.section	.nv.shared._ZN7cutlass13device_kernelIN5flash19enable_sm80_to_sm89INS1_16FlashAttnFwdSm80INS1_25CollectiveMainloopFwdSm80ILi8ELi1ELb1EN4cute5tupleIJNS5_1CILi128EEENS7_ILi64EEENS7_ILi256EEEEEELi256ENS_6half_tEfNS_4arch4Sm80ELb0ELb0ELb0ELb1ELb0ELb0ELb1ELb0EEENS1_21CollectiveEpilogueFwdINS6_IJS8_SA_S9_EEENS6_IJNS7_ILi1EEESI_SI_EEESC_SE_Li256ELb1ELb1ELb0ELb0EEENS1_19SingleTileSchedulerILb1ELb0ELb1ELi128EEEEEEEEEvNT_6ParamsE,"aw",@nobits
	.sectionflags	@""
	.align	16


//--------------------- .nv.shared._ZN7cutlass13device_kernelIN5flash19enable_sm80_to_sm89INS1_16FlashAttnFwdSm80INS1_25CollectiveMainloopFwdSm80ILi8ELi1ELb0EN4cute5tupleIJNS5_1CILi128EEENS7_ILi32EEENS7_ILi256EEEEEELi256ENS_6half_tEfNS_4arch4Sm80ELb0ELb0ELb0ELb1ELb0ELb1ELb1ELb0EEENS1_21CollectiveEpilogueFwdINS6_IJS8_SA_S9_EEENS6_IJNS7_ILi1EEESI_SI_EEESC_SE_Li256ELb1ELb1ELb0ELb0EEENS1_19SingleTileSchedulerILb1ELb0ELb1ELi128EEEEEEEEEvNT_6ParamsE --------------------------
	.section	.nv.shared._ZN7cutlass13device_kernelIN5flash19enable_sm80_to_sm89INS1_16FlashAttnFwdSm80INS1_25CollectiveMainloopFwdSm80ILi8ELi1ELb0EN4cute5tupleIJNS5_1CILi128EEENS7_ILi32EEENS7_ILi256EEEEEELi256ENS_6half_tEfNS_4arch4Sm80ELb0ELb0ELb0ELb1ELb0ELb1ELb1ELb0EEENS1_21CollectiveEpilogueFwdINS6_IJS8_SA_S9_EEENS6_IJNS7_ILi1EEESI_SI_EEESC_SE_Li256ELb1ELb1ELb0ELb0EEENS1_19SingleTileSchedulerILb1ELb0ELb1ELi128EEEEEEEEEvNT_6ParamsE,"aw",@nobits
	.sectionflags	@""
	.align	16


//--------------------- .nv.shared._ZN7cutlass13device_kernelIN5flash19enable_sm80_to_sm89INS1_16FlashAttnFwdSm80INS1_25CollectiveMainloopFwdSm80ILi8ELi1ELb1EN4cute5tupleIJNS5_1CILi128EEENS7_ILi48EEENS7_ILi256EEEEEELi256ENS_6half_tEfNS_4arch4Sm80ELb0ELb1ELb0ELb0ELb0ELb0ELb1ELb0EEENS1_21CollectiveEpilogueFwdINS6_IJS8_SA_S9_EEENS6_IJNS7_ILi1EEESI_SI_EEESC_SE_Li256ELb0ELb1ELb0ELb0EEENS1_19SingleTileSchedulerILb0ELb0ELb1ELi128EEEEEEEEEvNT_6ParamsE --------------------------
	.section	.nv.shared._ZN7cutlass13device_kernelIN5flash19enable_sm80_to_sm89INS1_16FlashAttnFwdSm80INS1_25CollectiveMainloopFwdSm80ILi8ELi1ELb1EN4cute5tupleIJNS5_1CILi128EEENS7_ILi48EEENS7_ILi256EEEEEELi256ENS_6half_tEfNS_4arch4Sm80ELb0ELb1ELb0ELb0ELb0ELb0ELb1ELb0EEENS1_21CollectiveEpilogueFwdINS6_IJS8_SA_S9_EEENS6_IJNS7_ILi1EEESI_SI_EEESC_SE_Li256ELb0ELb1ELb0ELb0EEENS1_19SingleTileSchedulerILb0ELb0ELb1ELi128EEEEEEEEEvNT_6ParamsE,"aw",@nobits
	.sectionflags	@""
	.align	16


//--------------------- .nv.shared._ZN7cutlass13device_kernelIN5flash19enable_sm80_to_sm89INS1_16FlashAttnFwdSm80INS1_25CollectiveMainloopFwdSm80ILi8ELi1ELb1EN4cute5tupleIJNS5_1CILi128EEENS7_ILi48EEENS7_ILi256EEEEEELi256ENS_6half_tEfNS_4arch4Sm80ELb0ELb1ELb0ELb1ELb0ELb0ELb1ELb0EEENS1_21CollectiveEpilogueFwdINS6_IJS8_SA_S9_EEENS6_IJNS7_ILi1EEESI_SI_EEESC_SE_Li256ELb1ELb1ELb0ELb0EEENS1_19SingleTileSchedulerILb1ELb0ELb1ELi128EEEEEEEEEvNT_6ParamsE --------------------------
	.section	.nv.shared._ZN7cutlass13device_kernelIN5flash19enable_sm80_to_sm89INS1_16FlashAttnFwdSm80INS1_25CollectiveMainloopFwdSm80ILi8ELi1ELb1EN4cute5tupleIJNS5_1CILi128EEENS7_ILi48EEENS7_ILi256EEEEEELi256ENS_6half_tEfNS_4arch4Sm80ELb0ELb1ELb0ELb1ELb0ELb0ELb1ELb0EEENS1_21CollectiveEpilogueFwdINS6_IJS8_SA_S9_EEENS6_IJNS7_ILi1EEESI_SI_EEESC_SE_Li256ELb1ELb1ELb0ELb0EEENS1_19SingleTileSchedulerILb1ELb0ELb1ELi128EEEEEEEEEvNT_6ParamsE,"aw",@nobits
	.sectionflags	@""
	.align	16


//--------------------- .nv.shared._ZN7cutlass13device_kernelIN5flash19enable_sm80_to_sm89INS1_16FlashAttnFwdSm80INS1_25CollectiveMainloopFwdSm80ILi8ELi1ELb0EN4cute5tupleIJNS5_1CILi128EEENS7_ILi32EEENS7_ILi256EEEEEELi256ENS_6half_tEfNS_4arch4Sm80ELb0ELb1ELb0ELb1ELb0ELb1ELb1ELb0EEENS1_21CollectiveEpilogueFwdINS6_IJS8_SA_S9_EEENS6_IJNS7_ILi1EEESI_SI_EEESC_SE_Li256ELb1ELb1ELb0ELb0EEENS1_19SingleTileSchedulerILb1ELb0ELb1ELi128EEEEEEEEEvNT_6ParamsE --------------------------
	.section	.nv.shared._ZN7cutlass13device_kernelIN5flash19enable_sm80_to_sm89INS1_16FlashAttnFwdSm80INS1_25CollectiveMainloopFwdSm80ILi8ELi1ELb0EN4cute5tupleIJNS5_1CILi128EEENS7_ILi32EEENS7_ILi256EEEEEELi256ENS_6half_tEfNS_4arch4Sm80ELb0ELb1ELb0ELb1ELb0ELb1ELb1ELb0EEENS1_21CollectiveEpilogueFwdINS6_IJS8_SA_S9_EEENS6_IJNS7_ILi1EEESI_SI_EEESC_SE_Li256ELb1ELb1ELb0ELb0EEENS1_19SingleTileSchedulerILb1ELb0ELb1ELi128EEEEEEEEEvNT_6ParamsE,"aw",@nobits
	.sectionflags	@""
	.align	16


//--------------------- .nv.shared._ZN7cutlass13device_kernelIN5flash19enable_sm80_to_sm89INS1_16FlashAttnFwdSm80INS1_25CollectiveMainloopFwdSm80ILi8ELi1ELb1EN4cute5tupleIJNS5_1CILi128EEENS7_ILi64EEENS7_ILi256EEEEEELi256ENS_6half_tEfNS_4arch4Sm80ELb1ELb0ELb0ELb0ELb0ELb0ELb1ELb0EEENS1_21CollectiveEpilogueFwdINS6_IJS8_SA_S9_EEENS6_IJNS7_ILi1EEESI_SI_EEESC_SE_Li256ELb0ELb1ELb0ELb0EEENS1_30DynamicPersistentTileSchedulerILi256ELi256ELb0ELb1ELb0EEEEEEEEEvNT_6ParamsE --------------------------
	.section	.nv.shared._ZN7cutlass13device_kernelIN5flash19enable_sm80_to_sm89INS1_16FlashAttnFwdSm80INS1_25CollectiveMainloopFwdSm80ILi8ELi1ELb1EN4cute5tupleIJNS5_1CILi128EEENS7_ILi64EEENS7_ILi256EEEEEELi256ENS_6half_tEfNS_4arch4Sm80ELb1ELb0ELb0ELb0ELb0ELb0ELb1ELb0EEENS1_21CollectiveEpilogueFwdINS6_IJS8_SA_S9_EEENS6_IJNS7_ILi1EEESI_SI_EEESC_SE_Li256ELb0ELb1ELb0ELb0EEENS1_30DynamicPersistentTileSchedulerILi256ELi256ELb0ELb1ELb0EEEEEEEEEvNT_6ParamsE,"aw",@nobits
	.sectionflags	@""
	.align	16


//--------------------- .nv.shared._ZN7cutlass13device_kernelIN5flash19enable_sm80_to_sm89INS1_16FlashAttnFwdSm80INS1_25CollectiveMainloopFwdSm80ILi8ELi1ELb1EN4cute5tupleIJNS5_1CILi128EEENS7_ILi64EEENS7_ILi256EEEEEELi256ENS_6half_tEfNS_4arch4Sm80ELb1ELb0ELb0ELb1ELb0ELb0ELb1ELb0EEENS1_21CollectiveEpilogueFwdINS6_IJS8_SA_S9_EEENS6_IJNS7_ILi1EEESI_SI_EEESC_SE_Li256ELb1ELb1ELb0ELb0EEENS1_19SingleTileSchedulerILb1ELb0ELb1ELi128EEEEEEEEEvNT_6ParamsE --------------------------
	.section	.nv.shared._ZN7cutlass13device_kernelIN5flash19enable_sm80_to_sm89INS1_16FlashAttnFwdSm80INS1_25CollectiveMainloopFwdSm80ILi8ELi1ELb1EN4cute5tupleIJNS5_1CILi128EEENS7_ILi64EEENS7_ILi256EEEEEELi256ENS_6half_tEfNS_4arch4Sm80ELb1ELb0ELb0ELb1ELb0ELb0ELb1ELb0EEENS1_21CollectiveEpilogueFwdINS6_IJS8_SA_S9_EEENS6_IJNS7_ILi1EEESI_SI_EEESC_SE_Li256ELb1ELb1ELb0ELb0EEENS1_19SingleTileSchedulerILb1ELb0ELb1ELi128EEEEEEEEEvNT_6ParamsE,"aw",@nobits
	.sectionflags	@""
	.align	16


//--------------------- .nv.shared._ZN7cutlass13device_kernelIN5flash19enable_sm80_to_sm89INS1_16FlashAttnFwdSm80INS1_25CollectiveMainloopFwdSm80ILi8ELi1ELb0EN4cute5tupleIJNS5_1CILi128EEENS7_ILi32EEENS7_ILi256EEEEEELi256ENS_6half_tEfNS_4arch4Sm80ELb1ELb0ELb0ELb1ELb0ELb1ELb1ELb0EEENS1_21CollectiveEpilogueFwdINS6_IJS8_SA_S9_EEENS6_IJNS7_ILi1EEESI_SI_EEESC_SE_Li256ELb1ELb1ELb0ELb0EEENS1_19SingleTileSchedulerILb1ELb0ELb1ELi128EEEEEEEEEvNT_6ParamsE --------------------------
	.section	.nv.shared._ZN7cutlass13device_kernelIN5flash19enable_sm80_to_sm89INS1_16FlashAttnFwdSm80INS1_25CollectiveMainloopFwdSm80ILi8ELi1ELb0EN4cute5tupleIJNS5_1CILi128EEENS7_ILi32EEENS7_ILi256EEEEEELi256ENS_6half_tEfNS_4arch4Sm80ELb1ELb0ELb0ELb1ELb0ELb1ELb1ELb0EEENS1_21CollectiveEpilogueFwdINS6_IJS8_SA_S9_EEENS6_IJNS7_ILi1EEESI_SI_EEESC_SE_Li256ELb1ELb1ELb0ELb0EEENS1_19SingleTileSchedulerILb1ELb0ELb1ELi128EEEEEEEEEvNT_6ParamsE,"aw",@nobits
	.sectionflags	@""
	.align	16


//--------------------- .nv.shared._ZN7cutlass13device_kernelIN5flash19enable_sm80_to_sm89INS1_16FlashAttnFwdSm80INS1_25CollectiveMainloopFwdSm80ILi8ELi1ELb0EN4cute5tupleIJNS5_1CILi128EEENS7_ILi96EEENS7_ILi256EEEEEELi256ENS_6half_tEfNS_4arch4Sm80ELb0ELb0ELb0ELb0ELb0ELb0ELb1ELb0EEENS1_21CollectiveEpilogueFwdINS6_IJS8_SA_S9_EEENS6_IJNS7_ILi1EEESI_SI_EEESC_SE_Li256ELb0ELb1ELb0ELb0EEENS1_19SingleTileSchedulerILb0ELb0ELb1ELi128EEEEEEEEEvNT_6ParamsE --------------------------
	.section	.nv.shared._ZN7cutlass13device_kernelIN5flash19enable_sm80_to_sm89INS1_16FlashAttnFwdSm80INS1_25CollectiveMainloopFwdSm80ILi8ELi1ELb0EN4cute5tupleIJNS5_1CILi128EEENS7_ILi96EEENS7_ILi256EEEEEELi256ENS_6half_tEfNS_4arch4Sm80ELb0ELb0ELb0ELb0ELb0ELb0ELb1ELb0EEENS1_21CollectiveEpilogueFwdINS6_IJS8_SA_S9_EEENS6_IJNS7_ILi1EEESI_SI_EEESC_SE_Li256ELb0ELb1ELb0ELb0EEENS1_19SingleTileSchedulerILb0ELb0ELb1ELi128EEEEEEEEEvNT_6ParamsE,"aw",@nobits
	.sectionflags	@""
	.align	16


//--------------------- .nv.shared._ZN7cutlass13device_kernelIN5flash19enable_sm80_to_sm89INS1_16FlashAttnFwdSm80INS1_25CollectiveMainloopFwdSm80ILi8ELi1ELb0EN4cute5tupleIJNS5_1CILi128EEENS7_ILi96EEENS7_ILi256EEEEEELi256ENS_6half_tEfNS_4arch4Sm80ELb0ELb0ELb0ELb1ELb0ELb0ELb1ELb0EEENS1_21CollectiveEpilogueFwdINS6_IJS8_SA_S9_EEENS6_IJNS7_ILi1EEESI_SI_EEESC_SE_Li256ELb1ELb1ELb0ELb0EEENS1_19SingleTileSchedulerILb1ELb0ELb1ELi128EEEEEEEEEvNT_6ParamsE --------------------------
	.section	.nv.shared._ZN7cutlass13device_kernelIN5flash19enable_sm80_to_sm89INS1_16FlashAttnFwdSm80INS1_25CollectiveMainloopFwdSm80ILi8ELi1ELb0EN4cute5tupleIJNS5_1CILi128EEENS7_ILi96EEENS7_ILi256EEEEEELi256ENS_6half_tEfNS_4arch4Sm80ELb0ELb0ELb0ELb1ELb0ELb0ELb1ELb0EEENS1_21CollectiveEpilogueFwdINS6_IJS8_SA_S9_EEENS6_IJNS7_ILi1EEESI_SI_EEESC_SE_Li256ELb1ELb1ELb0ELb0EEENS1_19SingleTileSchedulerILb1ELb0ELb1ELi128EEEEEEEEEvNT_6ParamsE,"aw",@nobits
	.sectionflags	@""
	.align	16


//--------------------- .nv.shared._ZN7cutlass13device_kernelIN5flash19enable_sm80_to_sm89INS1_16FlashAttnFwdSm80INS1_25CollectiveMainloopFwdSm80ILi8ELi1ELb0EN4cute5tupleIJNS5_1CILi128EEENS7_ILi48EEENS7_ILi256EEEEEELi256ENS_6half_tEfNS_4arch4Sm80ELb0ELb0ELb0ELb1ELb0ELb1ELb1ELb0EEENS1_21CollectiveEpilogueFwdINS6_IJS8_SA_S9_EEENS6_IJNS7_ILi1EEESI_SI_EEESC_SE_Li256ELb1ELb1ELb0ELb0EEENS1_19SingleTileSchedulerILb1ELb0ELb1ELi128EEEEEEEEEvNT_6ParamsE --------------------------
	.section	.nv.shared._ZN7cutlass13device_kernelIN5flash19enable_sm80_to_sm89INS1_16FlashAttnFwdSm80INS1_25CollectiveMainloopFwdSm80ILi8ELi1ELb0EN4cute5tupleIJNS5_1CILi128EEENS7_ILi48EEENS7_ILi256EEEEEELi256ENS_6half_tEfNS_4arch4Sm80ELb0ELb0ELb0ELb1ELb0ELb1ELb1ELb0EEENS1_21CollectiveEpilogueFwdINS6_IJS8_SA_S9_EEENS6_IJNS7_ILi1EEESI_SI_EEESC_SE_Li256ELb1ELb1ELb0ELb0EEENS1_19SingleTileSchedulerILb1ELb0ELb1ELi128EEEEEEEEEvNT_6ParamsE,"aw",@nobits
	.sectionflags	@""
	.align	16


//--------------------- .nv.shared._ZN7cutlass13device_kernelIN5flash19enable_sm80_to_sm89INS1_16FlashAttnFwdSm80INS1_25CollectiveMainloopFwdSm80ILi8ELi1ELb0EN4cute5tupleIJNS5_1CILi128EEENS7_ILi64EEENS7_ILi256EEEEEELi256ENS_6half_tEfNS_4arch4Sm80ELb0ELb1ELb0ELb0ELb0ELb0ELb1ELb0EEENS1_21CollectiveEpilogueFwdINS6_IJS8_SA_S9_EEENS6_IJNS7_ILi1EEESI_SI_EEESC_SE_Li256ELb0ELb1ELb0ELb0EEENS1_19SingleTileSchedulerILb0ELb0ELb1ELi128EEEEEEEEEvNT_6ParamsE --------------------------
	.section	.nv.shared._ZN7cutlass13device_kernelIN5flash19enable_sm80_to_sm89INS1_16FlashAttnFwdSm80INS1_25CollectiveMainloopFwdSm80ILi8ELi1ELb0EN4cute5tupleIJNS5_1CILi128EEENS7_ILi64EEENS7_ILi256EEEEEELi256ENS_6half_tEfNS_4arch4Sm80ELb0ELb1ELb0ELb0ELb0ELb0ELb1ELb0EEENS1_21CollectiveEpilogueFwdINS6_IJS8_SA_S9_EEENS6_IJNS7_ILi1EEESI_SI_EEESC_SE_Li256ELb0ELb1ELb0ELb0EEENS1_19SingleTileSchedulerILb0ELb0ELb1ELi128EEEEEEEEEvNT_6ParamsE,"aw",@nobits
	.sectionflags	@""
	.align	16


//--------------------- .nv.shared._ZN7cutlass13device_kernelIN5flash19enable_sm80_to_sm89INS1_16FlashAttnFwdSm80INS1_25CollectiveMainloopFwdSm80ILi8ELi1ELb0EN4cute5tupleIJNS5_1CILi128EEENS7_ILi64EEENS7_ILi256EEEEEELi256ENS_6half_tEfNS_4arch4Sm80ELb0ELb1ELb0ELb1ELb0ELb0ELb1ELb0EEENS1_21CollectiveEpilogueFwdINS6_IJS8_SA_S9_EEENS6_IJNS7_ILi1EEESI_SI_EEESC_SE_Li256ELb1ELb1ELb0ELb0EEENS1_19SingleTileSchedulerILb1ELb0ELb1ELi128EEEEEEEEEvNT_6ParamsE --------------------------
	.section	.nv.shared._ZN7cutlass13device_kernelIN5flash19enable_sm80_to_sm89INS1_16FlashAttnFwdSm80INS1_25CollectiveMainloopFwdSm80ILi8ELi1ELb0EN4cute5tupleIJNS5_1CILi128EEENS7_ILi64EEENS7_ILi256EEEEEELi256ENS_6half_tEfNS_4arch4Sm80ELb0ELb1ELb0ELb1ELb0ELb0ELb1ELb0EEENS1_21CollectiveEpilogueFwdINS6_IJS8_SA_S9_EEENS6_IJNS7_ILi1EEESI_SI_EEESC_SE_Li256ELb1ELb1ELb0ELb0EEENS1_19SingleTileSchedulerILb1ELb0ELb1ELi128EEEEEEEEEvNT_6ParamsE,"aw",@nobits
	.sectionflags	@""
	.align	16


//--------------------- .nv.shared._ZN7cutlass13device_kernelIN5flash19enable_sm80_to_sm89INS1_16FlashAttnFwdSm80INS1_25CollectiveMainloopFwdSm80ILi8ELi1ELb0EN4cute5tupleIJNS5_1CILi128EEENS7_ILi48EEENS7_ILi256EEEEEELi256ENS_6half_tEfNS_4arch4Sm80ELb0ELb1ELb0ELb1ELb0ELb1ELb1ELb0EEENS1_21CollectiveEpilogueFwdINS6_IJS8_SA_S9_EEENS6_IJNS7_ILi1EEESI_SI_EEESC_SE_Li256ELb1ELb1ELb0ELb0EEENS1_19SingleTileSchedulerILb1ELb0ELb1ELi128EEEEEEEEEvNT_6ParamsE --------------------------
	.section	.nv.shared._ZN7cutlass13device_kernelIN5flash19enable_sm80_to_sm89INS1_16FlashAttnFwdSm80INS1_25CollectiveMainloopFwdSm80ILi8ELi1ELb0EN4cute5tupleIJNS5_1CILi128EEENS7_ILi48EEENS7_ILi256EEEEEELi256ENS_6half_tEfNS_4arch4Sm80ELb0ELb1ELb0ELb1ELb0ELb1ELb1ELb0EEENS1_21CollectiveEpilogueFwdINS6_IJS8_SA_S9_EEENS6_IJNS7_ILi1EEESI_SI_EEESC_SE_Li256ELb1ELb1ELb0ELb0EEENS1_19SingleTileSchedulerILb1ELb0ELb1ELi128EEEEEEEEEvNT_6ParamsE,"aw",@nobits
	.sectionflags	@""
	.align	16


//--------------------- .nv.shared._ZN7cutlass13device_kernelIN5flash19enable_sm80_to_sm89INS1_16FlashAttnFwdSm80INS1_25CollectiveMainloopFwdSm80ILi8ELi1ELb0EN4cute5tupleIJNS5_1CILi128EEENS7_ILi96EEENS7_ILi256EEEEEELi256ENS_6half_tEfNS_4arch4Sm80ELb1ELb0ELb0ELb0ELb0ELb0ELb1ELb0EEENS1_21CollectiveEpilogueFwdINS6_IJS8_SA_S9_EEENS6_IJNS7_ILi1EEESI_SI_EEESC_SE_Li256ELb0ELb1ELb0ELb0EEENS1_30DynamicPersistentTileSchedulerILi256ELi256ELb0ELb1ELb0EEEEEEEEEvNT_6ParamsE --------------------------
	.section	.nv.shared._ZN7cutlass13device_kernelIN5flash19enable_sm80_to_sm89INS1_16FlashAttnFwdSm80INS1_25CollectiveMainloopFwdSm80ILi8ELi1ELb0EN4cute5tupleIJNS5_1CILi128EEENS7_ILi96EEENS7_ILi256EEEEEELi256ENS_6half_tEfNS_4arch4Sm80ELb1ELb0ELb0ELb0ELb0ELb0ELb1ELb0EEENS1_21CollectiveEpilogueFwdINS6_IJS8_SA_S9_EEENS6_IJNS7_ILi1EEESI_SI_EEESC_SE_Li256ELb0ELb1ELb0ELb0EEENS1_30DynamicPersistentTileSchedulerILi256ELi256ELb0ELb1ELb0EEEEEEEEEvNT_6ParamsE,"aw",@nobits
	.sectionflags	@""
	.align	16


//--------------------- .nv.shared._ZN7cutlass13device_kernelIN5flash19enable_sm80_to_sm89INS1_16FlashAttnFwdSm80INS1_25CollectiveMainloopFwdSm80ILi8ELi1ELb0EN4cute5tupleIJNS5_1CILi128EEENS7_ILi96EEENS7_ILi256EEEEEELi256ENS_6half_tEfNS_4arch4Sm80ELb1ELb0ELb0ELb1ELb0ELb0ELb1ELb0EEENS1_21CollectiveEpilogueFwdINS6_IJS8_SA_S9_EEENS6_IJNS7_ILi1EEESI_SI_EEESC_SE_Li256ELb1ELb1ELb0ELb0EEENS1_19SingleTileSchedulerILb1ELb0ELb1ELi128EEEEEEEEEvNT_6ParamsE --------------------------
	.section	.nv.shared._ZN7cutlass13device_kernelIN5flash19enable_sm80_to_sm89INS1_16FlashAttnFwdSm80INS1_25CollectiveMainloopFwdSm80ILi8ELi1ELb0EN4cute5tupleIJNS5_1CILi128EEENS7_ILi96EEENS7_ILi256EEEEEELi256ENS_6half_tEfNS_4arch4Sm80ELb1ELb0ELb0ELb1ELb0ELb0ELb1ELb0EEENS1_21CollectiveEpilogueFwdINS6_IJS8_SA_S9_EEENS6_IJNS7_ILi1EEESI_SI_EEESC_SE_Li256ELb1ELb1ELb0ELb0EEENS1_19SingleTileSchedulerILb1ELb0ELb1ELi128EEEEEEEEEvNT_6ParamsE,"aw",@nobits
	.sectionflags	@""
	.align	16


//--------------------- .nv.shared._ZN7cutlass13device_kernelIN5flash19enable_sm80_to_sm89INS1_16FlashAttnFwdSm80INS1_25CollectiveMainloopFwdSm80ILi8ELi1ELb0EN4cute5tupleIJNS5_1CILi128EEENS7_ILi48EEENS7_ILi256EEEEEELi256ENS_6half_tEfNS_4arch4Sm80ELb1ELb0ELb0ELb1ELb0ELb1ELb1ELb0EEENS1_21CollectiveEpilogueFwdINS6_IJS8_SA_S9_EEENS6_IJNS7_ILi1EEESI_SI_EEESC_SE_Li256ELb1ELb1ELb0ELb0EEENS1_19SingleTileSchedulerILb1ELb0ELb1ELi128EEEEEEEEEvNT_6ParamsE --------------------------
	.section	.nv.shared._ZN7cutlass13device_kernelIN5flash19enable_sm80_to_sm89INS1_16FlashAttnFwdSm80INS1_25CollectiveMainloopFwdSm80ILi8ELi1ELb0EN4cute5tupleIJNS5_1CILi128EEENS7_ILi48EEENS7_ILi256EEEEEELi256ENS_6half_tEfNS_4arch4Sm80ELb1ELb0ELb0ELb1ELb0ELb1ELb1ELb0EEENS1_21CollectiveEpilogueFwdINS6_IJS8_SA_S9_EEENS6_IJNS7_ILi1EEESI_SI_EEESC_SE_Li256ELb1ELb1ELb0ELb0EEENS1_19SingleTileSchedulerILb1ELb0ELb1ELi128EEEEEEEEEvNT_6ParamsE,"aw",@nobits
	.sectionflags	@""
	.align	16
